	.target	sm_80

	.elftype	@"ET_EXEC"


//--------------------- .note.nv.tkinfo           --------------------------
	.section	.note.nv.tkinfo,"",@"SHT_NOTE"
	.sectionflags	@"SHF_NOTE_NV_TKINFO"
	.tkinfo
        /*0018*/ 	.word	0x00000002
        /*0030*/ 	.string	""
        /*0030*/ 	.string	"ptxas"
        /*0030*/ 	.string	"Cuda compilation tools, release 13.0, V13.0.88"
        /*0030*/ 	.string	"Build cuda_13.0.r13.0/compiler.36424714_0"
        /*0030*/ 	.string	"-arch sm_80 -m 64 "



//--------------------- .note.nv.cuinfo           --------------------------
	.section	.note.nv.cuinfo,"",@"SHT_NOTE"
	.sectionflags	@"SHF_NOTE_NV_CUINFO"
        /*0018*/ 	.short	0x0002
        /*001a*/ 	.short	0x0050
        /*001c*/ 	.short	0x0082
	.zero		2


//--------------------- .nv.info                  --------------------------
	.section	.nv.info,"",@"SHT_CUDA_INFO"
	.align	4


	//----- nvinfo : EIATTR_REGCOUNT
	.align		4
        /*0000*/ 	.byte	0x04, 0x2f
        /*0002*/ 	.short	(.L_12 - .L_11)
	.align		4
.L_11:
        /*0004*/ 	.word	index@(_ZN7cutlass13device_kernelIN5flash19enable_sm80_to_sm89INS1_16FlashAttnFwdSm80INS1_25CollectiveMainloopFwdSm80ILi4ELi1ELb0EN4cute5tupleIJNS5_1CILi128EEENS7_ILi48EEENS7_ILi96EEEEEELi96ENS_10bfloat16_tEfNS_4arch4Sm80ELb1ELb0ELb0ELb1ELb0ELb1ELb1ELb1EEENS1_21CollectiveEpilogueFwdINS6_IJS8_SA_S9_EEENS6_IJNS7_ILi1EEESI_SI_EEESC_SE_Li128ELb1ELb1ELb1ELb0EEENS1_36VarlenDynamicPersistentTileSchedulerILi128ELi48ELi128ELi128ELb1ELb1ELb0ELb1ELb1ELb1EEEEEEEEEvNT_6ParamsE)
        /*0008*/ 	.word	0x000000ff


	//----- nvinfo : EIATTR_FRAME_SIZE
	.align		4
.L_12:
        /*000c*/ 	.byte	0x04, 0x11
        /*000e*/ 	.short	(.L_14 - .L_13)
	.align		4
.L_13:
        /*0010*/ 	.word	index@($__internal_25_$__cuda_sm70_votesync_ballot)
        /*0014*/ 	.word	0x00000000


	//----- nvinfo : EIATTR_FRAME_SIZE
	.align		4
.L_14:
        /*0018*/ 	.byte	0x04, 0x11
        /*001a*/ 	.short	(.L_16 - .L_15)
	.align		4
.L_15:
        /*001c*/ 	.word	index@($__internal_24_$__cuda_sm70_shflsync_up_p)
        /*0020*/ 	.word	0x00000000


	//----- nvinfo : EIATTR_FRAME_SIZE
	.align		4
.L_16:
        /*0024*/ 	.byte	0x04, 0x11
        /*0026*/ 	.short	(.L_18 - .L_17)
	.align		4
.L_17:
        /*0028*/ 	.word	index@($__internal_23_$__cuda_sm70_shflsync_idx_p)
        /*002c*/ 	.word	0x00000000


	//----- nvinfo : EIATTR_FRAME_SIZE
	.align		4
.L_18:
        /*0030*/ 	.byte	0x04, 0x11
        /*0032*/ 	.short	(.L_20 - .L_19)
	.align		4
.L_19:
        /*0034*/ 	.word	index@($__internal_22_$__cuda_sm70_shflsync_bfly_p)
        /*0038*/ 	.word	0x00000000


	//----- nvinfo : EIATTR_FRAME_SIZE
	.align		4
.L_20:
        /*003c*/ 	.byte	0x04, 0x11
        /*003e*/ 	.short	(.L_22 - .L_21)
	.align		4
.L_21:
        /*0040*/ 	.word	index@(_ZN7cutlass13device_kernelIN5flash19enable_sm80_to_sm89INS1_16FlashAttnFwdSm80INS1_25CollectiveMainloopFwdSm80ILi4ELi1ELb0EN4cute5tupleIJNS5_1CILi128EEENS7_ILi48EEENS7_ILi96EEEEEELi96ENS_10bfloat16_tEfNS_4arch4Sm80ELb1ELb0ELb0ELb1ELb0ELb1ELb1ELb1EEENS1_21CollectiveEpilogueFwdINS6_IJS8_SA_S9_EEENS6_IJNS7_ILi1EEESI_SI_EEESC_SE_Li128ELb1ELb1ELb1ELb0EEENS1_36VarlenDynamicPersistentTileSchedulerILi128ELi48ELi128ELi128ELb1ELb1ELb0ELb1ELb1ELb1EEEEEEEEEvNT_6ParamsE)
        /*0044*/ 	.word	0x000000b0


	//----- nvinfo : EIATTR_REGCOUNT
	.align		4
.L_22:
        /*0048*/ 	.byte	0x04, 0x2f
        /*004a*/ 	.short	(.L_24 - .L_23)
	.align		4
.L_23:
        /*004c*/ 	.word	index@(_ZN7cutlass13device_kernelIN5flash19enable_sm80_to_sm89INS1_16FlashAttnFwdSm80INS1_25CollectiveMainloopFwdSm80ILi4ELi1ELb0EN4cute5tupleIJNS5_1CILi128EEENS7_ILi48EEENS7_ILi96EEEEEELi96ENS_10bfloat16_tEfNS_4arch4Sm80ELb1ELb0ELb0ELb1ELb0ELb0ELb1ELb1EEENS1_21CollectiveEpilogueFwdINS6_IJS8_SA_S9_EEENS6_IJNS7_ILi1EEESI_SI_EEESC_SE_Li128ELb1ELb1ELb1ELb0EEENS1_36VarlenDynamicPersistentTileSchedulerILi128ELi48ELi128ELi128ELb1ELb1ELb0ELb1ELb1ELb1EEEEEEEEEvNT_6ParamsE)
        /*0050*/ 	.word	0x000000ff


	//----- nvinfo : EIATTR_FRAME_SIZE
	.align		4
.L_24:
        /*0054*/ 	.byte	0x04, 0x11
        /*0056*/ 	.short	(.L_26 - .L_25)
	.align		4
.L_25:
        /*0058*/ 	.word	index@($__internal_21_$__cuda_sm70_votesync_ballot)
        /*005c*/ 	.word	0x00000000


	//----- nvinfo : EIATTR_FRAME_SIZE
	.align		4
.L_26:
        /*0060*/ 	.byte	0x04, 0x11
        /*0062*/ 	.short	(.L_28 - .L_27)
	.align		4
.L_27:
        /*0064*/ 	.word	index@($__internal_20_$__cuda_sm70_shflsync_up_p)
        /*0068*/ 	.word	0x00000000


	//----- nvinfo : EIATTR_FRAME_SIZE
	.align		4
.L_28:
        /*006c*/ 	.byte	0x04, 0x11
        /*006e*/ 	.short	(.L_30 - .L_29)
	.align		4
.L_29:
        /*0070*/ 	.word	index@($__internal_19_$__cuda_sm70_shflsync_idx_p)
        /*0074*/ 	.word	0x00000000


	//----- nvinfo : EIATTR_FRAME_SIZE
	.align		4
.L_30:
        /*0078*/ 	.byte	0x04, 0x11
        /*007a*/ 	.short	(.L_32 - .L_31)
	.align		4
.L_31:
        /*007c*/ 	.word	index@($__internal_18_$__cuda_sm70_shflsync_bfly_p)
        /*0080*/ 	.word	0x00000000


	//----- nvinfo : EIATTR_FRAME_SIZE
	.align		4
.L_32:
        /*0084*/ 	.byte	0x04, 0x11
        /*0086*/ 	.short	(.L_34 - .L_33)
	.align		4
.L_33:
        /*0088*/ 	.word	index@(_ZN7cutlass13device_kernelIN5flash19enable_sm80_to_sm89INS1_16FlashAttnFwdSm80INS1_25CollectiveMainloopFwdSm80ILi4ELi1ELb0EN4cute5tupleIJNS5_1CILi128EEENS7_ILi48EEENS7_ILi96EEEEEELi96ENS_10bfloat16_tEfNS_4arch4Sm80ELb1ELb0ELb0ELb1ELb0ELb0ELb1ELb1EEENS1_21CollectiveEpilogueFwdINS6_IJS8_SA_S9_EEENS6_IJNS7_ILi1EEESI_SI_EEESC_SE_Li128ELb1ELb1ELb1ELb0EEENS1_36VarlenDynamicPersistentTileSchedulerILi128ELi48ELi128ELi128ELb1ELb1ELb0ELb1ELb1ELb1EEEEEEEEEvNT_6ParamsE)
        /*008c*/ 	.word	0x000000b8


	//----- nvinfo : EIATTR_REGCOUNT
	.align		4
.L_34:
        /*0090*/ 	.byte	0x04, 0x2f
        /*0092*/ 	.short	(.L_36 - .L_35)
	.align		4
.L_35:
        /*0094*/ 	.word	index@(_ZN7cutlass13device_kernelIN5flash19enable_sm80_to_sm89INS1_16FlashAttnFwdSm80INS1_25CollectiveMainloopFwdSm80ILi4ELi1ELb0EN4cute5tupleIJNS5_1CILi128EEENS7_ILi64EEENS7_ILi96EEEEEELi96ENS_10bfloat16_tEfNS_4arch4Sm80ELb1ELb0ELb0ELb0ELb0ELb0ELb1ELb1EEENS1_21CollectiveEpilogueFwdINS6_IJS8_SA_S9_EEENS6_IJNS7_ILi1EEESI_SI_EEESC_SE_Li128ELb0ELb1ELb1ELb0EEENS1_30DynamicPersistentTileSchedulerILi128ELi128ELb1ELb1ELb0EEEEEEEEEvNT_6ParamsE)
        /*0098*/ 	.word	0x000000ff


	//----- nvinfo : EIATTR_FRAME_SIZE
	.align		4
.L_36:
        /*009c*/ 	.byte	0x04, 0x11
        /*009e*/ 	.short	(.L_38 - .L_37)
	.align		4
.L_37:
        /*00a0*/ 	.word	index@($__internal_17_$__cuda_sm70_shflsync_idx_p)
        /*00a4*/ 	.word	0x00000000


	//----- nvinfo : EIATTR_FRAME_SIZE
	.align		4
.L_38:
        /*00a8*/ 	.byte	0x04, 0x11
        /*00aa*/ 	.short	(.L_40 - .L_39)
	.align		4
.L_39:
        /*00ac*/ 	.word	index@($__internal_16_$__cuda_sm70_shflsync_bfly_p)
        /*00b0*/ 	.word	0x00000000


	//----- nvinfo : EIATTR_FRAME_SIZE
	.align		4
.L_40:
        /*00b4*/ 	.byte	0x04, 0x11
        /*00b6*/ 	.short	(.L_42 - .L_41)
	.align		4
.L_41:
        /*00b8*/ 	.word	index@(_ZN7cutlass13device_kernelIN5flash19enable_sm80_to_sm89INS1_16FlashAttnFwdSm80INS1_25CollectiveMainloopFwdSm80ILi4ELi1ELb0EN4cute5tupleIJNS5_1CILi128EEENS7_ILi64EEENS7_ILi96EEEEEELi96ENS_10bfloat16_tEfNS_4arch4Sm80ELb1ELb0ELb0ELb0ELb0ELb0ELb1ELb1EEENS1_21CollectiveEpilogueFwdINS6_IJS8_SA_S9_EEENS6_IJNS7_ILi1EEESI_SI_EEESC_SE_Li128ELb0ELb1ELb1ELb0EEENS1_30DynamicPersistentTileSchedulerILi128ELi128ELb1ELb1ELb0EEEEEEEEEvNT_6ParamsE)
        /*00bc*/ 	.word	0x00000078


	//----- nvinfo : EIATTR_REGCOUNT
	.align		4
.L_42:
        /*00c0*/ 	.byte	0x04, 0x2f
        /*00c2*/ 	.short	(.L_44 - .L_43)
	.align		4
.L_43:
        /*00c4*/ 	.word	index@(_ZN7cutlass13device_kernelIN5flash19enable_sm80_to_sm89INS1_16FlashAttnFwdSm80INS1_25CollectiveMainloopFwdSm80ILi4ELi1ELb0EN4cute5tupleIJNS5_1CILi128EEENS7_ILi48EEENS7_ILi96EEEEEELi96ENS_10bfloat16_tEfNS_4arch4Sm80ELb0ELb1ELb0ELb1ELb0ELb1ELb1ELb1EEENS1_21CollectiveEpilogueFwdINS6_IJS8_SA_S9_EEENS6_IJNS7_ILi1EEESI_SI_EEESC_SE_Li128ELb1ELb1ELb1ELb0EEENS1_36VarlenDynamicPersistentTileSchedulerILi128ELi48ELi128ELi128ELb1ELb1ELb0ELb1ELb0ELb1EEEEEEEEEvNT_6ParamsE)
        /*00c8*/ 	.word	0x000000ff


	//----- nvinfo : EIATTR_FRAME_SIZE
	.align		4
.L_44:
        /*00cc*/ 	.byte	0x04, 0x11
        /*00ce*/ 	.short	(.L_46 - .L_45)
	.align		4
.L_45:
        /*00d0*/ 	.word	index@($__internal_15_$__cuda_sm70_votesync_ballot)
        /*00d4*/ 	.word	0x00000000


	//----- nvinfo : EIATTR_FRAME_SIZE
	.align		4
.L_46:
        /*00d8*/ 	.byte	0x04, 0x11
        /*00da*/ 	.short	(.L_48 - .L_47)
	.align		4
.L_47:
        /*00dc*/ 	.word	index@($__internal_14_$__cuda_sm70_shflsync_up_p)
        /*00e0*/ 	.word	0x00000000


	//----- nvinfo : EIATTR_FRAME_SIZE
	.align		4
.L_48:
        /*00e4*/ 	.byte	0x04, 0x11
        /*00e6*/ 	.short	(.L_50 - .L_49)
	.align		4
.L_49:
        /*00e8*/ 	.word	index@($__internal_13_$__cuda_sm70_shflsync_idx_p)
        /*00ec*/ 	.word	0x00000000


	//----- nvinfo : EIATTR_FRAME_SIZE
	.align		4
.L_50:
        /*00f0*/ 	.byte	0x04, 0x11
        /*00f2*/ 	.short	(.L_52 - .L_51)
	.align		4
.L_51:
        /*00f4*/ 	.word	index@($__internal_12_$__cuda_sm70_shflsync_bfly_p)
        /*00f8*/ 	.word	0x00000000


	//----- nvinfo : EIATTR_FRAME_SIZE
	.align		4
.L_52:
        /*00fc*/ 	.byte	0x04, 0x11
        /*00fe*/ 	.short	(.L_54 - .L_53)
	.align		4
.L_53:
        /*0100*/ 	.word	index@(_ZN7cutlass13device_kernelIN5flash19enable_sm80_to_sm89INS1_16FlashAttnFwdSm80INS1_25CollectiveMainloopFwdSm80ILi4ELi1ELb0EN4cute5tupleIJNS5_1CILi128EEENS7_ILi48EEENS7_ILi96EEEEEELi96ENS_10bfloat16_tEfNS_4arch4Sm80ELb0ELb1ELb0ELb1ELb0ELb1ELb1ELb1EEENS1_21CollectiveEpilogueFwdINS6_IJS8_SA_S9_EEENS6_IJNS7_ILi1EEESI_SI_EEESC_SE_Li128ELb1ELb1ELb1ELb0EEENS1_36VarlenDynamicPersistentTileSchedulerILi128ELi48ELi128ELi128ELb1ELb1ELb0ELb1ELb0ELb1EEEEEEEEEvNT_6ParamsE)
        /*0104*/ 	.word	0x000000b8


	//----- nvinfo : EIATTR_REGCOUNT
	.align		4
.L_54:
        /*0108*/ 	.byte	0x04, 0x2f
        /*010a*/ 	.short	(.L_56 - .L_55)
	.align		4
.L_55:
        /*010c*/ 	.word	index@(_ZN7cutlass13device_kernelIN5flash19enable_sm80_to_sm89INS1_16FlashAttnFwdSm80INS1_25CollectiveMainloopFwdSm80ILi4ELi1ELb0EN4cute5tupleIJNS5_1CILi128EEENS7_ILi48EEENS7_ILi96EEEEEELi96ENS_10bfloat16_tEfNS_4arch4Sm80ELb0ELb1ELb0ELb1ELb0ELb0ELb1ELb1EEENS1_21CollectiveEpilogueFwdINS6_IJS8_SA_S9_EEENS6_IJNS7_ILi1EEESI_SI_EEESC_SE_Li128ELb1ELb1ELb1ELb0EEENS1_36VarlenDynamicPersistentTileSchedulerILi128ELi48ELi128ELi128ELb1ELb1ELb0ELb1ELb0ELb1EEEEEEEEEvNT_6ParamsE)
        /*0110*/ 	.word	0x000000ff


	//----- nvinfo : EIATTR_FRAME_SIZE
	.align		4
.L_56:
        /*0114*/ 	.byte	0x04, 0x11
        /*0116*/ 	.short	(.L_58 - .L_57)
	.align		4
.L_57:
        /*0118*/ 	.word	index@($__internal_11_$__cuda_sm70_votesync_ballot)
        /*011c*/ 	.word	0x00000000


	//----- nvinfo : EIATTR_FRAME_SIZE
	.align		4
.L_58:
        /*0120*/ 	.byte	0x04, 0x11
        /*0122*/ 	.short	(.L_60 - .L_59)
	.align		4
.L_59:
        /*0124*/ 	.word	index@($__internal_10_$__cuda_sm70_shflsync_up_p)
        /*0128*/ 	.word	0x00000000


	//----- nvinfo : EIATTR_FRAME_SIZE
	.align		4
.L_60:
        /*012c*/ 	.byte	0x04, 0x11
        /*012e*/ 	.short	(.L_62 - .L_61)
	.align		4
.L_61:
        /*0130*/ 	.word	index@($__internal_9_$__cuda_sm70_shflsync_idx_p)
        /*0134*/ 	.word	0x00000000


	//----- nvinfo : EIATTR_FRAME_SIZE
	.align		4
.L_62:
        /*0138*/ 	.byte	0x04, 0x11
        /*013a*/ 	.short	(.L_64 - .L_63)
	.align		4
.L_63:
        /*013c*/ 	.word	index@($__internal_8_$__cuda_sm70_shflsync_bfly_p)
        /*0140*/ 	.word	0x00000000


	//----- nvinfo : EIATTR_FRAME_SIZE
	.align		4
.L_64:
        /*0144*/ 	.byte	0x04, 0x11
        /*0146*/ 	.short	(.L_66 - .L_65)
	.align		4
.L_65:
        /*0148*/ 	.word	index@(_ZN7cutlass13device_kernelIN5flash19enable_sm80_to_sm89INS1_16FlashAttnFwdSm80INS1_25CollectiveMainloopFwdSm80ILi4ELi1ELb0EN4cute5tupleIJNS5_1CILi128EEENS7_ILi48EEENS7_ILi96EEEEEELi96ENS_10bfloat16_tEfNS_4arch4Sm80ELb0ELb1ELb0ELb1ELb0ELb0ELb1ELb1EEENS1_21CollectiveEpilogueFwdINS6_IJS8_SA_S9_EEENS6_IJNS7_ILi1EEESI_SI_EEESC_SE_Li128ELb1ELb1ELb1ELb0EEENS1_36VarlenDynamicPersistentTileSchedulerILi128ELi48ELi128ELi128ELb1ELb1ELb0ELb1ELb0ELb1EEEEEEEEEvNT_6ParamsE)
        /*014c*/ 	.word	0x00000068


	//----- nvinfo : EIATTR_REGCOUNT
	.align		4
.L_66:
        /*0150*/ 	.byte	0x04, 0x2f
        /*0152*/ 	.short	(.L_68 - .L_67)
	.align		4
.L_67:
        /*0154*/ 	.word	index@(_ZN7cutlass13device_kernelIN5flash19enable_sm80_to_sm89INS1_16FlashAttnFwdSm80INS1_25CollectiveMainloopFwdSm80ILi4ELi1ELb0EN4cute5tupleIJNS5_1CILi128EEENS7_ILi48EEENS7_ILi96EEEEEELi96ENS_10bfloat16_tEfNS_4arch4Sm80ELb0ELb1ELb0ELb0ELb0ELb0ELb1ELb1EEENS1_21CollectiveEpilogueFwdINS6_IJS8_SA_S9_EEENS6_IJNS7_ILi1EEESI_SI_EEESC_SE_Li128ELb0ELb1ELb1ELb0EEENS1_19SingleTileSchedulerILb0ELb1ELb1ELi128EEEEEEEEEvNT_6ParamsE)
        /*0158*/ 	.word	0x000000ff


	//----- nvinfo : EIATTR_FRAME_SIZE
	.align		4
.L_68:
        /*015c*/ 	.byte	0x04, 0x11
        /*015e*/ 	.short	(.L_70 - .L_69)
	.align		4
.L_69:
        /*0160*/ 	.word	index@(_ZN7cutlass13device_kernelIN5flash19enable_sm80_to_sm89INS1_16FlashAttnFwdSm80INS1_25CollectiveMainloopFwdSm80ILi4ELi1ELb0EN4cute5tupleIJNS5_1CILi128EEENS7_ILi48EEENS7_ILi96EEEEEELi96ENS_10bfloat16_tEfNS_4arch4Sm80ELb0ELb1ELb0ELb0ELb0ELb0ELb1ELb1EEENS1_21CollectiveEpilogueFwdINS6_IJS8_SA_S9_EEENS6_IJNS7_ILi1EEESI_SI_EEESC_SE_Li128ELb0ELb1ELb1ELb0EEENS1_19SingleTileSchedulerILb0ELb1ELb1ELi128EEEEEEEEEvNT_6ParamsE)
        /*0164*/ 	.word	0x00000000


	//----- nvinfo : EIATTR_REGCOUNT
	.align		4
.L_70:
        /*0168*/ 	.byte	0x04, 0x2f
        /*016a*/ 	.short	(.L_72 - .L_71)
	.align		4
.L_71:
        /*016c*/ 	.word	index@(_ZN7cutlass13device_kernelIN5flash19enable_sm80_to_sm89INS1_16FlashAttnFwdSm80INS1_25CollectiveMainloopFwdSm80ILi4ELi1ELb0EN4cute5tupleIJNS5_1CILi128EEENS7_ILi48EEENS7_ILi96EEEEEELi96ENS_10bfloat16_tEfNS_4arch4Sm80ELb0ELb0ELb0ELb1ELb0ELb1ELb1ELb1EEENS1_21CollectiveEpilogueFwdINS6_IJS8_SA_S9_EEENS6_IJNS7_ILi1EEESI_SI_EEESC_SE_Li128ELb1ELb1ELb1ELb0EEENS1_36VarlenDynamicPersistentTileSchedulerILi128ELi48ELi128ELi128ELb1ELb1ELb0ELb0ELb1ELb1EEEEEEEEEvNT_6ParamsE)
        /*0170*/ 	.word	0x000000ff


	//----- nvinfo : EIATTR_FRAME_SIZE
	.align		4
.L_72:
        /*0174*/ 	.byte	0x04, 0x11
        /*0176*/ 	.short	(.L_74 - .L_73)
	.align		4
.L_73:
        /*0178*/ 	.word	index@($__internal_7_$__cuda_sm70_votesync_ballot)
        /*017c*/ 	.word	0x00000000


	//----- nvinfo : EIATTR_FRAME_SIZE
	.align		4
.L_74:
        /*0180*/ 	.byte	0x04, 0x11
        /*0182*/ 	.short	(.L_76 - .L_75)
	.align		4
.L_75:
        /*0184*/ 	.word	index@($__internal_6_$__cuda_sm70_shflsync_up_p)
        /*0188*/ 	.word	0x00000000


	//----- nvinfo : EIATTR_FRAME_SIZE
	.align		4
.L_76:
        /*018c*/ 	.byte	0x04, 0x11
        /*018e*/ 	.short	(.L_78 - .L_77)
	.align		4
.L_77:
        /*0190*/ 	.word	index@($__internal_5_$__cuda_sm70_shflsync_idx_p)
        /*0194*/ 	.word	0x00000000


	//----- nvinfo : EIATTR_FRAME_SIZE
	.align		4
.L_78:
        /*0198*/ 	.byte	0x04, 0x11
        /*019a*/ 	.short	(.L_80 - .L_79)
	.align		4
.L_79:
        /*019c*/ 	.word	index@($__internal_4_$__cuda_sm70_shflsync_bfly_p)
        /*01a0*/ 	.word	0x00000000


	//----- nvinfo : EIATTR_FRAME_SIZE
	.align		4
.L_80:
        /*01a4*/ 	.byte	0x04, 0x11
        /*01a6*/ 	.short	(.L_82 - .L_81)
	.align		4
.L_81:
        /*01a8*/ 	.word	index@(_ZN7cutlass13device_kernelIN5flash19enable_sm80_to_sm89INS1_16FlashAttnFwdSm80INS1_25CollectiveMainloopFwdSm80ILi4ELi1ELb0EN4cute5tupleIJNS5_1CILi128EEENS7_ILi48EEENS7_ILi96EEEEEELi96ENS_10bfloat16_tEfNS_4arch4Sm80ELb0ELb0ELb0ELb1ELb0ELb1ELb1ELb1EEENS1_21CollectiveEpilogueFwdINS6_IJS8_SA_S9_EEENS6_IJNS7_ILi1EEESI_SI_EEESC_SE_Li128ELb1ELb1ELb1ELb0EEENS1_36VarlenDynamicPersistentTileSchedulerILi128ELi48ELi128ELi128ELb1ELb1ELb0ELb0ELb1ELb1EEEEEEEEEvNT_6ParamsE)
        /*01ac*/ 	.word	0x00000088


	//----- nvinfo : EIATTR_REGCOUNT
	.align		4
.L_82:
        /*01b0*/ 	.byte	0x04, 0x2f
        /*01b2*/ 	.short	(.L_84 - .L_83)
	.align		4
.L_83:
        /*01b4*/ 	.word	index@(_ZN7cutlass13device_kernelIN5flash19enable_sm80_to_sm89INS1_16FlashAttnFwdSm80INS1_25CollectiveMainloopFwdSm80ILi4ELi1ELb0EN4cute5tupleIJNS5_1CILi128EEENS7_ILi48EEENS7_ILi96EEEEEELi96ENS_10bfloat16_tEfNS_4arch4Sm80ELb0ELb0ELb0ELb1ELb0ELb0ELb1ELb1EEENS1_21CollectiveEpilogueFwdINS6_IJS8_SA_S9_EEENS6_IJNS7_ILi1EEESI_SI_EEESC_SE_Li128ELb1ELb1ELb1ELb0EEENS1_36VarlenDynamicPersistentTileSchedulerILi128ELi48ELi128ELi128ELb1ELb1ELb0ELb0ELb1ELb1EEEEEEEEEvNT_6ParamsE)
        /*01b8*/ 	.word	0x000000ff


	//----- nvinfo : EIATTR_FRAME_SIZE
	.align		4
.L_84:
        /*01bc*/ 	.byte	0x04, 0x11
        /*01be*/ 	.short	(.L_86 - .L_85)
	.align		4
.L_85:
        /*01c0*/ 	.word	index@($__internal_3_$__cuda_sm70_votesync_ballot)
        /*01c4*/ 	.word	0x00000000


	//----- nvinfo : EIATTR_FRAME_SIZE
	.align		4
.L_86:
        /*01c8*/ 	.byte	0x04, 0x11
        /*01ca*/ 	.short	(.L_88 - .L_87)
	.align		4
.L_87:
        /*01cc*/ 	.word	index@($__internal_2_$__cuda_sm70_shflsync_up_p)
        /*01d0*/ 	.word	0x00000000


	//----- nvinfo : EIATTR_FRAME_SIZE
	.align		4
.L_88:
        /*01d4*/ 	.byte	0x04, 0x11
        /*01d6*/ 	.short	(.L_90 - .L_89)
	.align		4
.L_89:
        /*01d8*/ 	.word	index@($__internal_1_$__cuda_sm70_shflsync_idx_p)
        /*01dc*/ 	.word	0x00000000


	//----- nvinfo : EIATTR_FRAME_SIZE
	.align		4
.L_90:
        /*01e0*/ 	.byte	0x04, 0x11
        /*01e2*/ 	.short	(.L_92 - .L_91)
	.align		4
.L_91:
        /*01e4*/ 	.word	index@($__internal_0_$__cuda_sm70_shflsync_bfly_p)
        /*01e8*/ 	.word	0x00000000


	//----- nvinfo : EIATTR_FRAME_SIZE
	.align		4
.L_92:
        /*01ec*/ 	.byte	0x04, 0x11
        /*01ee*/ 	.short	(.L_94 - .L_93)
	.align		4
.L_93:
        /*01f0*/ 	.word	index@(_ZN7cutlass13device_kernelIN5flash19enable_sm80_to_sm89INS1_16FlashAttnFwdSm80INS1_25CollectiveMainloopFwdSm80ILi4ELi1ELb0EN4cute5tupleIJNS5_1CILi128EEENS7_ILi48EEENS7_ILi96EEEEEELi96ENS_10bfloat16_tEfNS_4arch4Sm80ELb0ELb0ELb0ELb1ELb0ELb0ELb1ELb1EEENS1_21CollectiveEpilogueFwdINS6_IJS8_SA_S9_EEENS6_IJNS7_ILi1EEESI_SI_EEESC_SE_Li128ELb1ELb1ELb1ELb0EEENS1_36VarlenDynamicPersistentTileSchedulerILi128ELi48ELi128ELi128ELb1ELb1ELb0ELb0ELb1ELb1EEEEEEEEEvNT_6ParamsE)
        /*01f4*/ 	.word	0x00000080


	//----- nvinfo : EIATTR_REGCOUNT
	.align		4
.L_94:
        /*01f8*/ 	.byte	0x04, 0x2f
        /*01fa*/ 	.short	(.L_96 - .L_95)
	.align		4
.L_95:
        /*01fc*/ 	.word	index@(_ZN7cutlass13device_kernelIN5flash19enable_sm80_to_sm89INS1_16FlashAttnFwdSm80INS1_25CollectiveMainloopFwdSm80ILi4ELi1ELb0EN4cute5tupleIJNS5_1CILi128EEENS7_ILi64EEENS7_ILi96EEEEEELi96ENS_10bfloat16_tEfNS_4arch4Sm80ELb0ELb0ELb0ELb0ELb0ELb0ELb1ELb1EEENS1_21CollectiveEpilogueFwdINS6_IJS8_SA_S9_EEENS6_IJNS7_ILi1EEESI_SI_EEESC_SE_Li128ELb0ELb1ELb1ELb0EEENS1_19SingleTileSchedulerILb0ELb1ELb1ELi128EEEEEEEEEvNT_6ParamsE)
        /*0200*/ 	.word	0x000000ff


	//----- nvinfo : EIATTR_FRAME_SIZE
	.align		4
.L_96:
        /*0204*/ 	.byte	0x04, 0x11
        /*0206*/ 	.short	(.L_98 - .L_97)
	.align		4
.L_97:
        /*0208*/ 	.word	index@(_ZN7cutlass13device_kernelIN5flash19enable_sm80_to_sm89INS1_16FlashAttnFwdSm80INS1_25CollectiveMainloopFwdSm80ILi4ELi1ELb0EN4cute5tupleIJNS5_1CILi128EEENS7_ILi64EEENS7_ILi96EEEEEELi96ENS_10bfloat16_tEfNS_4arch4Sm80ELb0ELb0ELb0ELb0ELb0ELb0ELb1ELb1EEENS1_21CollectiveEpilogueFwdINS6_IJS8_SA_S9_EEENS6_IJNS7_ILi1EEESI_SI_EEESC_SE_Li128ELb0ELb1ELb1ELb0EEENS1_19SingleTileSchedulerILb0ELb1ELb1ELi128EEEEEEEEEvNT_6ParamsE)
        /*020c*/ 	.word	0x00000038


	//----- nvinfo : EIATTR_MIN_STACK_SIZE
	.align		4
.L_98:
        /*0210*/ 	.byte	0x04, 0x12
        /*0212*/ 	.short	(.L_100 - .L_99)
	.align		4
.L_99:
        /*0214*/ 	.word	index@(_ZN7cutlass13device_kernelIN5flash19enable_sm80_to_sm89INS1_16FlashAttnFwdSm80INS1_25CollectiveMainloopFwdSm80ILi4ELi1ELb0EN4cute5tupleIJNS5_1CILi128EEENS7_ILi64EEENS7_ILi96EEEEEELi96ENS_10bfloat16_tEfNS_4arch4Sm80ELb0ELb0ELb0ELb0ELb0ELb0ELb1ELb1EEENS1_21CollectiveEpilogueFwdINS6_IJS8_SA_S9_EEENS6_IJNS7_ILi1EEESI_SI_EEESC_SE_Li128ELb0ELb1ELb1ELb0EEENS1_19SingleTileSchedulerILb0ELb1ELb1ELi128EEEEEEEEEvNT_6ParamsE)
        /*0218*/ 	.word	0x00000038


	//----- nvinfo : EIATTR_MIN_STACK_SIZE
	.align		4
.L_100:
        /*021c*/ 	.byte	0x04, 0x12
        /*021e*/ 	.short	(.L_102 - .L_101)
	.align		4
.L_101:
        /*0220*/ 	.word	index@(_ZN7cutlass13device_kernelIN5flash19enable_sm80_to_sm89INS1_16FlashAttnFwdSm80INS1_25CollectiveMainloopFwdSm80ILi4ELi1ELb0EN4cute5tupleIJNS5_1CILi128EEENS7_ILi48EEENS7_ILi96EEEEEELi96ENS_10bfloat16_tEfNS_4arch4Sm80ELb0ELb0ELb0ELb1ELb0ELb0ELb1ELb1EEENS1_21CollectiveEpilogueFwdINS6_IJS8_SA_S9_EEENS6_IJNS7_ILi1EEESI_SI_EEESC_SE_Li128ELb1ELb1ELb1ELb0EEENS1_36VarlenDynamicPersistentTileSchedulerILi128ELi48ELi128ELi128ELb1ELb1ELb0ELb0ELb1ELb1EEEEEEEEEvNT_6ParamsE)
        /*0224*/ 	.word	0x00000080


	//----- nvinfo : EIATTR_MIN_STACK_SIZE
	.align		4
.L_102:
        /*0228*/ 	.byte	0x04, 0x12
        /*022a*/ 	.short	(.L_104 - .L_103)
	.align		4
.L_103:
        /*022c*/ 	.word	index@(_ZN7cutlass13device_kernelIN5flash19enable_sm80_to_sm89INS1_16FlashAttnFwdSm80INS1_25CollectiveMainloopFwdSm80ILi4ELi1ELb0EN4cute5tupleIJNS5_1CILi128EEENS7_ILi48EEENS7_ILi96EEEEEELi96ENS_10bfloat16_tEfNS_4arch4Sm80ELb0ELb0ELb0ELb1ELb0ELb1ELb1ELb1EEENS1_21CollectiveEpilogueFwdINS6_IJS8_SA_S9_EEENS6_IJNS7_ILi1EEESI_SI_EEESC_SE_Li128ELb1ELb1ELb1ELb0EEENS1_36VarlenDynamicPersistentTileSchedulerILi128ELi48ELi128ELi128ELb1ELb1ELb0ELb0ELb1ELb1EEEEEEEEEvNT_6ParamsE)
        /*0230*/ 	.word	0x00000088


	//----- nvinfo : EIATTR_MIN_STACK_SIZE
	.align		4
.L_104:
        /*0234*/ 	.byte	0x04, 0x12
        /*0236*/ 	.short	(.L_106 - .L_105)
	.align		4
.L_105:
        /*0238*/ 	.word	index@(_ZN7cutlass13device_kernelIN5flash19enable_sm80_to_sm89INS1_16FlashAttnFwdSm80INS1_25CollectiveMainloopFwdSm80ILi4ELi1ELb0EN4cute5tupleIJNS5_1CILi128EEENS7_ILi48EEENS7_ILi96EEEEEELi96ENS_10bfloat16_tEfNS_4arch4Sm80ELb0ELb1ELb0ELb0ELb0ELb0ELb1ELb1EEENS1_21CollectiveEpilogueFwdINS6_IJS8_SA_S9_EEENS6_IJNS7_ILi1EEESI_SI_EEESC_SE_Li128ELb0ELb1ELb1ELb0EEENS1_19SingleTileSchedulerILb0ELb1ELb1ELi128EEEEEEEEEvNT_6ParamsE)
        /*023c*/ 	.word	0x00000000


	//----- nvinfo : EIATTR_MIN_STACK_SIZE
	.align		4
.L_106:
        /*0240*/ 	.byte	0x04, 0x12
        /*0242*/ 	.short	(.L_108 - .L_107)
	.align		4
.L_107:
        /*0244*/ 	.word	index@(_ZN7cutlass13device_kernelIN5flash19enable_sm80_to_sm89INS1_16FlashAttnFwdSm80INS1_25CollectiveMainloopFwdSm80ILi4ELi1ELb0EN4cute5tupleIJNS5_1CILi128EEENS7_ILi48EEENS7_ILi96EEEEEELi96ENS_10bfloat16_tEfNS_4arch4Sm80ELb0ELb1ELb0ELb1ELb0ELb0ELb1ELb1EEENS1_21CollectiveEpilogueFwdINS6_IJS8_SA_S9_EEENS6_IJNS7_ILi1EEESI_SI_EEESC_SE_Li128ELb1ELb1ELb1ELb0EEENS1_36VarlenDynamicPersistentTileSchedulerILi128ELi48ELi128ELi128ELb1ELb1ELb0ELb1ELb0ELb1EEEEEEEEEvNT_6ParamsE)
        /*0248*/ 	.word	0x00000068


	//----- nvinfo : EIATTR_MIN_STACK_SIZE
	.align		4
.L_108:
        /*024c*/ 	.byte	0x04, 0x12
        /*024e*/ 	.short	(.L_110 - .L_109)
	.align		4
.L_109:
        /*0250*/ 	.word	index@(_ZN7cutlass13device_kernelIN5flash19enable_sm80_to_sm89INS1_16FlashAttnFwdSm80INS1_25CollectiveMainloopFwdSm80ILi4ELi1ELb0EN4cute5tupleIJNS5_1CILi128EEENS7_ILi48EEENS7_ILi96EEEEEELi96ENS_10bfloat16_tEfNS_4arch4Sm80ELb0ELb1ELb0ELb1ELb0ELb1ELb1ELb1EEENS1_21CollectiveEpilogueFwdINS6_IJS8_SA_S9_EEENS6_IJNS7_ILi1EEESI_SI_EEESC_SE_Li128ELb1ELb1ELb1ELb0EEENS1_36VarlenDynamicPersistentTileSchedulerILi128ELi48ELi128ELi128ELb1ELb1ELb0ELb1ELb0ELb1EEEEEEEEEvNT_6ParamsE)
        /*0254*/ 	.word	0x000000b8


	//----- nvinfo : EIATTR_MIN_STACK_SIZE
	.align		4
.L_110:
        /*0258*/ 	.byte	0x04, 0x12
        /*025a*/ 	.short	(.L_112 - .L_111)
	.align		4
.L_111:
        /*025c*/ 	.word	index@(_ZN7cutlass13device_kernelIN5flash19enable_sm80_to_sm89INS1_16FlashAttnFwdSm80INS1_25CollectiveMainloopFwdSm80ILi4ELi1ELb0EN4cute5tupleIJNS5_1CILi128EEENS7_ILi64EEENS7_ILi96EEEEEELi96ENS_10bfloat16_tEfNS_4arch4Sm80ELb1ELb0ELb0ELb0ELb0ELb0ELb1ELb1EEENS1_21CollectiveEpilogueFwdINS6_IJS8_SA_S9_EEENS6_IJNS7_ILi1EEESI_SI_EEESC_SE_Li128ELb0ELb1ELb1ELb0EEENS1_30DynamicPersistentTileSchedulerILi128ELi128ELb1ELb1ELb0EEEEEEEEEvNT_6ParamsE)
        /*0260*/ 	.word	0x00000078


	//----- nvinfo : EIATTR_MIN_STACK_SIZE
	.align		4
.L_112:
        /*0264*/ 	.byte	0x04, 0x12
        /*0266*/ 	.short	(.L_114 - .L_113)
	.align		4
.L_113:
        /*0268*/ 	.word	index@(_ZN7cutlass13device_kernelIN5flash19enable_sm80_to_sm89INS1_16FlashAttnFwdSm80INS1_25CollectiveMainloopFwdSm80ILi4ELi1ELb0EN4cute5tupleIJNS5_1CILi128EEENS7_ILi48EEENS7_ILi96EEEEEELi96ENS_10bfloat16_tEfNS_4arch4Sm80ELb1ELb0ELb0ELb1ELb0ELb0ELb1ELb1EEENS1_21CollectiveEpilogueFwdINS6_IJS8_SA_S9_EEENS6_IJNS7_ILi1EEESI_SI_EEESC_SE_Li128ELb1ELb1ELb1ELb0EEENS1_36VarlenDynamicPersistentTileSchedulerILi128ELi48ELi128ELi128ELb1ELb1ELb0ELb1ELb1ELb1EEEEEEEEEvNT_6ParamsE)
        /*026c*/ 	.word	0x000000b8


	//----- nvinfo : EIATTR_MIN_STACK_SIZE
	.align		4
.L_114:
        /*0270*/ 	.byte	0x04, 0x12
        /*0272*/ 	.short	(.L_116 - .L_115)
	.align		4
.L_115:
        /*0274*/ 	.word	index@(_ZN7cutlass13device_kernelIN5flash19enable_sm80_to_sm89INS1_16FlashAttnFwdSm80INS1_25CollectiveMainloopFwdSm80ILi4ELi1ELb0EN4cute5tupleIJNS5_1CILi128EEENS7_ILi48EEENS7_ILi96EEEEEELi96ENS_10bfloat16_tEfNS_4arch4Sm80ELb1ELb0ELb0ELb1ELb0ELb1ELb1ELb1EEENS1_21CollectiveEpilogueFwdINS6_IJS8_SA_S9_EEENS6_IJNS7_ILi1EEESI_SI_EEESC_SE_Li128ELb1ELb1ELb1ELb0EEENS1_36VarlenDynamicPersistentTileSchedulerILi128ELi48ELi128ELi128ELb1ELb1ELb0ELb1ELb1ELb1EEEEEEEEEvNT_6ParamsE)
        /*0278*/ 	.word	0x000000b0
.L_116:


//--------------------- .nv.info._ZN7cutlass13device_kernelIN5flash19enable_sm80_to_sm89INS1_16FlashAttnFwdSm80INS1_25CollectiveMainloopFwdSm80ILi4ELi1ELb0EN4cute5tupleIJNS5_1CILi128EEENS7_ILi64EEENS7_ILi96EEEEEELi96ENS_10bfloat16_tEfNS_4arch4Sm80ELb0ELb0ELb0ELb0ELb0ELb0ELb1ELb1EEENS1_21CollectiveEpilogueFwdINS6_IJS8_SA_S9_EEENS6_IJNS7_ILi1EEESI_SI_EEESC_SE_Li128ELb0ELb1ELb1ELb0EEENS1_19SingleTileSchedulerILb0ELb1ELb1ELi128EEEEEEEEEvNT_6ParamsE --------------------------
	.section	.nv.info._ZN7cutlass13device_kernelIN5flash19enable_sm80_to_sm89INS1_16FlashAttnFwdSm80INS1_25CollectiveMainloopFwdSm80ILi4ELi1ELb0EN4cute5tupleIJNS5_1CILi128EEENS7_ILi64EEENS7_ILi96EEEEEELi96ENS_10bfloat16_tEfNS_4arch4Sm80ELb0ELb0ELb0ELb0ELb0ELb0ELb1ELb1EEENS1_21CollectiveEpilogueFwdINS6_IJS8_SA_S9_EEENS6_IJNS7_ILi1EEESI_SI_EEESC_SE_Li128ELb0ELb1ELb1ELb0EEENS1_19SingleTileSchedulerILb0ELb1ELb1ELi128EEEEEEEEEvNT_6ParamsE,"",@"SHT_CUDA_INFO"
	.sectionflags	@""
	.align	4


	//----- nvinfo : EIATTR_CUDA_API_VERSION
	.align		4
        /*0000*/ 	.byte	0x04, 0x37
        /*0002*/ 	.short	(.L_118 - .L_117)
.L_117:
        /*0004*/ 	.word	0x00000082


	//----- nvinfo : EIATTR_SW2861232_WAR
	.align		4
.L_118:
        /*0008*/ 	.byte	0x01, 0x35
	.zero		2


	//----- nvinfo : EIATTR_PARAM_CBANK
	.align		4
        /*000c*/ 	.byte	0x04, 0x0a
        /*000e*/ 	.short	(.L_120 - .L_119)
	.align		4
.L_119:
        /*0010*/ 	.word	index@(.nv.constant0._ZN7cutlass13device_kernelIN5flash19enable_sm80_to_sm89INS1_16FlashAttnFwdSm80INS1_25CollectiveMainloopFwdSm80ILi4ELi1ELb0EN4cute5tupleIJNS5_1CILi128EEENS7_ILi64EEENS7_ILi96EEEEEELi96ENS_10bfloat16_tEfNS_4arch4Sm80ELb0ELb0ELb0ELb0ELb0ELb0ELb1ELb1EEENS1_21CollectiveEpilogueFwdINS6_IJS8_SA_S9_EEENS6_IJNS7_ILi1EEESI_SI_EEESC_SE_Li128ELb0ELb1ELb1ELb0EEENS1_19SingleTileSchedulerILb0ELb1ELb1ELi128EEEEEEEEEvNT_6ParamsE)
        /*0014*/ 	.short	0x0160
        /*0016*/ 	.short	0x0418


	//----- nvinfo : EIATTR_CBANK_PARAM_SIZE
	.align		4
.L_120:
        /*0018*/ 	.byte	0x03, 0x19
        /*001a*/ 	.short	0x0418


	//----- nvinfo : EIATTR_KPARAM_INFO
	.align		4
        /*001c*/ 	.byte	0x04, 0x17
        /*001e*/ 	.short	(.L_122 - .L_121)
.L_121:
        /*0020*/ 	.word	0x00000000
        /*0024*/ 	.short	0x0000
        /*0026*/ 	.short	0x0000
        /*0028*/ 	.byte	0x00, 0xf0, 0x61, 0x10


	//----- nvinfo : EIATTR_MAXREG_COUNT
	.align		4
.L_122:
        /*002c*/ 	.byte	0x03, 0x1b
        /*002e*/ 	.short	0x00ff


	//----- nvinfo : EIATTR_NUM_BARRIERS
	.align		4
        /*0030*/ 	.byte	0x02, 0x4c
        /*0032*/ 	.byte	0x02
	.zero		1


	//----- nvinfo : EIATTR_ANNOTATIONS
	.align		4
        /*0034*/ 	.byte	0x04, 0x55
        /*0036*/ 	.short	(.L_124 - .L_123)


	//   ....[0]....
.L_123:
        /*0038*/ 	.word	0x00000001
        /*003c*/ 	.byte	0x90, 0x00, 0x00, 0x00, 0x01, 0x00, 0x00, 0x00, 0xf0, 0x00, 0x00, 0x00, 0x01, 0x00, 0x00, 0x00
        /* <DEDUP_REMOVED lines=14> */
        /*012c*/ 	.byte	0x70, 0x9f, 0x00, 0x00


	//----- nvinfo : EIATTR_MERCURY_ISA_VERSION
	.align		4
.L_124:
        /*0130*/ 	.byte	0x03, 0x5f
        /*0132*/ 	.short	0x0000


	//----- nvinfo : EIATTR_COOP_GROUP_MASK_REGIDS
	.align		4
        /*0134*/ 	.byte	0x04, 0x29
        /*0136*/ 	.short	(.L_126 - .L_125)


	//   ....[0]....
.L_125:
        /*0138*/ 	.word	0xffffffff


	//   ....[1]....
        /*013c*/ 	.word	0xffffffff


	//   ....[2]....
        /*0140*/ 	.word	0xffffffff


	//   ....[3]....
        /*0144*/ 	.word	0xffffffff


	//   ....[4]....
        /*0148*/ 	.word	0xffffffff


	//   ....[5]....
        /*014c*/ 	.word	0xffffffff


	//   ....[6]....
        /*0150*/ 	.word	0xffffffff


	//   ....[7]....
        /*0154*/ 	.word	0xffffffff


	//   ....[8]....
        /*0158*/ 	.word	0xffffffff


	//   ....[9]....
        /*015c*/ 	.word	0xffffffff


	//   ....[10]....
        /*0160*/ 	.word	0xffffffff


	//   ....[11]....
        /*0164*/ 	.word	0xffffffff


	//   ....[12]....
        /*0168*/ 	.word	0xffffffff


	//   ....[13]....
        /*016c*/ 	.word	0xffffffff


	//   ....[14]....
        /*0170*/ 	.word	0xffffffff


	//   ....[15]....
        /*0174*/ 	.word	0xffffffff


	//   ....[16]....
        /*0178*/ 	.word	0xffffffff


	//   ....[17]....
        /*017c*/ 	.word	0xffffffff


	//   ....[18]....
        /*0180*/ 	.word	0xffffffff


	//   ....[19]....
        /*0184*/ 	.word	0xffffffff


	//   ....[20]....
        /*0188*/ 	.word	0xffffffff


	//   ....[21]....
        /*018c*/ 	.word	0xffffffff


	//   ....[22]....
        /*0190*/ 	.word	0xffffffff


	//   ....[23]....
        /*0194*/ 	.word	0xffffffff


	//   ....[24]....
        /*0198*/ 	.word	0xffffffff


	//   ....[25]....
        /*019c*/ 	.word	0xffffffff


	//   ....[26]....
        /*01a0*/ 	.word	0xffffffff


	//   ....[27]....
        /*01a4*/ 	.word	0xffffffff


	//   ....[28]....
        /*01a8*/ 	.word	0xffffffff


	//   ....[29]....
        /*01ac*/ 	.word	0xffffffff


	//   ....[30]....
        /*01b0*/ 	.word	0xffffffff


	//   ....[31]....
        /*01b4*/ 	.word	0xffffffff


	//   ....[32]....
        /*01b8*/ 	.word	0xffffffff


	//   ....[33]....
        /*01bc*/ 	.word	0xffffffff


	//   ....[34]....
        /*01c0*/ 	.word	0xffffffff


	//   ....[35]....
        /*01c4*/ 	.word	0xffffffff


	//   ....[36]....
        /*01c8*/ 	.word	0xffffffff


	//   ....[37]....
        /*01cc*/ 	.word	0xffffffff


	//   ....[38]....
        /*01d0*/ 	.word	0xffffffff


	//   ....[39]....
        /*01d4*/ 	.word	0xffffffff


	//   ....[40]....
        /*01d8*/ 	.word	0xffffffff


	//   ....[41]....
        /*01dc*/ 	.word	0xffffffff


	//   ....[42]....
        /*01e0*/ 	.word	0xffffffff


	//   ....[43]....
        /*01e4*/ 	.word	0xffffffff


	//   ....[44]....
        /*01e8*/ 	.word	0xffffffff


	//   ....[45]....
        /*01ec*/ 	.word	0xffffffff


	//   ....[46]....
        /*01f0*/ 	.word	0xffffffff


	//   ....[47]....
        /*01f4*/ 	.word	0xffffffff


	//   ....[48]....
        /*01f8*/ 	.word	0xffffffff


	//----- nvinfo : EIATTR_COOP_GROUP_INSTR_OFFSETS
	.align		4
.L_126:
        /*01fc*/ 	.byte	0x04, 0x28
        /*01fe*/ 	.short	(.L_128 - .L_127)


	//   ....[0]....
.L_127:
        /*0200*/ 	.word	0x00000060


	//   ....[1]....
        /*0204*/ 	.word	0x00000da0


	//   ....[2]....
        /*0208*/ 	.word	0x00000dd0


	//   ....[3]....
        /*020c*/ 	.word	0x000010f0


	//   ....[4]....
        /*0210*/ 	.word	0x00001120


	//   ....[5]....
        /*0214*/ 	.word	0x00001260


	//   ....[6]....
        /*0218*/ 	.word	0x00001290


	//   ....[7]....
        /*021c*/ 	.word	0x000013c0


	//   ....[8]....
        /*0220*/ 	.word	0x00001400


	//   ....[9]....
        /*0224*/ 	.word	0x00002c60


	//   ....[10]....
        /*0228*/ 	.word	0x00002da0


	//   ....[11]....
        /*022c*/ 	.word	0x00002de0


	//   ....[12]....
        /*0230*/ 	.word	0x00002ef0


	//   ....[13]....
        /*0234*/ 	.word	0x00002f20


	//   ....[14]....
        /*0238*/ 	.word	0x00002ff0


	//   ....[15]....
        /*023c*/ 	.word	0x00003050


	//   ....[16]....
        /*0240*/ 	.word	0x00003250


	//   ....[17]....
        /*0244*/ 	.word	0x00005940


	//   ....[18]....
        /*0248*/ 	.word	0x00005990


	//   ....[19]....
        /*024c*/ 	.word	0x00005a50


	//   ....[20]....
        /*0250*/ 	.word	0x00005aa0


	//   ....[21]....
        /*0254*/ 	.word	0x00005ae0


	//   ....[22]....
        /*0258*/ 	.word	0x00005be0


	//   ....[23]....
        /*025c*/ 	.word	0x00005e50


	//   ....[24]....
        /*0260*/ 	.word	0x00005fb0


	//   ....[25]....
        /*0264*/ 	.word	0x00007b40


	//   ....[26]....
        /*0268*/ 	.word	0x00007b70


	//   ....[27]....
        /*026c*/ 	.word	0x00007ba0


	//   ....[28]....
        /*0270*/ 	.word	0x00007bc0


	//   ....[29]....
        /*0274*/ 	.word	0x00007bf0


	//   ....[30]....
        /*0278*/ 	.word	0x00007c10


	//   ....[31]....
        /*027c*/ 	.word	0x00007c30


	//   ....[32]....
        /*0280*/ 	.word	0x00007c40


	//   ....[33]....
        /*0284*/ 	.word	0x00008a10


	//   ....[34]....
        /*0288*/ 	.word	0x00008a60


	//   ....[35]....
        /*028c*/ 	.word	0x00008a90


	//   ....[36]....
        /*0290*/ 	.word	0x00008ac0


	//   ....[37]....
        /*0294*/ 	.word	0x00008af0


	//   ....[38]....
        /*0298*/ 	.word	0x00008b20


	//   ....[39]....
        /*029c*/ 	.word	0x00008b50


	//   ....[40]....
        /*02a0*/ 	.word	0x00008b80


	//   ....[41]....
        /*02a4*/ 	.word	0x00008ba0


	//   ....[42]....
        /*02a8*/ 	.word	0x00008bb0


	//   ....[43]....
        /*02ac*/ 	.word	0x000090f0


	//   ....[44]....
        /*02b0*/ 	.word	0x00009110


	//   ....[45]....
        /*02b4*/ 	.word	0x00009590


	//   ....[46]....
        /*02b8*/ 	.word	0x000095b0


	//   ....[47]....
        /*02bc*/ 	.word	0x00009a40


	//   ....[48]....
        /*02c0*/ 	.word	0x00009a50


	//----- nvinfo : EIATTR_EXIT_INSTR_OFFSETS
	.align		4
.L_128:
        /*02c4*/ 	.byte	0x04, 0x1c
        /*02c6*/ 	.short	(.L_130 - .L_129)


	//   ....[0]....
.L_129:
        /*02c8*/ 	.word	0x000001b0


	//   ....[1]....
        /*02cc*/ 	.word	0x00009a60


	//   ....[2]....
        /*02d0*/ 	.word	0x00009e80


	//   ....[3]....
        /*02d4*/ 	.word	0x00009ed0


	//   ....[4]....
        /*02d8*/ 	.word	0x00009f00


	//   ....[5]....
        /*02dc*/ 	.word	0x00009f60


	//   ....[6]....
        /*02e0*/ 	.word	0x0000a1c0


	//----- nvinfo : EIATTR_CTAIDZ_USED
	.align		4
.L_130:
        /*02e4*/ 	.byte	0x01, 0x04
	.zero		2


	//----- nvinfo : EIATTR_MAX_THREADS
	.align		4
        /*02e8*/ 	.byte	0x04, 0x05
        /*02ea*/ 	.short	(.L_132 - .L_131)
.L_131:
        /*02ec*/ 	.word	0x00000080
        /*02f0*/ 	.word	0x00000001
        /*02f4*/ 	.word	0x00000001


	//----- nvinfo : EIATTR_CRS_STACK_SIZE
	.align		4
.L_132:
        /*02f8*/ 	.byte	0x04, 0x1e
        /*02fa*/ 	.short	(.L_134 - .L_133)
.L_133:
        /*02fc*/ 	.word	0x00000000
.L_134:


//--------------------- .nv.info._ZN7cutlass13device_kernelIN5flash19enable_sm80_to_sm89INS1_16FlashAttnFwdSm80INS1_25CollectiveMainloopFwdSm80ILi4ELi1ELb0EN4cute5tupleIJNS5_1CILi128EEENS7_ILi48EEENS7_ILi96EEEEEELi96ENS_10bfloat16_tEfNS_4arch4Sm80ELb0ELb0ELb0ELb1ELb0ELb0ELb1ELb1EEENS1_21CollectiveEpilogueFwdINS6_IJS8_SA_S9_EEENS6_IJNS7_ILi1EEESI_SI_EEESC_SE_Li128ELb1ELb1ELb1ELb0EEENS1_36VarlenDynamicPersistentTileSchedulerILi128ELi48ELi128ELi128ELb1ELb1ELb0ELb0ELb1ELb1EEEEEEEEEvNT_6ParamsE --------------------------
	.section	.nv.info._ZN7cutlass13device_kernelIN5flash19enable_sm80_to_sm89INS1_16FlashAttnFwdSm80INS1_25CollectiveMainloopFwdSm80ILi4ELi1ELb0EN4cute5tupleIJNS5_1CILi128EEENS7_ILi48EEENS7_ILi96EEEEEELi96ENS_10bfloat16_tEfNS_4arch4Sm80ELb0ELb0ELb0ELb1ELb0ELb0ELb1ELb1EEENS1_21CollectiveEpilogueFwdINS6_IJS8_SA_S9_EEENS6_IJNS7_ILi1EEESI_SI_EEESC_SE_Li128ELb1ELb1ELb1ELb0EEENS1_36VarlenDynamicPersistentTileSchedulerILi128ELi48ELi128ELi128ELb1ELb1ELb0ELb0ELb1ELb1EEEEEEEEEvNT_6ParamsE,"",@"SHT_CUDA_INFO"
	.sectionflags	@""
	.align	4


	//----- nvinfo : EIATTR_CUDA_API_VERSION
	.align		4
        /*0000*/ 	.byte	0x04, 0x37
        /*0002*/ 	.short	(.L_136 - .L_135)
.L_135:
        /*0004*/ 	.word	0x00000082


	//----- nvinfo : EIATTR_SW2861232_WAR
	.align		4
.L_136:
        /*0008*/ 	.byte	0x01, 0x35
	.zero		2


	//----- nvinfo : EIATTR_PARAM_CBANK
	.align		4
        /*000c*/ 	.byte	0x04, 0x0a
        /*000e*/ 	.short	(.L_138 - .L_137)
	.align		4
.L_137:
        /*0010*/ 	.word	index@(.nv.constant0._ZN7cutlass13device_kernelIN5flash19enable_sm80_to_sm89INS1_16FlashAttnFwdSm80INS1_25CollectiveMainloopFwdSm80ILi4ELi1ELb0EN4cute5tupleIJNS5_1CILi128EEENS7_ILi48EEENS7_ILi96EEEEEELi96ENS_10bfloat16_tEfNS_4arch4Sm80ELb0ELb0ELb0ELb1ELb0ELb0ELb1ELb1EEENS1_21CollectiveEpilogueFwdINS6_IJS8_SA_S9_EEENS6_IJNS7_ILi1EEESI_SI_EEESC_SE_Li128ELb1ELb1ELb1ELb0EEENS1_36VarlenDynamicPersistentTileSchedulerILi128ELi48ELi128ELi128ELb1ELb1ELb0ELb0ELb1ELb1EEEEEEEEEvNT_6ParamsE)
        /*0014*/ 	.short	0x0160
        /*0016*/ 	.short	0x0438


	//----- nvinfo : EIATTR_CBANK_PARAM_SIZE
	.align		4
.L_138:
        /*0018*/ 	.byte	0x03, 0x19
        /*001a*/ 	.short	0x0438


	//----- nvinfo : EIATTR_KPARAM_INFO
	.align		4
        /*001c*/ 	.byte	0x04, 0x17
        /*001e*/ 	.short	(.L_140 - .L_139)
.L_139:
        /*0020*/ 	.word	0x00000000
        /*0024*/ 	.short	0x0000
        /*0026*/ 	.short	0x0000
        /*0028*/ 	.byte	0x00, 0xf0, 0xe1, 0x10


	//----- nvinfo : EIATTR_MAXREG_COUNT
	.align		4
.L_140:
        /*002c*/ 	.byte	0x03, 0x1b
        /*002e*/ 	.short	0x00ff


	//----- nvinfo : EIATTR_NUM_BARRIERS
	.align		4
        /*0030*/ 	.byte	0x02, 0x4c
        /*0032*/ 	.byte	0x06
	.zero		1


	//----- nvinfo : EIATTR_ANNOTATIONS
	.align		4
        /*0034*/ 	.byte	0x04, 0x55
        /*0036*/ 	.short	(.L_142 - .L_141)


	//   ....[0]....
.L_141:
        /* <DEDUP_REMOVED lines=81> */
        /*053c*/ 	.byte	0x00, 0xbf, 0x00, 0x00, 0x01, 0x00, 0x00, 0x00, 0xe0, 0xbf, 0x00, 0x00


	//----- nvinfo : EIATTR_MERCURY_ISA_VERSION
	.align		4
.L_142:
        /*0548*/ 	.byte	0x03, 0x5f
        /*054a*/ 	.short	0x0000


	//----- nvinfo : EIATTR_INT_WARP_WIDE_INSTR_OFFSETS
	.align		4
        /*054c*/ 	.byte	0x04, 0x31
        /*054e*/ 	.short	(.L_144 - .L_143)


	//   ....[0]....
.L_143:
        /*0550*/ 	.word	0x00008670


	//   ....[1]....
        /*0554*/ 	.word	0x000086f0


	//----- nvinfo : EIATTR_COOP_GROUP_MASK_REGIDS
	.align		4
.L_144:
        /*0558*/ 	.byte	0x04, 0x29
        /*055a*/ 	.short	(.L_146 - .L_145)


	//   ....[0]....
.L_145:
        /*055c*/ 	.word	0xffffffff


	//   ....[1]....
        /*0560*/ 	.word	0xffffffff


	//   ....[2]....
        /*0564*/ 	.word	0xffffffff


	//   ....[3]....
        /*0568*/ 	.word	0xffffffff


	//   ....[4]....
        /*056c*/ 	.word	0xffffffff


	//   ....[5]....
        /*0570*/ 	.word	0xffffffff


	//   ....[6]....
        /*0574*/ 	.word	0xffffffff


	//   ....[7]....
        /*0578*/ 	.word	0xffffffff


	//   ....[8]....
        /*057c*/ 	.word	0xffffffff


	//   ....[9]....
        /*0580*/ 	.word	0xffffffff


	//   ....[10]....
        /*0584*/ 	.word	0xffffffff


	//   ....[11]....
        /*0588*/ 	.word	0xffffffff


	//   ....[12]....
        /*058c*/ 	.word	0xffffffff


	//   ....[13]....
        /*0590*/ 	.word	0xffffffff


	//   ....[14]....
        /*0594*/ 	.word	0xffffffff


	//   ....[15]....
        /*0598*/ 	.word	0xffffffff


	//   ....[16]....
        /*059c*/ 	.word	0xffffffff


	//   ....[17]....
        /*05a0*/ 	.word	0xffffffff


	//   ....[18]....
        /*05a4*/ 	.word	0xffffffff


	//   ....[19]....
        /*05a8*/ 	.word	0xffffffff


	//   ....[20]....
        /*05ac*/ 	.word	0xffffffff


	//   ....[21]....
        /*05b0*/ 	.word	0xffffffff


	//   ....[22]....
        /*05b4*/ 	.word	0xffffffff


	//   ....[23]....
        /*05b8*/ 	.word	0xffffffff


	//   ....[24]....
        /*05bc*/ 	.word	0xffffffff


	//   ....[25]....
        /*05c0*/ 	.word	0xffffffff


	//   ....[26]....
        /*05c4*/ 	.word	0xffffffff


	//   ....[27]....
        /*05c8*/ 	.word	0xffffffff


	//   ....[28]....
        /*05cc*/ 	.word	0xffffffff


	//   ....[29]....
        /*05d0*/ 	.word	0xffffffff


	//   ....[30]....
        /*05d4*/ 	.word	0xffffffff


	//   ....[31]....
        /*05d8*/ 	.word	0xffffffff


	//   ....[32]....
        /*05dc*/ 	.word	0xffffffff


	//   ....[33]....
        /*05e0*/ 	.word	0xffffffff


	//   ....[34]....
        /*05e4*/ 	.word	0xffffffff


	//   ....[35]....
        /*05e8*/ 	.word	0xffffffff


	//   ....[36]....
        /*05ec*/ 	.word	0xffffffff


	//   ....[37]....
        /*05f0*/ 	.word	0xffffffff


	//   ....[38]....
        /*05f4*/ 	.word	0xffffffff


	//   ....[39]....
        /*05f8*/ 	.word	0xffffffff


	//   ....[40]....
        /*05fc*/ 	.word	0xffffffff


	//   ....[41]....
        /*0600*/ 	.word	0xffffffff


	//   ....[42]....
        /*0604*/ 	.word	0xffffffff


	//   ....[43]....
        /*0608*/ 	.word	0xffffffff


	//   ....[44]....
        /*060c*/ 	.word	0xffffffff


	//   ....[45]....
        /*0610*/ 	.word	0xffffffff


	//   ....[46]....
        /*0614*/ 	.word	0xffffffff


	//   ....[47]....
        /*0618*/ 	.word	0xffffffff


	//   ....[48]....
        /*061c*/ 	.word	0xffffffff


	//   ....[49]....
        /*0620*/ 	.word	0xffffffff


	//   ....[50]....
        /*0624*/ 	.word	0xffffffff


	//   ....[51]....
        /*0628*/ 	.word	0xffffffff


	//   ....[52]....
        /*062c*/ 	.word	0xffffffff


	//   ....[53]....
        /*0630*/ 	.word	0xffffffff


	//   ....[54]....
        /*0634*/ 	.word	0xffffffff


	//   ....[55]....
        /*0638*/ 	.word	0xffffffff


	//   ....[56]....
        /*063c*/ 	.word	0xffffffff


	//   ....[57]....
        /*0640*/ 	.word	0xffffffff


	//   ....[58]....
        /*0644*/ 	.word	0xffffffff


	//   ....[59]....
        /*0648*/ 	.word	0xffffffff


	//   ....[60]....
        /*064c*/ 	.word	0xffffffff


	//   ....[61]....
        /*0650*/ 	.word	0xffffffff


	//   ....[62]....
        /*0654*/ 	.word	0xffffffff


	//   ....[63]....
        /*0658*/ 	.word	0xffffffff


	//   ....[64]....
        /*065c*/ 	.word	0xffffffff


	//   ....[65]....
        /*0660*/ 	.word	0xffffffff


	//   ....[66]....
        /*0664*/ 	.word	0xffffffff


	//   ....[67]....
        /*0668*/ 	.word	0xffffffff


	//   ....[68]....
        /*066c*/ 	.word	0xffffffff


	//   ....[69]....
        /*0670*/ 	.word	0xffffffff


	//   ....[70]....
        /*0674*/ 	.word	0xffffffff


	//   ....[71]....
        /*0678*/ 	.word	0xffffffff


	//   ....[72]....
        /*067c*/ 	.word	0xffffffff


	//   ....[73]....
        /*0680*/ 	.word	0xffffffff


	//   ....[74]....
        /*0684*/ 	.word	0xffffffff


	//   ....[75]....
        /*0688*/ 	.word	0xffffffff


	//   ....[76]....
        /*068c*/ 	.word	0xffffffff


	//   ....[77]....
        /*0690*/ 	.word	0xffffffff


	//   ....[78]....
        /*0694*/ 	.word	0xffffffff


	//   ....[79]....
        /*0698*/ 	.word	0xffffffff


	//   ....[80]....
        /*069c*/ 	.word	0xffffffff


	//   ....[81]....
        /*06a0*/ 	.word	0xffffffff


	//   ....[82]....
        /*06a4*/ 	.word	0xffffffff


	//   ....[83]....
        /*06a8*/ 	.word	0xffffffff


	//   ....[84]....
        /*06ac*/ 	.word	0xffffffff


	//   ....[85]....
        /*06b0*/ 	.word	0xffffffff


	//   ....[86]....
        /*06b4*/ 	.word	0xffffffff


	//   ....[87]....
        /*06b8*/ 	.word	0xffffffff


	//   ....[88]....
        /*06bc*/ 	.word	0xffffffff


	//   ....[89]....
        /*06c0*/ 	.word	0xffffffff


	//   ....[90]....
        /*06c4*/ 	.word	0xffffffff


	//   ....[91]....
        /*06c8*/ 	.word	0xffffffff


	//   ....[92]....
        /*06cc*/ 	.word	0xffffffff


	//   ....[93]....
        /*06d0*/ 	.word	0xffffffff


	//   ....[94]....
        /*06d4*/ 	.word	0xffffffff


	//   ....[95]....
        /*06d8*/ 	.word	0xffffffff


	//   ....[96]....
        /*06dc*/ 	.word	0xffffffff


	//   ....[97]....
        /*06e0*/ 	.word	0xffffffff


	//   ....[98]....
        /*06e4*/ 	.word	0xffffffff


	//   ....[99]....
        /*06e8*/ 	.word	0xffffffff


	//   ....[100]....
        /*06ec*/ 	.word	0xffffffff


	//   ....[101]....
        /*06f0*/ 	.word	0xffffffff


	//   ....[102]....
        /*06f4*/ 	.word	0xffffffff


	//   ....[103]....
        /*06f8*/ 	.word	0xffffffff


	//   ....[104]....
        /*06fc*/ 	.word	0xffffffff


	//   ....[105]....
        /*0700*/ 	.word	0xffffffff


	//   ....[106]....
        /*0704*/ 	.word	0xffffffff


	//   ....[107]....
        /*0708*/ 	.word	0xffffffff


	//   ....[108]....
        /*070c*/ 	.word	0xffffffff


	//   ....[109]....
        /*0710*/ 	.word	0xffffffff


	//   ....[110]....
        /*0714*/ 	.word	0xffffffff


	//   ....[111]....
        /*0718*/ 	.word	0xffffffff


	//   ....[112]....
        /*071c*/ 	.word	0xffffffff


	//   ....[113]....
        /*0720*/ 	.word	0xffffffff


	//   ....[114]....
        /*0724*/ 	.word	0xffffffff


	//   ....[115]....
        /*0728*/ 	.word	0xffffffff


	//   ....[116]....
        /*072c*/ 	.word	0xffffffff


	//   ....[117]....
        /*0730*/ 	.word	0xffffffff


	//   ....[118]....
        /*0734*/ 	.word	0xffffffff


	//   ....[119]....
        /*0738*/ 	.word	0xffffffff


	//   ....[120]....
        /*073c*/ 	.word	0xffffffff


	//   ....[121]....
        /*0740*/ 	.word	0xffffffff


	//   ....[122]....
        /*0744*/ 	.word	0xffffffff


	//   ....[123]....
        /*0748*/ 	.word	0xffffffff


	//   ....[124]....
        /*074c*/ 	.word	0xffffffff


	//   ....[125]....
        /*0750*/ 	.word	0xffffffff


	//   ....[126]....
        /*0754*/ 	.word	0xffffffff


	//   ....[127]....
        /*0758*/ 	.word	0xffffffff


	//   ....[128]....
        /*075c*/ 	.word	0xffffffff


	//   ....[129]....
        /*0760*/ 	.word	0xffffffff


	//   ....[130]....
        /*0764*/ 	.word	0xffffffff


	//   ....[131]....
        /*0768*/ 	.word	0xffffffff


	//   ....[132]....
        /*076c*/ 	.word	0xffffffff


	//   ....[133]....
        /*0770*/ 	.word	0xffffffff


	//   ....[134]....
        /*0774*/ 	.word	0xffffffff


	//   ....[135]....
        /*0778*/ 	.word	0xffffffff


	//   ....[136]....
        /*077c*/ 	.word	0xffffffff


	//   ....[137]....
        /*0780*/ 	.word	0xffffffff


	//   ....[138]....
        /*0784*/ 	.word	0xffffffff


	//   ....[139]....
        /*0788*/ 	.word	0xffffffff


	//   ....[140]....
        /*078c*/ 	.word	0xffffffff


	//   ....[141]....
        /*0790*/ 	.word	0xffffffff


	//   ....[142]....
        /*0794*/ 	.word	0xffffffff


	//   ....[143]....
        /*0798*/ 	.word	0xffffffff


	//   ....[144]....
        /*079c*/ 	.word	0xffffffff


	//   ....[145]....
        /*07a0*/ 	.word	0xffffffff


	//   ....[146]....
        /*07a4*/ 	.word	0xffffffff


	//   ....[147]....
        /*07a8*/ 	.word	0xffffffff


	//   ....[148]....
        /*07ac*/ 	.word	0xffffffff


	//   ....[149]....
        /*07b0*/ 	.word	0xffffffff


	//   ....[150]....
        /*07b4*/ 	.word	0xffffffff


	//   ....[151]....
        /*07b8*/ 	.word	0xffffffff


	//   ....[152]....
        /*07bc*/ 	.word	0xffffffff


	//   ....[153]....
        /*07c0*/ 	.word	0xffffffff


	//   ....[154]....
        /*07c4*/ 	.word	0xffffffff


	//   ....[155]....
        /*07c8*/ 	.word	0xffffffff


	//   ....[156]....
        /*07cc*/ 	.word	0xffffffff


	//   ....[157]....
        /*07d0*/ 	.word	0xffffffff


	//   ....[158]....
        /*07d4*/ 	.word	0xffffffff


	//   ....[159]....
        /*07d8*/ 	.word	0xffffffff


	//   ....[160]....
        /*07dc*/ 	.word	0xffffffff


	//   ....[161]....
        /*07e0*/ 	.word	0xffffffff


	//   ....[162]....
        /*07e4*/ 	.word	0xffffffff


	//   ....[163]....
        /*07e8*/ 	.word	0xffffffff


	//   ....[164]....
        /*07ec*/ 	.word	0xffffffff


	//   ....[165]....
        /*07f0*/ 	.word	0xffffffff


	//   ....[166]....
        /*07f4*/ 	.word	0xffffffff


	//----- nvinfo : EIATTR_COOP_GROUP_INSTR_OFFSETS
	.align		4
.L_146:
        /*07f8*/ 	.byte	0x04, 0x28
        /*07fa*/ 	.short	(.L_148 - .L_147)


	//   ....[0]....
.L_147:
        /*07fc*/ 	.word	0x00000050


	//   ....[1]....
        /*0800*/ 	.word	0x000001e0


	//   ....[2]....
        /*0804*/ 	.word	0x00000210


	//   ....[3]....
        /*0808*/ 	.word	0x00000240


	//   ....[4]....
        /*080c*/ 	.word	0x00000270


	//   ....[5]....
        /*0810*/ 	.word	0x000002a0


	//   ....[6]....
        /*0814*/ 	.word	0x000002d0


	//   ....[7]....
        /*0818*/ 	.word	0x00000440


	//   ....[8]....
        /*081c*/ 	.word	0x00000480


	//   ....[9]....
        /*0820*/ 	.word	0x000004b0


	//   ....[10]....
        /*0824*/ 	.word	0x000004e0


	//   ....[11]....
        /*0828*/ 	.word	0x00000510


	//   ....[12]....
        /*082c*/ 	.word	0x00000540


	//   ....[13]....
        /*0830*/ 	.word	0x000005d0


	//   ....[14]....
        /*0834*/ 	.word	0x00000600


	//   ....[15]....
        /*0838*/ 	.word	0x00000620


	//   ....[16]....
        /*083c*/ 	.word	0x00000680


	//   ....[17]....
        /*0840*/ 	.word	0x00002610


	//   ....[18]....
        /*0844*/ 	.word	0x00002630


	//   ....[19]....
        /*0848*/ 	.word	0x000027a0


	//   ....[20]....
        /*084c*/ 	.word	0x000027b0


	//   ....[21]....
        /*0850*/ 	.word	0x00002920


	//   ....[22]....
        /*0854*/ 	.word	0x00002940


	//   ....[23]....
        /*0858*/ 	.word	0x00002ab0


	//   ....[24]....
        /*085c*/ 	.word	0x00002ac0


	//   ....[25]....
        /*0860*/ 	.word	0x00003db0


	//   ....[26]....
        /*0864*/ 	.word	0x00003ee0


	//   ....[27]....
        /*0868*/ 	.word	0x00004040


	//   ....[28]....
        /*086c*/ 	.word	0x00004060


	//   ....[29]....
        /*0870*/ 	.word	0x000042f0


	//   ....[30]....
        /*0874*/ 	.word	0x00004360


	//   ....[31]....
        /*0878*/ 	.word	0x00004580


	//   ....[32]....
        /*087c*/ 	.word	0x00004650


	//   ....[33]....
        /*0880*/ 	.word	0x00006370


	//   ....[34]....
        /*0884*/ 	.word	0x000063c0


	//   ....[35]....
        /*0888*/ 	.word	0x000063d0


	//   ....[36]....
        /*088c*/ 	.word	0x00006410


	//   ....[37]....
        /*0890*/ 	.word	0x00006440


	//   ....[38]....
        /*0894*/ 	.word	0x00006470


	//   ....[39]....
        /*0898*/ 	.word	0x000066c0


	//   ....[40]....
        /*089c*/ 	.word	0x00006a40


	//   ....[41]....
        /*08a0*/ 	.word	0x00007cd0


	//   ....[42]....
        /*08a4*/ 	.word	0x00007ce0


	//   ....[43]....
        /*08a8*/ 	.word	0x00007cf0


	//   ....[44]....
        /*08ac*/ 	.word	0x00007d00


	//   ....[45]....
        /*08b0*/ 	.word	0x00007d30


	//   ....[46]....
        /*08b4*/ 	.word	0x00007d50


	//   ....[47]....
        /*08b8*/ 	.word	0x00007d70


	//   ....[48]....
        /*08bc*/ 	.word	0x00007d80


	//   ....[49]....
        /*08c0*/ 	.word	0x000092a0


	//   ....[50]....
        /*08c4*/ 	.word	0x000092b0


	//   ....[51]....
        /*08c8*/ 	.word	0x000092c0


	//   ....[52]....
        /*08cc*/ 	.word	0x000092d0


	//   ....[53]....
        /*08d0*/ 	.word	0x000092e0


	//   ....[54]....
        /*08d4*/ 	.word	0x000092f0


	//   ....[55]....
        /*08d8*/ 	.word	0x00009320


	//   ....[56]....
        /*08dc*/ 	.word	0x00009330


	//   ....[57]....
        /*08e0*/ 	.word	0x000097b0


	//   ....[58]....
        /*08e4*/ 	.word	0x000097d0


	//   ....[59]....
        /*08e8*/ 	.word	0x00009910


	//   ....[60]....
        /*08ec*/ 	.word	0x00009920


	//   ....[61]....
        /*08f0*/ 	.word	0x00009a70


	//   ....[62]....
        /*08f4*/ 	.word	0x00009a90


	//   ....[63]....
        /*08f8*/ 	.word	0x00009be0


	//   ....[64]....
        /*08fc*/ 	.word	0x00009bf0


	//   ....[65]....
        /*0900*/ 	.word	0x00009f40


	//   ....[66]....
        /*0904*/ 	.word	0x00009f60


	//   ....[67]....
        /*0908*/ 	.word	0x0000a430


	//   ....[68]....
        /*090c*/ 	.word	0x0000a440


	//   ....[69]....
        /*0910*/ 	.word	0x0000a910


	//   ....[70]....
        /*0914*/ 	.word	0x0000a930


	//   ....[71]....
        /*0918*/ 	.word	0x0000ae10


	//   ....[72]....
        /*091c*/ 	.word	0x0000ae20


	//   ....[73]....
        /*0920*/ 	.word	0x0000ba60


	//   ....[74]....
        /*0924*/ 	.word	0x0000ba80


	//   ....[75]....
        /*0928*/ 	.word	0x0000bbd0


	//   ....[76]....
        /*092c*/ 	.word	0x0000bbe0


	//   ....[77]....
        /*0930*/ 	.word	0x0000bd30


	//   ....[78]....
        /*0934*/ 	.word	0x0000bd50


	//   ....[79]....
        /*0938*/ 	.word	0x0000bea0


	//   ....[80]....
        /*093c*/ 	.word	0x0000beb0


	//   ....[81]....
        /*0940*/ 	.word	0x0000c0a0


	//   ....[82]....
        /*0944*/ 	.word	0x0000c0c0


	//   ....[83]....
        /*0948*/ 	.word	0x0000c1e0


	//   ....[84]....
        /*094c*/ 	.word	0x0000c220


	//   ....[85]....
        /*0950*/ 	.word	0x0000c250


	//   ....[86]....
        /*0954*/ 	.word	0x0000c280


	//   ....[87]....
        /*0958*/ 	.word	0x0000c2b0


	//   ....[88]....
        /*095c*/ 	.word	0x0000c2e0


	//   ....[89]....
        /*0960*/ 	.word	0x0000c430


	//   ....[90]....
        /*0964*/ 	.word	0x0000c470


	//   ....[91]....
        /*0968*/ 	.word	0x0000c4a0


	//   ....[92]....
        /*096c*/ 	.word	0x0000c4d0


	//   ....[93]....
        /*0970*/ 	.word	0x0000c500


	//   ....[94]....
        /*0974*/ 	.word	0x0000c530


	//   ....[95]....
        /*0978*/ 	.word	0x0000c5c0


	//   ....[96]....
        /*097c*/ 	.word	0x0000c5f0


	//   ....[97]....
        /*0980*/ 	.word	0x0000c600


	//   ....[98]....
        /*0984*/ 	.word	0x0000c660


	//   ....[99]....
        /*0988*/ 	.word	0x0000cb90


	//   ....[100]....
        /*098c*/ 	.word	0x0000cbf0


	//   ....[101]....
        /*0990*/ 	.word	0x0000cc40


	//   ....[102]....
        /*0994*/ 	.word	0x0000cc90


	//   ....[103]....
        /*0998*/ 	.word	0x0000cce0


	//   ....[104]....
        /*099c*/ 	.word	0x0000cd50


	//   ....[105]....
        /*09a0*/ 	.word	0x0000cd90


	//   ....[106]....
        /*09a4*/ 	.word	0x0000ce00


	//   ....[107]....
        /*09a8*/ 	.word	0x0000ce70


	//   ....[108]....
        /*09ac*/ 	.word	0x0000ced0


	//   ....[109]....
        /*09b0*/ 	.word	0x0000cf40


	//   ....[110]....
        /*09b4*/ 	.word	0x0000cfb0


	//   ....[111]....
        /*09b8*/ 	.word	0x0000d010


	//   ....[112]....
        /*09bc*/ 	.word	0x0000d070


	//   ....[113]....
        /*09c0*/ 	.word	0x0000d0d0


	//   ....[114]....
        /*09c4*/ 	.word	0x0000d140


	//   ....[115]....
        /*09c8*/ 	.word	0x0000d1a0


	//   ....[116]....
        /*09cc*/ 	.word	0x0000d200


	//   ....[117]....
        /*09d0*/ 	.word	0x0000d270


	//   ....[118]....
        /*09d4*/ 	.word	0x0000d2b0


	//   ....[119]....
        /*09d8*/ 	.word	0x0000d300


	//   ....[120]....
        /*09dc*/ 	.word	0x0000d350


	//   ....[121]....
        /*09e0*/ 	.word	0x0000d3a0


	//   ....[122]....
        /*09e4*/ 	.word	0x0000d3f0


	//   ....[123]....
        /*09e8*/ 	.word	0x0000d440


	//   ....[124]....
        /*09ec*/ 	.word	0x0000d490


	//   ....[125]....
        /*09f0*/ 	.word	0x0000d4f0


	//   ....[126]....
        /*09f4*/ 	.word	0x0000d560


	//   ....[127]....
        /*09f8*/ 	.word	0x0000d5c0


	//   ....[128]....
        /*09fc*/ 	.word	0x0000d620


	//   ....[129]....
        /*0a00*/ 	.word	0x0000d680


	//   ....[130]....
        /*0a04*/ 	.word	0x0000d6f0


	//   ....[131]....
        /*0a08*/ 	.word	0x0000d750


	//   ....[132]....
        /*0a0c*/ 	.word	0x0000d7b0


	//   ....[133]....
        /*0a10*/ 	.word	0x0000d810


	//   ....[134]....
        /*0a14*/ 	.word	0x0000d880


	//   ....[135]....
        /*0a18*/ 	.word	0x0000d8e0


	//   ....[136]....
        /*0a1c*/ 	.word	0x0000d940


	//   ....[137]....
        /*0a20*/ 	.word	0x0000d9a0


	//   ....[138]....
        /*0a24*/ 	.word	0x0000da10


	//   ....[139]....
        /*0a28*/ 	.word	0x0000da70


	//   ....[140]....
        /*0a2c*/ 	.word	0x0000dad0


	//   ....[141]....
        /*0a30*/ 	.word	0x0000db30


	//   ....[142]....
        /*0a34*/ 	.word	0x0000dba0


	//   ....[143]....
        /*0a38*/ 	.word	0x0000dc00


	//   ....[144]....
        /*0a3c*/ 	.word	0x0000dc60


	//   ....[145]....
        /*0a40*/ 	.word	0x0000dcc0


	//   ....[146]....
        /*0a44*/ 	.word	0x0000dd30


	//   ....[147]....
        /*0a48*/ 	.word	0x0000dd90


	//   ....[148]....
        /*0a4c*/ 	.word	0x0000ddf0


	//   ....[149]....
        /*0a50*/ 	.word	0x0000de50


	//   ....[150]....
        /*0a54*/ 	.word	0x0000dec0


	//   ....[151]....
        /*0a58*/ 	.word	0x0000df10


	//   ....[152]....
        /*0a5c*/ 	.word	0x0000df50


	//   ....[153]....
        /*0a60*/ 	.word	0x0000dfa0


	//   ....[154]....
        /*0a64*/ 	.word	0x0000dff0


	//   ....[155]....
        /*0a68*/ 	.word	0x0000e040


	//   ....[156]....
        /*0a6c*/ 	.word	0x0000e0b0


	//   ....[157]....
        /*0a70*/ 	.word	0x0000e0f0


	//   ....[158]....
        /*0a74*/ 	.word	0x0000e140


	//   ....[159]....
        /*0a78*/ 	.word	0x0000e190


	//   ....[160]....
        /*0a7c*/ 	.word	0x0000e1e0


	//   ....[161]....
        /*0a80*/ 	.word	0x0000e230


	//   ....[162]....
        /*0a84*/ 	.word	0x0000e2a0


	//   ....[163]....
        /*0a88*/ 	.word	0x0000e2e0


	//   ....[164]....
        /*0a8c*/ 	.word	0x0000e350


	//   ....[165]....
        /*0a90*/ 	.word	0x0000e3b0


	//   ....[166]....
        /*0a94*/ 	.word	0x0000e410


	//----- nvinfo : EIATTR_EXIT_INSTR_OFFSETS
	.align		4
.L_148:
        /*0a98*/ 	.byte	0x04, 0x1c
        /*0a9a*/ 	.short	(.L_150 - .L_149)


	//   ....[0]....
.L_149:
        /*0a9c*/ 	.word	0x00000b40


	//   ....[1]....
        /*0aa0*/ 	.word	0x0000cb50


	//----- nvinfo : EIATTR_MAX_THREADS
	.align		4
.L_150:
        /*0aa4*/ 	.byte	0x04, 0x05
        /*0aa6*/ 	.short	(.L_152 - .L_151)
.L_151:
        /*0aa8*/ 	.word	0x00000080
        /*0aac*/ 	.word	0x00000001
        /*0ab0*/ 	.word	0x00000001


	//----- nvinfo : EIATTR_CRS_STACK_SIZE
	.align		4
.L_152:
        /*0ab4*/ 	.byte	0x04, 0x1e
        /*0ab6*/ 	.short	(.L_154 - .L_153)
.L_153:
        /*0ab8*/ 	.word	0x00000000
.L_154:


//--------------------- .nv.info._ZN7cutlass13device_kernelIN5flash19enable_sm80_to_sm89INS1_16FlashAttnFwdSm80INS1_25CollectiveMainloopFwdSm80ILi4ELi1ELb0EN4cute5tupleIJNS5_1CILi128EEENS7_ILi48EEENS7_ILi96EEEEEELi96ENS_10bfloat16_tEfNS_4arch4Sm80ELb0ELb0ELb0ELb1ELb0ELb1ELb1ELb1EEENS1_21CollectiveEpilogueFwdINS6_IJS8_SA_S9_EEENS6_IJNS7_ILi1EEESI_SI_EEESC_SE_Li128ELb1ELb1ELb1ELb0EEENS1_36VarlenDynamicPersistentTileSchedulerILi128ELi48ELi128ELi128ELb1ELb1ELb0ELb0ELb1ELb1EEEEEEEEEvNT_6ParamsE --------------------------
	.section	.nv.info._ZN7cutlass13device_kernelIN5flash19enable_sm80_to_sm89INS1_16FlashAttnFwdSm80INS1_25CollectiveMainloopFwdSm80ILi4ELi1ELb0EN4cute5tupleIJNS5_1CILi128EEENS7_ILi48EEENS7_ILi96EEEEEELi96ENS_10bfloat16_tEfNS_4arch4Sm80ELb0ELb0ELb0ELb1ELb0ELb1ELb1ELb1EEENS1_21CollectiveEpilogueFwdINS6_IJS8_SA_S9_EEENS6_IJNS7_ILi1EEESI_SI_EEESC_SE_Li128ELb1ELb1ELb1ELb0EEENS1_36VarlenDynamicPersistentTileSchedulerILi128ELi48ELi128ELi128ELb1ELb1ELb0ELb0ELb1ELb1EEEEEEEEEvNT_6ParamsE,"",@"SHT_CUDA_INFO"
	.sectionflags	@""
	.align	4


	//----- nvinfo : EIATTR_CUDA_API_VERSION
	.align		4
        /*0000*/ 	.byte	0x04, 0x37
        /*0002*/ 	.short	(.L_156 - .L_155)
.L_155:
        /*0004*/ 	.word	0x00000082


	//----- nvinfo : EIATTR_SW2861232_WAR
	.align		4
.L_156:
        /*0008*/ 	.byte	0x01, 0x35
	.zero		2


	//----- nvinfo : EIATTR_PARAM_CBANK
	.align		4
        /*000c*/ 	.byte	0x04, 0x0a
        /*000e*/ 	.short	(.L_158 - .L_157)
	.align		4
.L_157:
        /*0010*/ 	.word	index@(.nv.constant0._ZN7cutlass13device_kernelIN5flash19enable_sm80_to_sm89INS1_16FlashAttnFwdSm80INS1_25CollectiveMainloopFwdSm80ILi4ELi1ELb0EN4cute5tupleIJNS5_1CILi128EEENS7_ILi48EEENS7_ILi96EEEEEELi96ENS_10bfloat16_tEfNS_4arch4Sm80ELb0ELb0ELb0ELb1ELb0ELb1ELb1ELb1EEENS1_21CollectiveEpilogueFwdINS6_IJS8_SA_S9_EEENS6_IJNS7_ILi1EEESI_SI_EEESC_SE_Li128ELb1ELb1ELb1ELb0EEENS1_36VarlenDynamicPersistentTileSchedulerILi128ELi48ELi128ELi128ELb1ELb1ELb0ELb0ELb1ELb1EEEEEEEEEvNT_6ParamsE)
        /*0014*/ 	.short	0x0160
        /*0016*/ 	.short	0x0438


	//----- nvinfo : EIATTR_CBANK_PARAM_SIZE
	.align		4
.L_158:
        /*0018*/ 	.byte	0x03, 0x19
        /*001a*/ 	.short	0x0438


	//----- nvinfo : EIATTR_KPARAM_INFO
	.align		4
        /*001c*/ 	.byte	0x04, 0x17
        /*001e*/ 	.short	(.L_160 - .L_159)
.L_159:
        /*0020*/ 	.word	0x00000000
        /*0024*/ 	.short	0x0000
        /*0026*/ 	.short	0x0000
        /*0028*/ 	.byte	0x00, 0xf0, 0xe1, 0x10


	//----- nvinfo : EIATTR_MAXREG_COUNT
	.align		4
.L_160:
        /*002c*/ 	.byte	0x03, 0x1b
        /*002e*/ 	.short	0x00ff


	//----- nvinfo : EIATTR_NUM_BARRIERS
	.align		4
        /*0030*/ 	.byte	0x02, 0x4c
        /*0032*/ 	.byte	0x06
	.zero		1


	//----- nvinfo : EIATTR_ANNOTATIONS
	.align		4
        /*0034*/ 	.byte	0x04, 0x55
        /*0036*/ 	.short	(.L_162 - .L_161)


	//   ....[0]....
.L_161:
        /* <DEDUP_REMOVED lines=72> */


	//----- nvinfo : EIATTR_MERCURY_ISA_VERSION
	.align		4
.L_162:
        /*04a8*/ 	.byte	0x03, 0x5f
        /*04aa*/ 	.short	0x0000


	//----- nvinfo : EIATTR_INT_WARP_WIDE_INSTR_OFFSETS
	.align		4
        /*04ac*/ 	.byte	0x04, 0x31
        /*04ae*/ 	.short	(.L_164 - .L_163)


	//   ....[0]....
.L_163:
        /*04b0*/ 	.word	0x00013570


	//   ....[1]....
        /*04b4*/ 	.word	0x000135f0


	//----- nvinfo : EIATTR_COOP_GROUP_MASK_REGIDS
	.align		4
.L_164:
        /*04b8*/ 	.byte	0x04, 0x29
        /*04ba*/ 	.short	(.L_166 - .L_165)


	//   ....[0]....
.L_165:
        /*04bc*/ 	.word	0xffffffff


	//   ....[1]....
        /*04c0*/ 	.word	0xffffffff


	//   ....[2]....
        /*04c4*/ 	.word	0xffffffff


	//   ....[3]....
        /*04c8*/ 	.word	0xffffffff


	//   ....[4]....
        /*04cc*/ 	.word	0xffffffff


	//   ....[5]....
        /*04d0*/ 	.word	0xffffffff


	//   ....[6]....
        /*04d4*/ 	.word	0xffffffff


	//   ....[7]....
        /*04d8*/ 	.word	0xffffffff


	//   ....[8]....
        /*04dc*/ 	.word	0xffffffff


	//   ....[9]....
        /*04e0*/ 	.word	0xffffffff


	//   ....[10]....
        /*04e4*/ 	.word	0xffffffff


	//   ....[11]....
        /*04e8*/ 	.word	0xffffffff


	//   ....[12]....
        /*04ec*/ 	.word	0xffffffff


	//   ....[13]....
        /*04f0*/ 	.word	0xffffffff


	//   ....[14]....
        /*04f4*/ 	.word	0xffffffff


	//   ....[15]....
        /*04f8*/ 	.word	0xffffffff


	//   ....[16]....
        /*04fc*/ 	.word	0xffffffff


	//   ....[17]....
        /*0500*/ 	.word	0xffffffff


	//   ....[18]....
        /*0504*/ 	.word	0xffffffff


	//   ....[19]....
        /*0508*/ 	.word	0xffffffff


	//   ....[20]....
        /*050c*/ 	.word	0xffffffff


	//   ....[21]....
        /*0510*/ 	.word	0xffffffff


	//   ....[22]....
        /*0514*/ 	.word	0xffffffff


	//   ....[23]....
        /*0518*/ 	.word	0xffffffff


	//   ....[24]....
        /*051c*/ 	.word	0xffffffff


	//   ....[25]....
        /*0520*/ 	.word	0xffffffff


	//   ....[26]....
        /*0524*/ 	.word	0xffffffff


	//   ....[27]....
        /*0528*/ 	.word	0xffffffff


	//   ....[28]....
        /*052c*/ 	.word	0xffffffff


	//   ....[29]....
        /*0530*/ 	.word	0xffffffff


	//   ....[30]....
        /*0534*/ 	.word	0xffffffff


	//   ....[31]....
        /*0538*/ 	.word	0xffffffff


	//   ....[32]....
        /*053c*/ 	.word	0xffffffff


	//   ....[33]....
        /*0540*/ 	.word	0xffffffff


	//   ....[34]....
        /*0544*/ 	.word	0xffffffff


	//   ....[35]....
        /*0548*/ 	.word	0xffffffff


	//   ....[36]....
        /*054c*/ 	.word	0xffffffff


	//   ....[37]....
        /*0550*/ 	.word	0xffffffff


	//   ....[38]....
        /*0554*/ 	.word	0xffffffff


	//   ....[39]....
        /*0558*/ 	.word	0xffffffff


	//   ....[40]....
        /*055c*/ 	.word	0xffffffff


	//   ....[41]....
        /*0560*/ 	.word	0xffffffff


	//   ....[42]....
        /*0564*/ 	.word	0xffffffff


	//   ....[43]....
        /*0568*/ 	.word	0xffffffff


	//   ....[44]....
        /*056c*/ 	.word	0xffffffff


	//   ....[45]....
        /*0570*/ 	.word	0xffffffff


	//   ....[46]....
        /*0574*/ 	.word	0xffffffff


	//   ....[47]....
        /*0578*/ 	.word	0xffffffff


	//   ....[48]....
        /*057c*/ 	.word	0xffffffff


	//   ....[49]....
        /*0580*/ 	.word	0xffffffff


	//   ....[50]....
        /*0584*/ 	.word	0xffffffff


	//   ....[51]....
        /*0588*/ 	.word	0xffffffff


	//   ....[52]....
        /*058c*/ 	.word	0xffffffff


	//   ....[53]....
        /*0590*/ 	.word	0xffffffff


	//   ....[54]....
        /*0594*/ 	.word	0xffffffff


	//   ....[55]....
        /*0598*/ 	.word	0xffffffff


	//   ....[56]....
        /*059c*/ 	.word	0xffffffff


	//   ....[57]....
        /*05a0*/ 	.word	0xffffffff


	//   ....[58]....
        /*05a4*/ 	.word	0xffffffff


	//   ....[59]....
        /*05a8*/ 	.word	0xffffffff


	//   ....[60]....
        /*05ac*/ 	.word	0xffffffff


	//   ....[61]....
        /*05b0*/ 	.word	0xffffffff


	//   ....[62]....
        /*05b4*/ 	.word	0xffffffff


	//   ....[63]....
        /*05b8*/ 	.word	0xffffffff


	//   ....[64]....
        /*05bc*/ 	.word	0xffffffff


	//   ....[65]....
        /*05c0*/ 	.word	0xffffffff


	//   ....[66]....
        /*05c4*/ 	.word	0xffffffff


	//   ....[67]....
        /*05c8*/ 	.word	0xffffffff


	//   ....[68]....
        /*05cc*/ 	.word	0xffffffff


	//   ....[69]....
        /*05d0*/ 	.word	0xffffffff


	//   ....[70]....
        /*05d4*/ 	.word	0xffffffff


	//   ....[71]....
        /*05d8*/ 	.word	0xffffffff


	//   ....[72]....
        /*05dc*/ 	.word	0xffffffff


	//   ....[73]....
        /*05e0*/ 	.word	0xffffffff


	//   ....[74]....
        /*05e4*/ 	.word	0xffffffff


	//   ....[75]....
        /*05e8*/ 	.word	0xffffffff


	//   ....[76]....
        /*05ec*/ 	.word	0xffffffff


	//   ....[77]....
        /*05f0*/ 	.word	0xffffffff


	//   ....[78]....
        /*05f4*/ 	.word	0xffffffff


	//   ....[79]....
        /*05f8*/ 	.word	0xffffffff


	//   ....[80]....
        /*05fc*/ 	.word	0xffffffff


	//   ....[81]....
        /*0600*/ 	.word	0xffffffff


	//   ....[82]....
        /*0604*/ 	.word	0xffffffff


	//   ....[83]....
        /*0608*/ 	.word	0xffffffff


	//   ....[84]....
        /*060c*/ 	.word	0xffffffff


	//   ....[85]....
        /*0610*/ 	.word	0xffffffff


	//   ....[86]....
        /*0614*/ 	.word	0xffffffff


	//   ....[87]....
        /*0618*/ 	.word	0xffffffff


	//   ....[88]....
        /*061c*/ 	.word	0xffffffff


	//   ....[89]....
        /*0620*/ 	.word	0xffffffff


	//   ....[90]....
        /*0624*/ 	.word	0xffffffff


	//   ....[91]....
        /*0628*/ 	.word	0xffffffff


	//   ....[92]....
        /*062c*/ 	.word	0xffffffff


	//   ....[93]....
        /*0630*/ 	.word	0xffffffff


	//   ....[94]....
        /*0634*/ 	.word	0xffffffff


	//   ....[95]....
        /*0638*/ 	.word	0xffffffff


	//   ....[96]....
        /*063c*/ 	.word	0xffffffff


	//   ....[97]....
        /*0640*/ 	.word	0xffffffff


	//   ....[98]....
        /*0644*/ 	.word	0xffffffff


	//   ....[99]....
        /*0648*/ 	.word	0xffffffff


	//   ....[100]....
        /*064c*/ 	.word	0xffffffff


	//   ....[101]....
        /*0650*/ 	.word	0xffffffff


	//   ....[102]....
        /*0654*/ 	.word	0xffffffff


	//   ....[103]....
        /*0658*/ 	.word	0xffffffff


	//   ....[104]....
        /*065c*/ 	.word	0xffffffff


	//   ....[105]....
        /*0660*/ 	.word	0xffffffff


	//   ....[106]....
        /*0664*/ 	.word	0xffffffff


	//   ....[107]....
        /*0668*/ 	.word	0xffffffff


	//   ....[108]....
        /*066c*/ 	.word	0xffffffff


	//   ....[109]....
        /*0670*/ 	.word	0xffffffff


	//   ....[110]....
        /*0674*/ 	.word	0xffffffff


	//   ....[111]....
        /*0678*/ 	.word	0xffffffff


	//   ....[112]....
        /*067c*/ 	.word	0xffffffff


	//   ....[113]....
        /*0680*/ 	.word	0xffffffff


	//   ....[114]....
        /*0684*/ 	.word	0xffffffff


	//   ....[115]....
        /*0688*/ 	.word	0xffffffff


	//   ....[116]....
        /*068c*/ 	.word	0xffffffff


	//   ....[117]....
        /*0690*/ 	.word	0xffffffff


	//   ....[118]....
        /*0694*/ 	.word	0xffffffff


	//   ....[119]....
        /*0698*/ 	.word	0xffffffff


	//   ....[120]....
        /*069c*/ 	.word	0xffffffff


	//   ....[121]....
        /*06a0*/ 	.word	0xffffffff


	//   ....[122]....
        /*06a4*/ 	.word	0xffffffff


	//   ....[123]....
        /*06a8*/ 	.word	0xffffffff


	//   ....[124]....
        /*06ac*/ 	.word	0xffffffff


	//   ....[125]....
        /*06b0*/ 	.word	0xffffffff


	//   ....[126]....
        /*06b4*/ 	.word	0xffffffff


	//   ....[127]....
        /*06b8*/ 	.word	0xffffffff


	//   ....[128]....
        /*06bc*/ 	.word	0xffffffff


	//   ....[129]....
        /*06c0*/ 	.word	0xffffffff


	//   ....[130]....
        /*06c4*/ 	.word	0xffffffff


	//   ....[131]....
        /*06c8*/ 	.word	0xffffffff


	//   ....[132]....
        /*06cc*/ 	.word	0xffffffff


	//   ....[133]....
        /*06d0*/ 	.word	0xffffffff


	//   ....[134]....
        /*06d4*/ 	.word	0xffffffff


	//   ....[135]....
        /*06d8*/ 	.word	0xffffffff


	//   ....[136]....
        /*06dc*/ 	.word	0xffffffff


	//   ....[137]....
        /*06e0*/ 	.word	0xffffffff


	//   ....[138]....
        /*06e4*/ 	.word	0xffffffff


	//   ....[139]....
        /*06e8*/ 	.word	0xffffffff


	//   ....[140]....
        /*06ec*/ 	.word	0xffffffff


	//   ....[141]....
        /*06f0*/ 	.word	0xffffffff


	//   ....[142]....
        /*06f4*/ 	.word	0xffffffff


	//   ....[143]....
        /*06f8*/ 	.word	0xffffffff


	//   ....[144]....
        /*06fc*/ 	.word	0xffffffff


	//   ....[145]....
        /*0700*/ 	.word	0xffffffff


	//   ....[146]....
        /*0704*/ 	.word	0xffffffff


	//   ....[147]....
        /*0708*/ 	.word	0xffffffff


	//   ....[148]....
        /*070c*/ 	.word	0xffffffff


	//   ....[149]....
        /*0710*/ 	.word	0xffffffff


	//   ....[150]....
        /*0714*/ 	.word	0xffffffff


	//   ....[151]....
        /*0718*/ 	.word	0xffffffff


	//   ....[152]....
        /*071c*/ 	.word	0xffffffff


	//   ....[153]....
        /*0720*/ 	.word	0xffffffff


	//   ....[154]....
        /*0724*/ 	.word	0xffffffff


	//   ....[155]....
        /*0728*/ 	.word	0xffffffff


	//   ....[156]....
        /*072c*/ 	.word	0xffffffff


	//   ....[157]....
        /*0730*/ 	.word	0xffffffff


	//   ....[158]....
        /*0734*/ 	.word	0xffffffff


	//   ....[159]....
        /*0738*/ 	.word	0xffffffff


	//   ....[160]....
        /*073c*/ 	.word	0xffffffff


	//   ....[161]....
        /*0740*/ 	.word	0xffffffff


	//   ....[162]....
        /*0744*/ 	.word	0xffffffff


	//   ....[163]....
        /*0748*/ 	.word	0xffffffff


	//   ....[164]....
        /*074c*/ 	.word	0xffffffff


	//   ....[165]....
        /*0750*/ 	.word	0xffffffff


	//   ....[166]....
        /*0754*/ 	.word	0xffffffff


	//   ....[167]....
        /*0758*/ 	.word	0xffffffff


	//   ....[168]....
        /*075c*/ 	.word	0xffffffff


	//   ....[169]....
        /*0760*/ 	.word	0xffffffff


	//   ....[170]....
        /*0764*/ 	.word	0xffffffff


	//   ....[171]....
        /*0768*/ 	.word	0xffffffff


	//   ....[172]....
        /*076c*/ 	.word	0xffffffff


	//   ....[173]....
        /*0770*/ 	.word	0xffffffff


	//   ....[174]....
        /*0774*/ 	.word	0xffffffff


	//----- nvinfo : EIATTR_COOP_GROUP_INSTR_OFFSETS
	.align		4
.L_166:
        /*0778*/ 	.byte	0x04, 0x28
        /*077a*/ 	.short	(.L_168 - .L_167)


	//   ....[0]....
.L_167:
        /*077c*/ 	.word	0x00000050


	//   ....[1]....
        /*0780*/ 	.word	0x00000200


	//   ....[2]....
        /*0784*/ 	.word	0x00000230


	//   ....[3]....
        /*0788*/ 	.word	0x00000260


	//   ....[4]....
        /*078c*/ 	.word	0x00000290


	//   ....[5]....
        /*0790*/ 	.word	0x000002c0


	//   ....[6]....
        /*0794*/ 	.word	0x000002f0


	//   ....[7]....
        /*0798*/ 	.word	0x00000460


	//   ....[8]....
        /*079c*/ 	.word	0x000004a0


	//   ....[9]....
        /*07a0*/ 	.word	0x000004d0


	//   ....[10]....
        /*07a4*/ 	.word	0x00000500


	//   ....[11]....
        /*07a8*/ 	.word	0x00000530


	//   ....[12]....
        /*07ac*/ 	.word	0x00000560


	//   ....[13]....
        /*07b0*/ 	.word	0x000005f0


	//   ....[14]....
        /*07b4*/ 	.word	0x00000620


	//   ....[15]....
        /*07b8*/ 	.word	0x00000630


	//   ....[16]....
        /*07bc*/ 	.word	0x000006a0


	//   ....[17]....
        /*07c0*/ 	.word	0x00007f90


	//   ....[18]....
        /*07c4*/ 	.word	0x00007fb0


	//   ....[19]....
        /*07c8*/ 	.word	0x00008110


	//   ....[20]....
        /*07cc*/ 	.word	0x00008120


	//   ....[21]....
        /*07d0*/ 	.word	0x00008280


	//   ....[22]....
        /*07d4*/ 	.word	0x000082a0


	//   ....[23]....
        /*07d8*/ 	.word	0x00008400


	//   ....[24]....
        /*07dc*/ 	.word	0x00008410


	//   ....[25]....
        /*07e0*/ 	.word	0x00008950


	//   ....[26]....
        /*07e4*/ 	.word	0x00008990


	//   ....[27]....
        /*07e8*/ 	.word	0x000089d0


	//   ....[28]....
        /*07ec*/ 	.word	0x00008a10


	//   ....[29]....
        /*07f0*/ 	.word	0x0000b300


	//   ....[30]....
        /*07f4*/ 	.word	0x0000b340


	//   ....[31]....
        /*07f8*/ 	.word	0x0000b380


	//   ....[32]....
        /*07fc*/ 	.word	0x0000b3c0


	//   ....[33]....
        /*0800*/ 	.word	0x0000ee40


	//   ....[34]....
        /*0804*/ 	.word	0x0000ef70


	//   ....[35]....
        /*0808*/ 	.word	0x0000f1e0


	//   ....[36]....
        /*080c*/ 	.word	0x0000f290


	//   ....[37]....
        /*0810*/ 	.word	0x0000f300


	//   ....[38]....
        /*0814*/ 	.word	0x0000f430


	//   ....[39]....
        /*0818*/ 	.word	0x0000f450


	//   ....[40]....
        /*081c*/ 	.word	0x0000f5d0


	//   ....[41]....
        /*0820*/ 	.word	0x000111e0


	//   ....[42]....
        /*0824*/ 	.word	0x00011250


	//   ....[43]....
        /*0828*/ 	.word	0x000112e0


	//   ....[44]....
        /*082c*/ 	.word	0x00011350


	//   ....[45]....
        /*0830*/ 	.word	0x00011390


	//   ....[46]....
        /*0834*/ 	.word	0x00011480


	//   ....[47]....
        /*0838*/ 	.word	0x00011510


	//   ....[48]....
        /*083c*/ 	.word	0x000115e0


	//   ....[49]....
        /*0840*/ 	.word	0x00012bc0


	//   ....[50]....
        /*0844*/ 	.word	0x00012bd0


	//   ....[51]....
        /*0848*/ 	.word	0x00012be0


	//   ....[52]....
        /*084c*/ 	.word	0x00012bf0


	//   ....[53]....
        /*0850*/ 	.word	0x00012c20


	//   ....[54]....
        /*0854*/ 	.word	0x00012c40


	//   ....[55]....
        /*0858*/ 	.word	0x00012c60


	//   ....[56]....
        /*085c*/ 	.word	0x00012c70


	//   ....[57]....
        /*0860*/ 	.word	0x00014200


	//   ....[58]....
        /*0864*/ 	.word	0x00014210


	//   ....[59]....
        /*0868*/ 	.word	0x00014220


	//   ....[60]....
        /*086c*/ 	.word	0x00014230


	//   ....[61]....
        /*0870*/ 	.word	0x00014240


	//   ....[62]....
        /*0874*/ 	.word	0x00014250


	//   ....[63]....
        /*0878*/ 	.word	0x00014270


	//   ....[64]....
        /*087c*/ 	.word	0x00014370


	//   ....[65]....
        /*0880*/ 	.word	0x00014720


	//   ....[66]....
        /*0884*/ 	.word	0x00014740


	//   ....[67]....
        /*0888*/ 	.word	0x00014880


	//   ....[68]....
        /*088c*/ 	.word	0x00014890


	//   ....[69]....
        /*0890*/ 	.word	0x000149e0


	//   ....[70]....
        /*0894*/ 	.word	0x00014a00


	//   ....[71]....
        /*0898*/ 	.word	0x00014b50


	//   ....[72]....
        /*089c*/ 	.word	0x00014b60


	//   ....[73]....
        /*08a0*/ 	.word	0x00014ea0


	//   ....[74]....
        /*08a4*/ 	.word	0x00014ec0


	//   ....[75]....
        /*08a8*/ 	.word	0x00015380


	//   ....[76]....
        /*08ac*/ 	.word	0x00015390


	//   ....[77]....
        /*08b0*/ 	.word	0x000156f0


	//   ....[78]....
        /*08b4*/ 	.word	0x00015710


	//   ....[79]....
        /*08b8*/ 	.word	0x00015a90


	//   ....[80]....
        /*08bc*/ 	.word	0x00015aa0


	//   ....[81]....
        /*08c0*/ 	.word	0x00016590


	//   ....[82]....
        /*08c4*/ 	.word	0x000165b0


	//   ....[83]....
        /*08c8*/ 	.word	0x00016700


	//   ....[84]....
        /*08cc*/ 	.word	0x00016710


	//   ....[85]....
        /*08d0*/ 	.word	0x00016860


	//   ....[86]....
        /*08d4*/ 	.word	0x00016880


	//   ....[87]....
        /*08d8*/ 	.word	0x000169d0


	//   ....[88]....
        /*08dc*/ 	.word	0x000169e0


	//   ....[89]....
        /*08e0*/ 	.word	0x00016bf0


	//   ....[90]....
        /*08e4*/ 	.word	0x00016c10


	//   ....[91]....
        /*08e8*/ 	.word	0x00016d40


	//   ....[92]....
        /*08ec*/ 	.word	0x00016d80


	//   ....[93]....
        /*08f0*/ 	.word	0x00016db0


	//   ....[94]....
        /*08f4*/ 	.word	0x00016de0


	//   ....[95]....
        /*08f8*/ 	.word	0x00016e10


	//   ....[96]....
        /*08fc*/ 	.word	0x00016e40


	//   ....[97]....
        /*0900*/ 	.word	0x00016fa0


	//   ....[98]....
        /*0904*/ 	.word	0x00016fe0


	//   ....[99]....
        /*0908*/ 	.word	0x00017010


	//   ....[100]....
        /*090c*/ 	.word	0x00017040


	//   ....[101]....
        /*0910*/ 	.word	0x00017070


	//   ....[102]....
        /*0914*/ 	.word	0x000170a0


	//   ....[103]....
        /*0918*/ 	.word	0x00017130


	//   ....[104]....
        /*091c*/ 	.word	0x00017160


	//   ....[105]....
        /*0920*/ 	.word	0x00017170


	//   ....[106]....
        /*0924*/ 	.word	0x000171d0


	//   ....[107]....
        /*0928*/ 	.word	0x000177c0


	//   ....[108]....
        /*092c*/ 	.word	0x00017820


	//   ....[109]....
        /*0930*/ 	.word	0x00017870


	//   ....[110]....
        /*0934*/ 	.word	0x000178c0


	//   ....[111]....
        /*0938*/ 	.word	0x00017910


	//   ....[112]....
        /*093c*/ 	.word	0x00017980


	//   ....[113]....
        /*0940*/ 	.word	0x000179c0


	//   ....[114]....
        /*0944*/ 	.word	0x00017a30


	//   ....[115]....
        /*0948*/ 	.word	0x00017aa0


	//   ....[116]....
        /*094c*/ 	.word	0x00017b00


	//   ....[117]....
        /*0950*/ 	.word	0x00017b70


	//   ....[118]....
        /*0954*/ 	.word	0x00017be0


	//   ....[119]....
        /*0958*/ 	.word	0x00017c40


	//   ....[120]....
        /*095c*/ 	.word	0x00017ca0


	//   ....[121]....
        /*0960*/ 	.word	0x00017d00


	//   ....[122]....
        /*0964*/ 	.word	0x00017d70


	//   ....[123]....
        /*0968*/ 	.word	0x00017dd0


	//   ....[124]....
        /*096c*/ 	.word	0x00017e30


	//   ....[125]....
        /*0970*/ 	.word	0x00017ea0


	//   ....[126]....
        /*0974*/ 	.word	0x00017ef0


	//   ....[127]....
        /*0978*/ 	.word	0x00017f40


	//   ....[128]....
        /*097c*/ 	.word	0x00017f90


	//   ....[129]....
        /*0980*/ 	.word	0x00017fe0


	//   ....[130]....
        /*0984*/ 	.word	0x00018030


	//   ....[131]....
        /*0988*/ 	.word	0x00018080


	//   ....[132]....
        /*098c*/ 	.word	0x000180d0


	//   ....[133]....
        /*0990*/ 	.word	0x00018140


	//   ....[134]....
        /*0994*/ 	.word	0x000181b0


	//   ....[135]....
        /*0998*/ 	.word	0x00018210


	//   ....[136]....
        /*099c*/ 	.word	0x00018270


	//   ....[137]....
        /*09a0*/ 	.word	0x000182d0


	//   ....[138]....
        /*09a4*/ 	.word	0x00018340


	//   ....[139]....
        /*09a8*/ 	.word	0x000183a0


	//   ....[140]....
        /*09ac*/ 	.word	0x00018400


	//   ....[141]....
        /*09b0*/ 	.word	0x00018460


	//   ....[142]....
        /*09b4*/ 	.word	0x000184d0


	//   ....[143]....
        /*09b8*/ 	.word	0x00018530


	//   ....[144]....
        /*09bc*/ 	.word	0x00018590


	//   ....[145]....
        /*09c0*/ 	.word	0x000185f0


	//   ....[146]....
        /*09c4*/ 	.word	0x00018660


	//   ....[147]....
        /*09c8*/ 	.word	0x000186c0


	//   ....[148]....
        /*09cc*/ 	.word	0x00018720


	//   ....[149]....
        /*09d0*/ 	.word	0x00018780


	//   ....[150]....
        /*09d4*/ 	.word	0x000187f0


	//   ....[151]....
        /*09d8*/ 	.word	0x00018850


	//   ....[152]....
        /*09dc*/ 	.word	0x000188b0


	//   ....[153]....
        /*09e0*/ 	.word	0x00018910


	//   ....[154]....
        /*09e4*/ 	.word	0x00018980


	//   ....[155]....
        /*09e8*/ 	.word	0x000189e0


	//   ....[156]....
        /*09ec*/ 	.word	0x00018a40


	//   ....[157]....
        /*09f0*/ 	.word	0x00018aa0


	//   ....[158]....
        /*09f4*/ 	.word	0x00018b10


	//   ....[159]....
        /*09f8*/ 	.word	0x00018b60


	//   ....[160]....
        /*09fc*/ 	.word	0x00018ba0


	//   ....[161]....
        /*0a00*/ 	.word	0x00018bf0


	//   ....[162]....
        /*0a04*/ 	.word	0x00018c40


	//   ....[163]....
        /*0a08*/ 	.word	0x00018c90


	//   ....[164]....
        /*0a0c*/ 	.word	0x00018d00


	//   ....[165]....
        /*0a10*/ 	.word	0x00018d40


	//   ....[166]....
        /*0a14*/ 	.word	0x00018d90


	//   ....[167]....
        /*0a18*/ 	.word	0x00018de0


	//   ....[168]....
        /*0a1c*/ 	.word	0x00018e30


	//   ....[169]....
        /*0a20*/ 	.word	0x00018e80


	//   ....[170]....
        /*0a24*/ 	.word	0x00018ef0


	//   ....[171]....
        /*0a28*/ 	.word	0x00018f30


	//   ....[172]....
        /*0a2c*/ 	.word	0x00018fa0


	//   ....[173]....
        /*0a30*/ 	.word	0x00019000


	//   ....[174]....
        /*0a34*/ 	.word	0x00019060


	//----- nvinfo : EIATTR_EXIT_INSTR_OFFSETS
	.align		4
.L_168:
        /*0a38*/ 	.byte	0x04, 0x1c
        /*0a3a*/ 	.short	(.L_170 - .L_169)


	//   ....[0]....
.L_169:
        /*0a3c*/ 	.word	0x00000c10


	//   ....[1]....
        /*0a40*/ 	.word	0x00017780


	//----- nvinfo : EIATTR_MAX_THREADS
	.align		4
.L_170:
        /*0a44*/ 	.byte	0x04, 0x05
        /*0a46*/ 	.short	(.L_172 - .L_171)
.L_171:
        /*0a48*/ 	.word	0x00000080
        /*0a4c*/ 	.word	0x00000001
        /*0a50*/ 	.word	0x00000001


	//----- nvinfo : EIATTR_CRS_STACK_SIZE
	.align		4
.L_172:
        /*0a54*/ 	.byte	0x04, 0x1e
        /*0a56*/ 	.short	(.L_174 - .L_173)
.L_173:
        /*0a58*/ 	.word	0x00000000
.L_174:


//--------------------- .nv.info._ZN7cutlass13device_kernelIN5flash19enable_sm80_to_sm89INS1_16FlashAttnFwdSm80INS1_25CollectiveMainloopFwdSm80ILi4ELi1ELb0EN4cute5tupleIJNS5_1CILi128EEENS7_ILi48EEENS7_ILi96EEEEEELi96ENS_10bfloat16_tEfNS_4arch4Sm80ELb0ELb1ELb0ELb0ELb0ELb0ELb1ELb1EEENS1_21CollectiveEpilogueFwdINS6_IJS8_SA_S9_EEENS6_IJNS7_ILi1EEESI_SI_EEESC_SE_Li128ELb0ELb1ELb1ELb0EEENS1_19SingleTileSchedulerILb0ELb1ELb1ELi128EEEEEEEEEvNT_6ParamsE --------------------------
	.section	.nv.info._ZN7cutlass13device_kernelIN5flash19enable_sm80_to_sm89INS1_16FlashAttnFwdSm80INS1_25CollectiveMainloopFwdSm80ILi4ELi1ELb0EN4cute5tupleIJNS5_1CILi128EEENS7_ILi48EEENS7_ILi96EEEEEELi96ENS_10bfloat16_tEfNS_4arch4Sm80ELb0ELb1ELb0ELb0ELb0ELb0ELb1ELb1EEENS1_21CollectiveEpilogueFwdINS6_IJS8_SA_S9_EEENS6_IJNS7_ILi1EEESI_SI_EEESC_SE_Li128ELb0ELb1ELb1ELb0EEENS1_19SingleTileSchedulerILb0ELb1ELb1ELi128EEEEEEEEEvNT_6ParamsE,"",@"SHT_CUDA_INFO"
	.sectionflags	@""
	.align	4


	//----- nvinfo : EIATTR_CUDA_API_VERSION
	.align		4
        /*0000*/ 	.byte	0x04, 0x37
        /*0002*/ 	.short	(.L_176 - .L_175)
.L_175:
        /*0004*/ 	.word	0x00000082


	//----- nvinfo : EIATTR_SW2861232_WAR
	.align		4
.L_176:
        /*0008*/ 	.byte	0x01, 0x35
	.zero		2


	//----- nvinfo : EIATTR_PARAM_CBANK
	.align		4
        /*000c*/ 	.byte	0x04, 0x0a
        /*000e*/ 	.short	(.L_178 - .L_177)
	.align		4
.L_177:
        /*0010*/ 	.word	index@(.nv.constant0._ZN7cutlass13device_kernelIN5flash19enable_sm80_to_sm89INS1_16FlashAttnFwdSm80INS1_25CollectiveMainloopFwdSm80ILi4ELi1ELb0EN4cute5tupleIJNS5_1CILi128EEENS7_ILi48EEENS7_ILi96EEEEEELi96ENS_10bfloat16_tEfNS_4arch4Sm80ELb0ELb1ELb0ELb0ELb0ELb0ELb1ELb1EEENS1_21CollectiveEpilogueFwdINS6_IJS8_SA_S9_EEENS6_IJNS7_ILi1EEESI_SI_EEESC_SE_Li128ELb0ELb1ELb1ELb0EEENS1_19SingleTileSchedulerILb0ELb1ELb1ELi128EEEEEEEEEvNT_6ParamsE)
        /*0014*/ 	.short	0x0160
        /*0016*/ 	.short	0x0418


	//----- nvinfo : EIATTR_CBANK_PARAM_SIZE
	.align		4
.L_178:
        /*0018*/ 	.byte	0x03, 0x19
        /*001a*/ 	.short	0x0418


	//----- nvinfo : EIATTR_KPARAM_INFO
	.align		4
        /*001c*/ 	.byte	0x04, 0x17
        /*001e*/ 	.short	(.L_180 - .L_179)
.L_179:
        /*0020*/ 	.word	0x00000000
        /*0024*/ 	.short	0x0000
        /*0026*/ 	.short	0x0000
        /*0028*/ 	.byte	0x00, 0xf0, 0x61, 0x10


	//----- nvinfo : EIATTR_MAXREG_COUNT
	.align		4
.L_180:
        /*002c*/ 	.byte	0x03, 0x1b
        /*002e*/ 	.short	0x00ff


	//----- nvinfo : EIATTR_NUM_BARRIERS
	.align		4
        /*0030*/ 	.byte	0x02, 0x4c
        /*0032*/ 	.byte	0x02
	.zero		1


	//----- nvinfo : EIATTR_MERCURY_ISA_VERSION
	.align		4
        /*0034*/ 	.byte	0x03, 0x5f
        /*0036*/ 	.short	0x0000


	//----- nvinfo : EIATTR_COOP_GROUP_MASK_REGIDS
	.align		4
        /*0038*/ 	.byte	0x04, 0x29
        /*003a*/ 	.short	(.L_182 - .L_181)


	//   ....[0]....
.L_181:
        /*003c*/ 	.word	0xffffffff


	//   ....[1]....
        /*0040*/ 	.word	0xffffffff


	//   ....[2]....
        /*0044*/ 	.word	0xffffffff


	//   ....[3]....
        /*0048*/ 	.word	0xffffffff


	//   ....[4]....
        /*004c*/ 	.word	0xffffffff


	//   ....[5]....
        /*0050*/ 	.word	0xffffffff


	//   ....[6]....
        /*0054*/ 	.word	0xffffffff


	//   ....[7]....
        /*0058*/ 	.word	0xffffffff


	//   ....[8]....
        /*005c*/ 	.word	0xffffffff


	//   ....[9]....
        /*0060*/ 	.word	0xffffffff


	//   ....[10]....
        /*0064*/ 	.word	0xffffffff


	//   ....[11]....
        /*0068*/ 	.word	0xffffffff


	//   ....[12]....
        /*006c*/ 	.word	0xffffffff


	//   ....[13]....
        /*0070*/ 	.word	0xffffffff


	//   ....[14]....
        /*0074*/ 	.word	0xffffffff


	//   ....[15]....
        /*0078*/ 	.word	0xffffffff


	//   ....[16]....
        /*007c*/ 	.word	0xffffffff


	//   ....[17]....
        /*0080*/ 	.word	0xffffffff


	//   ....[18]....
        /*0084*/ 	.word	0xffffffff


	//   ....[19]....
        /*0088*/ 	.word	0xffffffff


	//   ....[20]....
        /*008c*/ 	.word	0xffffffff


	//   ....[21]....
        /*0090*/ 	.word	0xffffffff


	//   ....[22]....
        /*0094*/ 	.word	0xffffffff


	//   ....[23]....
        /*0098*/ 	.word	0xffffffff


	//   ....[24]....
        /*009c*/ 	.word	0xffffffff


	//   ....[25]....
        /*00a0*/ 	.word	0xffffffff


	//   ....[26]....
        /*00a4*/ 	.word	0xffffffff


	//   ....[27]....
        /*00a8*/ 	.word	0xffffffff


	//   ....[28]....
        /*00ac*/ 	.word	0xffffffff


	//   ....[29]....
        /*00b0*/ 	.word	0xffffffff


	//   ....[30]....
        /*00b4*/ 	.word	0xffffffff


	//   ....[31]....
        /*00b8*/ 	.word	0xffffffff


	//   ....[32]....
        /*00bc*/ 	.word	0xffffffff


	//   ....[33]....
        /*00c0*/ 	.word	0xffffffff


	//   ....[34]....
        /*00c4*/ 	.word	0xffffffff


	//   ....[35]....
        /*00c8*/ 	.word	0xffffffff


	//   ....[36]....
        /*00cc*/ 	.word	0xffffffff


	//   ....[37]....
        /*00d0*/ 	.word	0xffffffff


	//   ....[38]....
        /*00d4*/ 	.word	0xffffffff


	//   ....[39]....
        /*00d8*/ 	.word	0xffffffff


	//   ....[40]....
        /*00dc*/ 	.word	0xffffffff


	//   ....[41]....
        /*00e0*/ 	.word	0xffffffff


	//   ....[42]....
        /*00e4*/ 	.word	0xffffffff


	//   ....[43]....
        /*00e8*/ 	.word	0xffffffff


	//   ....[44]....
        /*00ec*/ 	.word	0xffffffff


	//   ....[45]....
        /*00f0*/ 	.word	0xffffffff


	//   ....[46]....
        /*00f4*/ 	.word	0xffffffff


	//   ....[47]....
        /*00f8*/ 	.word	0xffffffff


	//   ....[48]....
        /*00fc*/ 	.word	0xffffffff


	//   ....[49]....
        /*0100*/ 	.word	0xffffffff


	//   ....[50]....
        /*0104*/ 	.word	0xffffffff


	//   ....[51]....
        /*0108*/ 	.word	0xffffffff


	//   ....[52]....
        /*010c*/ 	.word	0xffffffff


	//   ....[53]....
        /*0110*/ 	.word	0xffffffff


	//   ....[54]....
        /*0114*/ 	.word	0xffffffff


	//   ....[55]....
        /*0118*/ 	.word	0xffffffff


	//   ....[56]....
        /*011c*/ 	.word	0xffffffff


	//   ....[57]....
        /*0120*/ 	.word	0xffffffff


	//   ....[58]....
        /*0124*/ 	.word	0xffffffff


	//   ....[59]....
        /*0128*/ 	.word	0xffffffff


	//   ....[60]....
        /*012c*/ 	.word	0xffffffff


	//   ....[61]....
        /*0130*/ 	.word	0xffffffff


	//   ....[62]....
        /*0134*/ 	.word	0xffffffff


	//   ....[63]....
        /*0138*/ 	.word	0xffffffff


	//   ....[64]....
        /*013c*/ 	.word	0xffffffff


	//   ....[65]....
        /*0140*/ 	.word	0xffffffff


	//   ....[66]....
        /*0144*/ 	.word	0xffffffff


	//   ....[67]....
        /*0148*/ 	.word	0xffffffff


	//   ....[68]....
        /*014c*/ 	.word	0xffffffff


	//   ....[69]....
        /*0150*/ 	.word	0xffffffff


	//   ....[70]....
        /*0154*/ 	.word	0xffffffff


	//   ....[71]....
        /*0158*/ 	.word	0xffffffff


	//   ....[72]....
        /*015c*/ 	.word	0xffffffff


	//   ....[73]....
        /*0160*/ 	.word	0xffffffff


	//   ....[74]....
        /*0164*/ 	.word	0xffffffff


	//   ....[75]....
        /*0168*/ 	.word	0xffffffff


	//   ....[76]....
        /*016c*/ 	.word	0xffffffff


	//----- nvinfo : EIATTR_COOP_GROUP_INSTR_OFFSETS
	.align		4
.L_182:
        /*0170*/ 	.byte	0x04, 0x28
        /*0172*/ 	.short	(.L_184 - .L_183)


	//   ....[0]....
.L_183:
        /*0174*/ 	.word	0x00000050


	//   ....[1]....
        /*0178*/ 	.word	0x00001310


	//   ....[2]....
        /*017c*/ 	.word	0x00001360


	//   ....[3]....
        /*0180*/ 	.word	0x00001600


	//   ....[4]....
        /*0184*/ 	.word	0x00001630


	//   ....[5]....
        /*0188*/ 	.word	0x00001770


	//   ....[6]....
        /*018c*/ 	.word	0x000017a0


	//   ....[7]....
        /*0190*/ 	.word	0x000018d0


	//   ....[8]....
        /*0194*/ 	.word	0x00001910


	//   ....[9]....
        /*0198*/ 	.word	0x00002c70


	//   ....[10]....
        /*019c*/ 	.word	0x00002e90


	//   ....[11]....
        /*01a0*/ 	.word	0x000033c0


	//   ....[12]....
        /*01a4*/ 	.word	0x00003b70


	//   ....[13]....
        /*01a8*/ 	.word	0x000041e0


	//   ....[14]....
        /*01ac*/ 	.word	0x000042b0


	//   ....[15]....
        /*01b0*/ 	.word	0x000042f0


	//   ....[16]....
        /*01b4*/ 	.word	0x000043e0


	//   ....[17]....
        /*01b8*/ 	.word	0x00004710


	//   ....[18]....
        /*01bc*/ 	.word	0x000048e0


	//   ....[19]....
        /*01c0*/ 	.word	0x00004900


	//   ....[20]....
        /*01c4*/ 	.word	0x000049d0


	//   ....[21]....
        /*01c8*/ 	.word	0x00006530


	//   ....[22]....
        /*01cc*/ 	.word	0x00006730


	//   ....[23]....
        /*01d0*/ 	.word	0x00006910


	//   ....[24]....
        /*01d4*/ 	.word	0x000073c0


	//   ....[25]....
        /*01d8*/ 	.word	0x00007840


	//   ....[26]....
        /*01dc*/ 	.word	0x00007940


	//   ....[27]....
        /*01e0*/ 	.word	0x00007990


	//   ....[28]....
        /*01e4*/ 	.word	0x00007ae0


	//   ....[29]....
        /*01e8*/ 	.word	0x00007c00


	//   ....[30]....
        /*01ec*/ 	.word	0x00007e00


	//   ....[31]....
        /*01f0*/ 	.word	0x00007e60


	//   ....[32]....
        /*01f4*/ 	.word	0x00007f50


	//   ....[33]....
        /*01f8*/ 	.word	0x0000a7f0


	//   ....[34]....
        /*01fc*/ 	.word	0x0000a860


	//   ....[35]....
        /*0200*/ 	.word	0x0000a8a0


	//   ....[36]....
        /*0204*/ 	.word	0x0000a8f0


	//   ....[37]....
        /*0208*/ 	.word	0x0000a920


	//   ....[38]....
        /*020c*/ 	.word	0x0000a950


	//   ....[39]....
        /*0210*/ 	.word	0x0000ab00


	//   ....[40]....
        /*0214*/ 	.word	0x0000ac30


	//   ....[41]....
        /*0218*/ 	.word	0x0000cfb0


	//   ....[42]....
        /*021c*/ 	.word	0x0000d1a0


	//   ....[43]....
        /*0220*/ 	.word	0x0000d4e0


	//   ....[44]....
        /*0224*/ 	.word	0x0000dca0


	//   ....[45]....
        /*0228*/ 	.word	0x0000e4d0


	//   ....[46]....
        /*022c*/ 	.word	0x0000e560


	//   ....[47]....
        /*0230*/ 	.word	0x0000e600


	//   ....[48]....
        /*0234*/ 	.word	0x0000e630


	//   ....[49]....
        /*0238*/ 	.word	0x0000e690


	//   ....[50]....
        /*023c*/ 	.word	0x0000e870


	//   ....[51]....
        /*0240*/ 	.word	0x0000e9a0


	//   ....[52]....
        /*0244*/ 	.word	0x0000eac0


	//   ....[53]....
        /*0248*/ 	.word	0x00010010


	//   ....[54]....
        /*024c*/ 	.word	0x00010040


	//   ....[55]....
        /*0250*/ 	.word	0x00010050


	//   ....[56]....
        /*0254*/ 	.word	0x00010060


	//   ....[57]....
        /*0258*/ 	.word	0x00010090


	//   ....[58]....
        /*025c*/ 	.word	0x000100c0


	//   ....[59]....
        /*0260*/ 	.word	0x000100e0


	//   ....[60]....
        /*0264*/ 	.word	0x000100f0


	//   ....[61]....
        /*0268*/ 	.word	0x00010f70


	//   ....[62]....
        /*026c*/ 	.word	0x00010fb0


	//   ....[63]....
        /*0270*/ 	.word	0x00010fe0


	//   ....[64]....
        /*0274*/ 	.word	0x00011010


	//   ....[65]....
        /*0278*/ 	.word	0x00011040


	//   ....[66]....
        /*027c*/ 	.word	0x00011070


	//   ....[67]....
        /*0280*/ 	.word	0x000110a0


	//   ....[68]....
        /*0284*/ 	.word	0x000110d0


	//   ....[69]....
        /*0288*/ 	.word	0x00011120


	//   ....[70]....
        /*028c*/ 	.word	0x00011170


	//   ....[71]....
        /*0290*/ 	.word	0x00011610


	//   ....[72]....
        /*0294*/ 	.word	0x00011630


	//   ....[73]....
        /*0298*/ 	.word	0x00011ab0


	//   ....[74]....
        /*029c*/ 	.word	0x00011ad0


	//   ....[75]....
        /*02a0*/ 	.word	0x00011f50


	//   ....[76]....
        /*02a4*/ 	.word	0x00011f60


	//----- nvinfo : EIATTR_EXIT_INSTR_OFFSETS
	.align		4
.L_184:
        /*02a8*/ 	.byte	0x04, 0x1c
        /*02aa*/ 	.short	(.L_186 - .L_185)


	//   ....[0]....
.L_185:
        /*02ac*/ 	.word	0x000001b0


	//   ....[1]....
        /*02b0*/ 	.word	0x00011f70


	//   ....[2]....
        /*02b4*/ 	.word	0x00012390


	//   ....[3]....
        /*02b8*/ 	.word	0x000123e0


	//   ....[4]....
        /*02bc*/ 	.word	0x00012410


	//   ....[5]....
        /*02c0*/ 	.word	0x00012470


	//   ....[6]....
        /*02c4*/ 	.word	0x00012700


	//----- nvinfo : EIATTR_CTAIDZ_USED
	.align		4
.L_186:
        /*02c8*/ 	.byte	0x01, 0x04
	.zero		2


	//----- nvinfo : EIATTR_MAX_THREADS
	.align		4
        /*02cc*/ 	.byte	0x04, 0x05
        /*02ce*/ 	.short	(.L_188 - .L_187)
.L_187:
        /*02d0*/ 	.word	0x00000080
        /*02d4*/ 	.word	0x00000001
        /*02d8*/ 	.word	0x00000001


	//----- nvinfo : EIATTR_CRS_STACK_SIZE
	.align		4
.L_188:
        /*02dc*/ 	.byte	0x04, 0x1e
        /*02de*/ 	.short	(.L_190 - .L_189)
.L_189:
        /*02e0*/ 	.word	0x00000000
.L_190:


//--------------------- .nv.info._ZN7cutlass13device_kernelIN5flash19enable_sm80_to_sm89INS1_16FlashAttnFwdSm80INS1_25CollectiveMainloopFwdSm80ILi4ELi1ELb0EN4cute5tupleIJNS5_1CILi128EEENS7_ILi48EEENS7_ILi96EEEEEELi96ENS_10bfloat16_tEfNS_4arch4Sm80ELb0ELb1ELb0ELb1ELb0ELb0ELb1ELb1EEENS1_21CollectiveEpilogueFwdINS6_IJS8_SA_S9_EEENS6_IJNS7_ILi1EEESI_SI_EEESC_SE_Li128ELb1ELb1ELb1ELb0EEENS1_36VarlenDynamicPersistentTileSchedulerILi128ELi48ELi128ELi128ELb1ELb1ELb0ELb1ELb0ELb1EEEEEEEEEvNT_6ParamsE --------------------------
	.section	.nv.info._ZN7cutlass13device_kernelIN5flash19enable_sm80_to_sm89INS1_16FlashAttnFwdSm80INS1_25CollectiveMainloopFwdSm80ILi4ELi1ELb0EN4cute5tupleIJNS5_1CILi128EEENS7_ILi48EEENS7_ILi96EEEEEELi96ENS_10bfloat16_tEfNS_4arch4Sm80ELb0ELb1ELb0ELb1ELb0ELb0ELb1ELb1EEENS1_21CollectiveEpilogueFwdINS6_IJS8_SA_S9_EEENS6_IJNS7_ILi1EEESI_SI_EEESC_SE_Li128ELb1ELb1ELb1ELb0EEENS1_36VarlenDynamicPersistentTileSchedulerILi128ELi48ELi128ELi128ELb1ELb1ELb0ELb1ELb0ELb1EEEEEEEEEvNT_6ParamsE,"",@"SHT_CUDA_INFO"
	.sectionflags	@""
	.align	4


	//----- nvinfo : EIATTR_CUDA_API_VERSION
	.align		4
        /*0000*/ 	.byte	0x04, 0x37
        /*0002*/ 	.short	(.L_192 - .L_191)
.L_191:
        /*0004*/ 	.word	0x00000082


	//----- nvinfo : EIATTR_SW2861232_WAR
	.align		4
.L_192:
        /*0008*/ 	.byte	0x01, 0x35
	.zero		2


	//----- nvinfo : EIATTR_PARAM_CBANK
	.align		4
        /*000c*/ 	.byte	0x04, 0x0a
        /*000e*/ 	.short	(.L_194 - .L_193)
	.align		4
.L_193:
        /*0010*/ 	.word	index@(.nv.constant0._ZN7cutlass13device_kernelIN5flash19enable_sm80_to_sm89INS1_16FlashAttnFwdSm80INS1_25CollectiveMainloopFwdSm80ILi4ELi1ELb0EN4cute5tupleIJNS5_1CILi128EEENS7_ILi48EEENS7_ILi96EEEEEELi96ENS_10bfloat16_tEfNS_4arch4Sm80ELb0ELb1ELb0ELb1ELb0ELb0ELb1ELb1EEENS1_21CollectiveEpilogueFwdINS6_IJS8_SA_S9_EEENS6_IJNS7_ILi1EEESI_SI_EEESC_SE_Li128ELb1ELb1ELb1ELb0EEENS1_36VarlenDynamicPersistentTileSchedulerILi128ELi48ELi128ELi128ELb1ELb1ELb0ELb1ELb0ELb1EEEEEEEEEvNT_6ParamsE)
        /*0014*/ 	.short	0x0160
        /*0016*/ 	.short	0x0438


	//----- nvinfo : EIATTR_CBANK_PARAM_SIZE
	.align		4
.L_194:
        /*0018*/ 	.byte	0x03, 0x19
        /*001a*/ 	.short	0x0438


	//----- nvinfo : EIATTR_KPARAM_INFO
	.align		4
        /*001c*/ 	.byte	0x04, 0x17
        /*001e*/ 	.short	(.L_196 - .L_195)
.L_195:
        /*0020*/ 	.word	0x00000000
        /*0024*/ 	.short	0x0000
        /*0026*/ 	.short	0x0000
        /*0028*/ 	.byte	0x00, 0xf0, 0xe1, 0x10


	//----- nvinfo : EIATTR_MAXREG_COUNT
	.align		4
.L_196:
        /*002c*/ 	.byte	0x03, 0x1b
        /*002e*/ 	.short	0x00ff


	//----- nvinfo : EIATTR_NUM_BARRIERS
	.align		4
        /*0030*/ 	.byte	0x02, 0x4c
        /*0032*/ 	.byte	0x06
	.zero		1


	//----- nvinfo : EIATTR_ANNOTATIONS
	.align		4
        /*0034*/ 	.byte	0x04, 0x55
        /*0036*/ 	.short	(.L_198 - .L_197)


	//   ....[0]....
.L_197:
        /* <DEDUP_REMOVED lines=94> */


	//----- nvinfo : EIATTR_MERCURY_ISA_VERSION
	.align		4
.L_198:
        /*0600*/ 	.byte	0x03, 0x5f
        /*0602*/ 	.short	0x0000


	//----- nvinfo : EIATTR_INT_WARP_WIDE_INSTR_OFFSETS
	.align		4
        /*0604*/ 	.byte	0x04, 0x31
        /*0606*/ 	.short	(.L_200 - .L_199)


	//   ....[0]....
.L_199:
        /*0608*/ 	.word	0x00011d00


	//   ....[1]....
        /*060c*/ 	.word	0x00011d80


	//----- nvinfo : EIATTR_COOP_GROUP_MASK_REGIDS
	.align		4
.L_200:
        /*0610*/ 	.byte	0x04, 0x29
        /*0612*/ 	.short	(.L_202 - .L_201)


	//   ....[0]....
.L_201:
        /*0614*/ 	.word	0xffffffff


	//   ....[1]....
        /*0618*/ 	.word	0xffffffff


	//   ....[2]....
        /*061c*/ 	.word	0xffffffff


	//   ....[3]....
        /*0620*/ 	.word	0xffffffff


	//   ....[4]....
        /*0624*/ 	.word	0xffffffff


	//   ....[5]....
        /*0628*/ 	.word	0xffffffff


	//   ....[6]....
        /*062c*/ 	.word	0xffffffff


	//   ....[7]....
        /*0630*/ 	.word	0xffffffff


	//   ....[8]....
        /*0634*/ 	.word	0xffffffff


	//   ....[9]....
        /*0638*/ 	.word	0xffffffff


	//   ....[10]....
        /*063c*/ 	.word	0xffffffff


	//   ....[11]....
        /*0640*/ 	.word	0xffffffff


	//   ....[12]....
        /*0644*/ 	.word	0xffffffff


	//   ....[13]....
        /*0648*/ 	.word	0xffffffff


	//   ....[14]....
        /*064c*/ 	.word	0xffffffff


	//   ....[15]....
        /*0650*/ 	.word	0xffffffff


	//   ....[16]....
        /*0654*/ 	.word	0xffffffff


	//   ....[17]....
        /*0658*/ 	.word	0xffffffff


	//   ....[18]....
        /*065c*/ 	.word	0xffffffff


	//   ....[19]....
        /*0660*/ 	.word	0xffffffff


	//   ....[20]....
        /*0664*/ 	.word	0xffffffff


	//   ....[21]....
        /*0668*/ 	.word	0xffffffff


	//   ....[22]....
        /*066c*/ 	.word	0xffffffff


	//   ....[23]....
        /*0670*/ 	.word	0xffffffff


	//   ....[24]....
        /*0674*/ 	.word	0xffffffff


	//   ....[25]....
        /*0678*/ 	.word	0xffffffff


	//   ....[26]....
        /*067c*/ 	.word	0xffffffff


	//   ....[27]....
        /*0680*/ 	.word	0xffffffff


	//   ....[28]....
        /*0684*/ 	.word	0xffffffff


	//   ....[29]....
        /*0688*/ 	.word	0xffffffff


	//   ....[30]....
        /*068c*/ 	.word	0xffffffff


	//   ....[31]....
        /*0690*/ 	.word	0xffffffff


	//   ....[32]....
        /*0694*/ 	.word	0xffffffff


	//   ....[33]....
        /*0698*/ 	.word	0xffffffff


	//   ....[34]....
        /*069c*/ 	.word	0xffffffff


	//   ....[35]....
        /*06a0*/ 	.word	0xffffffff


	//   ....[36]....
        /*06a4*/ 	.word	0xffffffff


	//   ....[37]....
        /*06a8*/ 	.word	0xffffffff


	//   ....[38]....
        /*06ac*/ 	.word	0xffffffff


	//   ....[39]....
        /*06b0*/ 	.word	0xffffffff


	//   ....[40]....
        /*06b4*/ 	.word	0xffffffff


	//   ....[41]....
        /*06b8*/ 	.word	0xffffffff


	//   ....[42]....
        /*06bc*/ 	.word	0xffffffff


	//   ....[43]....
        /*06c0*/ 	.word	0xffffffff


	//   ....[44]....
        /*06c4*/ 	.word	0xffffffff


	//   ....[45]....
        /*06c8*/ 	.word	0xffffffff


	//   ....[46]....
        /*06cc*/ 	.word	0xffffffff


	//   ....[47]....
        /*06d0*/ 	.word	0xffffffff


	//   ....[48]....
        /*06d4*/ 	.word	0xffffffff


	//   ....[49]....
        /*06d8*/ 	.word	0xffffffff


	//   ....[50]....
        /*06dc*/ 	.word	0xffffffff


	//   ....[51]....
        /*06e0*/ 	.word	0xffffffff


	//   ....[52]....
        /*06e4*/ 	.word	0xffffffff


	//   ....[53]....
        /*06e8*/ 	.word	0xffffffff


	//   ....[54]....
        /*06ec*/ 	.word	0xffffffff


	//   ....[55]....
        /*06f0*/ 	.word	0xffffffff


	//   ....[56]....
        /*06f4*/ 	.word	0xffffffff


	//   ....[57]....
        /*06f8*/ 	.word	0xffffffff


	//   ....[58]....
        /*06fc*/ 	.word	0xffffffff


	//   ....[59]....
        /*0700*/ 	.word	0xffffffff


	//   ....[60]....
        /*0704*/ 	.word	0xffffffff


	//   ....[61]....
        /*0708*/ 	.word	0xffffffff


	//   ....[62]....
        /*070c*/ 	.word	0xffffffff


	//   ....[63]....
        /*0710*/ 	.word	0xffffffff


	//   ....[64]....
        /*0714*/ 	.word	0xffffffff


	//   ....[65]....
        /*0718*/ 	.word	0xffffffff


	//   ....[66]....
        /*071c*/ 	.word	0xffffffff


	//   ....[67]....
        /*0720*/ 	.word	0xffffffff


	//   ....[68]....
        /*0724*/ 	.word	0xffffffff


	//   ....[69]....
        /*0728*/ 	.word	0xffffffff


	//   ....[70]....
        /*072c*/ 	.word	0xffffffff


	//   ....[71]....
        /*0730*/ 	.word	0xffffffff


	//   ....[72]....
        /*0734*/ 	.word	0xffffffff


	//   ....[73]....
        /*0738*/ 	.word	0xffffffff


	//   ....[74]....
        /*073c*/ 	.word	0xffffffff


	//   ....[75]....
        /*0740*/ 	.word	0xffffffff


	//   ....[76]....
        /*0744*/ 	.word	0xffffffff


	//   ....[77]....
        /*0748*/ 	.word	0xffffffff


	//   ....[78]....
        /*074c*/ 	.word	0xffffffff


	//   ....[79]....
        /*0750*/ 	.word	0xffffffff


	//   ....[80]....
        /*0754*/ 	.word	0xffffffff


	//   ....[81]....
        /*0758*/ 	.word	0xffffffff


	//   ....[82]....
        /*075c*/ 	.word	0xffffffff


	//   ....[83]....
        /*0760*/ 	.word	0xffffffff


	//   ....[84]....
        /*0764*/ 	.word	0xffffffff


	//   ....[85]....
        /*0768*/ 	.word	0xffffffff


	//   ....[86]....
        /*076c*/ 	.word	0xffffffff


	//   ....[87]....
        /*0770*/ 	.word	0xffffffff


	//   ....[88]....
        /*0774*/ 	.word	0xffffffff


	//   ....[89]....
        /*0778*/ 	.word	0xffffffff


	//   ....[90]....
        /*077c*/ 	.word	0xffffffff


	//   ....[91]....
        /*0780*/ 	.word	0xffffffff


	//   ....[92]....
        /*0784*/ 	.word	0xffffffff


	//   ....[93]....
        /*0788*/ 	.word	0xffffffff


	//   ....[94]....
        /*078c*/ 	.word	0xffffffff


	//   ....[95]....
        /*0790*/ 	.word	0xffffffff


	//   ....[96]....
        /*0794*/ 	.word	0xffffffff


	//   ....[97]....
        /*0798*/ 	.word	0xffffffff


	//   ....[98]....
        /*079c*/ 	.word	0xffffffff


	//   ....[99]....
        /*07a0*/ 	.word	0xffffffff


	//   ....[100]....
        /*07a4*/ 	.word	0xffffffff


	//   ....[101]....
        /*07a8*/ 	.word	0xffffffff


	//   ....[102]....
        /*07ac*/ 	.word	0xffffffff


	//   ....[103]....
        /*07b0*/ 	.word	0xffffffff


	//   ....[104]....
        /*07b4*/ 	.word	0xffffffff


	//   ....[105]....
        /*07b8*/ 	.word	0xffffffff


	//   ....[106]....
        /*07bc*/ 	.word	0xffffffff


	//   ....[107]....
        /*07c0*/ 	.word	0xffffffff


	//   ....[108]....
        /*07c4*/ 	.word	0xffffffff


	//   ....[109]....
        /*07c8*/ 	.word	0xffffffff


	//   ....[110]....
        /*07cc*/ 	.word	0xffffffff


	//   ....[111]....
        /*07d0*/ 	.word	0xffffffff


	//   ....[112]....
        /*07d4*/ 	.word	0xffffffff


	//   ....[113]....
        /*07d8*/ 	.word	0xffffffff


	//   ....[114]....
        /*07dc*/ 	.word	0xffffffff


	//   ....[115]....
        /*07e0*/ 	.word	0xffffffff


	//   ....[116]....
        /*07e4*/ 	.word	0xffffffff


	//   ....[117]....
        /*07e8*/ 	.word	0xffffffff


	//   ....[118]....
        /*07ec*/ 	.word	0xffffffff


	//   ....[119]....
        /*07f0*/ 	.word	0xffffffff


	//   ....[120]....
        /*07f4*/ 	.word	0xffffffff


	//   ....[121]....
        /*07f8*/ 	.word	0xffffffff


	//   ....[122]....
        /*07fc*/ 	.word	0xffffffff


	//   ....[123]....
        /*0800*/ 	.word	0xffffffff


	//   ....[124]....
        /*0804*/ 	.word	0xffffffff


	//   ....[125]....
        /*0808*/ 	.word	0xffffffff


	//   ....[126]....
        /*080c*/ 	.word	0xffffffff


	//   ....[127]....
        /*0810*/ 	.word	0xffffffff


	//   ....[128]....
        /*0814*/ 	.word	0xffffffff


	//   ....[129]....
        /*0818*/ 	.word	0xffffffff


	//   ....[130]....
        /*081c*/ 	.word	0xffffffff


	//   ....[131]....
        /*0820*/ 	.word	0xffffffff


	//   ....[132]....
        /*0824*/ 	.word	0xffffffff


	//   ....[133]....
        /*0828*/ 	.word	0xffffffff


	//   ....[134]....
        /*082c*/ 	.word	0xffffffff


	//   ....[135]....
        /*0830*/ 	.word	0xffffffff


	//   ....[136]....
        /*0834*/ 	.word	0xffffffff


	//   ....[137]....
        /*0838*/ 	.word	0xffffffff


	//   ....[138]....
        /*083c*/ 	.word	0xffffffff


	//   ....[139]....
        /*0840*/ 	.word	0xffffffff


	//   ....[140]....
        /*0844*/ 	.word	0xffffffff


	//   ....[141]....
        /*0848*/ 	.word	0xffffffff


	//   ....[142]....
        /*084c*/ 	.word	0xffffffff


	//   ....[143]....
        /*0850*/ 	.word	0xffffffff


	//   ....[144]....
        /*0854*/ 	.word	0xffffffff


	//   ....[145]....
        /*0858*/ 	.word	0xffffffff


	//   ....[146]....
        /*085c*/ 	.word	0xffffffff


	//   ....[147]....
        /*0860*/ 	.word	0xffffffff


	//   ....[148]....
        /*0864*/ 	.word	0xffffffff


	//   ....[149]....
        /*0868*/ 	.word	0xffffffff


	//   ....[150]....
        /*086c*/ 	.word	0xffffffff


	//   ....[151]....
        /*0870*/ 	.word	0xffffffff


	//   ....[152]....
        /*0874*/ 	.word	0xffffffff


	//   ....[153]....
        /*0878*/ 	.word	0xffffffff


	//   ....[154]....
        /*087c*/ 	.word	0xffffffff


	//   ....[155]....
        /*0880*/ 	.word	0xffffffff


	//   ....[156]....
        /*0884*/ 	.word	0xffffffff


	//   ....[157]....
        /*0888*/ 	.word	0xffffffff


	//   ....[158]....
        /*088c*/ 	.word	0xffffffff


	//   ....[159]....
        /*0890*/ 	.word	0xffffffff


	//   ....[160]....
        /*0894*/ 	.word	0xffffffff


	//   ....[161]....
        /*0898*/ 	.word	0xffffffff


	//   ....[162]....
        /*089c*/ 	.word	0xffffffff


	//   ....[163]....
        /*08a0*/ 	.word	0xffffffff


	//   ....[164]....
        /*08a4*/ 	.word	0xffffffff


	//   ....[165]....
        /*08a8*/ 	.word	0xffffffff


	//   ....[166]....
        /*08ac*/ 	.word	0xffffffff


	//   ....[167]....
        /*08b0*/ 	.word	0xffffffff


	//   ....[168]....
        /*08b4*/ 	.word	0xffffffff


	//   ....[169]....
        /*08b8*/ 	.word	0xffffffff


	//   ....[170]....
        /*08bc*/ 	.word	0xffffffff


	//   ....[171]....
        /*08c0*/ 	.word	0xffffffff


	//   ....[172]....
        /*08c4*/ 	.word	0xffffffff


	//   ....[173]....
        /*08c8*/ 	.word	0xffffffff


	//   ....[174]....
        /*08cc*/ 	.word	0xffffffff


	//   ....[175]....
        /*08d0*/ 	.word	0xffffffff


	//   ....[176]....
        /*08d4*/ 	.word	0xffffffff


	//   ....[177]....
        /*08d8*/ 	.word	0xffffffff


	//   ....[178]....
        /*08dc*/ 	.word	0xffffffff


	//   ....[179]....
        /*08e0*/ 	.word	0xffffffff


	//   ....[180]....
        /*08e4*/ 	.word	0xffffffff


	//   ....[181]....
        /*08e8*/ 	.word	0xffffffff


	//   ....[182]....
        /*08ec*/ 	.word	0xffffffff


	//   ....[183]....
        /*08f0*/ 	.word	0xffffffff


	//   ....[184]....
        /*08f4*/ 	.word	0xffffffff


	//   ....[185]....
        /*08f8*/ 	.word	0xffffffff


	//   ....[186]....
        /*08fc*/ 	.word	0xffffffff


	//   ....[187]....
        /*0900*/ 	.word	0xffffffff


	//   ....[188]....
        /*0904*/ 	.word	0xffffffff


	//   ....[189]....
        /*0908*/ 	.word	0xffffffff


	//   ....[190]....
        /*090c*/ 	.word	0xffffffff


	//   ....[191]....
        /*0910*/ 	.word	0xffffffff


	//   ....[192]....
        /*0914*/ 	.word	0xffffffff


	//   ....[193]....
        /*0918*/ 	.word	0xffffffff


	//   ....[194]....
        /*091c*/ 	.word	0xffffffff


	//----- nvinfo : EIATTR_COOP_GROUP_INSTR_OFFSETS
	.align		4
.L_202:
        /*0920*/ 	.byte	0x04, 0x28
        /*0922*/ 	.short	(.L_204 - .L_203)


	//   ....[0]....
.L_203:
        /*0924*/ 	.word	0x00000050


	//   ....[1]....
        /*0928*/ 	.word	0x00000200


	//   ....[2]....
        /*092c*/ 	.word	0x00000230


	//   ....[3]....
        /*0930*/ 	.word	0x00000260


	//   ....[4]....
        /*0934*/ 	.word	0x00000290


	//   ....[5]....
        /*0938*/ 	.word	0x000002c0


	//   ....[6]....
        /*093c*/ 	.word	0x000002f0


	//   ....[7]....
        /*0940*/ 	.word	0x00000450


	//   ....[8]....
        /*0944*/ 	.word	0x00000490


	//   ....[9]....
        /*0948*/ 	.word	0x000004c0


	//   ....[10]....
        /*094c*/ 	.word	0x000004f0


	//   ....[11]....
        /*0950*/ 	.word	0x00000520


	//   ....[12]....
        /*0954*/ 	.word	0x00000550


	//   ....[13]....
        /*0958*/ 	.word	0x000005e0


	//   ....[14]....
        /*095c*/ 	.word	0x00000630


	//   ....[15]....
        /*0960*/ 	.word	0x00000650


	//   ....[16]....
        /*0964*/ 	.word	0x000006b0


	//   ....[17]....
        /*0968*/ 	.word	0x00002f40


	//   ....[18]....
        /*096c*/ 	.word	0x00002f60


	//   ....[19]....
        /*0970*/ 	.word	0x00003100


	//   ....[20]....
        /*0974*/ 	.word	0x00003110


	//   ....[21]....
        /*0978*/ 	.word	0x000032b0


	//   ....[22]....
        /*097c*/ 	.word	0x000032d0


	//   ....[23]....
        /*0980*/ 	.word	0x00003470


	//   ....[24]....
        /*0984*/ 	.word	0x00003480


	//   ....[25]....
        /*0988*/ 	.word	0x00004550


	//   ....[26]....
        /*098c*/ 	.word	0x00004710


	//   ....[27]....
        /*0990*/ 	.word	0x000048b0


	//   ....[28]....
        /*0994*/ 	.word	0x00005030


	//   ....[29]....
        /*0998*/ 	.word	0x00005680


	//   ....[30]....
        /*099c*/ 	.word	0x00005760


	//   ....[31]....
        /*09a0*/ 	.word	0x000059e0


	//   ....[32]....
        /*09a4*/ 	.word	0x00005a30


	//   ....[33]....
        /*09a8*/ 	.word	0x00005c10


	//   ....[34]....
        /*09ac*/ 	.word	0x00005ca0


	//   ....[35]....
        /*09b0*/ 	.word	0x00005cd0


	//   ....[36]....
        /*09b4*/ 	.word	0x00005d70


	//   ....[37]....
        /*09b8*/ 	.word	0x00007ac0


	//   ....[38]....
        /*09bc*/ 	.word	0x00007cb0


	//   ....[39]....
        /*09c0*/ 	.word	0x00007e70


	//   ....[40]....
        /*09c4*/ 	.word	0x000084f0


	//   ....[41]....
        /*09c8*/ 	.word	0x00008ca0


	//   ....[42]....
        /*09cc*/ 	.word	0x00008de0


	//   ....[43]....
        /*09d0*/ 	.word	0x00008f20


	//   ....[44]....
        /*09d4*/ 	.word	0x00009070


	//   ....[45]....
        /*09d8*/ 	.word	0x00009080


	//   ....[46]....
        /*09dc*/ 	.word	0x00009170


	//   ....[47]....
        /*09e0*/ 	.word	0x000092e0


	//   ....[48]....
        /*09e4*/ 	.word	0x000093b0


	//   ....[49]....
        /*09e8*/ 	.word	0x0000bd50


	//   ....[50]....
        /*09ec*/ 	.word	0x0000bdb0


	//   ....[51]....
        /*09f0*/ 	.word	0x0000bdf0


	//   ....[52]....
        /*09f4*/ 	.word	0x0000be20


	//   ....[53]....
        /*09f8*/ 	.word	0x0000be60


	//   ....[54]....
        /*09fc*/ 	.word	0x0000be90


	//   ....[55]....
        /*0a00*/ 	.word	0x0000c0f0


	//   ....[56]....
        /*0a04*/ 	.word	0x0000c680


	//   ....[57]....
        /*0a08*/ 	.word	0x0000e3c0


	//   ....[58]....
        /*0a0c*/ 	.word	0x0000e5b0


	//   ....[59]....
        /*0a10*/ 	.word	0x0000e770


	//   ....[60]....
        /*0a14*/ 	.word	0x0000edf0


	//   ....[61]....
        /*0a18*/ 	.word	0x0000f5a0


	//   ....[62]....
        /*0a1c*/ 	.word	0x0000f810


	//   ....[63]....
        /*0a20*/ 	.word	0x0000f8f0


	//   ....[64]....
        /*0a24*/ 	.word	0x0000f900


	//   ....[65]....
        /*0a28*/ 	.word	0x0000f920


	//   ....[66]....
        /*0a2c*/ 	.word	0x0000fae0


	//   ....[67]....
        /*0a30*/ 	.word	0x0000fcb0


	//   ....[68]....
        /*0a34*/ 	.word	0x0000fe10


	//   ....[69]....
        /*0a38*/ 	.word	0x00011320


	//   ....[70]....
        /*0a3c*/ 	.word	0x00011370


	//   ....[71]....
        /*0a40*/ 	.word	0x00011390


	//   ....[72]....
        /*0a44*/ 	.word	0x000113b0


	//   ....[73]....
        /*0a48*/ 	.word	0x000113c0


	//   ....[74]....
        /*0a4c*/ 	.word	0x000113e0


	//   ....[75]....
        /*0a50*/ 	.word	0x00011400


	//   ....[76]....
        /*0a54*/ 	.word	0x00011410


	//   ....[77]....
        /*0a58*/ 	.word	0x000129b0


	//   ....[78]....
        /*0a5c*/ 	.word	0x000129c0


	//   ....[79]....
        /*0a60*/ 	.word	0x000129d0


	//   ....[80]....
        /*0a64*/ 	.word	0x000129e0


	//   ....[81]....
        /*0a68*/ 	.word	0x000129f0


	//   ....[82]....
        /*0a6c*/ 	.word	0x00012a00


	//   ....[83]....
        /*0a70*/ 	.word	0x00012a20


	//   ....[84]....
        /*0a74*/ 	.word	0x00012a30


	//   ....[85]....
        /*0a78*/ 	.word	0x00012ee0


	//   ....[86]....
        /*0a7c*/ 	.word	0x00012f00


	//   ....[87]....
        /*0a80*/ 	.word	0x00013070


	//   ....[88]....
        /*0a84*/ 	.word	0x00013080


	//   ....[89]....
        /*0a88*/ 	.word	0x00013200


	//   ....[90]....
        /*0a8c*/ 	.word	0x00013220


	//   ....[91]....
        /*0a90*/ 	.word	0x000133a0


	//   ....[92]....
        /*0a94*/ 	.word	0x000133b0


	//   ....[93]....
        /*0a98*/ 	.word	0x00013740


	//   ....[94]....
        /*0a9c*/ 	.word	0x00013760


	//   ....[95]....
        /*0aa0*/ 	.word	0x00013cd0


	//   ....[96]....
        /*0aa4*/ 	.word	0x00013ce0


	//   ....[97]....
        /*0aa8*/ 	.word	0x00014250


	//   ....[98]....
        /*0aac*/ 	.word	0x00014270


	//   ....[99]....
        /*0ab0*/ 	.word	0x000147f0


	//   ....[100]....
        /*0ab4*/ 	.word	0x00014800


	//   ....[101]....
        /*0ab8*/ 	.word	0x00015580


	//   ....[102]....
        /*0abc*/ 	.word	0x000155a0


	//   ....[103]....
        /*0ac0*/ 	.word	0x00015720


	//   ....[104]....
        /*0ac4*/ 	.word	0x00015730


	//   ....[105]....
        /*0ac8*/ 	.word	0x000158b0


	//   ....[106]....
        /*0acc*/ 	.word	0x000158d0


	//   ....[107]....
        /*0ad0*/ 	.word	0x00015a50


	//   ....[108]....
        /*0ad4*/ 	.word	0x00015a60


	//   ....[109]....
        /*0ad8*/ 	.word	0x00015ca0


	//   ....[110]....
        /*0adc*/ 	.word	0x00015cc0


	//   ....[111]....
        /*0ae0*/ 	.word	0x00015df0


	//   ....[112]....
        /*0ae4*/ 	.word	0x00015e30


	//   ....[113]....
        /*0ae8*/ 	.word	0x00015e60


	//   ....[114]....
        /*0aec*/ 	.word	0x00015e90


	//   ....[115]....
        /*0af0*/ 	.word	0x00015ec0


	//   ....[116]....
        /*0af4*/ 	.word	0x00015ef0


	//   ....[117]....
        /*0af8*/ 	.word	0x00016050


	//   ....[118]....
        /*0afc*/ 	.word	0x00016090


	//   ....[119]....
        /*0b00*/ 	.word	0x000160c0


	//   ....[120]....
        /*0b04*/ 	.word	0x000160f0


	//   ....[121]....
        /*0b08*/ 	.word	0x00016120


	//   ....[122]....
        /*0b0c*/ 	.word	0x00016150


	//   ....[123]....
        /*0b10*/ 	.word	0x000161e0


	//   ....[124]....
        /*0b14*/ 	.word	0x00016240


	//   ....[125]....
        /*0b18*/ 	.word	0x00016250


	//   ....[126]....
        /*0b1c*/ 	.word	0x000162b0


	//   ....[127]....
        /*0b20*/ 	.word	0x00016d10


	//   ....[128]....
        /*0b24*/ 	.word	0x00016d70


	//   ....[129]....
        /*0b28*/ 	.word	0x00016dc0


	//   ....[130]....
        /*0b2c*/ 	.word	0x00016e10


	//   ....[131]....
        /*0b30*/ 	.word	0x00016e60


	//   ....[132]....
        /*0b34*/ 	.word	0x00016ed0


	//   ....[133]....
        /*0b38*/ 	.word	0x00016f10


	//   ....[134]....
        /*0b3c*/ 	.word	0x00016f80


	//   ....[135]....
        /*0b40*/ 	.word	0x00016ff0


	//   ....[136]....
        /*0b44*/ 	.word	0x00017050


	//   ....[137]....
        /*0b48*/ 	.word	0x000170c0


	//   ....[138]....
        /*0b4c*/ 	.word	0x00017130


	//   ....[139]....
        /*0b50*/ 	.word	0x00017190


	//   ....[140]....
        /*0b54*/ 	.word	0x000171f0


	//   ....[141]....
        /*0b58*/ 	.word	0x00017250


	//   ....[142]....
        /*0b5c*/ 	.word	0x000172c0


	//   ....[143]....
        /*0b60*/ 	.word	0x00017320


	//   ....[144]....
        /*0b64*/ 	.word	0x00017380


	//   ....[145]....
        /*0b68*/ 	.word	0x000173d0


	//   ....[146]....
        /*0b6c*/ 	.word	0x00017420


	//   ....[147]....
        /*0b70*/ 	.word	0x00017470


	//   ....[148]....
        /*0b74*/ 	.word	0x000174c0


	//   ....[149]....
        /*0b78*/ 	.word	0x00017510


	//   ....[150]....
        /*0b7c*/ 	.word	0x00017570


	//   ....[151]....
        /*0b80*/ 	.word	0x000175c0


	//   ....[152]....
        /*0b84*/ 	.word	0x00017620


	//   ....[153]....
        /*0b88*/ 	.word	0x00017690


	//   ....[154]....
        /*0b8c*/ 	.word	0x00017700


	//   ....[155]....
        /*0b90*/ 	.word	0x00017760


	//   ....[156]....
        /*0b94*/ 	.word	0x000177c0


	//   ....[157]....
        /*0b98*/ 	.word	0x00017820


	//   ....[158]....
        /*0b9c*/ 	.word	0x00017890


	//   ....[159]....
        /*0ba0*/ 	.word	0x000178f0


	//   ....[160]....
        /*0ba4*/ 	.word	0x00017950


	//   ....[161]....
        /*0ba8*/ 	.word	0x000179b0


	//   ....[162]....
        /*0bac*/ 	.word	0x00017a20


	//   ....[163]....
        /*0bb0*/ 	.word	0x00017a80


	//   ....[164]....
        /*0bb4*/ 	.word	0x00017ae0


	//   ....[165]....
        /*0bb8*/ 	.word	0x00017b40


	//   ....[166]....
        /*0bbc*/ 	.word	0x00017bb0


	//   ....[167]....
        /*0bc0*/ 	.word	0x00017c10


	//   ....[168]....
        /*0bc4*/ 	.word	0x00017c70


	//   ....[169]....
        /*0bc8*/ 	.word	0x00017cd0


	//   ....[170]....
        /*0bcc*/ 	.word	0x00017d40


	//   ....[171]....
        /*0bd0*/ 	.word	0x00017da0


	//   ....[172]....
        /*0bd4*/ 	.word	0x00017e00


	//   ....[173]....
        /*0bd8*/ 	.word	0x00017e60


	//   ....[174]....
        /*0bdc*/ 	.word	0x00017ed0


	//   ....[175]....
        /*0be0*/ 	.word	0x00017f30


	//   ....[176]....
        /*0be4*/ 	.word	0x00017f90


	//   ....[177]....
        /*0be8*/ 	.word	0x00017ff0


	//   ....[178]....
        /*0bec*/ 	.word	0x00018060


	//   ....[179]....
        /*0bf0*/ 	.word	0x000180b0


	//   ....[180]....
        /*0bf4*/ 	.word	0x000180f0


	//   ....[181]....
        /*0bf8*/ 	.word	0x00018140


	//   ....[182]....
        /*0bfc*/ 	.word	0x00018190


	//   ....[183]....
        /*0c00*/ 	.word	0x000181e0


	//   ....[184]....
        /*0c04*/ 	.word	0x00018250


	//   ....[185]....
        /*0c08*/ 	.word	0x00018290


	//   ....[186]....
        /*0c0c*/ 	.word	0x000182e0


	//   ....[187]....
        /*0c10*/ 	.word	0x00018330


	//   ....[188]....
        /*0c14*/ 	.word	0x00018380


	//   ....[189]....
        /*0c18*/ 	.word	0x000183d0


	//   ....[190]....
        /*0c1c*/ 	.word	0x00018440


	//   ....[191]....
        /*0c20*/ 	.word	0x00018480


	//   ....[192]....
        /*0c24*/ 	.word	0x000184f0


	//   ....[193]....
        /*0c28*/ 	.word	0x00018550


	//   ....[194]....
        /*0c2c*/ 	.word	0x000185b0


	//----- nvinfo : EIATTR_EXIT_INSTR_OFFSETS
	.align		4
.L_204:
        /*0c30*/ 	.byte	0x04, 0x1c
        /*0c32*/ 	.short	(.L_206 - .L_205)


	//   ....[0]....
.L_205:
        /*0c34*/ 	.word	0x000010d0


	//   ....[1]....
        /*0c38*/ 	.word	0x00016cd0


	//----- nvinfo : EIATTR_MAX_THREADS
	.align		4
.L_206:
        /*0c3c*/ 	.byte	0x04, 0x05
        /*0c3e*/ 	.short	(.L_208 - .L_207)
.L_207:
        /*0c40*/ 	.word	0x00000080
        /*0c44*/ 	.word	0x00000001
        /*0c48*/ 	.word	0x00000001


	//----- nvinfo : EIATTR_CRS_STACK_SIZE
	.align		4
.L_208:
        /*0c4c*/ 	.byte	0x04, 0x1e
        /*0c4e*/ 	.short	(.L_210 - .L_209)
.L_209:
        /*0c50*/ 	.word	0x00000000
.L_210:


//--------------------- .nv.info._ZN7cutlass13device_kernelIN5flash19enable_sm80_to_sm89INS1_16FlashAttnFwdSm80INS1_25CollectiveMainloopFwdSm80ILi4ELi1ELb0EN4cute5tupleIJNS5_1CILi128EEENS7_ILi48EEENS7_ILi96EEEEEELi96ENS_10bfloat16_tEfNS_4arch4Sm80ELb0ELb1ELb0ELb1ELb0ELb1ELb1ELb1EEENS1_21CollectiveEpilogueFwdINS6_IJS8_SA_S9_EEENS6_IJNS7_ILi1EEESI_SI_EEESC_SE_Li128ELb1ELb1ELb1ELb0EEENS1_36VarlenDynamicPersistentTileSchedulerILi128ELi48ELi128ELi128ELb1ELb1ELb0ELb1ELb0ELb1EEEEEEEEEvNT_6ParamsE --------------------------
	.section	.nv.info._ZN7cutlass13device_kernelIN5flash19enable_sm80_to_sm89INS1_16FlashAttnFwdSm80INS1_25CollectiveMainloopFwdSm80ILi4ELi1ELb0EN4cute5tupleIJNS5_1CILi128EEENS7_ILi48EEENS7_ILi96EEEEEELi96ENS_10bfloat16_tEfNS_4arch4Sm80ELb0ELb1ELb0ELb1ELb0ELb1ELb1ELb1EEENS1_21CollectiveEpilogueFwdINS6_IJS8_SA_S9_EEENS6_IJNS7_ILi1EEESI_SI_EEESC_SE_Li128ELb1ELb1ELb1ELb0EEENS1_36VarlenDynamicPersistentTileSchedulerILi128ELi48ELi128ELi128ELb1ELb1ELb0ELb1ELb0ELb1EEEEEEEEEvNT_6ParamsE,"",@"SHT_CUDA_INFO"
	.sectionflags	@""
	.align	4


	//----- nvinfo : EIATTR_CUDA_API_VERSION
	.align		4
        /*0000*/ 	.byte	0x04, 0x37
        /*0002*/ 	.short	(.L_212 - .L_211)
.L_211:
        /*0004*/ 	.word	0x00000082


	//----- nvinfo : EIATTR_SW2861232_WAR
	.align		4
.L_212:
        /*0008*/ 	.byte	0x01, 0x35
	.zero		2


	//----- nvinfo : EIATTR_PARAM_CBANK
	.align		4
        /*000c*/ 	.byte	0x04, 0x0a
        /*000e*/ 	.short	(.L_214 - .L_213)
	.align		4
.L_213:
        /*0010*/ 	.word	index@(.nv.constant0._ZN7cutlass13device_kernelIN5flash19enable_sm80_to_sm89INS1_16FlashAttnFwdSm80INS1_25CollectiveMainloopFwdSm80ILi4ELi1ELb0EN4cute5tupleIJNS5_1CILi128EEENS7_ILi48EEENS7_ILi96EEEEEELi96ENS_10bfloat16_tEfNS_4arch4Sm80ELb0ELb1ELb0ELb1ELb0ELb1ELb1ELb1EEENS1_21CollectiveEpilogueFwdINS6_IJS8_SA_S9_EEENS6_IJNS7_ILi1EEESI_SI_EEESC_SE_Li128ELb1ELb1ELb1ELb0EEENS1_36VarlenDynamicPersistentTileSchedulerILi128ELi48ELi128ELi128ELb1ELb1ELb0ELb1ELb0ELb1EEEEEEEEEvNT_6ParamsE)
        /*0014*/ 	.short	0x0160
        /*0016*/ 	.short	0x0438


	//----- nvinfo : EIATTR_CBANK_PARAM_SIZE
	.align		4
.L_214:
        /*0018*/ 	.byte	0x03, 0x19
        /*001a*/ 	.short	0x0438


	//----- nvinfo : EIATTR_KPARAM_INFO
	.align		4
        /*001c*/ 	.byte	0x04, 0x17
        /*001e*/ 	.short	(.L_216 - .L_215)
.L_215:
        /*0020*/ 	.word	0x00000000
        /*0024*/ 	.short	0x0000
        /*0026*/ 	.short	0x0000
        /*0028*/ 	.byte	0x00, 0xf0, 0xe1, 0x10


	//----- nvinfo : EIATTR_MAXREG_COUNT
	.align		4
.L_216:
        /*002c*/ 	.byte	0x03, 0x1b
        /*002e*/ 	.short	0x00ff


	//----- nvinfo : EIATTR_NUM_BARRIERS
	.align		4
        /*0030*/ 	.byte	0x02, 0x4c
        /*0032*/ 	.byte	0x06
	.zero		1


	//----- nvinfo : EIATTR_ANNOTATIONS
	.align		4
        /*0034*/ 	.byte	0x04, 0x55
        /*0036*/ 	.short	(.L_218 - .L_217)


	//   ....[0]....
.L_217:
        /* <DEDUP_REMOVED lines=139> */


	//----- nvinfo : EIATTR_MERCURY_ISA_VERSION
	.align		4
.L_218:
        /*08d0*/ 	.byte	0x03, 0x5f
        /*08d2*/ 	.short	0x0000


	//----- nvinfo : EIATTR_INT_WARP_WIDE_INSTR_OFFSETS
	.align		4
        /*08d4*/ 	.byte	0x04, 0x31
        /*08d6*/ 	.short	(.L_220 - .L_219)


	//   ....[0]....
.L_219:
        /*08d8*/ 	.word	0x0001ecb0


	//   ....[1]....
        /*08dc*/ 	.word	0x0001ed30


	//----- nvinfo : EIATTR_COOP_GROUP_MASK_REGIDS
	.align		4
.L_220:
        /*08e0*/ 	.byte	0x04, 0x29
        /*08e2*/ 	.short	(.L_222 - .L_221)


	//   ....[0]....
.L_221:
        /*08e4*/ 	.word	0xffffffff


	//   ....[1]....
        /*08e8*/ 	.word	0xffffffff


	//   ....[2]....
        /*08ec*/ 	.word	0xffffffff


	//   ....[3]....
        /*08f0*/ 	.word	0xffffffff


	//   ....[4]....
        /*08f4*/ 	.word	0xffffffff


	//   ....[5]....
        /*08f8*/ 	.word	0xffffffff


	//   ....[6]....
        /*08fc*/ 	.word	0xffffffff


	//   ....[7]....
        /*0900*/ 	.word	0xffffffff


	//   ....[8]....
        /*0904*/ 	.word	0xffffffff


	//   ....[9]....
        /*0908*/ 	.word	0xffffffff


	//   ....[10]....
        /*090c*/ 	.word	0xffffffff


	//   ....[11]....
        /*0910*/ 	.word	0xffffffff


	//   ....[12]....
        /*0914*/ 	.word	0xffffffff


	//   ....[13]....
        /*0918*/ 	.word	0xffffffff


	//   ....[14]....
        /*091c*/ 	.word	0xffffffff


	//   ....[15]....
        /*0920*/ 	.word	0xffffffff


	//   ....[16]....
        /*0924*/ 	.word	0xffffffff


	//   ....[17]....
        /*0928*/ 	.word	0xffffffff


	//   ....[18]....
        /*092c*/ 	.word	0xffffffff


	//   ....[19]....
        /*0930*/ 	.word	0xffffffff


	//   ....[20]....
        /*0934*/ 	.word	0xffffffff


	//   ....[21]....
        /*0938*/ 	.word	0xffffffff


	//   ....[22]....
        /*093c*/ 	.word	0xffffffff


	//   ....[23]....
        /*0940*/ 	.word	0xffffffff


	//   ....[24]....
        /*0944*/ 	.word	0xffffffff


	//   ....[25]....
        /*0948*/ 	.word	0xffffffff


	//   ....[26]....
        /*094c*/ 	.word	0xffffffff


	//   ....[27]....
        /*0950*/ 	.word	0xffffffff


	//   ....[28]....
        /*0954*/ 	.word	0xffffffff


	//   ....[29]....
        /*0958*/ 	.word	0xffffffff


	//   ....[30]....
        /*095c*/ 	.word	0xffffffff


	//   ....[31]....
        /*0960*/ 	.word	0xffffffff


	//   ....[32]....
        /*0964*/ 	.word	0xffffffff


	//   ....[33]....
        /*0968*/ 	.word	0xffffffff


	//   ....[34]....
        /*096c*/ 	.word	0xffffffff


	//   ....[35]....
        /*0970*/ 	.word	0xffffffff


	//   ....[36]....
        /*0974*/ 	.word	0xffffffff


	//   ....[37]....
        /*0978*/ 	.word	0xffffffff


	//   ....[38]....
        /*097c*/ 	.word	0xffffffff


	//   ....[39]....
        /*0980*/ 	.word	0xffffffff


	//   ....[40]....
        /*0984*/ 	.word	0xffffffff


	//   ....[41]....
        /*0988*/ 	.word	0xffffffff


	//   ....[42]....
        /*098c*/ 	.word	0xffffffff


	//   ....[43]....
        /*0990*/ 	.word	0xffffffff


	//   ....[44]....
        /*0994*/ 	.word	0xffffffff


	//   ....[45]....
        /*0998*/ 	.word	0xffffffff


	//   ....[46]....
        /*099c*/ 	.word	0xffffffff


	//   ....[47]....
        /*09a0*/ 	.word	0xffffffff


	//   ....[48]....
        /*09a4*/ 	.word	0xffffffff


	//   ....[49]....
        /*09a8*/ 	.word	0xffffffff


	//   ....[50]....
        /*09ac*/ 	.word	0xffffffff


	//   ....[51]....
        /*09b0*/ 	.word	0xffffffff


	//   ....[52]....
        /*09b4*/ 	.word	0xffffffff


	//   ....[53]....
        /*09b8*/ 	.word	0xffffffff


	//   ....[54]....
        /*09bc*/ 	.word	0xffffffff


	//   ....[55]....
        /*09c0*/ 	.word	0xffffffff


	//   ....[56]....
        /*09c4*/ 	.word	0xffffffff


	//   ....[57]....
        /*09c8*/ 	.word	0xffffffff


	//   ....[58]....
        /*09cc*/ 	.word	0xffffffff


	//   ....[59]....
        /*09d0*/ 	.word	0xffffffff


	//   ....[60]....
        /*09d4*/ 	.word	0xffffffff


	//   ....[61]....
        /*09d8*/ 	.word	0xffffffff


	//   ....[62]....
        /*09dc*/ 	.word	0xffffffff


	//   ....[63]....
        /*09e0*/ 	.word	0xffffffff


	//   ....[64]....
        /*09e4*/ 	.word	0xffffffff


	//   ....[65]....
        /*09e8*/ 	.word	0xffffffff


	//   ....[66]....
        /*09ec*/ 	.word	0xffffffff


	//   ....[67]....
        /*09f0*/ 	.word	0xffffffff


	//   ....[68]....
        /*09f4*/ 	.word	0xffffffff


	//   ....[69]....
        /*09f8*/ 	.word	0xffffffff


	//   ....[70]....
        /*09fc*/ 	.word	0xffffffff


	//   ....[71]....
        /*0a00*/ 	.word	0xffffffff


	//   ....[72]....
        /*0a04*/ 	.word	0xffffffff


	//   ....[73]....
        /*0a08*/ 	.word	0xffffffff


	//   ....[74]....
        /*0a0c*/ 	.word	0xffffffff


	//   ....[75]....
        /*0a10*/ 	.word	0xffffffff


	//   ....[76]....
        /*0a14*/ 	.word	0xffffffff


	//   ....[77]....
        /*0a18*/ 	.word	0xffffffff


	//   ....[78]....
        /*0a1c*/ 	.word	0xffffffff


	//   ....[79]....
        /*0a20*/ 	.word	0xffffffff


	//   ....[80]....
        /*0a24*/ 	.word	0xffffffff


	//   ....[81]....
        /*0a28*/ 	.word	0xffffffff


	//   ....[82]....
        /*0a2c*/ 	.word	0xffffffff


	//   ....[83]....
        /*0a30*/ 	.word	0xffffffff


	//   ....[84]....
        /*0a34*/ 	.word	0xffffffff


	//   ....[85]....
        /*0a38*/ 	.word	0xffffffff


	//   ....[86]....
        /*0a3c*/ 	.word	0xffffffff


	//   ....[87]....
        /*0a40*/ 	.word	0xffffffff


	//   ....[88]....
        /*0a44*/ 	.word	0xffffffff


	//   ....[89]....
        /*0a48*/ 	.word	0xffffffff


	//   ....[90]....
        /*0a4c*/ 	.word	0xffffffff


	//   ....[91]....
        /*0a50*/ 	.word	0xffffffff


	//   ....[92]....
        /*0a54*/ 	.word	0xffffffff


	//   ....[93]....
        /*0a58*/ 	.word	0xffffffff


	//   ....[94]....
        /*0a5c*/ 	.word	0xffffffff


	//   ....[95]....
        /*0a60*/ 	.word	0xffffffff


	//   ....[96]....
        /*0a64*/ 	.word	0xffffffff


	//   ....[97]....
        /*0a68*/ 	.word	0xffffffff


	//   ....[98]....
        /*0a6c*/ 	.word	0xffffffff


	//   ....[99]....
        /*0a70*/ 	.word	0xffffffff


	//   ....[100]....
        /*0a74*/ 	.word	0xffffffff


	//   ....[101]....
        /*0a78*/ 	.word	0xffffffff


	//   ....[102]....
        /*0a7c*/ 	.word	0xffffffff


	//   ....[103]....
        /*0a80*/ 	.word	0xffffffff


	//   ....[104]....
        /*0a84*/ 	.word	0xffffffff


	//   ....[105]....
        /*0a88*/ 	.word	0xffffffff


	//   ....[106]....
        /*0a8c*/ 	.word	0xffffffff


	//   ....[107]....
        /*0a90*/ 	.word	0xffffffff


	//   ....[108]....
        /*0a94*/ 	.word	0xffffffff


	//   ....[109]....
        /*0a98*/ 	.word	0xffffffff


	//   ....[110]....
        /*0a9c*/ 	.word	0xffffffff


	//   ....[111]....
        /*0aa0*/ 	.word	0xffffffff


	//   ....[112]....
        /*0aa4*/ 	.word	0xffffffff


	//   ....[113]....
        /*0aa8*/ 	.word	0xffffffff


	//   ....[114]....
        /*0aac*/ 	.word	0xffffffff


	//   ....[115]....
        /*0ab0*/ 	.word	0xffffffff


	//   ....[116]....
        /*0ab4*/ 	.word	0xffffffff


	//   ....[117]....
        /*0ab8*/ 	.word	0xffffffff


	//   ....[118]....
        /*0abc*/ 	.word	0xffffffff


	//   ....[119]....
        /*0ac0*/ 	.word	0xffffffff


	//   ....[120]....
        /*0ac4*/ 	.word	0xffffffff


	//   ....[121]....
        /*0ac8*/ 	.word	0xffffffff


	//   ....[122]....
        /*0acc*/ 	.word	0xffffffff


	//   ....[123]....
        /*0ad0*/ 	.word	0xffffffff


	//   ....[124]....
        /*0ad4*/ 	.word	0xffffffff


	//   ....[125]....
        /*0ad8*/ 	.word	0xffffffff


	//   ....[126]....
        /*0adc*/ 	.word	0xffffffff


	//   ....[127]....
        /*0ae0*/ 	.word	0xffffffff


	//   ....[128]....
        /*0ae4*/ 	.word	0xffffffff


	//   ....[129]....
        /*0ae8*/ 	.word	0xffffffff


	//   ....[130]....
        /*0aec*/ 	.word	0xffffffff


	//   ....[131]....
        /*0af0*/ 	.word	0xffffffff


	//   ....[132]....
        /*0af4*/ 	.word	0xffffffff


	//   ....[133]....
        /*0af8*/ 	.word	0xffffffff


	//   ....[134]....
        /*0afc*/ 	.word	0xffffffff


	//   ....[135]....
        /*0b00*/ 	.word	0xffffffff


	//   ....[136]....
        /*0b04*/ 	.word	0xffffffff


	//   ....[137]....
        /*0b08*/ 	.word	0xffffffff


	//   ....[138]....
        /*0b0c*/ 	.word	0xffffffff


	//   ....[139]....
        /*0b10*/ 	.word	0xffffffff


	//   ....[140]....
        /*0b14*/ 	.word	0xffffffff


	//   ....[141]....
        /*0b18*/ 	.word	0xffffffff


	//   ....[142]....
        /*0b1c*/ 	.word	0xffffffff


	//   ....[143]....
        /*0b20*/ 	.word	0xffffffff


	//   ....[144]....
        /*0b24*/ 	.word	0xffffffff


	//   ....[145]....
        /*0b28*/ 	.word	0xffffffff


	//   ....[146]....
        /*0b2c*/ 	.word	0xffffffff


	//   ....[147]....
        /*0b30*/ 	.word	0xffffffff


	//   ....[148]....
        /*0b34*/ 	.word	0xffffffff


	//   ....[149]....
        /*0b38*/ 	.word	0xffffffff


	//   ....[150]....
        /*0b3c*/ 	.word	0xffffffff


	//   ....[151]....
        /*0b40*/ 	.word	0xffffffff


	//   ....[152]....
        /*0b44*/ 	.word	0xffffffff


	//   ....[153]....
        /*0b48*/ 	.word	0xffffffff


	//   ....[154]....
        /*0b4c*/ 	.word	0xffffffff


	//   ....[155]....
        /*0b50*/ 	.word	0xffffffff


	//   ....[156]....
        /*0b54*/ 	.word	0xffffffff


	//   ....[157]....
        /*0b58*/ 	.word	0xffffffff


	//   ....[158]....
        /*0b5c*/ 	.word	0xffffffff


	//   ....[159]....
        /*0b60*/ 	.word	0xffffffff


	//   ....[160]....
        /*0b64*/ 	.word	0xffffffff


	//   ....[161]....
        /*0b68*/ 	.word	0xffffffff


	//   ....[162]....
        /*0b6c*/ 	.word	0xffffffff


	//   ....[163]....
        /*0b70*/ 	.word	0xffffffff


	//   ....[164]....
        /*0b74*/ 	.word	0xffffffff


	//   ....[165]....
        /*0b78*/ 	.word	0xffffffff


	//   ....[166]....
        /*0b7c*/ 	.word	0xffffffff


	//   ....[167]....
        /*0b80*/ 	.word	0xffffffff


	//   ....[168]....
        /*0b84*/ 	.word	0xffffffff


	//   ....[169]....
        /*0b88*/ 	.word	0xffffffff


	//   ....[170]....
        /*0b8c*/ 	.word	0xffffffff


	//   ....[171]....
        /*0b90*/ 	.word	0xffffffff


	//   ....[172]....
        /*0b94*/ 	.word	0xffffffff


	//   ....[173]....
        /*0b98*/ 	.word	0xffffffff


	//   ....[174]....
        /*0b9c*/ 	.word	0xffffffff


	//   ....[175]....
        /*0ba0*/ 	.word	0xffffffff


	//   ....[176]....
        /*0ba4*/ 	.word	0xffffffff


	//   ....[177]....
        /*0ba8*/ 	.word	0xffffffff


	//   ....[178]....
        /*0bac*/ 	.word	0xffffffff


	//   ....[179]....
        /*0bb0*/ 	.word	0xffffffff


	//   ....[180]....
        /*0bb4*/ 	.word	0xffffffff


	//   ....[181]....
        /*0bb8*/ 	.word	0xffffffff


	//   ....[182]....
        /*0bbc*/ 	.word	0xffffffff


	//   ....[183]....
        /*0bc0*/ 	.word	0xffffffff


	//   ....[184]....
        /*0bc4*/ 	.word	0xffffffff


	//   ....[185]....
        /*0bc8*/ 	.word	0xffffffff


	//   ....[186]....
        /*0bcc*/ 	.word	0xffffffff


	//   ....[187]....
        /*0bd0*/ 	.word	0xffffffff


	//   ....[188]....
        /*0bd4*/ 	.word	0xffffffff


	//   ....[189]....
        /*0bd8*/ 	.word	0xffffffff


	//   ....[190]....
        /*0bdc*/ 	.word	0xffffffff


	//   ....[191]....
        /*0be0*/ 	.word	0xffffffff


	//   ....[192]....
        /*0be4*/ 	.word	0xffffffff


	//   ....[193]....
        /*0be8*/ 	.word	0xffffffff


	//   ....[194]....
        /*0bec*/ 	.word	0xffffffff


	//   ....[195]....
        /*0bf0*/ 	.word	0xffffffff


	//   ....[196]....
        /*0bf4*/ 	.word	0xffffffff


	//   ....[197]....
        /*0bf8*/ 	.word	0xffffffff


	//   ....[198]....
        /*0bfc*/ 	.word	0xffffffff


	//   ....[199]....
        /*0c00*/ 	.word	0xffffffff


	//   ....[200]....
        /*0c04*/ 	.word	0xffffffff


	//   ....[201]....
        /*0c08*/ 	.word	0xffffffff


	//   ....[202]....
        /*0c0c*/ 	.word	0xffffffff


	//   ....[203]....
        /*0c10*/ 	.word	0xffffffff


	//   ....[204]....
        /*0c14*/ 	.word	0xffffffff


	//   ....[205]....
        /*0c18*/ 	.word	0xffffffff


	//   ....[206]....
        /*0c1c*/ 	.word	0xffffffff


	//   ....[207]....
        /*0c20*/ 	.word	0xffffffff


	//   ....[208]....
        /*0c24*/ 	.word	0xffffffff


	//   ....[209]....
        /*0c28*/ 	.word	0xffffffff


	//   ....[210]....
        /*0c2c*/ 	.word	0xffffffff


	//----- nvinfo : EIATTR_COOP_GROUP_INSTR_OFFSETS
	.align		4
.L_222:
        /*0c30*/ 	.byte	0x04, 0x28
        /*0c32*/ 	.short	(.L_224 - .L_223)


	//   ....[0]....
.L_223:
        /*0c34*/ 	.word	0x00000050


	//   ....[1]....
        /*0c38*/ 	.word	0x00000200


	//   ....[2]....
        /*0c3c*/ 	.word	0x00000230


	//   ....[3]....
        /*0c40*/ 	.word	0x00000260


	//   ....[4]....
        /*0c44*/ 	.word	0x00000290


	//   ....[5]....
        /*0c48*/ 	.word	0x000002c0


	//   ....[6]....
        /*0c4c*/ 	.word	0x000002f0


	//   ....[7]....
        /*0c50*/ 	.word	0x00000450


	//   ....[8]....
        /*0c54*/ 	.word	0x00000490


	//   ....[9]....
        /*0c58*/ 	.word	0x000004c0


	//   ....[10]....
        /*0c5c*/ 	.word	0x000004f0


	//   ....[11]....
        /*0c60*/ 	.word	0x00000520


	//   ....[12]....
        /*0c64*/ 	.word	0x00000550


	//   ....[13]....
        /*0c68*/ 	.word	0x000005e0


	//   ....[14]....
        /*0c6c*/ 	.word	0x00000630


	//   ....[15]....
        /*0c70*/ 	.word	0x00000650


	//   ....[16]....
        /*0c74*/ 	.word	0x000006b0


	//   ....[17]....
        /*0c78*/ 	.word	0x00008f40


	//   ....[18]....
        /*0c7c*/ 	.word	0x00008f60


	//   ....[19]....
        /*0c80*/ 	.word	0x00009110


	//   ....[20]....
        /*0c84*/ 	.word	0x00009120


	//   ....[21]....
        /*0c88*/ 	.word	0x000092c0


	//   ....[22]....
        /*0c8c*/ 	.word	0x000092e0


	//   ....[23]....
        /*0c90*/ 	.word	0x00009480


	//   ....[24]....
        /*0c94*/ 	.word	0x00009490


	//   ....[25]....
        /*0c98*/ 	.word	0x00009ce0


	//   ....[26]....
        /*0c9c*/ 	.word	0x00009d20


	//   ....[27]....
        /*0ca0*/ 	.word	0x00009d60


	//   ....[28]....
        /*0ca4*/ 	.word	0x00009d70


	//   ....[29]....
        /*0ca8*/ 	.word	0x0000a1e0


	//   ....[30]....
        /*0cac*/ 	.word	0x0000a450


	//   ....[31]....
        /*0cb0*/ 	.word	0x0000a490


	//   ....[32]....
        /*0cb4*/ 	.word	0x0000a4c0


	//   ....[33]....
        /*0cb8*/ 	.word	0x0000d3a0


	//   ....[34]....
        /*0cbc*/ 	.word	0x0000d470


	//   ....[35]....
        /*0cc0*/ 	.word	0x0000d490


	//   ....[36]....
        /*0cc4*/ 	.word	0x0000d4a0


	//   ....[37]....
        /*0cc8*/ 	.word	0x0000d740


	//   ....[38]....
        /*0ccc*/ 	.word	0x0000d9b0


	//   ....[39]....
        /*0cd0*/ 	.word	0x0000d9f0


	//   ....[40]....
        /*0cd4*/ 	.word	0x0000da30


	//   ....[41]....
        /*0cd8*/ 	.word	0x00011560


	//   ....[42]....
        /*0cdc*/ 	.word	0x00011720


	//   ....[43]....
        /*0ce0*/ 	.word	0x000118c0


	//   ....[44]....
        /*0ce4*/ 	.word	0x00012040


	//   ....[45]....
        /*0ce8*/ 	.word	0x000126b0


	//   ....[46]....
        /*0cec*/ 	.word	0x00012780


	//   ....[47]....
        /*0cf0*/ 	.word	0x00012a20


	//   ....[48]....
        /*0cf4*/ 	.word	0x00012a70


	//   ....[49]....
        /*0cf8*/ 	.word	0x00012c70


	//   ....[50]....
        /*0cfc*/ 	.word	0x00012d20


	//   ....[51]....
        /*0d00*/ 	.word	0x00012da0


	//   ....[52]....
        /*0d04*/ 	.word	0x00012e60


	//   ....[53]....
        /*0d08*/ 	.word	0x00014b00


	//   ....[54]....
        /*0d0c*/ 	.word	0x00014cf0


	//   ....[55]....
        /*0d10*/ 	.word	0x00014eb0


	//   ....[56]....
        /*0d14*/ 	.word	0x00015530


	//   ....[57]....
        /*0d18*/ 	.word	0x00015cf0


	//   ....[58]....
        /*0d1c*/ 	.word	0x00015e60


	//   ....[59]....
        /*0d20*/ 	.word	0x00015ef0


	//   ....[60]....
        /*0d24*/ 	.word	0x00016060


	//   ....[61]....
        /*0d28*/ 	.word	0x000160b0


	//   ....[62]....
        /*0d2c*/ 	.word	0x00016250


	//   ....[63]....
        /*0d30*/ 	.word	0x00016470


	//   ....[64]....
        /*0d34*/ 	.word	0x000165f0


	//   ....[65]....
        /*0d38*/ 	.word	0x00018d20


	//   ....[66]....
        /*0d3c*/ 	.word	0x00018d80


	//   ....[67]....
        /*0d40*/ 	.word	0x00018dc0


	//   ....[68]....
        /*0d44*/ 	.word	0x00018df0


	//   ....[69]....
        /*0d48*/ 	.word	0x00018e30


	//   ....[70]....
        /*0d4c*/ 	.word	0x00018e60


	//   ....[71]....
        /*0d50*/ 	.word	0x000190b0


	//   ....[72]....
        /*0d54*/ 	.word	0x00019620


	//   ....[73]....
        /*0d58*/ 	.word	0x0001b3d0


	//   ....[74]....
        /*0d5c*/ 	.word	0x0001b5c0


	//   ....[75]....
        /*0d60*/ 	.word	0x0001b780


	//   ....[76]....
        /*0d64*/ 	.word	0x0001be00


	//   ....[77]....
        /*0d68*/ 	.word	0x0001c5d0


	//   ....[78]....
        /*0d6c*/ 	.word	0x0001c740


	//   ....[79]....
        /*0d70*/ 	.word	0x0001c7d0


	//   ....[80]....
        /*0d74*/ 	.word	0x0001c940


	//   ....[81]....
        /*0d78*/ 	.word	0x0001c980


	//   ....[82]....
        /*0d7c*/ 	.word	0x0001cac0


	//   ....[83]....
        /*0d80*/ 	.word	0x0001ccc0


	//   ....[84]....
        /*0d84*/ 	.word	0x0001ce10


	//   ....[85]....
        /*0d88*/ 	.word	0x0001e2f0


	//   ....[86]....
        /*0d8c*/ 	.word	0x0001e320


	//   ....[87]....
        /*0d90*/ 	.word	0x0001e330


	//   ....[88]....
        /*0d94*/ 	.word	0x0001e340


	//   ....[89]....
        /*0d98*/ 	.word	0x0001e350


	//   ....[90]....
        /*0d9c*/ 	.word	0x0001e380


	//   ....[91]....
        /*0da0*/ 	.word	0x0001e3a0


	//   ....[92]....
        /*0da4*/ 	.word	0x0001e3c0


	//   ....[93]....
        /*0da8*/ 	.word	0x0001f950


	//   ....[94]....
        /*0dac*/ 	.word	0x0001f960


	//   ....[95]....
        /*0db0*/ 	.word	0x0001f980


	//   ....[96]....
        /*0db4*/ 	.word	0x0001f990


	//   ....[97]....
        /*0db8*/ 	.word	0x0001f9a0


	//   ....[98]....
        /*0dbc*/ 	.word	0x0001f9b0


	//   ....[99]....
        /*0dc0*/ 	.word	0x0001f9d0


	//   ....[100]....
        /*0dc4*/ 	.word	0x0001f9e0


	//   ....[101]....
        /*0dc8*/ 	.word	0x0001fe90


	//   ....[102]....
        /*0dcc*/ 	.word	0x0001feb0


	//   ....[103]....
        /*0dd0*/ 	.word	0x00020020


	//   ....[104]....
        /*0dd4*/ 	.word	0x00020030


	//   ....[105]....
        /*0dd8*/ 	.word	0x000201b0


	//   ....[106]....
        /*0ddc*/ 	.word	0x000201d0


	//   ....[107]....
        /*0de0*/ 	.word	0x00020350


	//   ....[108]....
        /*0de4*/ 	.word	0x00020360


	//   ....[109]....
        /*0de8*/ 	.word	0x000206e0


	//   ....[110]....
        /*0dec*/ 	.word	0x00020700


	//   ....[111]....
        /*0df0*/ 	.word	0x00020bd0


	//   ....[112]....
        /*0df4*/ 	.word	0x00020be0


	//   ....[113]....
        /*0df8*/ 	.word	0x00020f60


	//   ....[114]....
        /*0dfc*/ 	.word	0x00020f80


	//   ....[115]....
        /*0e00*/ 	.word	0x00021310


	//   ....[116]....
        /*0e04*/ 	.word	0x00021320


	//   ....[117]....
        /*0e08*/ 	.word	0x00021e70


	//   ....[118]....
        /*0e0c*/ 	.word	0x00021e90


	//   ....[119]....
        /*0e10*/ 	.word	0x00022010


	//   ....[120]....
        /*0e14*/ 	.word	0x00022020


	//   ....[121]....
        /*0e18*/ 	.word	0x000221a0


	//   ....[122]....
        /*0e1c*/ 	.word	0x000221c0


	//   ....[123]....
        /*0e20*/ 	.word	0x00022340


	//   ....[124]....
        /*0e24*/ 	.word	0x00022350


	//   ....[125]....
        /*0e28*/ 	.word	0x00022590


	//   ....[126]....
        /*0e2c*/ 	.word	0x000225b0


	//   ....[127]....
        /*0e30*/ 	.word	0x000226e0


	//   ....[128]....
        /*0e34*/ 	.word	0x00022720


	//   ....[129]....
        /*0e38*/ 	.word	0x00022750


	//   ....[130]....
        /*0e3c*/ 	.word	0x00022780


	//   ....[131]....
        /*0e40*/ 	.word	0x000227b0


	//   ....[132]....
        /*0e44*/ 	.word	0x000227e0


	//   ....[133]....
        /*0e48*/ 	.word	0x00022940


	//   ....[134]....
        /*0e4c*/ 	.word	0x00022980


	//   ....[135]....
        /*0e50*/ 	.word	0x000229b0


	//   ....[136]....
        /*0e54*/ 	.word	0x000229e0


	//   ....[137]....
        /*0e58*/ 	.word	0x00022a10


	//   ....[138]....
        /*0e5c*/ 	.word	0x00022a40


	//   ....[139]....
        /*0e60*/ 	.word	0x00022ad0


	//   ....[140]....
        /*0e64*/ 	.word	0x00022b30


	//   ....[141]....
        /*0e68*/ 	.word	0x00022b40


	//   ....[142]....
        /*0e6c*/ 	.word	0x00022ba0


	//   ....[143]....
        /*0e70*/ 	.word	0x00023600


	//   ....[144]....
        /*0e74*/ 	.word	0x00023660


	//   ....[145]....
        /*0e78*/ 	.word	0x000236b0


	//   ....[146]....
        /*0e7c*/ 	.word	0x00023700


	//   ....[147]....
        /*0e80*/ 	.word	0x00023750


	//   ....[148]....
        /*0e84*/ 	.word	0x000237c0


	//   ....[149]....
        /*0e88*/ 	.word	0x00023800


	//   ....[150]....
        /*0e8c*/ 	.word	0x00023870


	//   ....[151]....
        /*0e90*/ 	.word	0x000238e0


	//   ....[152]....
        /*0e94*/ 	.word	0x00023940


	//   ....[153]....
        /*0e98*/ 	.word	0x000239b0


	//   ....[154]....
        /*0e9c*/ 	.word	0x00023a20


	//   ....[155]....
        /*0ea0*/ 	.word	0x00023a80


	//   ....[156]....
        /*0ea4*/ 	.word	0x00023ae0


	//   ....[157]....
        /*0ea8*/ 	.word	0x00023b40


	//   ....[158]....
        /*0eac*/ 	.word	0x00023bb0


	//   ....[159]....
        /*0eb0*/ 	.word	0x00023c10


	//   ....[160]....
        /*0eb4*/ 	.word	0x00023c70


	//   ....[161]....
        /*0eb8*/ 	.word	0x00023cc0


	//   ....[162]....
        /*0ebc*/ 	.word	0x00023d10


	//   ....[163]....
        /*0ec0*/ 	.word	0x00023d60


	//   ....[164]....
        /*0ec4*/ 	.word	0x00023db0


	//   ....[165]....
        /*0ec8*/ 	.word	0x00023e00


	//   ....[166]....
        /*0ecc*/ 	.word	0x00023e50


	//   ....[167]....
        /*0ed0*/ 	.word	0x00023ea0


	//   ....[168]....
        /*0ed4*/ 	.word	0x00023ef0


	//   ....[169]....
        /*0ed8*/ 	.word	0x00023f60


	//   ....[170]....
        /*0edc*/ 	.word	0x00023fd0


	//   ....[171]....
        /*0ee0*/ 	.word	0x00024030


	//   ....[172]....
        /*0ee4*/ 	.word	0x00024090


	//   ....[173]....
        /*0ee8*/ 	.word	0x000240f0


	//   ....[174]....
        /*0eec*/ 	.word	0x00024160


	//   ....[175]....
        /*0ef0*/ 	.word	0x000241c0


	//   ....[176]....
        /*0ef4*/ 	.word	0x00024220


	//   ....[177]....
        /*0ef8*/ 	.word	0x00024280


	//   ....[178]....
        /*0efc*/ 	.word	0x000242f0


	//   ....[179]....
        /*0f00*/ 	.word	0x00024350


	//   ....[180]....
        /*0f04*/ 	.word	0x000243b0


	//   ....[181]....
        /*0f08*/ 	.word	0x00024410


	//   ....[182]....
        /*0f0c*/ 	.word	0x00024480


	//   ....[183]....
        /*0f10*/ 	.word	0x000244e0


	//   ....[184]....
        /*0f14*/ 	.word	0x00024540


	//   ....[185]....
        /*0f18*/ 	.word	0x000245a0


	//   ....[186]....
        /*0f1c*/ 	.word	0x00024610


	//   ....[187]....
        /*0f20*/ 	.word	0x00024670


	//   ....[188]....
        /*0f24*/ 	.word	0x000246d0


	//   ....[189]....
        /*0f28*/ 	.word	0x00024730


	//   ....[190]....
        /*0f2c*/ 	.word	0x000247a0


	//   ....[191]....
        /*0f30*/ 	.word	0x00024800


	//   ....[192]....
        /*0f34*/ 	.word	0x00024860


	//   ....[193]....
        /*0f38*/ 	.word	0x000248c0


	//   ....[194]....
        /*0f3c*/ 	.word	0x00024930


	//   ....[195]....
        /*0f40*/ 	.word	0x00024980


	//   ....[196]....
        /*0f44*/ 	.word	0x000249c0


	//   ....[197]....
        /*0f48*/ 	.word	0x00024a10


	//   ....[198]....
        /*0f4c*/ 	.word	0x00024a60


	//   ....[199]....
        /*0f50*/ 	.word	0x00024ab0


	//   ....[200]....
        /*0f54*/ 	.word	0x00024b20


	//   ....[201]....
        /*0f58*/ 	.word	0x00024b60


	//   ....[202]....
        /*0f5c*/ 	.word	0x00024bb0


	//   ....[203]....
        /*0f60*/ 	.word	0x00024c00


	//   ....[204]....
        /*0f64*/ 	.word	0x00024c50


	//   ....[205]....
        /*0f68*/ 	.word	0x00024ca0


	//   ....[206]....
        /*0f6c*/ 	.word	0x00024d10


	//   ....[207]....
        /*0f70*/ 	.word	0x00024d50


	//   ....[208]....
        /*0f74*/ 	.word	0x00024dc0


	//   ....[209]....
        /*0f78*/ 	.word	0x00024e20


	//   ....[210]....
        /*0f7c*/ 	.word	0x00024e80


	//----- nvinfo : EIATTR_EXIT_INSTR_OFFSETS
	.align		4
.L_224:
        /*0f80*/ 	.byte	0x04, 0x1c
        /*0f82*/ 	.short	(.L_226 - .L_225)


	//   ....[0]....
.L_225:
        /*0f84*/ 	.word	0x000010d0


	//   ....[1]....
        /*0f88*/ 	.word	0x000235c0


	//----- nvinfo : EIATTR_MAX_THREADS
	.align		4
.L_226:
        /*0f8c*/ 	.byte	0x04, 0x05
        /*0f8e*/ 	.short	(.L_228 - .L_227)
.L_227:
        /*0f90*/ 	.word	0x00000080
        /*0f94*/ 	.word	0x00000001
        /*0f98*/ 	.word	0x00000001


	//----- nvinfo : EIATTR_CRS_STACK_SIZE
	.align		4
.L_228:
        /*0f9c*/ 	.byte	0x04, 0x1e
        /*0f9e*/ 	.short	(.L_230 - .L_229)
.L_229:
        /*0fa0*/ 	.word	0x00000000
.L_230:


//--------------------- .nv.info._ZN7cutlass13device_kernelIN5flash19enable_sm80_to_sm89INS1_16FlashAttnFwdSm80INS1_25CollectiveMainloopFwdSm80ILi4ELi1ELb0EN4cute5tupleIJNS5_1CILi128EEENS7_ILi64EEENS7_ILi96EEEEEELi96ENS_10bfloat16_tEfNS_4arch4Sm80ELb1ELb0ELb0ELb0ELb0ELb0ELb1ELb1EEENS1_21CollectiveEpilogueFwdINS6_IJS8_SA_S9_EEENS6_IJNS7_ILi1EEESI_SI_EEESC_SE_Li128ELb0ELb1ELb1ELb0EEENS1_30DynamicPersistentTileSchedulerILi128ELi128ELb1ELb1ELb0EEEEEEEEEvNT_6ParamsE --------------------------
	.section	.nv.info._ZN7cutlass13device_kernelIN5flash19enable_sm80_to_sm89INS1_16FlashAttnFwdSm80INS1_25CollectiveMainloopFwdSm80ILi4ELi1ELb0EN4cute5tupleIJNS5_1CILi128EEENS7_ILi64EEENS7_ILi96EEEEEELi96ENS_10bfloat16_tEfNS_4arch4Sm80ELb1ELb0ELb0ELb0ELb0ELb0ELb1ELb1EEENS1_21CollectiveEpilogueFwdINS6_IJS8_SA_S9_EEENS6_IJNS7_ILi1EEESI_SI_EEESC_SE_Li128ELb0ELb1ELb1ELb0EEENS1_30DynamicPersistentTileSchedulerILi128ELi128ELb1ELb1ELb0EEEEEEEEEvNT_6ParamsE,"",@"SHT_CUDA_INFO"
	.sectionflags	@""
	.align	4


	//----- nvinfo : EIATTR_CUDA_API_VERSION
	.align		4
        /*0000*/ 	.byte	0x04, 0x37
        /*0002*/ 	.short	(.L_232 - .L_231)
.L_231:
        /*0004*/ 	.word	0x00000082


	//----- nvinfo : EIATTR_SW2861232_WAR
	.align		4
.L_232:
        /*0008*/ 	.byte	0x01, 0x35
	.zero		2


	//----- nvinfo : EIATTR_PARAM_CBANK
	.align		4
        /*000c*/ 	.byte	0x04, 0x0a
        /*000e*/ 	.short	(.L_234 - .L_233)
	.align		4
.L_233:
        /*0010*/ 	.word	index@(.nv.constant0._ZN7cutlass13device_kernelIN5flash19enable_sm80_to_sm89INS1_16FlashAttnFwdSm80INS1_25CollectiveMainloopFwdSm80ILi4ELi1ELb0EN4cute5tupleIJNS5_1CILi128EEENS7_ILi64EEENS7_ILi96EEEEEELi96ENS_10bfloat16_tEfNS_4arch4Sm80ELb1ELb0ELb0ELb0ELb0ELb0ELb1ELb1EEENS1_21CollectiveEpilogueFwdINS6_IJS8_SA_S9_EEENS6_IJNS7_ILi1EEESI_SI_EEESC_SE_Li128ELb0ELb1ELb1ELb0EEENS1_30DynamicPersistentTileSchedulerILi128ELi128ELb1ELb1ELb0EEEEEEEEEvNT_6ParamsE)
        /*0014*/ 	.short	0x0160
        /*0016*/ 	.short	0x0428


	//----- nvinfo : EIATTR_CBANK_PARAM_SIZE
	.align		4
.L_234:
        /*0018*/ 	.byte	0x03, 0x19
        /*001a*/ 	.short	0x0428


	//----- nvinfo : EIATTR_KPARAM_INFO
	.align		4
        /*001c*/ 	.byte	0x04, 0x17
        /*001e*/ 	.short	(.L_236 - .L_235)
.L_235:
        /*0020*/ 	.word	0x00000000
        /*0024*/ 	.short	0x0000
        /*0026*/ 	.short	0x0000
        /*0028*/ 	.byte	0x00, 0xf0, 0xa1, 0x10


	//----- nvinfo : EIATTR_MAXREG_COUNT
	.align		4
.L_236:
        /*002c*/ 	.byte	0x03, 0x1b
        /*002e*/ 	.short	0x00ff


	//----- nvinfo : EIATTR_NUM_BARRIERS
	.align		4
        /*0030*/ 	.byte	0x02, 0x4c
        /*0032*/ 	.byte	0x06
	.zero		1


	//----- nvinfo : EIATTR_ANNOTATIONS
	.align		4
        /*0034*/ 	.byte	0x04, 0x55
        /*0036*/ 	.short	(.L_238 - .L_237)


	//   ....[0]....
.L_237:
        /* <DEDUP_REMOVED lines=60> */


	//----- nvinfo : EIATTR_MERCURY_ISA_VERSION
	.align		4
.L_238:
        /*03e0*/ 	.byte	0x03, 0x5f
        /*03e2*/ 	.short	0x0000


	//----- nvinfo : EIATTR_INT_WARP_WIDE_INSTR_OFFSETS
	.align		4
        /*03e4*/ 	.byte	0x04, 0x31
        /*03e6*/ 	.short	(.L_240 - .L_239)


	//   ....[0]....
.L_239:
        /*03e8*/ 	.word	0x0000d2f0


	//   ....[1]....
        /*03ec*/ 	.word	0x0000d370


	//----- nvinfo : EIATTR_COOP_GROUP_MASK_REGIDS
	.align		4
.L_240:
        /*03f0*/ 	.byte	0x04, 0x29
        /*03f2*/ 	.short	(.L_242 - .L_241)


	//   ....[0]....
.L_241:
        /*03f4*/ 	.word	0xffffffff


	//   ....[1]....
        /*03f8*/ 	.word	0xffffffff


	//   ....[2]....
        /*03fc*/ 	.word	0xffffffff


	//   ....[3]....
        /*0400*/ 	.word	0xffffffff


	//   ....[4]....
        /*0404*/ 	.word	0xffffffff


	//   ....[5]....
        /*0408*/ 	.word	0xffffffff


	//   ....[6]....
        /*040c*/ 	.word	0xffffffff


	//   ....[7]....
        /*0410*/ 	.word	0xffffffff


	//   ....[8]....
        /*0414*/ 	.word	0xffffffff


	//   ....[9]....
        /*0418*/ 	.word	0xffffffff


	//   ....[10]....
        /*041c*/ 	.word	0xffffffff


	//   ....[11]....
        /*0420*/ 	.word	0xffffffff


	//   ....[12]....
        /*0424*/ 	.word	0xffffffff


	//   ....[13]....
        /*0428*/ 	.word	0xffffffff


	//   ....[14]....
        /*042c*/ 	.word	0xffffffff


	//   ....[15]....
        /*0430*/ 	.word	0xffffffff


	//   ....[16]....
        /*0434*/ 	.word	0xffffffff


	//   ....[17]....
        /*0438*/ 	.word	0xffffffff


	//   ....[18]....
        /*043c*/ 	.word	0xffffffff


	//   ....[19]....
        /*0440*/ 	.word	0xffffffff


	//   ....[20]....
        /*0444*/ 	.word	0xffffffff


	//   ....[21]....
        /*0448*/ 	.word	0xffffffff


	//   ....[22]....
        /*044c*/ 	.word	0xffffffff


	//   ....[23]....
        /*0450*/ 	.word	0xffffffff


	//   ....[24]....
        /*0454*/ 	.word	0xffffffff


	//   ....[25]....
        /*0458*/ 	.word	0xffffffff


	//   ....[26]....
        /*045c*/ 	.word	0xffffffff


	//   ....[27]....
        /*0460*/ 	.word	0xffffffff


	//   ....[28]....
        /*0464*/ 	.word	0xffffffff


	//   ....[29]....
        /*0468*/ 	.word	0xffffffff


	//   ....[30]....
        /*046c*/ 	.word	0xffffffff


	//   ....[31]....
        /*0470*/ 	.word	0xffffffff


	//   ....[32]....
        /*0474*/ 	.word	0xffffffff


	//   ....[33]....
        /*0478*/ 	.word	0xffffffff


	//   ....[34]....
        /*047c*/ 	.word	0xffffffff


	//   ....[35]....
        /*0480*/ 	.word	0xffffffff


	//   ....[36]....
        /*0484*/ 	.word	0xffffffff


	//   ....[37]....
        /*0488*/ 	.word	0xffffffff


	//   ....[38]....
        /*048c*/ 	.word	0xffffffff


	//   ....[39]....
        /*0490*/ 	.word	0xffffffff


	//   ....[40]....
        /*0494*/ 	.word	0xffffffff


	//   ....[41]....
        /*0498*/ 	.word	0xffffffff


	//   ....[42]....
        /*049c*/ 	.word	0xffffffff


	//   ....[43]....
        /*04a0*/ 	.word	0xffffffff


	//   ....[44]....
        /*04a4*/ 	.word	0xffffffff


	//   ....[45]....
        /*04a8*/ 	.word	0xffffffff


	//   ....[46]....
        /*04ac*/ 	.word	0xffffffff


	//   ....[47]....
        /*04b0*/ 	.word	0xffffffff


	//   ....[48]....
        /*04b4*/ 	.word	0xffffffff


	//   ....[49]....
        /*04b8*/ 	.word	0xffffffff


	//   ....[50]....
        /*04bc*/ 	.word	0xffffffff


	//   ....[51]....
        /*04c0*/ 	.word	0xffffffff


	//   ....[52]....
        /*04c4*/ 	.word	0xffffffff


	//   ....[53]....
        /*04c8*/ 	.word	0xffffffff


	//   ....[54]....
        /*04cc*/ 	.word	0xffffffff


	//   ....[55]....
        /*04d0*/ 	.word	0xffffffff


	//   ....[56]....
        /*04d4*/ 	.word	0xffffffff


	//   ....[57]....
        /*04d8*/ 	.word	0xffffffff


	//   ....[58]....
        /*04dc*/ 	.word	0xffffffff


	//   ....[59]....
        /*04e0*/ 	.word	0xffffffff


	//   ....[60]....
        /*04e4*/ 	.word	0xffffffff


	//   ....[61]....
        /*04e8*/ 	.word	0xffffffff


	//   ....[62]....
        /*04ec*/ 	.word	0xffffffff


	//   ....[63]....
        /*04f0*/ 	.word	0xffffffff


	//   ....[64]....
        /*04f4*/ 	.word	0xffffffff


	//   ....[65]....
        /*04f8*/ 	.word	0xffffffff


	//   ....[66]....
        /*04fc*/ 	.word	0xffffffff


	//   ....[67]....
        /*0500*/ 	.word	0xffffffff


	//   ....[68]....
        /*0504*/ 	.word	0xffffffff


	//   ....[69]....
        /*0508*/ 	.word	0xffffffff


	//   ....[70]....
        /*050c*/ 	.word	0xffffffff


	//   ....[71]....
        /*0510*/ 	.word	0xffffffff


	//   ....[72]....
        /*0514*/ 	.word	0xffffffff


	//   ....[73]....
        /*0518*/ 	.word	0xffffffff


	//   ....[74]....
        /*051c*/ 	.word	0xffffffff


	//   ....[75]....
        /*0520*/ 	.word	0xffffffff


	//   ....[76]....
        /*0524*/ 	.word	0xffffffff


	//   ....[77]....
        /*0528*/ 	.word	0xffffffff


	//   ....[78]....
        /*052c*/ 	.word	0xffffffff


	//   ....[79]....
        /*0530*/ 	.word	0xffffffff


	//   ....[80]....
        /*0534*/ 	.word	0xffffffff


	//   ....[81]....
        /*0538*/ 	.word	0xffffffff


	//   ....[82]....
        /*053c*/ 	.word	0xffffffff


	//   ....[83]....
        /*0540*/ 	.word	0xffffffff


	//----- nvinfo : EIATTR_COOP_GROUP_INSTR_OFFSETS
	.align		4
.L_242:
        /*0544*/ 	.byte	0x04, 0x28
        /*0546*/ 	.short	(.L_244 - .L_243)


	//   ....[0]....
.L_243:
        /*0548*/ 	.word	0x00000050


	//   ....[1]....
        /*054c*/ 	.word	0x00001830


	//   ....[2]....
        /*0550*/ 	.word	0x00001850


	//   ....[3]....
        /*0554*/ 	.word	0x00001a10


	//   ....[4]....
        /*0558*/ 	.word	0x00001a20


	//   ....[5]....
        /*055c*/ 	.word	0x00001bd0


	//   ....[6]....
        /*0560*/ 	.word	0x00001bf0


	//   ....[7]....
        /*0564*/ 	.word	0x00001da0


	//   ....[8]....
        /*0568*/ 	.word	0x00001db0


	//   ....[9]....
        /*056c*/ 	.word	0x00002f80


	//   ....[10]....
        /*0570*/ 	.word	0x00002f90


	//   ....[11]....
        /*0574*/ 	.word	0x000034f0


	//   ....[12]....
        /*0578*/ 	.word	0x00003590


	//   ....[13]....
        /*057c*/ 	.word	0x00003620


	//   ....[14]....
        /*0580*/ 	.word	0x000036a0


	//   ....[15]....
        /*0584*/ 	.word	0x000036c0


	//   ....[16]....
        /*0588*/ 	.word	0x00003700


	//   ....[17]....
        /*058c*/ 	.word	0x00003ec0


	//   ....[18]....
        /*0590*/ 	.word	0x00003f50


	//   ....[19]....
        /*0594*/ 	.word	0x00003fa0


	//   ....[20]....
        /*0598*/ 	.word	0x00003fc0


	//   ....[21]....
        /*059c*/ 	.word	0x00006290


	//   ....[22]....
        /*05a0*/ 	.word	0x00006360


	//   ....[23]....
        /*05a4*/ 	.word	0x00006380


	//   ....[24]....
        /*05a8*/ 	.word	0x000063a0


	//   ....[25]....
        /*05ac*/ 	.word	0x00006c70


	//   ....[26]....
        /*05b0*/ 	.word	0x00006d70


	//   ....[27]....
        /*05b4*/ 	.word	0x000070f0


	//   ....[28]....
        /*05b8*/ 	.word	0x00007230


	//   ....[29]....
        /*05bc*/ 	.word	0x00007280


	//   ....[30]....
        /*05c0*/ 	.word	0x00007390


	//   ....[31]....
        /*05c4*/ 	.word	0x00007400


	//   ....[32]....
        /*05c8*/ 	.word	0x000074d0


	//   ....[33]....
        /*05cc*/ 	.word	0x0000a640


	//   ....[34]....
        /*05d0*/ 	.word	0x0000a690


	//   ....[35]....
        /*05d4*/ 	.word	0x0000a750


	//   ....[36]....
        /*05d8*/ 	.word	0x0000a7a0


	//   ....[37]....
        /*05dc*/ 	.word	0x0000a7e0


	//   ....[38]....
        /*05e0*/ 	.word	0x0000a8f0


	//   ....[39]....
        /*05e4*/ 	.word	0x0000adc0


	//   ....[40]....
        /*05e8*/ 	.word	0x0000aef0


	//   ....[41]....
        /*05ec*/ 	.word	0x0000c8f0


	//   ....[42]....
        /*05f0*/ 	.word	0x0000c960


	//   ....[43]....
        /*05f4*/ 	.word	0x0000c970


	//   ....[44]....
        /*05f8*/ 	.word	0x0000c980


	//   ....[45]....
        /*05fc*/ 	.word	0x0000c9b0


	//   ....[46]....
        /*0600*/ 	.word	0x0000c9d0


	//   ....[47]....
        /*0604*/ 	.word	0x0000c9e0


	//   ....[48]....
        /*0608*/ 	.word	0x0000c9f0


	//   ....[49]....
        /*060c*/ 	.word	0x0000d4b0


	//   ....[50]....
        /*0610*/ 	.word	0x0000d910


	//   ....[51]....
        /*0614*/ 	.word	0x0000d920


	//   ....[52]....
        /*0618*/ 	.word	0x0000d940


	//   ....[53]....
        /*061c*/ 	.word	0x0000d950


	//   ....[54]....
        /*0620*/ 	.word	0x0000d990


	//   ....[55]....
        /*0624*/ 	.word	0x0000d9b0


	//   ....[56]....
        /*0628*/ 	.word	0x0000d9d0


	//   ....[57]....
        /*062c*/ 	.word	0x0000d9f0


	//   ....[58]....
        /*0630*/ 	.word	0x0000db40


	//   ....[59]....
        /*0634*/ 	.word	0x0000db70


	//   ....[60]....
        /*0638*/ 	.word	0x0000e000


	//   ....[61]....
        /*063c*/ 	.word	0x0000e020


	//   ....[62]....
        /*0640*/ 	.word	0x0000e350


	//   ....[63]....
        /*0644*/ 	.word	0x0000e370


	//   ....[64]....
        /*0648*/ 	.word	0x0000e6a0


	//   ....[65]....
        /*064c*/ 	.word	0x0000e6b0


	//   ....[66]....
        /*0650*/ 	.word	0x0000ed50


	//   ....[67]....
        /*0654*/ 	.word	0x0000ee60


	//   ....[68]....
        /*0658*/ 	.word	0x0000eed0


	//   ....[69]....
        /*065c*/ 	.word	0x0000ef40


	//   ....[70]....
        /*0660*/ 	.word	0x0000efa0


	//   ....[71]....
        /*0664*/ 	.word	0x0000f010


	//   ....[72]....
        /*0668*/ 	.word	0x0000f080


	//   ....[73]....
        /*066c*/ 	.word	0x0000f0f0


	//   ....[74]....
        /*0670*/ 	.word	0x0000f150


	//   ....[75]....
        /*0674*/ 	.word	0x0000f1b0


	//   ....[76]....
        /*0678*/ 	.word	0x0000f210


	//   ....[77]....
        /*067c*/ 	.word	0x0000f260


	//   ....[78]....
        /*0680*/ 	.word	0x0000f2c0


	//   ....[79]....
        /*0684*/ 	.word	0x0000f310


	//   ....[80]....
        /*0688*/ 	.word	0x0000f370


	//   ....[81]....
        /*068c*/ 	.word	0x0000f3c0


	//   ....[82]....
        /*0690*/ 	.word	0x0000f420


	//   ....[83]....
        /*0694*/ 	.word	0x0000f480


	//----- nvinfo : EIATTR_EXIT_INSTR_OFFSETS
	.align		4
.L_244:
        /*0698*/ 	.byte	0x04, 0x1c
        /*069a*/ 	.short	(.L_246 - .L_245)


	//   ....[0]....
.L_245:
        /*069c*/ 	.word	0x000000a0


	//   ....[1]....
        /*06a0*/ 	.word	0x0000ee10


	//----- nvinfo : EIATTR_MAX_THREADS
	.align		4
.L_246:
        /*06a4*/ 	.byte	0x04, 0x05
        /*06a6*/ 	.short	(.L_248 - .L_247)
.L_247:
        /*06a8*/ 	.word	0x00000080
        /*06ac*/ 	.word	0x00000001
        /*06b0*/ 	.word	0x00000001


	//----- nvinfo : EIATTR_CRS_STACK_SIZE
	.align		4
.L_248:
        /*06b4*/ 	.byte	0x04, 0x1e
        /*06b6*/ 	.short	(.L_250 - .L_249)
.L_249:
        /*06b8*/ 	.word	0x00000000
.L_250:


//--------------------- .nv.info._ZN7cutlass13device_kernelIN5flash19enable_sm80_to_sm89INS1_16FlashAttnFwdSm80INS1_25CollectiveMainloopFwdSm80ILi4ELi1ELb0EN4cute5tupleIJNS5_1CILi128EEENS7_ILi48EEENS7_ILi96EEEEEELi96ENS_10bfloat16_tEfNS_4arch4Sm80ELb1ELb0ELb0ELb1ELb0ELb0ELb1ELb1EEENS1_21CollectiveEpilogueFwdINS6_IJS8_SA_S9_EEENS6_IJNS7_ILi1EEESI_SI_EEESC_SE_Li128ELb1ELb1ELb1ELb0EEENS1_36VarlenDynamicPersistentTileSchedulerILi128ELi48ELi128ELi128ELb1ELb1ELb0ELb1ELb1ELb1EEEEEEEEEvNT_6ParamsE --------------------------
	.section	.nv.info._ZN7cutlass13device_kernelIN5flash19enable_sm80_to_sm89INS1_16FlashAttnFwdSm80INS1_25CollectiveMainloopFwdSm80ILi4ELi1ELb0EN4cute5tupleIJNS5_1CILi128EEENS7_ILi48EEENS7_ILi96EEEEEELi96ENS_10bfloat16_tEfNS_4arch4Sm80ELb1ELb0ELb0ELb1ELb0ELb0ELb1ELb1EEENS1_21CollectiveEpilogueFwdINS6_IJS8_SA_S9_EEENS6_IJNS7_ILi1EEESI_SI_EEESC_SE_Li128ELb1ELb1ELb1ELb0EEENS1_36VarlenDynamicPersistentTileSchedulerILi128ELi48ELi128ELi128ELb1ELb1ELb0ELb1ELb1ELb1EEEEEEEEEvNT_6ParamsE,"",@"SHT_CUDA_INFO"
	.sectionflags	@""
	.align	4


	//----- nvinfo : EIATTR_CUDA_API_VERSION
	.align		4
        /*0000*/ 	.byte	0x04, 0x37
        /*0002*/ 	.short	(.L_252 - .L_251)
.L_251:
        /*0004*/ 	.word	0x00000082


	//----- nvinfo : EIATTR_SW2861232_WAR
	.align		4
.L_252:
        /*0008*/ 	.byte	0x01, 0x35
	.zero		2


	//----- nvinfo : EIATTR_PARAM_CBANK
	.align		4
        /*000c*/ 	.byte	0x04, 0x0a
        /*000e*/ 	.short	(.L_254 - .L_253)
	.align		4
.L_253:
        /*0010*/ 	.word	index@(.nv.constant0._ZN7cutlass13device_kernelIN5flash19enable_sm80_to_sm89INS1_16FlashAttnFwdSm80INS1_25CollectiveMainloopFwdSm80ILi4ELi1ELb0EN4cute5tupleIJNS5_1CILi128EEENS7_ILi48EEENS7_ILi96EEEEEELi96ENS_10bfloat16_tEfNS_4arch4Sm80ELb1ELb0ELb0ELb1ELb0ELb0ELb1ELb1EEENS1_21CollectiveEpilogueFwdINS6_IJS8_SA_S9_EEENS6_IJNS7_ILi1EEESI_SI_EEESC_SE_Li128ELb1ELb1ELb1ELb0EEENS1_36VarlenDynamicPersistentTileSchedulerILi128ELi48ELi128ELi128ELb1ELb1ELb0ELb1ELb1ELb1EEEEEEEEEvNT_6ParamsE)
        /*0014*/ 	.short	0x0160
        /*0016*/ 	.short	0x0438


	//----- nvinfo : EIATTR_CBANK_PARAM_SIZE
	.align		4
.L_254:
        /*0018*/ 	.byte	0x03, 0x19
        /*001a*/ 	.short	0x0438


	//----- nvinfo : EIATTR_KPARAM_INFO
	.align		4
        /*001c*/ 	.byte	0x04, 0x17
        /*001e*/ 	.short	(.L_256 - .L_255)
.L_255:
        /*0020*/ 	.word	0x00000000
        /*0024*/ 	.short	0x0000
        /*0026*/ 	.short	0x0000
        /*0028*/ 	.byte	0x00, 0xf0, 0xe1, 0x10


	//----- nvinfo : EIATTR_MAXREG_COUNT
	.align		4
.L_256:
        /*002c*/ 	.byte	0x03, 0x1b
        /*002e*/ 	.short	0x00ff


	//----- nvinfo : EIATTR_NUM_BARRIERS
	.align		4
        /*0030*/ 	.byte	0x02, 0x4c
        /*0032*/ 	.byte	0x06
	.zero		1


	//----- nvinfo : EIATTR_ANNOTATIONS
	.align		4
        /*0034*/ 	.byte	0x04, 0x55
        /*0036*/ 	.short	(.L_258 - .L_257)


	//   ....[0]....
.L_257:
        /* <DEDUP_REMOVED lines=136> */


	//----- nvinfo : EIATTR_MERCURY_ISA_VERSION
	.align		4
.L_258:
        /*08a0*/ 	.byte	0x03, 0x5f
        /*08a2*/ 	.short	0x0000


	//----- nvinfo : EIATTR_INT_WARP_WIDE_INSTR_OFFSETS
	.align		4
        /*08a4*/ 	.byte	0x04, 0x31
        /*08a6*/ 	.short	(.L_260 - .L_259)


	//   ....[0]....
.L_259:
        /*08a8*/ 	.word	0x0000c420


	//   ....[1]....
        /*08ac*/ 	.word	0x0000c4a0


	//----- nvinfo : EIATTR_COOP_GROUP_MASK_REGIDS
	.align		4
.L_260:
        /*08b0*/ 	.byte	0x04, 0x29
        /*08b2*/ 	.short	(.L_262 - .L_261)


	//   ....[0]....
.L_261:
        /*08b4*/ 	.word	0xffffffff


	//   ....[1]....
        /*08b8*/ 	.word	0xffffffff


	//   ....[2]....
        /*08bc*/ 	.word	0xffffffff


	//   ....[3]....
        /*08c0*/ 	.word	0xffffffff


	//   ....[4]....
        /*08c4*/ 	.word	0xffffffff


	//   ....[5]....
        /*08c8*/ 	.word	0xffffffff


	//   ....[6]....
        /*08cc*/ 	.word	0xffffffff


	//   ....[7]....
        /*08d0*/ 	.word	0xffffffff


	//   ....[8]....
        /*08d4*/ 	.word	0xffffffff


	//   ....[9]....
        /*08d8*/ 	.word	0xffffffff


	//   ....[10]....
        /*08dc*/ 	.word	0xffffffff


	//   ....[11]....
        /*08e0*/ 	.word	0xffffffff


	//   ....[12]....
        /*08e4*/ 	.word	0xffffffff


	//   ....[13]....
        /*08e8*/ 	.word	0xffffffff


	//   ....[14]....
        /*08ec*/ 	.word	0xffffffff


	//   ....[15]....
        /*08f0*/ 	.word	0xffffffff


	//   ....[16]....
        /*08f4*/ 	.word	0xffffffff


	//   ....[17]....
        /*08f8*/ 	.word	0xffffffff


	//   ....[18]....
        /*08fc*/ 	.word	0xffffffff


	//   ....[19]....
        /*0900*/ 	.word	0xffffffff


	//   ....[20]....
        /*0904*/ 	.word	0xffffffff


	//   ....[21]....
        /*0908*/ 	.word	0xffffffff


	//   ....[22]....
        /*090c*/ 	.word	0xffffffff


	//   ....[23]....
        /*0910*/ 	.word	0xffffffff


	//   ....[24]....
        /*0914*/ 	.word	0xffffffff


	//   ....[25]....
        /*0918*/ 	.word	0xffffffff


	//   ....[26]....
        /*091c*/ 	.word	0xffffffff


	//   ....[27]....
        /*0920*/ 	.word	0xffffffff


	//   ....[28]....
        /*0924*/ 	.word	0xffffffff


	//   ....[29]....
        /*0928*/ 	.word	0xffffffff


	//   ....[30]....
        /*092c*/ 	.word	0xffffffff


	//   ....[31]....
        /*0930*/ 	.word	0xffffffff


	//   ....[32]....
        /*0934*/ 	.word	0xffffffff


	//   ....[33]....
        /*0938*/ 	.word	0xffffffff


	//   ....[34]....
        /*093c*/ 	.word	0xffffffff


	//   ....[35]....
        /*0940*/ 	.word	0xffffffff


	//   ....[36]....
        /*0944*/ 	.word	0xffffffff


	//   ....[37]....
        /*0948*/ 	.word	0xffffffff


	//   ....[38]....
        /*094c*/ 	.word	0xffffffff


	//   ....[39]....
        /*0950*/ 	.word	0xffffffff


	//   ....[40]....
        /*0954*/ 	.word	0xffffffff


	//   ....[41]....
        /*0958*/ 	.word	0xffffffff


	//   ....[42]....
        /*095c*/ 	.word	0xffffffff


	//   ....[43]....
        /*0960*/ 	.word	0xffffffff


	//   ....[44]....
        /*0964*/ 	.word	0xffffffff


	//   ....[45]....
        /*0968*/ 	.word	0xffffffff


	//   ....[46]....
        /*096c*/ 	.word	0xffffffff


	//   ....[47]....
        /*0970*/ 	.word	0xffffffff


	//   ....[48]....
        /*0974*/ 	.word	0xffffffff


	//   ....[49]....
        /*0978*/ 	.word	0xffffffff


	//   ....[50]....
        /*097c*/ 	.word	0xffffffff


	//   ....[51]....
        /*0980*/ 	.word	0xffffffff


	//   ....[52]....
        /*0984*/ 	.word	0xffffffff


	//   ....[53]....
        /*0988*/ 	.word	0xffffffff


	//   ....[54]....
        /*098c*/ 	.word	0xffffffff


	//   ....[55]....
        /*0990*/ 	.word	0xffffffff


	//   ....[56]....
        /*0994*/ 	.word	0xffffffff


	//   ....[57]....
        /*0998*/ 	.word	0xffffffff


	//   ....[58]....
        /*099c*/ 	.word	0xffffffff


	//   ....[59]....
        /*09a0*/ 	.word	0xffffffff


	//   ....[60]....
        /*09a4*/ 	.word	0xffffffff


	//   ....[61]....
        /*09a8*/ 	.word	0xffffffff


	//   ....[62]....
        /*09ac*/ 	.word	0xffffffff


	//   ....[63]....
        /*09b0*/ 	.word	0xffffffff


	//   ....[64]....
        /*09b4*/ 	.word	0xffffffff


	//   ....[65]....
        /*09b8*/ 	.word	0xffffffff


	//   ....[66]....
        /*09bc*/ 	.word	0xffffffff


	//   ....[67]....
        /*09c0*/ 	.word	0xffffffff


	//   ....[68]....
        /*09c4*/ 	.word	0xffffffff


	//   ....[69]....
        /*09c8*/ 	.word	0xffffffff


	//   ....[70]....
        /*09cc*/ 	.word	0xffffffff


	//   ....[71]....
        /*09d0*/ 	.word	0xffffffff


	//   ....[72]....
        /*09d4*/ 	.word	0xffffffff


	//   ....[73]....
        /*09d8*/ 	.word	0xffffffff


	//   ....[74]....
        /*09dc*/ 	.word	0xffffffff


	//   ....[75]....
        /*09e0*/ 	.word	0xffffffff


	//   ....[76]....
        /*09e4*/ 	.word	0xffffffff


	//   ....[77]....
        /*09e8*/ 	.word	0xffffffff


	//   ....[78]....
        /*09ec*/ 	.word	0xffffffff


	//   ....[79]....
        /*09f0*/ 	.word	0xffffffff


	//   ....[80]....
        /*09f4*/ 	.word	0xffffffff


	//   ....[81]....
        /*09f8*/ 	.word	0xffffffff


	//   ....[82]....
        /*09fc*/ 	.word	0xffffffff


	//   ....[83]....
        /*0a00*/ 	.word	0xffffffff


	//   ....[84]....
        /*0a04*/ 	.word	0xffffffff


	//   ....[85]....
        /*0a08*/ 	.word	0xffffffff


	//   ....[86]....
        /*0a0c*/ 	.word	0xffffffff


	//   ....[87]....
        /*0a10*/ 	.word	0xffffffff


	//   ....[88]....
        /*0a14*/ 	.word	0xffffffff


	//   ....[89]....
        /*0a18*/ 	.word	0xffffffff


	//   ....[90]....
        /*0a1c*/ 	.word	0xffffffff


	//   ....[91]....
        /*0a20*/ 	.word	0xffffffff


	//   ....[92]....
        /*0a24*/ 	.word	0xffffffff


	//   ....[93]....
        /*0a28*/ 	.word	0xffffffff


	//   ....[94]....
        /*0a2c*/ 	.word	0xffffffff


	//   ....[95]....
        /*0a30*/ 	.word	0xffffffff


	//   ....[96]....
        /*0a34*/ 	.word	0xffffffff


	//   ....[97]....
        /*0a38*/ 	.word	0xffffffff


	//   ....[98]....
        /*0a3c*/ 	.word	0xffffffff


	//   ....[99]....
        /*0a40*/ 	.word	0xffffffff


	//   ....[100]....
        /*0a44*/ 	.word	0xffffffff


	//   ....[101]....
        /*0a48*/ 	.word	0xffffffff


	//   ....[102]....
        /*0a4c*/ 	.word	0xffffffff


	//   ....[103]....
        /*0a50*/ 	.word	0xffffffff


	//   ....[104]....
        /*0a54*/ 	.word	0xffffffff


	//   ....[105]....
        /*0a58*/ 	.word	0xffffffff


	//   ....[106]....
        /*0a5c*/ 	.word	0xffffffff


	//   ....[107]....
        /*0a60*/ 	.word	0xffffffff


	//   ....[108]....
        /*0a64*/ 	.word	0xffffffff


	//   ....[109]....
        /*0a68*/ 	.word	0xffffffff


	//   ....[110]....
        /*0a6c*/ 	.word	0xffffffff


	//   ....[111]....
        /*0a70*/ 	.word	0xffffffff


	//   ....[112]....
        /*0a74*/ 	.word	0xffffffff


	//   ....[113]....
        /*0a78*/ 	.word	0xffffffff


	//   ....[114]....
        /*0a7c*/ 	.word	0xffffffff


	//   ....[115]....
        /*0a80*/ 	.word	0xffffffff


	//   ....[116]....
        /*0a84*/ 	.word	0xffffffff


	//   ....[117]....
        /*0a88*/ 	.word	0xffffffff


	//   ....[118]....
        /*0a8c*/ 	.word	0xffffffff


	//   ....[119]....
        /*0a90*/ 	.word	0xffffffff


	//   ....[120]....
        /*0a94*/ 	.word	0xffffffff


	//   ....[121]....
        /*0a98*/ 	.word	0xffffffff


	//   ....[122]....
        /*0a9c*/ 	.word	0xffffffff


	//   ....[123]....
        /*0aa0*/ 	.word	0xffffffff


	//   ....[124]....
        /*0aa4*/ 	.word	0xffffffff


	//   ....[125]....
        /*0aa8*/ 	.word	0xffffffff


	//   ....[126]....
        /*0aac*/ 	.word	0xffffffff


	//   ....[127]....
        /*0ab0*/ 	.word	0xffffffff


	//   ....[128]....
        /*0ab4*/ 	.word	0xffffffff


	//   ....[129]....
        /*0ab8*/ 	.word	0xffffffff


	//   ....[130]....
        /*0abc*/ 	.word	0xffffffff


	//   ....[131]....
        /*0ac0*/ 	.word	0xffffffff


	//   ....[132]....
        /*0ac4*/ 	.word	0xffffffff


	//   ....[133]....
        /*0ac8*/ 	.word	0xffffffff


	//   ....[134]....
        /*0acc*/ 	.word	0xffffffff


	//   ....[135]....
        /*0ad0*/ 	.word	0xffffffff


	//   ....[136]....
        /*0ad4*/ 	.word	0xffffffff


	//   ....[137]....
        /*0ad8*/ 	.word	0xffffffff


	//   ....[138]....
        /*0adc*/ 	.word	0xffffffff


	//   ....[139]....
        /*0ae0*/ 	.word	0xffffffff


	//   ....[140]....
        /*0ae4*/ 	.word	0xffffffff


	//   ....[141]....
        /*0ae8*/ 	.word	0xffffffff


	//   ....[142]....
        /*0aec*/ 	.word	0xffffffff


	//   ....[143]....
        /*0af0*/ 	.word	0xffffffff


	//   ....[144]....
        /*0af4*/ 	.word	0xffffffff


	//   ....[145]....
        /*0af8*/ 	.word	0xffffffff


	//   ....[146]....
        /*0afc*/ 	.word	0xffffffff


	//   ....[147]....
        /*0b00*/ 	.word	0xffffffff


	//   ....[148]....
        /*0b04*/ 	.word	0xffffffff


	//   ....[149]....
        /*0b08*/ 	.word	0xffffffff


	//   ....[150]....
        /*0b0c*/ 	.word	0xffffffff


	//   ....[151]....
        /*0b10*/ 	.word	0xffffffff


	//   ....[152]....
        /*0b14*/ 	.word	0xffffffff


	//   ....[153]....
        /*0b18*/ 	.word	0xffffffff


	//   ....[154]....
        /*0b1c*/ 	.word	0xffffffff


	//   ....[155]....
        /*0b20*/ 	.word	0xffffffff


	//   ....[156]....
        /*0b24*/ 	.word	0xffffffff


	//   ....[157]....
        /*0b28*/ 	.word	0xffffffff


	//   ....[158]....
        /*0b2c*/ 	.word	0xffffffff


	//   ....[159]....
        /*0b30*/ 	.word	0xffffffff


	//   ....[160]....
        /*0b34*/ 	.word	0xffffffff


	//   ....[161]....
        /*0b38*/ 	.word	0xffffffff


	//   ....[162]....
        /*0b3c*/ 	.word	0xffffffff


	//   ....[163]....
        /*0b40*/ 	.word	0xffffffff


	//   ....[164]....
        /*0b44*/ 	.word	0xffffffff


	//   ....[165]....
        /*0b48*/ 	.word	0xffffffff


	//   ....[166]....
        /*0b4c*/ 	.word	0xffffffff


	//   ....[167]....
        /*0b50*/ 	.word	0xffffffff


	//   ....[168]....
        /*0b54*/ 	.word	0xffffffff


	//   ....[169]....
        /*0b58*/ 	.word	0xffffffff


	//   ....[170]....
        /*0b5c*/ 	.word	0xffffffff


	//   ....[171]....
        /*0b60*/ 	.word	0xffffffff


	//   ....[172]....
        /*0b64*/ 	.word	0xffffffff


	//   ....[173]....
        /*0b68*/ 	.word	0xffffffff


	//   ....[174]....
        /*0b6c*/ 	.word	0xffffffff


	//   ....[175]....
        /*0b70*/ 	.word	0xffffffff


	//   ....[176]....
        /*0b74*/ 	.word	0xffffffff


	//   ....[177]....
        /*0b78*/ 	.word	0xffffffff


	//   ....[178]....
        /*0b7c*/ 	.word	0xffffffff


	//   ....[179]....
        /*0b80*/ 	.word	0xffffffff


	//   ....[180]....
        /*0b84*/ 	.word	0xffffffff


	//   ....[181]....
        /*0b88*/ 	.word	0xffffffff


	//   ....[182]....
        /*0b8c*/ 	.word	0xffffffff


	//----- nvinfo : EIATTR_COOP_GROUP_INSTR_OFFSETS
	.align		4
.L_262:
        /*0b90*/ 	.byte	0x04, 0x28
        /*0b92*/ 	.short	(.L_264 - .L_263)


	//   ....[0]....
.L_263:
        /*0b94*/ 	.word	0x00000050


	//   ....[1]....
        /*0b98*/ 	.word	0x00000200


	//   ....[2]....
        /*0b9c*/ 	.word	0x00000230


	//   ....[3]....
        /*0ba0*/ 	.word	0x00000260


	//   ....[4]....
        /*0ba4*/ 	.word	0x00000290


	//   ....[5]....
        /*0ba8*/ 	.word	0x000002c0


	//   ....[6]....
        /*0bac*/ 	.word	0x000002f0


	//   ....[7]....
        /*0bb0*/ 	.word	0x00000450


	//   ....[8]....
        /*0bb4*/ 	.word	0x00000490


	//   ....[9]....
        /*0bb8*/ 	.word	0x000004c0


	//   ....[10]....
        /*0bbc*/ 	.word	0x000004f0


	//   ....[11]....
        /*0bc0*/ 	.word	0x00000520


	//   ....[12]....
        /*0bc4*/ 	.word	0x00000550


	//   ....[13]....
        /*0bc8*/ 	.word	0x000005e0


	//   ....[14]....
        /*0bcc*/ 	.word	0x00000630


	//   ....[15]....
        /*0bd0*/ 	.word	0x00000650


	//   ....[16]....
        /*0bd4*/ 	.word	0x000006b0


	//   ....[17]....
        /*0bd8*/ 	.word	0x00002d70


	//   ....[18]....
        /*0bdc*/ 	.word	0x00002d90


	//   ....[19]....
        /*0be0*/ 	.word	0x00002f50


	//   ....[20]....
        /*0be4*/ 	.word	0x00002f60


	//   ....[21]....
        /*0be8*/ 	.word	0x00003120


	//   ....[22]....
        /*0bec*/ 	.word	0x00003140


	//   ....[23]....
        /*0bf0*/ 	.word	0x00003300


	//   ....[24]....
        /*0bf4*/ 	.word	0x00003310


	//   ....[25]....
        /*0bf8*/ 	.word	0x00004360


	//   ....[26]....
        /*0bfc*/ 	.word	0x00004370


	//   ....[27]....
        /*0c00*/ 	.word	0x00004820


	//   ....[28]....
        /*0c04*/ 	.word	0x000048c0


	//   ....[29]....
        /*0c08*/ 	.word	0x000048e0


	//   ....[30]....
        /*0c0c*/ 	.word	0x00004900


	//   ....[31]....
        /*0c10*/ 	.word	0x000049d0


	//   ....[32]....
        /*0c14*/ 	.word	0x000049e0


	//   ....[33]....
        /*0c18*/ 	.word	0x00004e90


	//   ....[34]....
        /*0c1c*/ 	.word	0x00005070


	//   ....[35]....
        /*0c20*/ 	.word	0x00005190


	//   ....[36]....
        /*0c24*/ 	.word	0x00005240


	//   ....[37]....
        /*0c28*/ 	.word	0x00006d90


	//   ....[38]....
        /*0c2c*/ 	.word	0x00006da0


	//   ....[39]....
        /*0c30*/ 	.word	0x00006db0


	//   ....[40]....
        /*0c34*/ 	.word	0x00006dc0


	//   ....[41]....
        /*0c38*/ 	.word	0x00007150


	//   ....[42]....
        /*0c3c*/ 	.word	0x00007360


	//   ....[43]....
        /*0c40*/ 	.word	0x000075f0


	//   ....[44]....
        /*0c44*/ 	.word	0x000077b0


	//   ....[45]....
        /*0c48*/ 	.word	0x00007800


	//   ....[46]....
        /*0c4c*/ 	.word	0x00007880


	//   ....[47]....
        /*0c50*/ 	.word	0x000078b0


	//   ....[48]....
        /*0c54*/ 	.word	0x000079f0


	//   ....[49]....
        /*0c58*/ 	.word	0x0000a0c0


	//   ....[50]....
        /*0c5c*/ 	.word	0x0000a120


	//   ....[51]....
        /*0c60*/ 	.word	0x0000a150


	//   ....[52]....
        /*0c64*/ 	.word	0x0000a180


	//   ....[53]....
        /*0c68*/ 	.word	0x0000a1c0


	//   ....[54]....
        /*0c6c*/ 	.word	0x0000a1f0


	//   ....[55]....
        /*0c70*/ 	.word	0x0000a440


	//   ....[56]....
        /*0c74*/ 	.word	0x0000a890


	//   ....[57]....
        /*0c78*/ 	.word	0x0000ba60


	//   ....[58]....
        /*0c7c*/ 	.word	0x0000ba90


	//   ....[59]....
        /*0c80*/ 	.word	0x0000baa0


	//   ....[60]....
        /*0c84*/ 	.word	0x0000bab0


	//   ....[61]....
        /*0c88*/ 	.word	0x0000bac0


	//   ....[62]....
        /*0c8c*/ 	.word	0x0000baf0


	//   ....[63]....
        /*0c90*/ 	.word	0x0000bb10


	//   ....[64]....
        /*0c94*/ 	.word	0x0000bb30


	//   ....[65]....
        /*0c98*/ 	.word	0x0000d0b0


	//   ....[66]....
        /*0c9c*/ 	.word	0x0000d0c0


	//   ....[67]....
        /*0ca0*/ 	.word	0x0000d0d0


	//   ....[68]....
        /*0ca4*/ 	.word	0x0000d0e0


	//   ....[69]....
        /*0ca8*/ 	.word	0x0000d0f0


	//   ....[70]....
        /*0cac*/ 	.word	0x0000d100


	//   ....[71]....
        /*0cb0*/ 	.word	0x0000d110


	//   ....[72]....
        /*0cb4*/ 	.word	0x0000d130


	//   ....[73]....
        /*0cb8*/ 	.word	0x0000d5a0


	//   ....[74]....
        /*0cbc*/ 	.word	0x0000d5c0


	//   ....[75]....
        /*0cc0*/ 	.word	0x0000d720


	//   ....[76]....
        /*0cc4*/ 	.word	0x0000d730


	//   ....[77]....
        /*0cc8*/ 	.word	0x0000d8a0


	//   ....[78]....
        /*0ccc*/ 	.word	0x0000d8c0


	//   ....[79]....
        /*0cd0*/ 	.word	0x0000da30


	//   ....[80]....
        /*0cd4*/ 	.word	0x0000da40


	//   ....[81]....
        /*0cd8*/ 	.word	0x0000ddc0


	//   ....[82]....
        /*0cdc*/ 	.word	0x0000dde0


	//   ....[83]....
        /*0ce0*/ 	.word	0x0000e2b0


	//   ....[84]....
        /*0ce4*/ 	.word	0x0000e2c0


	//   ....[85]....
        /*0ce8*/ 	.word	0x0000e790


	//   ....[86]....
        /*0cec*/ 	.word	0x0000e7b0


	//   ....[87]....
        /*0cf0*/ 	.word	0x0000ec80


	//   ....[88]....
        /*0cf4*/ 	.word	0x0000ec90


	//   ....[89]....
        /*0cf8*/ 	.word	0x0000f900


	//   ....[90]....
        /*0cfc*/ 	.word	0x0000f920


	//   ....[91]....
        /*0d00*/ 	.word	0x0000fa90


	//   ....[92]....
        /*0d04*/ 	.word	0x0000faa0


	//   ....[93]....
        /*0d08*/ 	.word	0x0000fc10


	//   ....[94]....
        /*0d0c*/ 	.word	0x0000fc30


	//   ....[95]....
        /*0d10*/ 	.word	0x0000fda0


	//   ....[96]....
        /*0d14*/ 	.word	0x0000fdb0


	//   ....[97]....
        /*0d18*/ 	.word	0x0000ffe0


	//   ....[98]....
        /*0d1c*/ 	.word	0x00010000


	//   ....[99]....
        /*0d20*/ 	.word	0x00010130


	//   ....[100]....
        /*0d24*/ 	.word	0x00010170


	//   ....[101]....
        /*0d28*/ 	.word	0x000101a0


	//   ....[102]....
        /*0d2c*/ 	.word	0x000101d0


	//   ....[103]....
        /*0d30*/ 	.word	0x00010200


	//   ....[104]....
        /*0d34*/ 	.word	0x00010230


	//   ....[105]....
        /*0d38*/ 	.word	0x00010390


	//   ....[106]....
        /*0d3c*/ 	.word	0x000103d0


	//   ....[107]....
        /*0d40*/ 	.word	0x00010400


	//   ....[108]....
        /*0d44*/ 	.word	0x00010430


	//   ....[109]....
        /*0d48*/ 	.word	0x00010460


	//   ....[110]....
        /*0d4c*/ 	.word	0x00010490


	//   ....[111]....
        /*0d50*/ 	.word	0x00010520


	//   ....[112]....
        /*0d54*/ 	.word	0x00010580


	//   ....[113]....
        /*0d58*/ 	.word	0x00010590


	//   ....[114]....
        /*0d5c*/ 	.word	0x000105f0


	//   ....[115]....
        /*0d60*/ 	.word	0x00011050


	//   ....[116]....
        /*0d64*/ 	.word	0x000110b0


	//   ....[117]....
        /*0d68*/ 	.word	0x00011100


	//   ....[118]....
        /*0d6c*/ 	.word	0x00011150


	//   ....[119]....
        /*0d70*/ 	.word	0x000111a0


	//   ....[120]....
        /*0d74*/ 	.word	0x00011210


	//   ....[121]....
        /*0d78*/ 	.word	0x00011250


	//   ....[122]....
        /*0d7c*/ 	.word	0x000112c0


	//   ....[123]....
        /*0d80*/ 	.word	0x00011330


	//   ....[124]....
        /*0d84*/ 	.word	0x00011390


	//   ....[125]....
        /*0d88*/ 	.word	0x00011400


	//   ....[126]....
        /*0d8c*/ 	.word	0x00011470


	//   ....[127]....
        /*0d90*/ 	.word	0x000114d0


	//   ....[128]....
        /*0d94*/ 	.word	0x00011530


	//   ....[129]....
        /*0d98*/ 	.word	0x00011590


	//   ....[130]....
        /*0d9c*/ 	.word	0x00011600


	//   ....[131]....
        /*0da0*/ 	.word	0x00011660


	//   ....[132]....
        /*0da4*/ 	.word	0x000116c0


	//   ....[133]....
        /*0da8*/ 	.word	0x00011710


	//   ....[134]....
        /*0dac*/ 	.word	0x00011760


	//   ....[135]....
        /*0db0*/ 	.word	0x000117b0


	//   ....[136]....
        /*0db4*/ 	.word	0x00011800


	//   ....[137]....
        /*0db8*/ 	.word	0x00011850


	//   ....[138]....
        /*0dbc*/ 	.word	0x000118a0


	//   ....[139]....
        /*0dc0*/ 	.word	0x000118f0


	//   ....[140]....
        /*0dc4*/ 	.word	0x00011940


	//   ....[141]....
        /*0dc8*/ 	.word	0x000119b0


	//   ....[142]....
        /*0dcc*/ 	.word	0x00011a20


	//   ....[143]....
        /*0dd0*/ 	.word	0x00011a80


	//   ....[144]....
        /*0dd4*/ 	.word	0x00011ae0


	//   ....[145]....
        /*0dd8*/ 	.word	0x00011b40


	//   ....[146]....
        /*0ddc*/ 	.word	0x00011bb0


	//   ....[147]....
        /*0de0*/ 	.word	0x00011c10


	//   ....[148]....
        /*0de4*/ 	.word	0x00011c70


	//   ....[149]....
        /*0de8*/ 	.word	0x00011cd0


	//   ....[150]....
        /*0dec*/ 	.word	0x00011d40


	//   ....[151]....
        /*0df0*/ 	.word	0x00011da0


	//   ....[152]....
        /*0df4*/ 	.word	0x00011e00


	//   ....[153]....
        /*0df8*/ 	.word	0x00011e60


	//   ....[154]....
        /*0dfc*/ 	.word	0x00011ed0


	//   ....[155]....
        /*0e00*/ 	.word	0x00011f30


	//   ....[156]....
        /*0e04*/ 	.word	0x00011f90


	//   ....[157]....
        /*0e08*/ 	.word	0x00011ff0


	//   ....[158]....
        /*0e0c*/ 	.word	0x00012060


	//   ....[159]....
        /*0e10*/ 	.word	0x000120c0


	//   ....[160]....
        /*0e14*/ 	.word	0x00012120


	//   ....[161]....
        /*0e18*/ 	.word	0x00012180


	//   ....[162]....
        /*0e1c*/ 	.word	0x000121f0


	//   ....[163]....
        /*0e20*/ 	.word	0x00012250


	//   ....[164]....
        /*0e24*/ 	.word	0x000122b0


	//   ....[165]....
        /*0e28*/ 	.word	0x00012310


	//   ....[166]....
        /*0e2c*/ 	.word	0x00012380


	//   ....[167]....
        /*0e30*/ 	.word	0x000123d0


	//   ....[168]....
        /*0e34*/ 	.word	0x00012410


	//   ....[169]....
        /*0e38*/ 	.word	0x00012460


	//   ....[170]....
        /*0e3c*/ 	.word	0x000124b0


	//   ....[171]....
        /*0e40*/ 	.word	0x00012500


	//   ....[172]....
        /*0e44*/ 	.word	0x00012570


	//   ....[173]....
        /*0e48*/ 	.word	0x000125b0


	//   ....[174]....
        /*0e4c*/ 	.word	0x00012600


	//   ....[175]....
        /*0e50*/ 	.word	0x00012650


	//   ....[176]....
        /*0e54*/ 	.word	0x000126a0


	//   ....[177]....
        /*0e58*/ 	.word	0x000126f0


	//   ....[178]....
        /*0e5c*/ 	.word	0x00012760


	//   ....[179]....
        /*0e60*/ 	.word	0x000127a0


	//   ....[180]....
        /*0e64*/ 	.word	0x00012810


	//   ....[181]....
        /*0e68*/ 	.word	0x00012870


	//   ....[182]....
        /*0e6c*/ 	.word	0x000128d0


	//----- nvinfo : EIATTR_EXIT_INSTR_OFFSETS
	.align		4
.L_264:
        /*0e70*/ 	.byte	0x04, 0x1c
        /*0e72*/ 	.short	(.L_266 - .L_265)


	//   ....[0]....
.L_265:
        /*0e74*/ 	.word	0x000010d0


	//   ....[1]....
        /*0e78*/ 	.word	0x00011010


	//----- nvinfo : EIATTR_MAX_THREADS
	.align		4
.L_266:
        /*0e7c*/ 	.byte	0x04, 0x05
        /*0e7e*/ 	.short	(.L_268 - .L_267)
.L_267:
        /*0e80*/ 	.word	0x00000080
        /*0e84*/ 	.word	0x00000001
        /*0e88*/ 	.word	0x00000001


	//----- nvinfo : EIATTR_CRS_STACK_SIZE
	.align		4
.L_268:
        /*0e8c*/ 	.byte	0x04, 0x1e
        /*0e8e*/ 	.short	(.L_270 - .L_269)
.L_269:
        /*0e90*/ 	.word	0x00000000
.L_270:


//--------------------- .nv.info._ZN7cutlass13device_kernelIN5flash19enable_sm80_to_sm89INS1_16FlashAttnFwdSm80INS1_25CollectiveMainloopFwdSm80ILi4ELi1ELb0EN4cute5tupleIJNS5_1CILi128EEENS7_ILi48EEENS7_ILi96EEEEEELi96ENS_10bfloat16_tEfNS_4arch4Sm80ELb1ELb0ELb0ELb1ELb0ELb1ELb1ELb1EEENS1_21CollectiveEpilogueFwdINS6_IJS8_SA_S9_EEENS6_IJNS7_ILi1EEESI_SI_EEESC_SE_Li128ELb1ELb1ELb1ELb0EEENS1_36VarlenDynamicPersistentTileSchedulerILi128ELi48ELi128ELi128ELb1ELb1ELb0ELb1ELb1ELb1EEEEEEEEEvNT_6ParamsE --------------------------
	.section	.nv.info._ZN7cutlass13device_kernelIN5flash19enable_sm80_to_sm89INS1_16FlashAttnFwdSm80INS1_25CollectiveMainloopFwdSm80ILi4ELi1ELb0EN4cute5tupleIJNS5_1CILi128EEENS7_ILi48EEENS7_ILi96EEEEEELi96ENS_10bfloat16_tEfNS_4arch4Sm80ELb1ELb0ELb0ELb1ELb0ELb1ELb1ELb1EEENS1_21CollectiveEpilogueFwdINS6_IJS8_SA_S9_EEENS6_IJNS7_ILi1EEESI_SI_EEESC_SE_Li128ELb1ELb1ELb1ELb0EEENS1_36VarlenDynamicPersistentTileSchedulerILi128ELi48ELi128ELi128ELb1ELb1ELb0ELb1ELb1ELb1EEEEEEEEEvNT_6ParamsE,"",@"SHT_CUDA_INFO"
	.sectionflags	@""
	.align	4


	//----- nvinfo : EIATTR_CUDA_API_VERSION
	.align		4
        /*0000*/ 	.byte	0x04, 0x37
        /*0002*/ 	.short	(.L_272 - .L_271)
.L_271:
        /*0004*/ 	.word	0x00000082


	//----- nvinfo : EIATTR_SW2861232_WAR
	.align		4
.L_272:
        /*0008*/ 	.byte	0x01, 0x35
	.zero		2


	//----- nvinfo : EIATTR_PARAM_CBANK
	.align		4
        /*000c*/ 	.byte	0x04, 0x0a
        /*000e*/ 	.short	(.L_274 - .L_273)
	.align		4
.L_273:
        /*0010*/ 	.word	index@(.nv.constant0._ZN7cutlass13device_kernelIN5flash19enable_sm80_to_sm89INS1_16FlashAttnFwdSm80INS1_25CollectiveMainloopFwdSm80ILi4ELi1ELb0EN4cute5tupleIJNS5_1CILi128EEENS7_ILi48EEENS7_ILi96EEEEEELi96ENS_10bfloat16_tEfNS_4arch4Sm80ELb1ELb0ELb0ELb1ELb0ELb1ELb1ELb1EEENS1_21CollectiveEpilogueFwdINS6_IJS8_SA_S9_EEENS6_IJNS7_ILi1EEESI_SI_EEESC_SE_Li128ELb1ELb1ELb1ELb0EEENS1_36VarlenDynamicPersistentTileSchedulerILi128ELi48ELi128ELi128ELb1ELb1ELb0ELb1ELb1ELb1EEEEEEEEEvNT_6ParamsE)
        /*0014*/ 	.short	0x0160
        /*0016*/ 	.short	0x0438


	//----- nvinfo : EIATTR_CBANK_PARAM_SIZE
	.align		4
.L_274:
        /*0018*/ 	.byte	0x03, 0x19
        /*001a*/ 	.short	0x0438


	//----- nvinfo : EIATTR_KPARAM_INFO
	.align		4
        /*001c*/ 	.byte	0x04, 0x17
        /*001e*/ 	.short	(.L_276 - .L_275)
.L_275:
        /*0020*/ 	.word	0x00000000
        /*0024*/ 	.short	0x0000
        /*0026*/ 	.short	0x0000
        /*0028*/ 	.byte	0x00, 0xf0, 0xe1, 0x10


	//----- nvinfo : EIATTR_MAXREG_COUNT
	.align		4
.L_276:
        /*002c*/ 	.byte	0x03, 0x1b
        /*002e*/ 	.short	0x00ff


	//----- nvinfo : EIATTR_NUM_BARRIERS
	.align		4
        /*0030*/ 	.byte	0x02, 0x4c
        /*0032*/ 	.byte	0x06
	.zero		1


	//----- nvinfo : EIATTR_ANNOTATIONS
	.align		4
        /*0034*/ 	.byte	0x04, 0x55
        /*0036*/ 	.short	(.L_278 - .L_277)


	//   ....[0]....
.L_277:
        /* <DEDUP_REMOVED lines=122> */


	//----- nvinfo : EIATTR_MERCURY_ISA_VERSION
	.align		4
.L_278:
        /*07c0*/ 	.byte	0x03, 0x5f
        /*07c2*/ 	.short	0x0000


	//----- nvinfo : EIATTR_INT_WARP_WIDE_INSTR_OFFSETS
	.align		4
        /*07c4*/ 	.byte	0x04, 0x31
        /*07c6*/ 	.short	(.L_280 - .L_279)


	//   ....[0]....
.L_279:
        /*07c8*/ 	.word	0x00018f50


	//   ....[1]....
        /*07cc*/ 	.word	0x00018fd0


	//----- nvinfo : EIATTR_COOP_GROUP_MASK_REGIDS
	.align		4
.L_280:
        /*07d0*/ 	.byte	0x04, 0x29
        /*07d2*/ 	.short	(.L_282 - .L_281)


	//   ....[0]....
.L_281:
        /*07d4*/ 	.word	0xffffffff


	//   ....[1]....
        /*07d8*/ 	.word	0xffffffff


	//   ....[2]....
        /*07dc*/ 	.word	0xffffffff


	//   ....[3]....
        /*07e0*/ 	.word	0xffffffff


	//   ....[4]....
        /*07e4*/ 	.word	0xffffffff


	//   ....[5]....
        /*07e8*/ 	.word	0xffffffff


	//   ....[6]....
        /*07ec*/ 	.word	0xffffffff


	//   ....[7]....
        /*07f0*/ 	.word	0xffffffff


	//   ....[8]....
        /*07f4*/ 	.word	0xffffffff


	//   ....[9]....
        /*07f8*/ 	.word	0xffffffff


	//   ....[10]....
        /*07fc*/ 	.word	0xffffffff


	//   ....[11]....
        /*0800*/ 	.word	0xffffffff


	//   ....[12]....
        /*0804*/ 	.word	0xffffffff


	//   ....[13]....
        /*0808*/ 	.word	0xffffffff


	//   ....[14]....
        /*080c*/ 	.word	0xffffffff


	//   ....[15]....
        /*0810*/ 	.word	0xffffffff


	//   ....[16]....
        /*0814*/ 	.word	0xffffffff


	//   ....[17]....
        /*0818*/ 	.word	0xffffffff


	//   ....[18]....
        /*081c*/ 	.word	0xffffffff


	//   ....[19]....
        /*0820*/ 	.word	0xffffffff


	//   ....[20]....
        /*0824*/ 	.word	0xffffffff


	//   ....[21]....
        /*0828*/ 	.word	0xffffffff


	//   ....[22]....
        /*082c*/ 	.word	0xffffffff


	//   ....[23]....
        /*0830*/ 	.word	0xffffffff


	//   ....[24]....
        /*0834*/ 	.word	0xffffffff


	//   ....[25]....
        /*0838*/ 	.word	0xffffffff


	//   ....[26]....
        /*083c*/ 	.word	0xffffffff


	//   ....[27]....
        /*0840*/ 	.word	0xffffffff


	//   ....[28]....
        /*0844*/ 	.word	0xffffffff


	//   ....[29]....
        /*0848*/ 	.word	0xffffffff


	//   ....[30]....
        /*084c*/ 	.word	0xffffffff


	//   ....[31]....
        /*0850*/ 	.word	0xffffffff


	//   ....[32]....
        /*0854*/ 	.word	0xffffffff


	//   ....[33]....
        /*0858*/ 	.word	0xffffffff


	//   ....[34]....
        /*085c*/ 	.word	0xffffffff


	//   ....[35]....
        /*0860*/ 	.word	0xffffffff


	//   ....[36]....
        /*0864*/ 	.word	0xffffffff


	//   ....[37]....
        /*0868*/ 	.word	0xffffffff


	//   ....[38]....
        /*086c*/ 	.word	0xffffffff


	//   ....[39]....
        /*0870*/ 	.word	0xffffffff


	//   ....[40]....
        /*0874*/ 	.word	0xffffffff


	//   ....[41]....
        /*0878*/ 	.word	0xffffffff


	//   ....[42]....
        /*087c*/ 	.word	0xffffffff


	//   ....[43]....
        /*0880*/ 	.word	0xffffffff


	//   ....[44]....
        /*0884*/ 	.word	0xffffffff


	//   ....[45]....
        /*0888*/ 	.word	0xffffffff


	//   ....[46]....
        /*088c*/ 	.word	0xffffffff


	//   ....[47]....
        /*0890*/ 	.word	0xffffffff


	//   ....[48]....
        /*0894*/ 	.word	0xffffffff


	//   ....[49]....
        /*0898*/ 	.word	0xffffffff


	//   ....[50]....
        /*089c*/ 	.word	0xffffffff


	//   ....[51]....
        /*08a0*/ 	.word	0xffffffff


	//   ....[52]....
        /*08a4*/ 	.word	0xffffffff


	//   ....[53]....
        /*08a8*/ 	.word	0xffffffff


	//   ....[54]....
        /*08ac*/ 	.word	0xffffffff


	//   ....[55]....
        /*08b0*/ 	.word	0xffffffff


	//   ....[56]....
        /*08b4*/ 	.word	0xffffffff


	//   ....[57]....
        /*08b8*/ 	.word	0xffffffff


	//   ....[58]....
        /*08bc*/ 	.word	0xffffffff


	//   ....[59]....
        /*08c0*/ 	.word	0xffffffff


	//   ....[60]....
        /*08c4*/ 	.word	0xffffffff


	//   ....[61]....
        /*08c8*/ 	.word	0xffffffff


	//   ....[62]....
        /*08cc*/ 	.word	0xffffffff


	//   ....[63]....
        /*08d0*/ 	.word	0xffffffff


	//   ....[64]....
        /*08d4*/ 	.word	0xffffffff


	//   ....[65]....
        /*08d8*/ 	.word	0xffffffff


	//   ....[66]....
        /*08dc*/ 	.word	0xffffffff


	//   ....[67]....
        /*08e0*/ 	.word	0xffffffff


	//   ....[68]....
        /*08e4*/ 	.word	0xffffffff


	//   ....[69]....
        /*08e8*/ 	.word	0xffffffff


	//   ....[70]....
        /*08ec*/ 	.word	0xffffffff


	//   ....[71]....
        /*08f0*/ 	.word	0xffffffff


	//   ....[72]....
        /*08f4*/ 	.word	0xffffffff


	//   ....[73]....
        /*08f8*/ 	.word	0xffffffff


	//   ....[74]....
        /*08fc*/ 	.word	0xffffffff


	//   ....[75]....
        /*0900*/ 	.word	0xffffffff


	//   ....[76]....
        /*0904*/ 	.word	0xffffffff


	//   ....[77]....
        /*0908*/ 	.word	0xffffffff


	//   ....[78]....
        /*090c*/ 	.word	0xffffffff


	//   ....[79]....
        /*0910*/ 	.word	0xffffffff


	//   ....[80]....
        /*0914*/ 	.word	0xffffffff


	//   ....[81]....
        /*0918*/ 	.word	0xffffffff


	//   ....[82]....
        /*091c*/ 	.word	0xffffffff


	//   ....[83]....
        /*0920*/ 	.word	0xffffffff


	//   ....[84]....
        /*0924*/ 	.word	0xffffffff


	//   ....[85]....
        /*0928*/ 	.word	0xffffffff


	//   ....[86]....
        /*092c*/ 	.word	0xffffffff


	//   ....[87]....
        /*0930*/ 	.word	0xffffffff


	//   ....[88]....
        /*0934*/ 	.word	0xffffffff


	//   ....[89]....
        /*0938*/ 	.word	0xffffffff


	//   ....[90]....
        /*093c*/ 	.word	0xffffffff


	//   ....[91]....
        /*0940*/ 	.word	0xffffffff


	//   ....[92]....
        /*0944*/ 	.word	0xffffffff


	//   ....[93]....
        /*0948*/ 	.word	0xffffffff


	//   ....[94]....
        /*094c*/ 	.word	0xffffffff


	//   ....[95]....
        /*0950*/ 	.word	0xffffffff


	//   ....[96]....
        /*0954*/ 	.word	0xffffffff


	//   ....[97]....
        /*0958*/ 	.word	0xffffffff


	//   ....[98]....
        /*095c*/ 	.word	0xffffffff


	//   ....[99]....
        /*0960*/ 	.word	0xffffffff


	//   ....[100]....
        /*0964*/ 	.word	0xffffffff


	//   ....[101]....
        /*0968*/ 	.word	0xffffffff


	//   ....[102]....
        /*096c*/ 	.word	0xffffffff


	//   ....[103]....
        /*0970*/ 	.word	0xffffffff


	//   ....[104]....
        /*0974*/ 	.word	0xffffffff


	//   ....[105]....
        /*0978*/ 	.word	0xffffffff


	//   ....[106]....
        /*097c*/ 	.word	0xffffffff


	//   ....[107]....
        /*0980*/ 	.word	0xffffffff


	//   ....[108]....
        /*0984*/ 	.word	0xffffffff


	//   ....[109]....
        /*0988*/ 	.word	0xffffffff


	//   ....[110]....
        /*098c*/ 	.word	0xffffffff


	//   ....[111]....
        /*0990*/ 	.word	0xffffffff


	//   ....[112]....
        /*0994*/ 	.word	0xffffffff


	//   ....[113]....
        /*0998*/ 	.word	0xffffffff


	//   ....[114]....
        /*099c*/ 	.word	0xffffffff


	//   ....[115]....
        /*09a0*/ 	.word	0xffffffff


	//   ....[116]....
        /*09a4*/ 	.word	0xffffffff


	//   ....[117]....
        /*09a8*/ 	.word	0xffffffff


	//   ....[118]....
        /*09ac*/ 	.word	0xffffffff


	//   ....[119]....
        /*09b0*/ 	.word	0xffffffff


	//   ....[120]....
        /*09b4*/ 	.word	0xffffffff


	//   ....[121]....
        /*09b8*/ 	.word	0xffffffff


	//   ....[122]....
        /*09bc*/ 	.word	0xffffffff


	//   ....[123]....
        /*09c0*/ 	.word	0xffffffff


	//   ....[124]....
        /*09c4*/ 	.word	0xffffffff


	//   ....[125]....
        /*09c8*/ 	.word	0xffffffff


	//   ....[126]....
        /*09cc*/ 	.word	0xffffffff


	//   ....[127]....
        /*09d0*/ 	.word	0xffffffff


	//   ....[128]....
        /*09d4*/ 	.word	0xffffffff


	//   ....[129]....
        /*09d8*/ 	.word	0xffffffff


	//   ....[130]....
        /*09dc*/ 	.word	0xffffffff


	//   ....[131]....
        /*09e0*/ 	.word	0xffffffff


	//   ....[132]....
        /*09e4*/ 	.word	0xffffffff


	//   ....[133]....
        /*09e8*/ 	.word	0xffffffff


	//   ....[134]....
        /*09ec*/ 	.word	0xffffffff


	//   ....[135]....
        /*09f0*/ 	.word	0xffffffff


	//   ....[136]....
        /*09f4*/ 	.word	0xffffffff


	//   ....[137]....
        /*09f8*/ 	.word	0xffffffff


	//   ....[138]....
        /*09fc*/ 	.word	0xffffffff


	//   ....[139]....
        /*0a00*/ 	.word	0xffffffff


	//   ....[140]....
        /*0a04*/ 	.word	0xffffffff


	//   ....[141]....
        /*0a08*/ 	.word	0xffffffff


	//   ....[142]....
        /*0a0c*/ 	.word	0xffffffff


	//   ....[143]....
        /*0a10*/ 	.word	0xffffffff


	//   ....[144]....
        /*0a14*/ 	.word	0xffffffff


	//   ....[145]....
        /*0a18*/ 	.word	0xffffffff


	//   ....[146]....
        /*0a1c*/ 	.word	0xffffffff


	//   ....[147]....
        /*0a20*/ 	.word	0xffffffff


	//   ....[148]....
        /*0a24*/ 	.word	0xffffffff


	//   ....[149]....
        /*0a28*/ 	.word	0xffffffff


	//   ....[150]....
        /*0a2c*/ 	.word	0xffffffff


	//   ....[151]....
        /*0a30*/ 	.word	0xffffffff


	//   ....[152]....
        /*0a34*/ 	.word	0xffffffff


	//   ....[153]....
        /*0a38*/ 	.word	0xffffffff


	//   ....[154]....
        /*0a3c*/ 	.word	0xffffffff


	//   ....[155]....
        /*0a40*/ 	.word	0xffffffff


	//   ....[156]....
        /*0a44*/ 	.word	0xffffffff


	//   ....[157]....
        /*0a48*/ 	.word	0xffffffff


	//   ....[158]....
        /*0a4c*/ 	.word	0xffffffff


	//   ....[159]....
        /*0a50*/ 	.word	0xffffffff


	//   ....[160]....
        /*0a54*/ 	.word	0xffffffff


	//   ....[161]....
        /*0a58*/ 	.word	0xffffffff


	//   ....[162]....
        /*0a5c*/ 	.word	0xffffffff


	//   ....[163]....
        /*0a60*/ 	.word	0xffffffff


	//   ....[164]....
        /*0a64*/ 	.word	0xffffffff


	//   ....[165]....
        /*0a68*/ 	.word	0xffffffff


	//   ....[166]....
        /*0a6c*/ 	.word	0xffffffff


	//   ....[167]....
        /*0a70*/ 	.word	0xffffffff


	//   ....[168]....
        /*0a74*/ 	.word	0xffffffff


	//   ....[169]....
        /*0a78*/ 	.word	0xffffffff


	//   ....[170]....
        /*0a7c*/ 	.word	0xffffffff


	//   ....[171]....
        /*0a80*/ 	.word	0xffffffff


	//   ....[172]....
        /*0a84*/ 	.word	0xffffffff


	//   ....[173]....
        /*0a88*/ 	.word	0xffffffff


	//   ....[174]....
        /*0a8c*/ 	.word	0xffffffff


	//   ....[175]....
        /*0a90*/ 	.word	0xffffffff


	//   ....[176]....
        /*0a94*/ 	.word	0xffffffff


	//   ....[177]....
        /*0a98*/ 	.word	0xffffffff


	//   ....[178]....
        /*0a9c*/ 	.word	0xffffffff


	//   ....[179]....
        /*0aa0*/ 	.word	0xffffffff


	//   ....[180]....
        /*0aa4*/ 	.word	0xffffffff


	//   ....[181]....
        /*0aa8*/ 	.word	0xffffffff


	//   ....[182]....
        /*0aac*/ 	.word	0xffffffff


	//   ....[183]....
        /*0ab0*/ 	.word	0xffffffff


	//   ....[184]....
        /*0ab4*/ 	.word	0xffffffff


	//   ....[185]....
        /*0ab8*/ 	.word	0xffffffff


	//   ....[186]....
        /*0abc*/ 	.word	0xffffffff


	//   ....[187]....
        /*0ac0*/ 	.word	0xffffffff


	//   ....[188]....
        /*0ac4*/ 	.word	0xffffffff


	//   ....[189]....
        /*0ac8*/ 	.word	0xffffffff


	//   ....[190]....
        /*0acc*/ 	.word	0xffffffff


	//   ....[191]....
        /*0ad0*/ 	.word	0xffffffff


	//   ....[192]....
        /*0ad4*/ 	.word	0xffffffff


	//   ....[193]....
        /*0ad8*/ 	.word	0xffffffff


	//   ....[194]....
        /*0adc*/ 	.word	0xffffffff


	//   ....[195]....
        /*0ae0*/ 	.word	0xffffffff


	//   ....[196]....
        /*0ae4*/ 	.word	0xffffffff


	//   ....[197]....
        /*0ae8*/ 	.word	0xffffffff


	//   ....[198]....
        /*0aec*/ 	.word	0xffffffff


	//----- nvinfo : EIATTR_COOP_GROUP_INSTR_OFFSETS
	.align		4
.L_282:
        /*0af0*/ 	.byte	0x04, 0x28
        /*0af2*/ 	.short	(.L_284 - .L_283)


	//   ....[0]....
.L_283:
        /*0af4*/ 	.word	0x00000050


	//   ....[1]....
        /*0af8*/ 	.word	0x00000200


	//   ....[2]....
        /*0afc*/ 	.word	0x00000230


	//   ....[3]....
        /*0b00*/ 	.word	0x00000260


	//   ....[4]....
        /*0b04*/ 	.word	0x00000290


	//   ....[5]....
        /*0b08*/ 	.word	0x000002c0


	//   ....[6]....
        /*0b0c*/ 	.word	0x000002f0


	//   ....[7]....
        /*0b10*/ 	.word	0x00000450


	//   ....[8]....
        /*0b14*/ 	.word	0x00000490


	//   ....[9]....
        /*0b18*/ 	.word	0x000004c0


	//   ....[10]....
        /*0b1c*/ 	.word	0x000004f0


	//   ....[11]....
        /*0b20*/ 	.word	0x00000520


	//   ....[12]....
        /*0b24*/ 	.word	0x00000550


	//   ....[13]....
        /*0b28*/ 	.word	0x000005e0


	//   ....[14]....
        /*0b2c*/ 	.word	0x00000630


	//   ....[15]....
        /*0b30*/ 	.word	0x00000650


	//   ....[16]....
        /*0b34*/ 	.word	0x000006b0


	//   ....[17]....
        /*0b38*/ 	.word	0x00008860


	//   ....[18]....
        /*0b3c*/ 	.word	0x00008880


	//   ....[19]....
        /*0b40*/ 	.word	0x00008a30


	//   ....[20]....
        /*0b44*/ 	.word	0x00008a40


	//   ....[21]....
        /*0b48*/ 	.word	0x00008be0


	//   ....[22]....
        /*0b4c*/ 	.word	0x00008c00


	//   ....[23]....
        /*0b50*/ 	.word	0x00008da0


	//   ....[24]....
        /*0b54*/ 	.word	0x00008db0


	//   ....[25]....
        /*0b58*/ 	.word	0x00009620


	//   ....[26]....
        /*0b5c*/ 	.word	0x00009640


	//   ....[27]....
        /*0b60*/ 	.word	0x00009650


	//   ....[28]....
        /*0b64*/ 	.word	0x00009660


	//   ....[29]....
        /*0b68*/ 	.word	0x00009ad0


	//   ....[30]....
        /*0b6c*/ 	.word	0x00009d40


	//   ....[31]....
        /*0b70*/ 	.word	0x00009d80


	//   ....[32]....
        /*0b74*/ 	.word	0x00009da0


	//   ....[33]....
        /*0b78*/ 	.word	0x0000cc00


	//   ....[34]....
        /*0b7c*/ 	.word	0x0000ccb0


	//   ....[35]....
        /*0b80*/ 	.word	0x0000ccd0


	//   ....[36]....
        /*0b84*/ 	.word	0x0000cce0


	//   ....[37]....
        /*0b88*/ 	.word	0x0000cf80


	//   ....[38]....
        /*0b8c*/ 	.word	0x0000d1f0


	//   ....[39]....
        /*0b90*/ 	.word	0x0000d230


	//   ....[40]....
        /*0b94*/ 	.word	0x0000d270


	//   ....[41]....
        /*0b98*/ 	.word	0x00010d90


	//   ....[42]....
        /*0b9c*/ 	.word	0x00010db0


	//   ....[43]....
        /*0ba0*/ 	.word	0x000111f0


	//   ....[44]....
        /*0ba4*/ 	.word	0x000112c0


	//   ....[45]....
        /*0ba8*/ 	.word	0x000112d0


	//   ....[46]....
        /*0bac*/ 	.word	0x00011300


	//   ....[47]....
        /*0bb0*/ 	.word	0x00011370


	//   ....[48]....
        /*0bb4*/ 	.word	0x000113a0


	//   ....[49]....
        /*0bb8*/ 	.word	0x00011a00


	//   ....[50]....
        /*0bbc*/ 	.word	0x00011c20


	//   ....[51]....
        /*0bc0*/ 	.word	0x00011c70


	//   ....[52]....
        /*0bc4*/ 	.word	0x00011dc0


	//   ....[53]....
        /*0bc8*/ 	.word	0x00013830


	//   ....[54]....
        /*0bcc*/ 	.word	0x00013840


	//   ....[55]....
        /*0bd0*/ 	.word	0x00013850


	//   ....[56]....
        /*0bd4*/ 	.word	0x00013860


	//   ....[57]....
        /*0bd8*/ 	.word	0x00013bd0


	//   ....[58]....
        /*0bdc*/ 	.word	0x00013df0


	//   ....[59]....
        /*0be0*/ 	.word	0x000140c0


	//   ....[60]....
        /*0be4*/ 	.word	0x00014240


	//   ....[61]....
        /*0be8*/ 	.word	0x00014290


	//   ....[62]....
        /*0bec*/ 	.word	0x00014320


	//   ....[63]....
        /*0bf0*/ 	.word	0x00014360


	//   ....[64]....
        /*0bf4*/ 	.word	0x00014480


	//   ....[65]....
        /*0bf8*/ 	.word	0x00016be0


	//   ....[66]....
        /*0bfc*/ 	.word	0x00016c40


	//   ....[67]....
        /*0c00*/ 	.word	0x00016c70


	//   ....[68]....
        /*0c04*/ 	.word	0x00016ca0


	//   ....[69]....
        /*0c08*/ 	.word	0x00016ce0


	//   ....[70]....
        /*0c0c*/ 	.word	0x00016d10


	//   ....[71]....
        /*0c10*/ 	.word	0x00016f70


	//   ....[72]....
        /*0c14*/ 	.word	0x000173b0


	//   ....[73]....
        /*0c18*/ 	.word	0x00018590


	//   ....[74]....
        /*0c1c*/ 	.word	0x000185c0


	//   ....[75]....
        /*0c20*/ 	.word	0x000185d0


	//   ....[76]....
        /*0c24*/ 	.word	0x000185e0


	//   ....[77]....
        /*0c28*/ 	.word	0x000185f0


	//   ....[78]....
        /*0c2c*/ 	.word	0x00018620


	//   ....[79]....
        /*0c30*/ 	.word	0x00018640


	//   ....[80]....
        /*0c34*/ 	.word	0x00018660


	//   ....[81]....
        /*0c38*/ 	.word	0x00019bf0


	//   ....[82]....
        /*0c3c*/ 	.word	0x00019c00


	//   ....[83]....
        /*0c40*/ 	.word	0x00019c20


	//   ....[84]....
        /*0c44*/ 	.word	0x00019c30


	//   ....[85]....
        /*0c48*/ 	.word	0x00019c40


	//   ....[86]....
        /*0c4c*/ 	.word	0x00019c50


	//   ....[87]....
        /*0c50*/ 	.word	0x00019c70


	//   ....[88]....
        /*0c54*/ 	.word	0x00019d70


	//   ....[89]....
        /*0c58*/ 	.word	0x0001a160


	//   ....[90]....
        /*0c5c*/ 	.word	0x0001a180


	//   ....[91]....
        /*0c60*/ 	.word	0x0001a2f0


	//   ....[92]....
        /*0c64*/ 	.word	0x0001a300


	//   ....[93]....
        /*0c68*/ 	.word	0x0001a480


	//   ....[94]....
        /*0c6c*/ 	.word	0x0001a4a0


	//   ....[95]....
        /*0c70*/ 	.word	0x0001a620


	//   ....[96]....
        /*0c74*/ 	.word	0x0001a630


	//   ....[97]....
        /*0c78*/ 	.word	0x0001a9b0


	//   ....[98]....
        /*0c7c*/ 	.word	0x0001a9d0


	//   ....[99]....
        /*0c80*/ 	.word	0x0001aea0


	//   ....[100]....
        /*0c84*/ 	.word	0x0001aeb0


	//   ....[101]....
        /*0c88*/ 	.word	0x0001b210


	//   ....[102]....
        /*0c8c*/ 	.word	0x0001b230


	//   ....[103]....
        /*0c90*/ 	.word	0x0001b5b0


	//   ....[104]....
        /*0c94*/ 	.word	0x0001b5c0


	//   ....[105]....
        /*0c98*/ 	.word	0x0001c110


	//   ....[106]....
        /*0c9c*/ 	.word	0x0001c130


	//   ....[107]....
        /*0ca0*/ 	.word	0x0001c2b0


	//   ....[108]....
        /*0ca4*/ 	.word	0x0001c2c0


	//   ....[109]....
        /*0ca8*/ 	.word	0x0001c440


	//   ....[110]....
        /*0cac*/ 	.word	0x0001c460


	//   ....[111]....
        /*0cb0*/ 	.word	0x0001c5e0


	//   ....[112]....
        /*0cb4*/ 	.word	0x0001c5f0


	//   ....[113]....
        /*0cb8*/ 	.word	0x0001c830


	//   ....[114]....
        /*0cbc*/ 	.word	0x0001c850


	//   ....[115]....
        /*0cc0*/ 	.word	0x0001c980


	//   ....[116]....
        /*0cc4*/ 	.word	0x0001c9c0


	//   ....[117]....
        /*0cc8*/ 	.word	0x0001c9f0


	//   ....[118]....
        /*0ccc*/ 	.word	0x0001ca20


	//   ....[119]....
        /*0cd0*/ 	.word	0x0001ca50


	//   ....[120]....
        /*0cd4*/ 	.word	0x0001ca80


	//   ....[121]....
        /*0cd8*/ 	.word	0x0001cbe0


	//   ....[122]....
        /*0cdc*/ 	.word	0x0001cc20


	//   ....[123]....
        /*0ce0*/ 	.word	0x0001cc50


	//   ....[124]....
        /*0ce4*/ 	.word	0x0001cc80


	//   ....[125]....
        /*0ce8*/ 	.word	0x0001ccb0


	//   ....[126]....
        /*0cec*/ 	.word	0x0001cce0


	//   ....[127]....
        /*0cf0*/ 	.word	0x0001cd70


	//   ....[128]....
        /*0cf4*/ 	.word	0x0001cdd0


	//   ....[129]....
        /*0cf8*/ 	.word	0x0001cde0


	//   ....[130]....
        /*0cfc*/ 	.word	0x0001ce40


	//   ....[131]....
        /*0d00*/ 	.word	0x0001d8a0


	//   ....[132]....
        /*0d04*/ 	.word	0x0001d900


	//   ....[133]....
        /*0d08*/ 	.word	0x0001d950


	//   ....[134]....
        /*0d0c*/ 	.word	0x0001d9a0


	//   ....[135]....
        /*0d10*/ 	.word	0x0001d9f0


	//   ....[136]....
        /*0d14*/ 	.word	0x0001da60


	//   ....[137]....
        /*0d18*/ 	.word	0x0001daa0


	//   ....[138]....
        /*0d1c*/ 	.word	0x0001db10


	//   ....[139]....
        /*0d20*/ 	.word	0x0001db80


	//   ....[140]....
        /*0d24*/ 	.word	0x0001dbe0


	//   ....[141]....
        /*0d28*/ 	.word	0x0001dc50


	//   ....[142]....
        /*0d2c*/ 	.word	0x0001dcc0


	//   ....[143]....
        /*0d30*/ 	.word	0x0001dd20


	//   ....[144]....
        /*0d34*/ 	.word	0x0001dd80


	//   ....[145]....
        /*0d38*/ 	.word	0x0001dde0


	//   ....[146]....
        /*0d3c*/ 	.word	0x0001de50


	//   ....[147]....
        /*0d40*/ 	.word	0x0001deb0


	//   ....[148]....
        /*0d44*/ 	.word	0x0001df10


	//   ....[149]....
        /*0d48*/ 	.word	0x0001df60


	//   ....[150]....
        /*0d4c*/ 	.word	0x0001dfb0


	//   ....[151]....
        /*0d50*/ 	.word	0x0001e000


	//   ....[152]....
        /*0d54*/ 	.word	0x0001e050


	//   ....[153]....
        /*0d58*/ 	.word	0x0001e0a0


	//   ....[154]....
        /*0d5c*/ 	.word	0x0001e0f0


	//   ....[155]....
        /*0d60*/ 	.word	0x0001e140


	//   ....[156]....
        /*0d64*/ 	.word	0x0001e190


	//   ....[157]....
        /*0d68*/ 	.word	0x0001e200


	//   ....[158]....
        /*0d6c*/ 	.word	0x0001e270


	//   ....[159]....
        /*0d70*/ 	.word	0x0001e2d0


	//   ....[160]....
        /*0d74*/ 	.word	0x0001e330


	//   ....[161]....
        /*0d78*/ 	.word	0x0001e390


	//   ....[162]....
        /*0d7c*/ 	.word	0x0001e400


	//   ....[163]....
        /*0d80*/ 	.word	0x0001e460


	//   ....[164]....
        /*0d84*/ 	.word	0x0001e4c0


	//   ....[165]....
        /*0d88*/ 	.word	0x0001e520


	//   ....[166]....
        /*0d8c*/ 	.word	0x0001e590


	//   ....[167]....
        /*0d90*/ 	.word	0x0001e5f0


	//   ....[168]....
        /*0d94*/ 	.word	0x0001e650


	//   ....[169]....
        /*0d98*/ 	.word	0x0001e6b0


	//   ....[170]....
        /*0d9c*/ 	.word	0x0001e720


	//   ....[171]....
        /*0da0*/ 	.word	0x0001e780


	//   ....[172]....
        /*0da4*/ 	.word	0x0001e7e0


	//   ....[173]....
        /*0da8*/ 	.word	0x0001e840


	//   ....[174]....
        /*0dac*/ 	.word	0x0001e8b0


	//   ....[175]....
        /*0db0*/ 	.word	0x0001e910


	//   ....[176]....
        /*0db4*/ 	.word	0x0001e970


	//   ....[177]....
        /*0db8*/ 	.word	0x0001e9d0


	//   ....[178]....
        /*0dbc*/ 	.word	0x0001ea40


	//   ....[179]....
        /*0dc0*/ 	.word	0x0001eaa0


	//   ....[180]....
        /*0dc4*/ 	.word	0x0001eb00


	//   ....[181]....
        /*0dc8*/ 	.word	0x0001eb60


	//   ....[182]....
        /*0dcc*/ 	.word	0x0001ebd0


	//   ....[183]....
        /*0dd0*/ 	.word	0x0001ec20


	//   ....[184]....
        /*0dd4*/ 	.word	0x0001ec60


	//   ....[185]....
        /*0dd8*/ 	.word	0x0001ecb0


	//   ....[186]....
        /*0ddc*/ 	.word	0x0001ed00


	//   ....[187]....
        /*0de0*/ 	.word	0x0001ed50


	//   ....[188]....
        /*0de4*/ 	.word	0x0001edc0


	//   ....[189]....
        /*0de8*/ 	.word	0x0001ee00


	//   ....[190]....
        /*0dec*/ 	.word	0x0001ee50


	//   ....[191]....
        /*0df0*/ 	.word	0x0001eea0


	//   ....[192]....
        /*0df4*/ 	.word	0x0001eef0


	//   ....[193]....
        /*0df8*/ 	.word	0x0001ef40


	//   ....[194]....
        /*0dfc*/ 	.word	0x0001efb0


	//   ....[195]....
        /*0e00*/ 	.word	0x0001eff0


	//   ....[196]....
        /*0e04*/ 	.word	0x0001f060


	//   ....[197]....
        /*0e08*/ 	.word	0x0001f0c0


	//   ....[198]....
        /*0e0c*/ 	.word	0x0001f120


	//----- nvinfo : EIATTR_EXIT_INSTR_OFFSETS
	.align		4
.L_284:
        /*0e10*/ 	.byte	0x04, 0x1c
        /*0e12*/ 	.short	(.L_286 - .L_285)


	//   ....[0]....
.L_285:
        /*0e14*/ 	.word	0x000010d0


	//   ....[1]....
        /*0e18*/ 	.word	0x0001d860


	//----- nvinfo : EIATTR_MAX_THREADS
	.align		4
.L_286:
        /*0e1c*/ 	.byte	0x04, 0x05
        /*0e1e*/ 	.short	(.L_288 - .L_287)
.L_287:
        /*0e20*/ 	.word	0x00000080
        /*0e24*/ 	.word	0x00000001
        /*0e28*/ 	.word	0x00000001


	//----- nvinfo : EIATTR_CRS_STACK_SIZE
	.align		4
.L_288:
        /*0e2c*/ 	.byte	0x04, 0x1e
        /*0e2e*/ 	.short	(.L_290 - .L_289)
.L_289:
        /*0e30*/ 	.word	0x00000000
.L_290:


//--------------------- .nv.callgraph             --------------------------
	.section	.nv.callgraph,"",@"SHT_CUDA_CALLGRAPH"
	.align	4
	.sectionentsize	8
	.align		4
        /*0000*/ 	.word	0x00000000
	.align		4
        /*0004*/ 	.word	0xffffffff
	.align		4
        /*0008*/ 	.word	0x00000000
	.align		4
        /*000c*/ 	.word	0xfffffffe
	.align		4
        /*0010*/ 	.word	0x00000000
	.align		4
        /*0014*/ 	.word	0xfffffffd
	.align		4
        /*0018*/ 	.word	0x00000000
	.align		4
        /*001c*/ 	.word	0xfffffffc


//--------------------- .nv.rel.action            --------------------------
	.section	.nv.rel.action,"",@"SHT_CUDA_RELOCINFO"
	.align	8
	.sectionentsize	8
        /*0000*/ 	.byte	0x73, 0x00, 0x00, 0x00, 0x00, 0x00, 0x00, 0x00, 0x00, 0x00, 0x00, 0x11, 0x25, 0x00, 0x05, 0x36


//--------------------- .nv.constant4             --------------------------
	.section	.nv.constant4,"a",@progbits
	.align	8
	.align		8
.nv.constant4:
        /*0000*/ 	.dword	_ZN71_INTERNAL_e7be270a_35_flash_fwd_hdim96_bf16_split_sm80_cu_a7f3af4d_43984cuda3std3__45__cpo5beginE
	.align		8
        /*0008*/ 	.dword	_ZN71_INTERNAL_e7be270a_35_flash_fwd_hdim96_bf16_split_sm80_cu_a7f3af4d_43984cuda3std3__45__cpo3endE
	.align		8
        /*0010*/ 	.dword	_ZN71_INTERNAL_e7be270a_35_flash_fwd_hdim96_bf16_split_sm80_cu_a7f3af4d_43984cuda3std3__45__cpo6cbeginE
	.align		8
        /*0018*/ 	.dword	_ZN71_INTERNAL_e7be270a_35_flash_fwd_hdim96_bf16_split_sm80_cu_a7f3af4d_43984cuda3std3__45__cpo4cendE
	.align		8
        /*0020*/ 	.dword	_ZN71_INTERNAL_e7be270a_35_flash_fwd_hdim96_bf16_split_sm80_cu_a7f3af4d_43984cuda3std3__473_GLOBAL__N__e7be270a_35_flash_fwd_hdim96_bf16_split_sm80_cu_a7f3af4d_43986ignoreE
	.align		8
        /*0028*/ 	.dword	_ZN71_INTERNAL_e7be270a_35_flash_fwd_hdim96_bf16_split_sm80_cu_a7f3af4d_43984cuda3std3__419piecewise_constructE
	.align		8
        /*0030*/ 	.dword	_ZN71_INTERNAL_e7be270a_35_flash_fwd_hdim96_bf16_split_sm80_cu_a7f3af4d_43984cuda3std3__48in_placeE
	.align		8
        /*0038*/ 	.dword	_ZN71_INTERNAL_e7be270a_35_flash_fwd_hdim96_bf16_split_sm80_cu_a7f3af4d_43984cuda3std6ranges3__45__cpo4swapE
	.align		8
        /*0040*/ 	.dword	_ZN71_INTERNAL_e7be270a_35_flash_fwd_hdim96_bf16_split_sm80_cu_a7f3af4d_43984cuda3std6ranges3__45__cpo9iter_moveE
	.align		8
        /*0048*/ 	.dword	_ZN71_INTERNAL_e7be270a_35_flash_fwd_hdim96_bf16_split_sm80_cu_a7f3af4d_43984cute7productE
	.align		8
        /*0050*/ 	.dword	_ZN71_INTERNAL_e7be270a_35_flash_fwd_hdim96_bf16_split_sm80_cu_a7f3af4d_43984cute1_E


//--------------------- .nv.constant0._ZN7cutlass13device_kernelIN5flash19enable_sm80_to_sm89INS1_16FlashAttnFwdSm80INS1_25CollectiveMainloopFwdSm80ILi4ELi1ELb0EN4cute5tupleIJNS5_1CILi128EEENS7_ILi64EEENS7_ILi96EEEEEELi96ENS_10bfloat16_tEfNS_4arch4Sm80ELb0ELb0ELb0ELb0ELb0ELb0ELb1ELb1EEENS1_21CollectiveEpilogueFwdINS6_IJS8_SA_S9_EEENS6_IJNS7_ILi1EEESI_SI_EEESC_SE_Li128ELb0ELb1ELb1ELb0EEENS1_19SingleTileSchedulerILb0ELb1ELb1ELi128EEEEEEEEEvNT_6ParamsE --------------------------
	.section	.nv.constant0._ZN7cutlass13device_kernelIN5flash19enable_sm80_to_sm89INS1_16FlashAttnFwdSm80INS1_25CollectiveMainloopFwdSm80ILi4ELi1ELb0EN4cute5tupleIJNS5_1CILi128EEENS7_ILi64EEENS7_ILi96EEEEEELi96ENS_10bfloat16_tEfNS_4arch4Sm80ELb0ELb0ELb0ELb0ELb0ELb0ELb1ELb1EEENS1_21CollectiveEpilogueFwdINS6_IJS8_SA_S9_EEENS6_IJNS7_ILi1EEESI_SI_EEESC_SE_Li128ELb0ELb1ELb1ELb0EEENS1_19SingleTileSchedulerILb0ELb1ELb1ELi128EEEEEEEEEvNT_6ParamsE,"a",@progbits
	.sectionflags	@""
	.align	4
.nv.constant0._ZN7cutlass13device_kernelIN5flash19enable_sm80_to_sm89INS1_16FlashAttnFwdSm80INS1_25CollectiveMainloopFwdSm80ILi4ELi1ELb0EN4cute5tupleIJNS5_1CILi128EEENS7_ILi64EEENS7_ILi96EEEEEELi96ENS_10bfloat16_tEfNS_4arch4Sm80ELb0ELb0ELb0ELb0ELb0ELb0ELb1ELb1EEENS1_21CollectiveEpilogueFwdINS6_IJS8_SA_S9_EEENS6_IJNS7_ILi1EEESI_SI_EEESC_SE_Li128ELb0ELb1ELb1ELb0EEENS1_19SingleTileSchedulerILb0ELb1ELb1ELi128EEEEEEEEEvNT_6ParamsE:
	.zero		1400


//--------------------- .nv.constant0._ZN7cutlass13device_kernelIN5flash19enable_sm80_to_sm89INS1_16FlashAttnFwdSm80INS1_25CollectiveMainloopFwdSm80ILi4ELi1ELb0EN4cute5tupleIJNS5_1CILi128EEENS7_ILi48EEENS7_ILi96EEEEEELi96ENS_10bfloat16_tEfNS_4arch4Sm80ELb0ELb0ELb0ELb1ELb0ELb0ELb1ELb1EEENS1_21CollectiveEpilogueFwdINS6_IJS8_SA_S9_EEENS6_IJNS7_ILi1EEESI_SI_EEESC_SE_Li128ELb1ELb1ELb1ELb0EEENS1_36VarlenDynamicPersistentTileSchedulerILi128ELi48ELi128ELi128ELb1ELb1ELb0ELb0ELb1ELb1EEEEEEEEEvNT_6ParamsE --------------------------
	.section	.nv.constant0._ZN7cutlass13device_kernelIN5flash19enable_sm80_to_sm89INS1_16FlashAttnFwdSm80INS1_25CollectiveMainloopFwdSm80ILi4ELi1ELb0EN4cute5tupleIJNS5_1CILi128EEENS7_ILi48EEENS7_ILi96EEEEEELi96ENS_10bfloat16_tEfNS_4arch4Sm80ELb0ELb0ELb0ELb1ELb0ELb0ELb1ELb1EEENS1_21CollectiveEpilogueFwdINS6_IJS8_SA_S9_EEENS6_IJNS7_ILi1EEESI_SI_EEESC_SE_Li128ELb1ELb1ELb1ELb0EEENS1_36VarlenDynamicPersistentTileSchedulerILi128ELi48ELi128ELi128ELb1ELb1ELb0ELb0ELb1ELb1EEEEEEEEEvNT_6ParamsE,"a",@progbits
	.sectionflags	@""
	.align	4
.nv.constant0._ZN7cutlass13device_kernelIN5flash19enable_sm80_to_sm89INS1_16FlashAttnFwdSm80INS1_25CollectiveMainloopFwdSm80ILi4ELi1ELb0EN4cute5tupleIJNS5_1CILi128EEENS7_ILi48EEENS7_ILi96EEEEEELi96ENS_10bfloat16_tEfNS_4arch4Sm80ELb0ELb0ELb0ELb1ELb0ELb0ELb1ELb1EEENS1_21CollectiveEpilogueFwdINS6_IJS8_SA_S9_EEENS6_IJNS7_ILi1EEESI_SI_EEESC_SE_Li128ELb1ELb1ELb1ELb0EEENS1_36VarlenDynamicPersistentTileSchedulerILi128ELi48ELi128ELi128ELb1ELb1ELb0ELb0ELb1ELb1EEEEEEEEEvNT_6ParamsE:
	.zero		1432


//--------------------- .nv.constant0._ZN7cutlass13device_kernelIN5flash19enable_sm80_to_sm89INS1_16FlashAttnFwdSm80INS1_25CollectiveMainloopFwdSm80ILi4ELi1ELb0EN4cute5tupleIJNS5_1CILi128EEENS7_ILi48EEENS7_ILi96EEEEEELi96ENS_10bfloat16_tEfNS_4arch4Sm80ELb0ELb0ELb0ELb1ELb0ELb1ELb1ELb1EEENS1_21CollectiveEpilogueFwdINS6_IJS8_SA_S9_EEENS6_IJNS7_ILi1EEESI_SI_EEESC_SE_Li128ELb1ELb1ELb1ELb0EEENS1_36VarlenDynamicPersistentTileSchedulerILi128ELi48ELi128ELi128ELb1ELb1ELb0ELb0ELb1ELb1EEEEEEEEEvNT_6ParamsE --------------------------
	.section	.nv.constant0._ZN7cutlass13device_kernelIN5flash19enable_sm80_to_sm89INS1_16FlashAttnFwdSm80INS1_25CollectiveMainloopFwdSm80ILi4ELi1ELb0EN4cute5tupleIJNS5_1CILi128EEENS7_ILi48EEENS7_ILi96EEEEEELi96ENS_10bfloat16_tEfNS_4arch4Sm80ELb0ELb0ELb0ELb1ELb0ELb1ELb1ELb1EEENS1_21CollectiveEpilogueFwdINS6_IJS8_SA_S9_EEENS6_IJNS7_ILi1EEESI_SI_EEESC_SE_Li128ELb1ELb1ELb1ELb0EEENS1_36VarlenDynamicPersistentTileSchedulerILi128ELi48ELi128ELi128ELb1ELb1ELb0ELb0ELb1ELb1EEEEEEEEEvNT_6ParamsE,"a",@progbits
	.sectionflags	@""
	.align	4
.nv.constant0._ZN7cutlass13device_kernelIN5flash19enable_sm80_to_sm89INS1_16FlashAttnFwdSm80INS1_25CollectiveMainloopFwdSm80ILi4ELi1ELb0EN4cute5tupleIJNS5_1CILi128EEENS7_ILi48EEENS7_ILi96EEEEEELi96ENS_10bfloat16_tEfNS_4arch4Sm80ELb0ELb0ELb0ELb1ELb0ELb1ELb1ELb1EEENS1_21CollectiveEpilogueFwdINS6_IJS8_SA_S9_EEENS6_IJNS7_ILi1EEESI_SI_EEESC_SE_Li128ELb1ELb1ELb1ELb0EEENS1_36VarlenDynamicPersistentTileSchedulerILi128ELi48ELi128ELi128ELb1ELb1ELb0ELb0ELb1ELb1EEEEEEEEEvNT_6ParamsE:
	.zero		1432


//--------------------- .nv.constant0._ZN7cutlass13device_kernelIN5flash19enable_sm80_to_sm89INS1_16FlashAttnFwdSm80INS1_25CollectiveMainloopFwdSm80ILi4ELi1ELb0EN4cute5tupleIJNS5_1CILi128EEENS7_ILi48EEENS7_ILi96EEEEEELi96ENS_10bfloat16_tEfNS_4arch4Sm80ELb0ELb1ELb0ELb0ELb0ELb0ELb1ELb1EEENS1_21CollectiveEpilogueFwdINS6_IJS8_SA_S9_EEENS6_IJNS7_ILi1EEESI_SI_EEESC_SE_Li128ELb0ELb1ELb1ELb0EEENS1_19SingleTileSchedulerILb0ELb1ELb1ELi128EEEEEEEEEvNT_6ParamsE --------------------------
	.section	.nv.constant0._ZN7cutlass13device_kernelIN5flash19enable_sm80_to_sm89INS1_16FlashAttnFwdSm80INS1_25CollectiveMainloopFwdSm80ILi4ELi1ELb0EN4cute5tupleIJNS5_1CILi128EEENS7_ILi48EEENS7_ILi96EEEEEELi96ENS_10bfloat16_tEfNS_4arch4Sm80ELb0ELb1ELb0ELb0ELb0ELb0ELb1ELb1EEENS1_21CollectiveEpilogueFwdINS6_IJS8_SA_S9_EEENS6_IJNS7_ILi1EEESI_SI_EEESC_SE_Li128ELb0ELb1ELb1ELb0EEENS1_19SingleTileSchedulerILb0ELb1ELb1ELi128EEEEEEEEEvNT_6ParamsE,"a",@progbits
	.sectionflags	@""
	.align	4
.nv.constant0._ZN7cutlass13device_kernelIN5flash19enable_sm80_to_sm89INS1_16FlashAttnFwdSm80INS1_25CollectiveMainloopFwdSm80ILi4ELi1ELb0EN4cute5tupleIJNS5_1CILi128EEENS7_ILi48EEENS7_ILi96EEEEEELi96ENS_10bfloat16_tEfNS_4arch4Sm80ELb0ELb1ELb0ELb0ELb0ELb0ELb1ELb1EEENS1_21CollectiveEpilogueFwdINS6_IJS8_SA_S9_EEENS6_IJNS7_ILi1EEESI_SI_EEESC_SE_Li128ELb0ELb1ELb1ELb0EEENS1_19SingleTileSchedulerILb0ELb1ELb1ELi128EEEEEEEEEvNT_6ParamsE:
	.zero		1400


//--------------------- .nv.constant0._ZN7cutlass13device_kernelIN5flash19enable_sm80_to_sm89INS1_16FlashAttnFwdSm80INS1_25CollectiveMainloopFwdSm80ILi4ELi1ELb0EN4cute5tupleIJNS5_1CILi128EEENS7_ILi48EEENS7_ILi96EEEEEELi96ENS_10bfloat16_tEfNS_4arch4Sm80ELb0ELb1ELb0ELb1ELb0ELb0ELb1ELb1EEENS1_21CollectiveEpilogueFwdINS6_IJS8_SA_S9_EEENS6_IJNS7_ILi1EEESI_SI_EEESC_SE_Li128ELb1ELb1ELb1ELb0EEENS1_36VarlenDynamicPersistentTileSchedulerILi128ELi48ELi128ELi128ELb1ELb1ELb0ELb1ELb0ELb1EEEEEEEEEvNT_6ParamsE --------------------------
	.section	.nv.constant0._ZN7cutlass13device_kernelIN5flash19enable_sm80_to_sm89INS1_16FlashAttnFwdSm80INS1_25CollectiveMainloopFwdSm80ILi4ELi1ELb0EN4cute5tupleIJNS5_1CILi128EEENS7_ILi48EEENS7_ILi96EEEEEELi96ENS_10bfloat16_tEfNS_4arch4Sm80ELb0ELb1ELb0ELb1ELb0ELb0ELb1ELb1EEENS1_21CollectiveEpilogueFwdINS6_IJS8_SA_S9_EEENS6_IJNS7_ILi1EEESI_SI_EEESC_SE_Li128ELb1ELb1ELb1ELb0EEENS1_36VarlenDynamicPersistentTileSchedulerILi128ELi48ELi128ELi128ELb1ELb1ELb0ELb1ELb0ELb1EEEEEEEEEvNT_6ParamsE,"a",@progbits
	.sectionflags	@""
	.align	4
.nv.constant0._ZN7cutlass13device_kernelIN5flash19enable_sm80_to_sm89INS1_16FlashAttnFwdSm80INS1_25CollectiveMainloopFwdSm80ILi4ELi1ELb0EN4cute5tupleIJNS5_1CILi128EEENS7_ILi48EEENS7_ILi96EEEEEELi96ENS_10bfloat16_tEfNS_4arch4Sm80ELb0ELb1ELb0ELb1ELb0ELb0ELb1ELb1EEENS1_21CollectiveEpilogueFwdINS6_IJS8_SA_S9_EEENS6_IJNS7_ILi1EEESI_SI_EEESC_SE_Li128ELb1ELb1ELb1ELb0EEENS1_36VarlenDynamicPersistentTileSchedulerILi128ELi48ELi128ELi128ELb1ELb1ELb0ELb1ELb0ELb1EEEEEEEEEvNT_6ParamsE:
	.zero		1432


//--------------------- .nv.constant0._ZN7cutlass13device_kernelIN5flash19enable_sm80_to_sm89INS1_16FlashAttnFwdSm80INS1_25CollectiveMainloopFwdSm80ILi4ELi1ELb0EN4cute5tupleIJNS5_1CILi128EEENS7_ILi48EEENS7_ILi96EEEEEELi96ENS_10bfloat16_tEfNS_4arch4Sm80ELb0ELb1ELb0ELb1ELb0ELb1ELb1ELb1EEENS1_21CollectiveEpilogueFwdINS6_IJS8_SA_S9_EEENS6_IJNS7_ILi1EEESI_SI_EEESC_SE_Li128ELb1ELb1ELb1ELb0EEENS1_36VarlenDynamicPersistentTileSchedulerILi128ELi48ELi128ELi128ELb1ELb1ELb0ELb1ELb0ELb1EEEEEEEEEvNT_6ParamsE --------------------------
	.section	.nv.constant0._ZN7cutlass13device_kernelIN5flash19enable_sm80_to_sm89INS1_16FlashAttnFwdSm80INS1_25CollectiveMainloopFwdSm80ILi4ELi1ELb0EN4cute5tupleIJNS5_1CILi128EEENS7_ILi48EEENS7_ILi96EEEEEELi96ENS_10bfloat16_tEfNS_4arch4Sm80ELb0ELb1ELb0ELb1ELb0ELb1ELb1ELb1EEENS1_21CollectiveEpilogueFwdINS6_IJS8_SA_S9_EEENS6_IJNS7_ILi1EEESI_SI_EEESC_SE_Li128ELb1ELb1ELb1ELb0EEENS1_36VarlenDynamicPersistentTileSchedulerILi128ELi48ELi128ELi128ELb1ELb1ELb0ELb1ELb0ELb1EEEEEEEEEvNT_6ParamsE,"a",@progbits
	.sectionflags	@""
	.align	4
.nv.constant0._ZN7cutlass13device_kernelIN5flash19enable_sm80_to_sm89INS1_16FlashAttnFwdSm80INS1_25CollectiveMainloopFwdSm80ILi4ELi1ELb0EN4cute5tupleIJNS5_1CILi128EEENS7_ILi48EEENS7_ILi96EEEEEELi96ENS_10bfloat16_tEfNS_4arch4Sm80ELb0ELb1ELb0ELb1ELb0ELb1ELb1ELb1EEENS1_21CollectiveEpilogueFwdINS6_IJS8_SA_S9_EEENS6_IJNS7_ILi1EEESI_SI_EEESC_SE_Li128ELb1ELb1ELb1ELb0EEENS1_36VarlenDynamicPersistentTileSchedulerILi128ELi48ELi128ELi128ELb1ELb1ELb0ELb1ELb0ELb1EEEEEEEEEvNT_6ParamsE:
	.zero		1432


//--------------------- .nv.constant0._ZN7cutlass13device_kernelIN5flash19enable_sm80_to_sm89INS1_16FlashAttnFwdSm80INS1_25CollectiveMainloopFwdSm80ILi4ELi1ELb0EN4cute5tupleIJNS5_1CILi128EEENS7_ILi64EEENS7_ILi96EEEEEELi96ENS_10bfloat16_tEfNS_4arch4Sm80ELb1ELb0ELb0ELb0ELb0ELb0ELb1ELb1EEENS1_21CollectiveEpilogueFwdINS6_IJS8_SA_S9_EEENS6_IJNS7_ILi1EEESI_SI_EEESC_SE_Li128ELb0ELb1ELb1ELb0EEENS1_30DynamicPersistentTileSchedulerILi128ELi128ELb1ELb1ELb0EEEEEEEEEvNT_6ParamsE --------------------------
	.section	.nv.constant0._ZN7cutlass13device_kernelIN5flash19enable_sm80_to_sm89INS1_16FlashAttnFwdSm80INS1_25CollectiveMainloopFwdSm80ILi4ELi1ELb0EN4cute5tupleIJNS5_1CILi128EEENS7_ILi64EEENS7_ILi96EEEEEELi96ENS_10bfloat16_tEfNS_4arch4Sm80ELb1ELb0ELb0ELb0ELb0ELb0ELb1ELb1EEENS1_21CollectiveEpilogueFwdINS6_IJS8_SA_S9_EEENS6_IJNS7_ILi1EEESI_SI_EEESC_SE_Li128ELb0ELb1ELb1ELb0EEENS1_30DynamicPersistentTileSchedulerILi128ELi128ELb1ELb1ELb0EEEEEEEEEvNT_6ParamsE,"a",@progbits
	.sectionflags	@""
	.align	4
.nv.constant0._ZN7cutlass13device_kernelIN5flash19enable_sm80_to_sm89INS1_16FlashAttnFwdSm80INS1_25CollectiveMainloopFwdSm80ILi4ELi1ELb0EN4cute5tupleIJNS5_1CILi128EEENS7_ILi64EEENS7_ILi96EEEEEELi96ENS_10bfloat16_tEfNS_4arch4Sm80ELb1ELb0ELb0ELb0ELb0ELb0ELb1ELb1EEENS1_21CollectiveEpilogueFwdINS6_IJS8_SA_S9_EEENS6_IJNS7_ILi1EEESI_SI_EEESC_SE_Li128ELb0ELb1ELb1ELb0EEENS1_30DynamicPersistentTileSchedulerILi128ELi128ELb1ELb1ELb0EEEEEEEEEvNT_6ParamsE:
	.zero		1416


//--------------------- .nv.constant0._ZN7cutlass13device_kernelIN5flash19enable_sm80_to_sm89INS1_16FlashAttnFwdSm80INS1_25CollectiveMainloopFwdSm80ILi4ELi1ELb0EN4cute5tupleIJNS5_1CILi128EEENS7_ILi48EEENS7_ILi96EEEEEELi96ENS_10bfloat16_tEfNS_4arch4Sm80ELb1ELb0ELb0ELb1ELb0ELb0ELb1ELb1EEENS1_21CollectiveEpilogueFwdINS6_IJS8_SA_S9_EEENS6_IJNS7_ILi1EEESI_SI_EEESC_SE_Li128ELb1ELb1ELb1ELb0EEENS1_36VarlenDynamicPersistentTileSchedulerILi128ELi48ELi128ELi128ELb1ELb1ELb0ELb1ELb1ELb1EEEEEEEEEvNT_6ParamsE --------------------------
	.section	.nv.constant0._ZN7cutlass13device_kernelIN5flash19enable_sm80_to_sm89INS1_16FlashAttnFwdSm80INS1_25CollectiveMainloopFwdSm80ILi4ELi1ELb0EN4cute5tupleIJNS5_1CILi128EEENS7_ILi48EEENS7_ILi96EEEEEELi96ENS_10bfloat16_tEfNS_4arch4Sm80ELb1ELb0ELb0ELb1ELb0ELb0ELb1ELb1EEENS1_21CollectiveEpilogueFwdINS6_IJS8_SA_S9_EEENS6_IJNS7_ILi1EEESI_SI_EEESC_SE_Li128ELb1ELb1ELb1ELb0EEENS1_36VarlenDynamicPersistentTileSchedulerILi128ELi48ELi128ELi128ELb1ELb1ELb0ELb1ELb1ELb1EEEEEEEEEvNT_6ParamsE,"a",@progbits
	.sectionflags	@""
	.align	4
.nv.constant0._ZN7cutlass13device_kernelIN5flash19enable_sm80_to_sm89INS1_16FlashAttnFwdSm80INS1_25CollectiveMainloopFwdSm80ILi4ELi1ELb0EN4cute5tupleIJNS5_1CILi128EEENS7_ILi48EEENS7_ILi96EEEEEELi96ENS_10bfloat16_tEfNS_4arch4Sm80ELb1ELb0ELb0ELb1ELb0ELb0ELb1ELb1EEENS1_21CollectiveEpilogueFwdINS6_IJS8_SA_S9_EEENS6_IJNS7_ILi1EEESI_SI_EEESC_SE_Li128ELb1ELb1ELb1ELb0EEENS1_36VarlenDynamicPersistentTileSchedulerILi128ELi48ELi128ELi128ELb1ELb1ELb0ELb1ELb1ELb1EEEEEEEEEvNT_6ParamsE:
	.zero		1432


//--------------------- .nv.constant0._ZN7cutlass13device_kernelIN5flash19enable_sm80_to_sm89INS1_16FlashAttnFwdSm80INS1_25CollectiveMainloopFwdSm80ILi4ELi1ELb0EN4cute5tupleIJNS5_1CILi128EEENS7_ILi48EEENS7_ILi96EEEEEELi96ENS_10bfloat16_tEfNS_4arch4Sm80ELb1ELb0ELb0ELb1ELb0ELb1ELb1ELb1EEENS1_21CollectiveEpilogueFwdINS6_IJS8_SA_S9_EEENS6_IJNS7_ILi1EEESI_SI_EEESC_SE_Li128ELb1ELb1ELb1ELb0EEENS1_36VarlenDynamicPersistentTileSchedulerILi128ELi48ELi128ELi128ELb1ELb1ELb0ELb1ELb1ELb1EEEEEEEEEvNT_6ParamsE --------------------------
	.section	.nv.constant0._ZN7cutlass13device_kernelIN5flash19enable_sm80_to_sm89INS1_16FlashAttnFwdSm80INS1_25CollectiveMainloopFwdSm80ILi4ELi1ELb0EN4cute5tupleIJNS5_1CILi128EEENS7_ILi48EEENS7_ILi96EEEEEELi96ENS_10bfloat16_tEfNS_4arch4Sm80ELb1ELb0ELb0ELb1ELb0ELb1ELb1ELb1EEENS1_21CollectiveEpilogueFwdINS6_IJS8_SA_S9_EEENS6_IJNS7_ILi1EEESI_SI_EEESC_SE_Li128ELb1ELb1ELb1ELb0EEENS1_36VarlenDynamicPersistentTileSchedulerILi128ELi48ELi128ELi128ELb1ELb1ELb0ELb1ELb1ELb1EEEEEEEEEvNT_6ParamsE,"a",@progbits
	.sectionflags	@""
	.align	4
.nv.constant0._ZN7cutlass13device_kernelIN5flash19enable_sm80_to_sm89INS1_16FlashAttnFwdSm80INS1_25CollectiveMainloopFwdSm80ILi4ELi1ELb0EN4cute5tupleIJNS5_1CILi128EEENS7_ILi48EEENS7_ILi96EEEEEELi96ENS_10bfloat16_tEfNS_4arch4Sm80ELb1ELb0ELb0ELb1ELb0ELb1ELb1ELb1EEENS1_21CollectiveEpilogueFwdINS6_IJS8_SA_S9_EEENS6_IJNS7_ILi1EEESI_SI_EEESC_SE_Li128ELb1ELb1ELb1ELb0EEENS1_36VarlenDynamicPersistentTileSchedulerILi128ELi48ELi128ELi128ELb1ELb1ELb0ELb1ELb1ELb1EEEEEEEEEvNT_6ParamsE:
	.zero		1432


//--------------------- .text._ZN7cutlass13device_kernelIN5flash19enable_sm80_to_sm89INS1_16FlashAttnFwdSm80INS1_25CollectiveMainloopFwdSm80ILi4ELi1ELb0EN4cute5tupleIJNS5_1CILi128EEENS7_ILi64EEENS7_ILi96EEEEEELi96ENS_10bfloat16_tEfNS_4arch4Sm80ELb0ELb0ELb0ELb0ELb0ELb0ELb1ELb1EEENS1_21CollectiveEpilogueFwdINS6_IJS8_SA_S9_EEENS6_IJNS7_ILi1EEESI_SI_EEESC_SE_Li128ELb0ELb1ELb1ELb0EEENS1_19SingleTileSchedulerILb0ELb1ELb1ELi128EEEEEEEEEvNT_6ParamsE --------------------------
	.section	.text._ZN7cutlass13device_kernelIN5flash19enable_sm80_to_sm89INS1_16FlashAttnFwdSm80INS1_25CollectiveMainloopFwdSm80ILi4ELi1ELb0EN4cute5tupleIJNS5_1CILi128EEENS7_ILi64EEENS7_ILi96EEEEEELi96ENS_10bfloat16_tEfNS_4arch4Sm80ELb0ELb0ELb0ELb0ELb0ELb0ELb1ELb1EEENS1_21CollectiveEpilogueFwdINS6_IJS8_SA_S9_EEENS6_IJNS7_ILi1EEESI_SI_EEESC_SE_Li128ELb0ELb1ELb1ELb0EEENS1_19SingleTileSchedulerILb0ELb1ELb1ELi128EEEEEEEEEvNT_6ParamsE,"ax",@progbits
	.sectioninfo	@"SHI_REGISTERS=255"
	.align	128
.text._ZN7cutlass13device_kernelIN5flash19enable_sm80_to_sm89INS1_16FlashAttnFwdSm80INS1_25CollectiveMainloopFwdSm80ILi4ELi1ELb0EN4cute5tupleIJNS5_1CILi128EEENS7_ILi64EEENS7_ILi96EEEEEELi96ENS_10bfloat16_tEfNS_4arch4Sm80ELb0ELb0ELb0ELb0ELb0ELb0ELb1ELb1EEENS1_21CollectiveEpilogueFwdINS6_IJS8_SA_S9_EEENS6_IJNS7_ILi1EEESI_SI_EEESC_SE_Li128ELb0ELb1ELb1ELb0EEENS1_19SingleTileSchedulerILb0ELb1ELb1ELi128EEEEEEEEEvNT_6ParamsE:
        .type           _ZN7cutlass13device_kernelIN5flash19enable_sm80_to_sm89INS1_16FlashAttnFwdSm80INS1_25CollectiveMainloopFwdSm80ILi4ELi1ELb0EN4cute5tupleIJNS5_1CILi128EEENS7_ILi64EEENS7_ILi96EEEEEELi96ENS_10bfloat16_tEfNS_4arch4Sm80ELb0ELb0ELb0ELb0ELb0ELb0ELb1ELb1EEENS1_21CollectiveEpilogueFwdINS6_IJS8_SA_S9_EEENS6_IJNS7_ILi1EEESI_SI_EEESC_SE_Li128ELb0ELb1ELb1ELb0EEENS1_19SingleTileSchedulerILb0ELb1ELb1ELi128EEEEEEEEEvNT_6ParamsE,@function
        .size           _ZN7cutlass13device_kernelIN5flash19enable_sm80_to_sm89INS1_16FlashAttnFwdSm80INS1_25CollectiveMainloopFwdSm80ILi4ELi1ELb0EN4cute5tupleIJNS5_1CILi128EEENS7_ILi64EEENS7_ILi96EEEEEELi96ENS_10bfloat16_tEfNS_4arch4Sm80ELb0ELb0ELb0ELb0ELb0ELb0ELb1ELb1EEENS1_21CollectiveEpilogueFwdINS6_IJS8_SA_S9_EEENS6_IJNS7_ILi1EEESI_SI_EEESC_SE_Li128ELb0ELb1ELb1ELb0EEENS1_19SingleTileSchedulerILb0ELb1ELb1ELi128EEEEEEEEEvNT_6ParamsE,(.L_x_1424 - _ZN7cutlass13device_kernelIN5flash19enable_sm80_to_sm89INS1_16FlashAttnFwdSm80INS1_25CollectiveMainloopFwdSm80ILi4ELi1ELb0EN4cute5tupleIJNS5_1CILi128EEENS7_ILi64EEENS7_ILi96EEEEEELi96ENS_10bfloat16_tEfNS_4arch4Sm80ELb0ELb0ELb0ELb0ELb0ELb0ELb1ELb1EEENS1_21CollectiveEpilogueFwdINS6_IJS8_SA_S9_EEENS6_IJNS7_ILi1EEESI_SI_EEESC_SE_Li128ELb0ELb1ELb1ELb0EEENS1_19SingleTileSchedulerILb0ELb1ELb1ELi128EEEEEEEEEvNT_6ParamsE)
        .other          _ZN7cutlass13device_kernelIN5flash19enable_sm80_to_sm89INS1_16FlashAttnFwdSm80INS1_25CollectiveMainloopFwdSm80ILi4ELi1ELb0EN4cute5tupleIJNS5_1CILi128EEENS7_ILi64EEENS7_ILi96EEEEEELi96ENS_10bfloat16_tEfNS_4arch4Sm80ELb0ELb0ELb0ELb0ELb0ELb0ELb1ELb1EEENS1_21CollectiveEpilogueFwdINS6_IJS8_SA_S9_EEENS6_IJNS7_ILi1EEESI_SI_EEESC_SE_Li128ELb0ELb1ELb1ELb0EEENS1_19SingleTileSchedulerILb0ELb1ELb1ELi128EEEEEEEEEvNT_6ParamsE,@"STO_CUDA_ENTRY STV_DEFAULT"
_ZN7cutlass13device_kernelIN5flash19enable_sm80_to_sm89INS1_16FlashAttnFwdSm80INS1_25CollectiveMainloopFwdSm80ILi4ELi1ELb0EN4cute5tupleIJNS5_1CILi128EEENS7_ILi64EEENS7_ILi96EEEEEELi96ENS_10bfloat16_tEfNS_4arch4Sm80ELb0ELb0ELb0ELb0ELb0ELb0ELb1ELb1EEENS1_21CollectiveEpilogueFwdINS6_IJS8_SA_S9_EEENS6_IJNS7_ILi1EEESI_SI_EEESC_SE_Li128ELb0ELb1ELb1ELb0EEENS1_19SingleTileSchedulerILb0ELb1ELb1ELi128EEEEEEEEEvNT_6ParamsE:
[----:B------:R-:W-:-:S03]  /*0000*/  MOV R1, c[0x0][0x28] ;  /* 0x00000a0000017a02 */ /* 0x000fc60000000f00 */
[----:B------:R-:W1:Y:S01]  /*0010*/  S2R R172, SR_TID.X ;  /* 0x0000000000ac7919 */ /* 0x000e620000002100 */
[----:B------:R-:W-:-:S03]  /*0020*/  IADD3 R1, R1, -0x38, RZ ;  /* 0xffffffc801017810 */ /* 0x000fc60007ffe0ff */
[----:B------:R-:W2:Y:S04]  /*0030*/  S2R R2, SR_CTAID.Y ;  /* 0x0000000000027919 */ /* 0x000ea80000002600 */
[----:B------:R-:W3:Y:S01]  /*0040*/  S2R R28, SR_CTAID.Z ;  /* 0x00000000001c7919 */ /* 0x000ee20000002700 */
[----:B-1----:R-:W-:-:S06]  /*0050*/  SHF.R.U32.HI R0, RZ, 0x5, R172 ;  /* 0x00000005ff007819 */ /* 0x002fcc00000116ac */
[----:B------:R-:W1:Y:S02]  /*0060*/  SHFL.IDX PT, R0, R0, RZ, 0x1f ;  /* 0x00001fff00007589 */ /* 0x000e6400000e0000 */
[----:B-1----:R-:W-:-:S13]  /*0070*/  ISETP.NE.AND P0, PT, R0, RZ, PT ;  /* 0x000000ff0000720c */ /* 0x002fda0003f05270 */
[----:B------:R-:W-:Y:S05]  /*0080*/  @!P0 BRA `(.L_x_0) ;  /* 0x0000008000008947 */ /* 0x000fea0003800000 */
[----:B--23--:R1:W-:Y:S01]  /*0090*/  STL [R1+0x30], R2 ;  /* 0x0000300201007387 */ /* 0x00c3e20000100800 */
[----:B------:R-:W-:-:S04]  /*00a0*/  MOV R0, c[0x0][0x550] ;  /* 0x0001540000007a02 */ /* 0x000fc80000000f00 */
[----:B------:R-:W-:-:S13]  /*00b0*/  ISETP.NE.AND P0, PT, R0, 0x1, PT ;  /* 0x000000010000780c */ /* 0x000fda0003f05270 */
[----:B------:R-:W-:Y:S05]  /*00c0*/  @!P0 BRA `(.L_x_1) ;  /* 0x000000a000008947 */ /* 0x000fea0003800000 */
[----:B------:R-:W-:-:S05]  /*00d0*/  IMAD.HI.U32 R0, R2, c[0x0][0x554], RZ ;  /* 0x0001550002007a27 */ /* 0x000fca00078e00ff */
[----:B------:R-:W-:-:S05]  /*00e0*/  SHF.R.U32.HI R0, RZ, c[0x0][0x558], R0 ;  /* 0x00015600ff007a19 */ /* 0x000fca0000011600 */
[----:B------:R2:W-:Y:S01]  /*00f0*/  STL [R1+0x30], R0 ;  /* 0x0000300001007387 */ /* 0x0005e20000100800 */
[----:B------:R-:W-:Y:S05]  /*0100*/  BRA `(.L_x_1) ;  /* 0x0000006000007947 */ /* 0x000fea0003800000 */
.L_x_0:
[----:B--23--:R-:W-:Y:S01]  /*0110*/  IMAD.MOV.U32 R0, RZ, RZ, c[0x0][0x550] ;  /* 0x00015400ff007624 */ /* 0x00cfe200078e00ff */
[----:B------:R-:W-:-:S04]  /*0120*/  MOV R3, R2 ;  /* 0x0000000200037202 */ /* 0x000fc80000000f00 */
[----:B------:R-:W-:-:S13]  /*0130*/  ISETP.NE.AND P0, PT, R0, 0x1, PT ;  /* 0x000000010000780c */ /* 0x000fda0003f05270 */
[----:B------:R-:W-:-:S05]  /*0140*/  @P0 IMAD.HI.U32 R0, R2, c[0x0][0x554], RZ ;  /* 0x0001550002000a27 */ /* 0x000fca00078e00ff */
[----:B------:R-:W-:-:S05]  /*0150*/  @P0 SHF.R.U32.HI R3, RZ, c[0x0][0x558], R0 ;  /* 0x00015600ff030a19 */ /* 0x000fca0000011600 */
[----:B------:R1:W-:Y:S02]  /*0160*/  STL [R1+0x30], R3 ;  /* 0x0000300301007387 */ /* 0x0003e40000100800 */
.L_x_1:
[----:B------:R-:W3:Y:S01]  /*0170*/  LDL R22, [R1+0x30] ;  /* 0x0000300001167983 */ /* 0x000ee20000100800 */
[----:B------:R-:W-:Y:S02]  /*0180*/  ISETP.GE.AND P0, PT, R28, RZ, PT ;  /* 0x000000ff1c00720c */ /* 0x000fe40003f06270 */
[----:B--23--:R-:W-:-:S05]  /*0190*/  IADD3 R0, -R22, RZ, RZ ;  /* 0x000000ff16007210 */ /* 0x00cfca0007ffe1ff */
[----:B------:R-:W-:-:S06]  /*01a0*/  IMAD R10, R0, c[0x0][0x550], R2 ;  /* 0x00015400000a7a24 */ /* 0x000fcc00078e0202 */
[----:B------:R-:W-:Y:S05]  /*01b0*/  @!P0 EXIT ;  /* 0x000000000000894d */ /* 0x000fea0003800000 */
[----:B-1----:R-:W-:-:S05]  /*01c0*/  IMAD.MOV.U32 R3, RZ, RZ, c[0x0][0x1d0] ;  /* 0x00007400ff037624 */ /* 0x002fca00078e00ff */
[C---:B------:R-:W-:Y:S02]  /*01d0*/  ISETP.GE.AND P0, PT, R3.reuse, 0x1, PT ;  /* 0x000000010300780c */ /* 0x040fe40003f06270 */
[----:B------:R-:W-:-:S04]  /*01e0*/  IADD3 R2, R3, 0x3f, RZ ;  /* 0x0000003f03027810 */ /* 0x000fc80007ffe0ff */
[----:B------:R-:W-:-:S04]  /*01f0*/  SHF.R.S32.HI R0, RZ, 0x1f, R2 ;  /* 0x0000001fff007819 */ /* 0x000fc80000011402 */
[----:B------:R-:W-:Y:S01]  /*0200*/  LEA.HI R2, R0, R2, RZ, 0x6 ;  /* 0x0000000200027211 */ /* 0x000fe200078f30ff */
[----:B------:R-:W-:-:S03]  /*0210*/  IMAD.MOV.U32 R0, RZ, RZ, RZ ;  /* 0x000000ffff007224 */ /* 0x000fc600078e00ff */
[----:B------:R-:W-:Y:S01]  /*0220*/  SHF.R.S32.HI R11, RZ, 0x6, R2 ;  /* 0x00000006ff0b7819 */ /* 0x000fe20000011402 */
[----:B------:R-:W-:Y:S05]  /*0230*/  @!P0 BRA `(.L_x_2) ;  /* 0x0000020000008947 */ /* 0x000fea0003800000 */
[----:B------:R-:W-:-:S04]  /*0240*/  SHF.R.U32.HI R0, RZ, 0x10, R10 ;  /* 0x00000010ff007819 */ /* 0x000fc8000001160a */
[----:B------:R-:W-:-:S04]  /*0250*/  ISETP.NE.AND P0, PT, R0, RZ, PT ;  /* 0x000000ff0000720c */ /* 0x000fc80003f05270 */
[----:B------:R-:W-:-:S04]  /*0260*/  SEL R5, R0, c[0x0][0x338], P0 ;  /* 0x0000ce0000057a07 */ /* 0x000fc80000000000 */
[----:B------:R-:W-:Y:S02]  /*0270*/  IABS R0, R5 ;  /* 0x0000000500007213 */ /* 0x000fe40000000000 */
[----:B------:R-:W-:-:S03]  /*0280*/  IADD3 R7, R11, -0x1, R5 ;  /* 0xffffffff0b077810 */ /* 0x000fc60007ffe005 */
[----:B------:R-:W-:Y:S01]  /*0290*/  IMAD.MOV.U32 R4, RZ, RZ, R0 ;  /* 0x000000ffff047224 */ /* 0x000fe200078e0000 */
[----:B------:R-:W-:-:S03]  /*02a0*/  IABS R9, R7 ;  /* 0x0000000700097213 */ /* 0x000fc60000000000 */
[----:B------:R-:W1:Y:S08]  /*02b0*/  I2F.RP R2, R4 ;  /* 0x0000000400027306 */ /* 0x000e700000209400 */
[----:B-1----:R-:W1:Y:S02]  /*02c0*/  MUFU.RCP R2, R2 ;  /* 0x0000000200027308 */ /* 0x002e640000001000 */
[----:B-1----:R-:W-:-:S06]  /*02d0*/  IADD3 R2, R2, 0xffffffe, RZ ;  /* 0x0ffffffe02027810 */ /* 0x002fcc0007ffe0ff */
[----:B------:R-:W1:Y:S02]  /*02e0*/  F2I.FTZ.U32.TRUNC.NTZ R3, R2 ;  /* 0x0000000200037305 */ /* 0x000e64000021f000 */
[----:B-1----:R-:W-:Y:S02]  /*02f0*/  IMAD.MOV R0, RZ, RZ, -R3 ;  /* 0x000000ffff007224 */ /* 0x002fe400078e0a03 */
[----:B------:R-:W-:Y:S02]  /*0300*/  IMAD.MOV.U32 R2, RZ, RZ, RZ ;  /* 0x000000ffff027224 */ /* 0x000fe400078e00ff */
[----:B------:R-:W-:Y:S01]  /*0310*/  IMAD.MOV.U32 R6, RZ, RZ, R0 ;  /* 0x000000ffff067224 */ /* 0x000fe200078e0000 */
[----:B------:R-:W-:-:S03]  /*0320*/  IABS R0, R5 ;  /* 0x0000000500007213 */ /* 0x000fc60000000000 */
[----:B------:R-:W-:Y:S02]  /*0330*/  IMAD R6, R6, R4, RZ ;  /* 0x0000000406067224 */ /* 0x000fe400078e02ff */
[----:B------:R-:W-:Y:S02]  /*0340*/  IMAD.MOV R8, RZ, RZ, -R0 ;  /* 0x000000ffff087224 */ /* 0x000fe400078e0a00 */
[----:B------:R-:W-:-:S04]  /*0350*/  IMAD.HI.U32 R0, R3, R6, R2 ;  /* 0x0000000603007227 */ /* 0x000fc800078e0002 */
[----:B------:R-:W-:Y:S02]  /*0360*/  IMAD.MOV.U32 R2, RZ, RZ, R9 ;  /* 0x000000ffff027224 */ /* 0x000fe400078e0009 */
[----:B------:R-:W-:Y:S02]  /*0370*/  IMAD.MOV.U32 R3, RZ, RZ, R8 ;  /* 0x000000ffff037224 */ /* 0x000fe400078e0008 */
[----:B------:R-:W-:-:S04]  /*0380*/  IMAD.HI.U32 R0, R0, R2, RZ ;  /* 0x0000000200007227 */ /* 0x000fc800078e00ff */
[----:B------:R-:W-:-:S05]  /*0390*/  IMAD R2, R0, R3, R2 ;  /* 0x0000000300027224 */ /* 0x000fca00078e0202 */
[----:B------:R-:W-:-:S13]  /*03a0*/  ISETP.GT.U32.AND P0, PT, R4, R2, PT ;  /* 0x000000020400720c */ /* 0x000fda0003f04070 */
[----:B------:R-:W-:Y:S01]  /*03b0*/  @!P0 IMAD.IADD R2, R2, 0x1, -R4 ;  /* 0x0000000102028824 */ /* 0x000fe200078e0a04 */
[----:B------:R-:W-:Y:S02]  /*03c0*/  @!P0 IADD3 R0, R0, 0x1, RZ ;  /* 0x0000000100008810 */ /* 0x000fe40007ffe0ff */
[----:B------:R-:W-:Y:S02]  /*03d0*/  ISETP.NE.AND P0, PT, R5, RZ, PT ;  /* 0x000000ff0500720c */ /* 0x000fe40003f05270 */
[----:B------:R-:W-:Y:S02]  /*03e0*/  ISETP.GE.U32.AND P2, PT, R2, R4, PT ;  /* 0x000000040200720c */ /* 0x000fe40003f46070 */
[----:B------:R-:W-:-:S04]  /*03f0*/  LOP3.LUT R2, R7, R5, RZ, 0x3c, !PT ;  /* 0x0000000507027212 */ /* 0x000fc800078e3cff */
[----:B------:R-:W-:-:S07]  /*0400*/  ISETP.GE.AND P1, PT, R2, RZ, PT ;  /* 0x000000ff0200720c */ /* 0x000fce0003f26270 */
[----:B------:R-:W-:-:S06]  /*0410*/  @P2 IADD3 R0, R0, 0x1, RZ ;  /* 0x0000000100002810 */ /* 0x000fcc0007ffe0ff */
[----:B------:R-:W-:Y:S01]  /*0420*/  @!P1 IMAD.MOV R0, RZ, RZ, -R0 ;  /* 0x000000ffff009224 */ /* 0x000fe200078e0a00 */
[----:B------:R-:W-:Y:S02]  /*0430*/  @!P0 LOP3.LUT R0, RZ, R5, RZ, 0x33, !PT ;  /* 0x00000005ff008212 */ /* 0x000fe400078e33ff */
.L_x_2:
[----:B------:R-:W-:Y:S01]  /*0440*/  LOP3.LUT R2, R10, 0xffff, RZ, 0xc0, !PT ;  /* 0x0000ffff0a027812 */ /* 0x000fe200078ec0ff */
[----:B------:R-:W-:Y:S01]  /*0450*/  ULDC.64 UR6, c[0x0][0x118] ;  /* 0x0000460000067ab9 */ /* 0x000fe20000000a00 */
[----:B------:R-:W-:Y:S01]  /*0460*/  PLOP3.LUT P4, PT, PT, PT, PT, 0x80, 0x0 ;  /* 0x000000000000781c */ /* 0x000fe20003f8f070 */
[----:B------:R-:W-:Y:S01]  /*0470*/  CS2R R20, SRZ ;  /* 0x0000000000147805 */ /* 0x000fe2000001ff00 */
[----:B------:R-:W-:Y:S01]  /*0480*/  CS2R R18, SRZ ;  /* 0x0000000000127805 */ /* 0x000fe2000001ff00 */
[----:B------:R-:W-:Y:S01]  /*0490*/  IMAD R184, R2, R0, RZ ;  /* 0x0000000002b87224 */ /* 0x000fe200078e02ff */
[----:B------:R-:W-:Y:S01]  /*04a0*/  CS2R R130, SRZ ;  /* 0x0000000000827805 */ /* 0x000fe2000001ff00 */
[----:B------:R-:W-:Y:S01]  /*04b0*/  CS2R R128, SRZ ;  /* 0x0000000000807805 */ /* 0x000fe2000001ff00 */
[----:B------:R-:W-:Y:S01]  /*04c0*/  CS2R R170, SRZ ;  /* 0x0000000000aa7805 */ /* 0x000fe2000001ff00 */
[----:B------:R-:W-:Y:S01]  /*04d0*/  IMAD.IADD R0, R184, 0x1, R0 ;  /* 0x00000001b8007824 */ /* 0x000fe200078e0200 */
[----:B------:R1:W-:Y:S01]  /*04e0*/  STL [R1+0x34], R184 ;  /* 0x000034b801007387 */ /* 0x0003e20000100800 */
[----:B------:R-:W-:Y:S01]  /*04f0*/  CS2R R168, SRZ ;  /* 0x0000000000a87805 */ /* 0x000fe2000001ff00 */
[----:B------:R-:W-:Y:S01]  /*0500*/  CS2R R126, SRZ ;  /* 0x00000000007e7805 */ /* 0x000fe2000001ff00 */
[----:B------:R-:W-:Y:S01]  /*0510*/  CS2R R124, SRZ ;  /* 0x00000000007c7805 */ /* 0x000fe2000001ff00 */
[----:B------:R-:W-:Y:S01]  /*0520*/  IMNMX R136, R11, R0, PT ;  /* 0x000000000b887217 */ /* 0x000fe20003800200 */
[----:B------:R-:W-:Y:S01]  /*0530*/  CS2R R166, SRZ ;  /* 0x0000000000a67805 */ /* 0x000fe2000001ff00 */
[----:B------:R-:W-:Y:S01]  /*0540*/  CS2R R164, SRZ ;  /* 0x0000000000a47805 */ /* 0x000fe2000001ff00 */
[----:B------:R-:W-:Y:S01]  /*0550*/  CS2R R118, SRZ ;  /* 0x0000000000767805 */ /* 0x000fe2000001ff00 */
[----:B------:R-:W-:Y:S01]  /*0560*/  ISETP.GT.AND P0, PT, R136, R184, PT ;  /* 0x000000b88800720c */ /* 0x000fe20003f04270 */
[----:B------:R-:W-:Y:S01]  /*0570*/  CS2R R116, SRZ ;  /* 0x0000000000747805 */ /* 0x000fe2000001ff00 */
        /* <DEDUP_REMOVED lines=38> */
[----:B------:R-:W-:Y:S05]  /*07e0*/  @!P0 BRA `(.L_x_3) ;  /* 0x00007ca000008947 */ /* 0x000fea0003800000 */
[----:B-1----:R-:W-:-:S04]  /*07f0*/  ISETP.NE.U32.AND P0, PT, RZ, c[0x0][0x340], PT ;  /* 0x0000d000ff007a0c */ /* 0x002fc80003f05070 */
[----:B------:R-:W-:-:S13]  /*0800*/  ISETP.NE.AND.EX P1, PT, RZ, c[0x0][0x344], PT, P0 ;  /* 0x0000d100ff007a0c */ /* 0x000fda0003f25300 */
[----:B------:R-:W-:-:S04]  /*0810*/  @P1 IMAD.MOV.U32 R2, RZ, RZ, 0x4 ;  /* 0x00000004ff021424 */ /* 0x000fc800078e00ff */
[----:B------:R-:W-:-:S05]  /*0820*/  @P1 IMAD.WIDE R2, R28, R2, c[0x0][0x340] ;  /* 0x0000d0001c021625 */ /* 0x000fca00078e0202 */
[----:B------:R1:W2:Y:S01]  /*0830*/  @P1 LDG.E R17, [R2.64] ;  /* 0x0000000602111981 */ /* 0x0002a2000c1e1900 */
[----:B------:R-:W-:Y:S01]  /*0840*/  SHF.R.S32.HI R25, RZ, 0x1f, R172 ;  /* 0x0000001fff197819 */ /* 0x000fe200000114ac */
[----:B------:R-:W-:Y:S01]  /*0850*/  IMAD.MOV.U32 R4, RZ, RZ, c[0x0][0x2c4] ;  /* 0x0000b100ff047624 */ /* 0x000fe200078e00ff */
[----:B------:R-:W-:Y:S01]  /*0860*/  SHF.R.S32.HI R16, RZ, 0x1f, R22 ;  /* 0x0000001fff107819 */ /* 0x000fe20000011416 */
[----:B------:R-:W3:Y:S01]  /*0870*/  S2R R29, SR_CTAID.X ;  /* 0x00000000001d7919 */ /* 0x000ee20000002500 */
[-C--:B------:R-:W-:Y:S01]  /*0880*/  LEA.HI R19, R25, R172.reuse, RZ, 0x2 ;  /* 0x000000ac19137211 */ /* 0x080fe200078f10ff */
[----:B------:R-:W-:Y:S01]  /*0890*/  ULDC UR5, c[0x0][0x2c4] ;  /* 0x0000b10000057ab9 */ /* 0x000fe20000000800 */
[----:B------:R-:W-:Y:S01]  /*08a0*/  ISETP.NE.AND P0, PT, R4, 0x1, PT ;  /* 0x000000010400780c */ /* 0x000fe20003f05270 */
[----:B------:R-:W-:Y:S01]  /*08b0*/  IMAD R0, R16, c[0x0][0x1b8], RZ ;  /* 0x00006e0010007a24 */ /* 0x000fe200078e02ff */
[----:B------:R-:W-:Y:S01]  /*08c0*/  LOP3.LUT R4, R19, 0xfffffffc, RZ, 0xc0, !PT ;  /* 0xfffffffc13047812 */ /* 0x000fe200078ec0ff */
[----:B------:R-:W-:Y:S01]  /*08d0*/  ULDC UR4, c[0x0][0x168] ;  /* 0x00005a0000047ab9 */ /* 0x000fe20000000800 */
[-C--:B------:R-:W-:Y:S01]  /*08e0*/  LEA.HI R26, R25, R172.reuse, RZ, 0x3 ;  /* 0x000000ac191a7211 */ /* 0x080fe200078f18ff */
[----:B------:R-:W-:Y:S01]  /*08f0*/  IMAD R0, R22, c[0x0][0x1bc], R0 ;  /* 0x00006f0016007a24 */ /* 0x000fe200078e0200 */
[----:B------:R-:W-:Y:S01]  /*0900*/  SHF.R.S32.HI R36, RZ, 0x2, R19 ;  /* 0x00000002ff247819 */ /* 0x000fe20000011413 */
[----:B------:R-:W-:Y:S01]  /*0910*/  UIMAD UR4, UR5, UR4, URZ ;  /* 0x00000004050472a4 */ /* 0x000fe2000f8e023f */
[----:B------:R-:W-:Y:S01]  /*0920*/  IADD3 R4, -R4, R172, RZ ;  /* 0x000000ac04047210 */ /* 0x000fe20007ffe1ff */
[----:B------:R-:W-:Y:S01]  /*0930*/  BSSY B0, `(.L_x_4) ;  /* 0x000007a000007945 */ /* 0x000fe20003800000 */
[----:B------:R-:W-:-:S02]  /*0940*/  SHF.R.S32.HI R24, RZ, 0x3, R26 ;  /* 0x00000003ff187819 */ /* 0x000fc4000001141a */
[----:B------:R-:W-:Y:S01]  /*0950*/  SHF.R.S32.HI R27, RZ, 0x1f, R28 ;  /* 0x0000001fff1b7819 */ /* 0x000fe2000001141c */
[C-C-:B------:R-:W-:Y:S01]  /*0960*/  IMAD R5, R4.reuse, 0x20, R36.reuse ;  /* 0x0000002004057824 */ /* 0x140fe200078e0224 */
[-C--:B------:R-:W-:Y:S01]  /*0970*/  LEA.HI R23, R25, R172.reuse, RZ, 0x4 ;  /* 0x000000ac19177211 */ /* 0x080fe200078f20ff */
[----:B------:R-:W-:Y:S01]  /*0980*/  IMAD.SHL.U32 R4, R4, 0x8, RZ ;  /* 0x0000000804047824 */ /* 0x000fe200078e00ff */
[----:B------:R-:W-:Y:S01]  /*0990*/  SHF.R.S32.HI R9, RZ, 0x1f, R36 ;  /* 0x0000001fff097819 */ /* 0x000fe20000011424 */
[----:B------:R-:W-:Y:S01]  /*09a0*/  IMAD R8, R27, c[0x0][0x1c0], RZ ;  /* 0x000070001b087a24 */ /* 0x000fe200078e02ff */
[----:B------:R-:W-:Y:S01]  /*09b0*/  LOP3.LUT R12, R23, 0xfffffff0, RZ, 0xc0, !PT ;  /* 0xfffffff0170c7812 */ /* 0x000fe200078ec0ff */
[----:B-1----:R-:W-:Y:S01]  /*09c0*/  IMAD.WIDE.U32 R2, R22, c[0x0][0x1b8], RZ ;  /* 0x00006e0016027a25 */ /* 0x002fe200078e00ff */
[----:B------:R-:W-:Y:S02]  /*09d0*/  LEA.HI R159, R25, R172, RZ, 0x5 ;  /* 0x000000ac199f7211 */ /* 0x000fe400078f28ff */
[----:B---3--:R-:W-:Y:S01]  /*09e0*/  LEA R11, R29, R5, 0x7 ;  /* 0x000000051d0b7211 */ /* 0x008fe200078e38ff */
[----:B------:R-:W-:Y:S01]  /*09f0*/  IMAD.IADD R3, R3, 0x1, R0 ;  /* 0x0000000103037824 */ /* 0x000fe200078e0200 */
[----:B------:R-:W-:Y:S01]  /*0a00*/  ISETP.GE.AND P5, PT, R4, c[0x0][0x1d4], PT ;  /* 0x0000750004007a0c */ /* 0x000fe20003fa6270 */
[----:B------:R-:W-:-:S02]  /*0a10*/  IMAD.SHL.U32 R0, R24, 0x40, RZ ;  /* 0x0000004018007824 */ /* 0x000fc400078e00ff */
[----:B------:R-:W-:Y:S01]  /*0a20*/  @P0 IMAD.HI.U32 R5, R11, c[0x0][0x2c8], RZ ;  /* 0x0000b2000b050a27 */ /* 0x000fe200078e00ff */
[----:B------:R-:W-:Y:S02]  /*0a30*/  SEL R37, RZ, 0x1, P5 ;  /* 0x00000001ff257807 */ /* 0x000fe40002800000 */
[----:B------:R-:W-:Y:S01]  /*0a40*/  LOP3.LUT R0, R0, 0xc0, RZ, 0xc0, !PT ;  /* 0x000000c000007812 */ /* 0x000fe200078ec0ff */
[C---:B------:R-:W-:Y:S02]  /*0a50*/  IMAD R8, R28.reuse, c[0x0][0x1c4], R8 ;  /* 0x000071001c087a24 */ /* 0x040fe400078e0208 */
[----:B------:R-:W-:Y:S01]  /*0a60*/  IMAD.WIDE.U32 R2, R28, c[0x0][0x1c0], R2 ;  /* 0x000070001c027a25 */ /* 0x000fe200078e0002 */
[----:B------:R-:W-:Y:S02]  /*0a70*/  LOP3.LUT R7, R0, 0x18, R4, 0xf8, !PT ;  /* 0x0000001800077812 */ /* 0x000fe400078ef804 */
[----:B------:R-:W-:Y:S01]  /*0a80*/  SHF.R.U32.HI R6, RZ, 0x3, R0 ;  /* 0x00000003ff067819 */ /* 0x000fe20000011600 */
[----:B------:R-:W-:Y:S01]  /*0a90*/  IMAD.MOV.U32 R0, RZ, RZ, R11 ;  /* 0x000000ffff007224 */ /* 0x000fe200078e000b */
[----:B------:R-:W-:Y:S01]  /*0aa0*/  @P0 SHF.R.U32.HI R0, RZ, c[0x0][0x2cc], R5 ;  /* 0x0000b300ff000a19 */ /* 0x000fe20000011605 */
[----:B------:R-:W-:Y:S01]  /*0ab0*/  IMAD.IADD R3, R3, 0x1, R8 ;  /* 0x0000000103037824 */ /* 0x000fe200078e0208 */
[----:B------:R-:W-:Y:S01]  /*0ac0*/  LOP3.LUT R224, R7, R6, RZ, 0x3c, !PT ;  /* 0x0000000607e07212 */ /* 0x000fe200078e3cff */
[----:B------:R-:W-:Y:S01]  /*0ad0*/  IMAD R7, R9, c[0x0][0x1e0], RZ ;  /* 0x0000780009077a24 */ /* 0x000fe200078e02ff */
[--C-:B------:R-:W-:Y:S01]  /*0ae0*/  SHF.R.S32.HI R10, RZ, 0x1f, R0.reuse ;  /* 0x0000001fff0a7819 */ /* 0x100fe20000011400 */
[----:B------:R-:W-:Y:S01]  /*0af0*/  IMAD.MOV R13, RZ, RZ, -R0 ;  /* 0x000000ffff0d7224 */ /* 0x000fe200078e0a00 */
[----:B------:R-:W-:Y:S01]  /*0b00*/  SHF.R.S32.HI R5, RZ, 0x1f, R4 ;  /* 0x0000001fff057819 */ /* 0x000fe20000011404 */
[----:B------:R-:W-:-:S04]  /*0b10*/  IMAD.WIDE.U32 R2, R0, c[0x0][0x1b0], R2 ;  /* 0x00006c0000027a25 */ /* 0x000fc800078e0002 */
[----:B------:R-:W-:Y:S02]  /*0b20*/  IMAD R10, R10, c[0x0][0x1b0], RZ ;  /* 0x00006c000a0a7a24 */ /* 0x000fe400078e02ff */
[----:B------:R-:W-:Y:S02]  /*0b30*/  IMAD R6, R9, c[0x0][0x208], RZ ;  /* 0x0000820009067a24 */ /* 0x000fe400078e02ff */
[----:B------:R-:W-:Y:S02]  /*0b40*/  IMAD R0, R0, c[0x0][0x1b4], R10 ;  /* 0x00006d0000007a24 */ /* 0x000fe400078e020a */
[----:B------:R-:W-:Y:S02]  /*0b50*/  IMAD R10, R13, c[0x0][0x2c4], R11 ;  /* 0x0000b1000d0a7a24 */ /* 0x000fe400078e020b */
[----:B------:R-:W-:Y:S01]  /*0b60*/  IMAD.IADD R18, R172, 0x1, -R12 ;  /* 0x00000001ac127824 */ /* 0x000fe200078e0a0c */
[----:B------:R-:W-:Y:S01]  /*0b70*/  IADD3 R3, R3, R0, RZ ;  /* 0x0000000003037210 */ /* 0x000fe20007ffe0ff */
[C---:B------:R-:W-:Y:S01]  /*0b80*/  IMAD R14, R36.reuse, c[0x0][0x1e4], R7 ;  /* 0x00007900240e7a24 */ /* 0x040fe200078e0207 */
[----:B------:R-:W-:Y:S01]  /*0b90*/  SHF.R.S32.HI R0, RZ, 0x1f, R10 ;  /* 0x0000001fff007819 */ /* 0x000fe2000001140a */
[----:B------:R-:W-:Y:S01]  /*0ba0*/  IMAD R15, R36, c[0x0][0x20c], R6 ;  /* 0x00008300240f7a24 */ /* 0x000fe200078e0206 */
[----:B------:R-:W-:Y:S01]  /*0bb0*/  LEA.HI R20, R18, R18, RZ, 0x1 ;  /* 0x0000001212147211 */ /* 0x000fe200078f08ff */
[----:B------:R-:W-:-:S03]  /*0bc0*/  IMAD.WIDE.U32 R8, R36, c[0x0][0x1e0], R4 ;  /* 0x0000780024087a25 */ /* 0x000fc600078e0004 */
[----:B------:R-:W-:Y:S01]  /*0bd0*/  SHF.R.S32.HI R12, RZ, 0x1, R20 ;  /* 0x00000001ff0c7819 */ /* 0x000fe20000011414 */
[----:B------:R-:W-:Y:S01]  /*0be0*/  IMAD.WIDE.U32 R6, R36, c[0x0][0x208], R4 ;  /* 0x0000820024067a25 */ /* 0x000fe200078e0004 */
[----:B------:R-:W-:Y:S02]  /*0bf0*/  IADD3 R9, R9, R14, RZ ;  /* 0x0000000e09097210 */ /* 0x000fe40007ffe0ff */
[----:B------:R-:W-:Y:S01]  /*0c00*/  SHF.R.S32.HI R13, RZ, 0x1f, R20 ;  /* 0x0000001fff0d7819 */ /* 0x000fe20000011414 */
[----:B------:R-:W-:Y:S02]  /*0c10*/  IMAD R0, R0, c[0x0][0x1a8], RZ ;  /* 0x00006a0000007a24 */ /* 0x000fe400078e02ff */
[----:B------:R-:W-:Y:S02]  /*0c20*/  IMAD.IADD R7, R7, 0x1, R15 ;  /* 0x0000000107077824 */ /* 0x000fe400078e020f */
[C---:B------:R-:W-:Y:S02]  /*0c30*/  IMAD R14, R16.reuse, c[0x0][0x1e8], RZ ;  /* 0x00007a00100e7a24 */ /* 0x040fe400078e02ff */
[----:B------:R-:W-:-:S02]  /*0c40*/  IMAD R15, R16, c[0x0][0x210], RZ ;  /* 0x00008400100f7a24 */ /* 0x000fc400078e02ff */
[----:B------:R-:W-:Y:S01]  /*0c50*/  IMAD R16, R10, c[0x0][0x1ac], R0 ;  /* 0x00006b000a107a24 */ /* 0x000fe200078e0200 */
[----:B------:R-:W-:Y:S01]  /*0c60*/  IADD3 R0, R4, 0x40, RZ ;  /* 0x0000004004007810 */ /* 0x000fe20007ffe0ff */
[----:B------:R-:W-:Y:S01]  /*0c70*/  IMAD.WIDE.U32 R10, R10, c[0x0][0x1a8], R2 ;  /* 0x00006a000a0a7a25 */ /* 0x000fe200078e0002 */
[----:B------:R-:W-:Y:S02]  /*0c80*/  LEA.HI R2, R13, R12, RZ, 0x2 ;  /* 0x0000000c0d027211 */ /* 0x000fe400078f10ff */
[----:B------:R-:W-:Y:S01]  /*0c90*/  ISETP.GE.AND P6, PT, R0, c[0x0][0x1d4], PT ;  /* 0x0000750000007a0c */ /* 0x000fe20003fc6270 */
[----:B------:R-:W-:Y:S01]  /*0ca0*/  IMAD R14, R22, c[0x0][0x1ec], R14 ;  /* 0x00007b00160e7a24 */ /* 0x000fe200078e020e */
[----:B------:R-:W-:Y:S01]  /*0cb0*/  LOP3.LUT R13, R2, 0xfffffffc, RZ, 0xc0, !PT ;  /* 0xfffffffc020d7812 */ /* 0x000fe200078ec0ff */
[----:B------:R-:W-:Y:S01]  /*0cc0*/  IMAD R15, R22, c[0x0][0x214], R15 ;  /* 0x00008500160f7a24 */ /* 0x000fe200078e020f */
[----:B------:R-:W-:Y:S01]  /*0cd0*/  ISETP.GE.AND P4, PT, R0, c[0x0][0x198], PT ;  /* 0x0000660000007a0c */ /* 0x000fe20003f86270 */
[----:B------:R-:W-:-:S04]  /*0ce0*/  IMAD.WIDE.U32 R8, R22, c[0x0][0x1e8], R8 ;  /* 0x00007a0016087a25 */ /* 0x000fc800078e0008 */
[----:B------:R-:W-:Y:S01]  /*0cf0*/  IMAD.WIDE.U32 R2, R22, c[0x0][0x210], R6 ;  /* 0x0000840016027a25 */ /* 0x000fe200078e0006 */
[----:B------:R-:W-:-:S03]  /*0d00*/  P2R R22, PR, RZ, 0x10 ;  /* 0x00000010ff167803 */ /* 0x000fc60000000000 */
[----:B------:R-:W-:Y:S01]  /*0d10*/  IMAD.IADD R0, R11, 0x1, R16 ;  /* 0x000000010b007824 */ /* 0x000fe200078e0210 */
[----:B------:R-:W-:Y:S01]  /*0d20*/  LEA R16, P0, R10, c[0x0][0x160], 0x1 ;  /* 0x000058000a107a11 */ /* 0x000fe200078008ff */
[----:B------:R-:W-:Y:S02]  /*0d30*/  IMAD.IADD R21, R12, 0x1, -R13 ;  /* 0x000000010c157824 */ /* 0x000fe400078e0a0d */
[----:B------:R-:W-:Y:S01]  /*0d40*/  IMAD.IADD R13, R9, 0x1, R14 ;  /* 0x00000001090d7824 */ /* 0x000fe200078e020e */
[----:B------:R-:W-:Y:S01]  /*0d50*/  IADD3 R9, R3, R15, RZ ;  /* 0x0000000f03097210 */ /* 0x000fe20007ffe0ff */
[----:B------:R-:W-:Y:S01]  /*0d60*/  IMAD.MOV.U32 R12, RZ, RZ, R8 ;  /* 0x000000ffff0c7224 */ /* 0x000fe200078e0008 */
[----:B------:R-:W-:Y:S01]  /*0d70*/  LEA.HI.X R15, R10, c[0x0][0x164], R0, 0x1, P0 ;  /* 0x000059000a0f7a11 */ /* 0x000fe200000f0c00 */
[----:B------:R-:W-:Y:S01]  /*0d80*/  IMAD.MOV.U32 R25, RZ, RZ, 0x10 ;  /* 0x00000010ff197424 */ /* 0x000fe200078e00ff */
[----:B------:R-:W-:Y:S01]  /*0d90*/  LEA.HI R0, R19, R36, RZ, 0x1 ;  /* 0x0000002413007211 */ /* 0x000fe200078f08ff */
[----:B------:R1:W3:Y:S01]  /*0da0*/  SHFL.IDX PT, R6, R16, RZ, 0x1c1f ;  /* 0x001c1fff10067589 */ /* 0x0002e200000e0000 */
[----:B------:R-:W-:-:S02]  /*0db0*/  SHF.R.S32.HI R19, RZ, 0x5, R159 ;  /* 0x00000005ff137819 */ /* 0x000fc4000001149f */
[----:B------:R-:W-:Y:S01]  /*0dc0*/  LOP3.LUT R0, R0, 0x7fffffe, RZ, 0xc0, !PT ;  /* 0x07fffffe00007812 */ /* 0x000fe200078ec0ff */
[----:B------:R1:W4:Y:S01]  /*0dd0*/  SHFL.IDX PT, R7, R15, RZ, 0x1c1f ;  /* 0x001c1fff0f077589 */ /* 0x00032200000e0000 */
[----:B------:R-:W-:Y:S02]  /*0de0*/  IADD3 R14, R4, 0x20, RZ ;  /* 0x00000020040e7810 */ /* 0x000fe40007ffe0ff */
[----:B------:R-:W-:Y:S02]  /*0df0*/  IADD3 R0, R36, -R0, RZ ;  /* 0x8000000024007210 */ /* 0x000fe40007ffe0ff */
[----:B------:R-:W-:Y:S02]  /*0e00*/  MOV R8, R2 ;  /* 0x0000000200087202 */ /* 0x000fe40000000f00 */
[----:B------:R-:W-:Y:S01]  /*0e10*/  ISETP.GE.AND P3, PT, R14, c[0x0][0x1d4], PT ;  /* 0x000075000e007a0c */ /* 0x000fe20003f66270 */
[----:B------:R-:W-:Y:S01]  /*0e20*/  IMAD R11, R19, 0x8, R0 ;  /* 0x00000008130b7824 */ /* 0x000fe200078e0200 */
[----:B------:R-:W-:-:S02]  /*0e30*/  LOP3.LUT P2, RZ, R21, 0x2, RZ, 0xc0, !PT ;  /* 0x0000000215ff7812 */ /* 0x000fc4000784c0ff */
[----:B------:R-:W-:Y:S01]  /*0e40*/  P2R R162, PR, RZ, 0x8 ;  /* 0x00000008ffa27803 */ /* 0x000fe20000000000 */
[----:B------:R-:W-:Y:S01]  /*0e50*/  IMAD.U32 R224, R11, 0x20, R224 ;  /* 0x000000200be07824 */ /* 0x000fe200078e00e0 */
[----:B------:R-:W-:-:S03]  /*0e60*/  ISETP.GE.AND P3, PT, R14, c[0x0][0x198], PT ;  /* 0x000066000e007a0c */ /* 0x000fc60003f66270 */
[----:B------:R1:W-:Y:S01]  /*0e70*/  STL [R1+0x28], R162 ;  /* 0x000028a201007387 */ /* 0x0003e20000100800 */
[--C-:B--2---:R-:W-:Y:S01]  /*0e80*/  @P1 SHF.R.S32.HI R3, RZ, 0x1f, R17.reuse ;  /* 0x0000001fff031819 */ /* 0x104fe20000011411 */
[----:B------:R-:W-:Y:S01]  /*0e90*/  @P1 IMAD.MOV.U32 R2, RZ, RZ, R17 ;  /* 0x000000ffff021224 */ /* 0x000fe200078e0011 */
[----:B------:R-:W-:Y:S01]  /*0ea0*/  @!P1 MOV R3, R27 ;  /* 0x0000001b00039202 */ /* 0x000fe20000000f00 */
[----:B------:R-:W-:Y:S01]  /*0eb0*/  @!P1 IMAD.MOV.U32 R2, RZ, RZ, R28 ;  /* 0x000000ffff029224 */ /* 0x000fe200078e001c */
[----:B------:R-:W-:Y:S01]  /*0ec0*/  ISETP.GE.AND P1, PT, R4, c[0x0][0x198], PT ;  /* 0x0000660004007a0c */ /* 0x000fe20003f26270 */
[----:B------:R-:W-:Y:S02]  /*0ed0*/  IMAD R17, R29, 0x80, R36 ;  /* 0x000000801d117824 */ /* 0x000fe400078e0224 */
[C---:B------:R-:W-:Y:S02]  /*0ee0*/  IMAD R10, R3.reuse, c[0x0][0x1f0], RZ ;  /* 0x00007c00030a7a24 */ /* 0x040fe400078e02ff */
[----:B------:R-:W-:Y:S01]  /*0ef0*/  IMAD R0, R3, c[0x0][0x218], RZ ;  /* 0x0000860003007a24 */ /* 0x000fe200078e02ff */
[----:B------:R-:W-:Y:S01]  /*0f00*/  ISETP.GE.AND P0, PT, R17, UR4, PT ;  /* 0x0000000411007c0c */ /* 0x000fe2000bf06270 */
[C---:B------:R-:W-:Y:S01]  /*0f10*/  IMAD R10, R2.reuse, c[0x0][0x1f4], R10 ;  /* 0x00007d00020a7a24 */ /* 0x040fe200078e020a */
[----:B------:R-:W-:Y:S01]  /*0f20*/  SEL R3, R25, 0xfffffff0, !P2 ;  /* 0xfffffff019037807 */ /* 0x000fe20005000000 */
[----:B------:R-:W-:-:S02]  /*0f30*/  IMAD R0, R2, c[0x0][0x21c], R0 ;  /* 0x0000870002007a24 */ /* 0x000fc400078e0200 */
[----:B------:R-:W-:-:S04]  /*0f40*/  IMAD.WIDE.U32 R30, R2, c[0x0][0x1f0], R12 ;  /* 0x00007c00021e7a25 */ /* 0x000fc800078e000c */
[----:B------:R-:W-:Y:S01]  /*0f50*/  IMAD.WIDE.U32 R56, R2, c[0x0][0x218], R8 ;  /* 0x0000860002387a25 */ /* 0x000fe200078e0008 */
[----:B------:R-:W-:Y:S01]  /*0f60*/  IADD3 R33, R31, R10, RZ ;  /* 0x0000000a1f217210 */ /* 0x000fe20007ffe0ff */
[----:B------:R1:W-:Y:S02]  /*0f70*/  STL.64 [R1+0x20], R30 ;  /* 0x0000201e01007387 */ /* 0x0003e40000100a00 */
[----:B------:R-:W-:Y:S02]  /*0f80*/  IMAD.IADD R38, R57, 0x1, R0 ;  /* 0x0000000139267824 */ /* 0x000fe400078e0200 */
[----:B------:R1:W-:Y:S04]  /*0f90*/  STL.64 [R1+0x18], R56 ;  /* 0x0000183801007387 */ /* 0x0003e80000100a00 */
[----:B------:R1:W-:Y:S04]  /*0fa0*/  STL [R1+0x2c], R38 ;  /* 0x00002c2601007387 */ /* 0x0003e80000100800 */
[----:B------:R1:W-:Y:S01]  /*0fb0*/  STL [R1+0x14], R33 ;  /* 0x0000142101007387 */ /* 0x0003e20000100800 */
[----:B------:R-:W-:Y:S05]  /*0fc0*/  @P0 BRA `(.L_x_5) ;  /* 0x0000010000000947 */ /* 0x000fea0003800000 */
[----:B---34-:R-:W-:Y:S02]  /*0fd0*/  IADD3 R0, R4, 0x40, RZ ;  /* 0x0000004004007810 */ /* 0x018fe40007ffe0ff */
[----:B------:R-:W-:-:S02]  /*0fe0*/  SHF.R.S32.HI R8, RZ, 0x1f, R14 ;  /* 0x0000001fff087819 */ /* 0x000fc4000001140e */
[----:B------:R-:W-:Y:S02]  /*0ff0*/  SHF.R.S32.HI R2, RZ, 0x1f, R0 ;  /* 0x0000001fff027819 */ /* 0x000fe40000011400 */
[----:B------:R-:W-:Y:S02]  /*1000*/  LEA.HI R10, R8, R14, RZ, 0x3 ;  /* 0x0000000e080a7211 */ /* 0x000fe400078f18ff */
[----:B------:R-:W-:Y:S01]  /*1010*/  LEA.HI R2, R2, R0, RZ, 0x3 ;  /* 0x0000000002027211 */ /* 0x000fe200078f18ff */
[----:B------:R-:W-:Y:S01]  /*1020*/  IMAD.SHL.U32 R0, R224, 0x2, RZ ;  /* 0x00000002e0007824 */ /* 0x000fe200078e00ff */
[----:B------:R-:W-:Y:S02]  /*1030*/  LEA R8, P0, R4, R6, 0x1 ;  /* 0x0000000604087211 */ /* 0x000fe400078008ff */
[----:B------:R-:W-:Y:S02]  /*1040*/  LOP3.LUT R10, R10, 0xfffffff8, RZ, 0xc0, !PT ;  /* 0xfffffff80a0a7812 */ /* 0x000fe400078ec0ff */
[----:B------:R-:W-:-:S02]  /*1050*/  LOP3.LUT R2, R2, 0xfffffff8, RZ, 0xc0, !PT ;  /* 0xfffffff802027812 */ /* 0x000fc400078ec0ff */
[----:B------:R-:W-:Y:S01]  /*1060*/  LEA.HI.X R9, R4, R7, R5, 0x1, P0 ;  /* 0x0000000704097211 */ /* 0x000fe200000f0c05 */
[----:B------:R-:W-:-:S04]  /*1070*/  IMAD.WIDE R10, R10, 0x2, R6 ;  /* 0x000000020a0a7825 */ /* 0x000fc800078e0206 */
[----:B------:R-:W-:Y:S01]  /*1080*/  IMAD.WIDE R6, R2, 0x2, R6 ;  /* 0x0000000202067825 */ /* 0x000fe200078e0206 */
[----:B------:R-:W-:Y:S01]  /*1090*/  @!PT LDS RZ, [RZ] ;  /* 0x00000000fffff984 */ /* 0x000fe20000000800 */
[----:B------:R2:W-:Y:S04]  /*10a0*/  LDGSTS.E.BYPASS.LTC128B.128 [R0+0x6100], [R8.64], !P1 ;  /* 0x0610000008007fae */ /* 0x0005e8000c901d46 */
[----:B------:R2:W-:Y:S04]  /*10b0*/  LDGSTS.E.BYPASS.LTC128B.128 [R0+0x8100], [R10.64], !P3 ;  /* 0x081000000a007fae */ /* 0x0005e8000d901d46 */
[----:B------:R2:W-:Y:S02]  /*10c0*/  LDGSTS.E.BYPASS.LTC128B.128 [R0+0xa100], [R6.64], !P4 ;  /* 0x0a10000006007fae */ /* 0x0005e4000e101d46 */
.L_x_5:
[----:B---34-:R-:W-:Y:S05]  /*10d0*/  BSYNC B0 ;  /* 0x0000000000007941 */ /* 0x018fea0003800000 */
.L_x_4:
[----:B--2---:R-:W-:Y:S01]  /*10e0*/  IADD3 R0, R17, 0x20, RZ ;  /* 0x0000002011007810 */ /* 0x004fe20007ffe0ff */
[----:B------:R2:W3:Y:S01]  /*10f0*/  SHFL.IDX PT, R7, R15, 0x1, 0x1c1f ;  /* 0x003c1f000f077f89 */ /* 0x0004e200000e0000 */
[----:B------:R-:W-:Y:S02]  /*1100*/  BSSY B0, `(.L_x_6) ;  /* 0x0000014000007945 */ /* 0x000fe40003800000 */
[----:B------:R-:W-:Y:S01]  /*1110*/  ISETP.GE.AND P0, PT, R0, UR4, PT ;  /* 0x0000000400007c0c */ /* 0x000fe2000bf06270 */
[----:B------:R2:W4:-:S12]  /*1120*/  SHFL.IDX PT, R6, R16, 0x1, 0x1c1f ;  /* 0x003c1f0010067f89 */ /* 0x00051800000e0000 */
[----:B------:R-:W-:Y:S05]  /*1130*/  @P0 BRA `(.L_x_7) ;  /* 0x0000010000000947 */ /* 0x000fea0003800000 */
[----:B------:R-:W-:Y:S02]  /*1140*/  IADD3 R0, R4, 0x40, RZ ;  /* 0x0000004004007810 */ /* 0x000fe40007ffe0ff */
[----:B------:R-:W-:Y:S02]  /*1150*/  SHF.R.S32.HI R8, RZ, 0x1f, R14 ;  /* 0x0000001fff087819 */ /* 0x000fe4000001140e */
[----:B------:R-:W-:Y:S02]  /*1160*/  SHF.R.S32.HI R2, RZ, 0x1f, R0 ;  /* 0x0000001fff027819 */ /* 0x000fe40000011400 */
[----:B------:R-:W-:Y:S02]  /*1170*/  LEA.HI R10, R8, R14, RZ, 0x3 ;  /* 0x0000000e080a7211 */ /* 0x000fe400078f18ff */
[----:B------:R-:W-:Y:S01]  /*1180*/  LEA.HI R2, R2, R0, RZ, 0x3 ;  /* 0x0000000002027211 */ /* 0x000fe200078f18ff */
[----:B------:R-:W-:Y:S01]  /*1190*/  IMAD.SHL.U32 R0, R224, 0x2, RZ ;  /* 0x00000002e0007824 */ /* 0x000fe200078e00ff */
[----:B----4-:R-:W-:-:S02]  /*11a0*/  LEA R8, P0, R4, R6, 0x1 ;  /* 0x0000000604087211 */ /* 0x010fc400078008ff */
[----:B------:R-:W-:Y:S02]  /*11b0*/  LOP3.LUT R10, R10, 0xfffffff8, RZ, 0xc0, !PT ;  /* 0xfffffff80a0a7812 */ /* 0x000fe400078ec0ff */
[----:B------:R-:W-:Y:S02]  /*11c0*/  LOP3.LUT R2, R2, 0xfffffff8, RZ, 0xc0, !PT ;  /* 0xfffffff802027812 */ /* 0x000fe400078ec0ff */
[----:B---3--:R-:W-:Y:S01]  /*11d0*/  LEA.HI.X R9, R4, R7, R5, 0x1, P0 ;  /* 0x0000000704097211 */ /* 0x008fe200000f0c05 */
[----:B------:R-:W-:-:S04]  /*11e0*/  IMAD.WIDE R10, R10, 0x2, R6 ;  /* 0x000000020a0a7825 */ /* 0x000fc800078e0206 */
[----:B------:R-:W-:Y:S01]  /*11f0*/  IMAD.WIDE R6, R2, 0x2, R6 ;  /* 0x0000000202067825 */ /* 0x000fe200078e0206 */
[----:B------:R-:W-:Y:S01]  /*1200*/  @!PT LDS RZ, [RZ] ;  /* 0x00000000fffff984 */ /* 0x000fe20000000800 */
[----:B------:R3:W-:Y:S04]  /*1210*/  LDGSTS.E.BYPASS.LTC128B.128 [R0+0x6900], [R8.64], !P1 ;  /* 0x0690000008007fae */ /* 0x0007e8000c901d46 */
[----:B------:R3:W-:Y:S04]  /*1220*/  LDGSTS.E.BYPASS.LTC128B.128 [R0+0x8900], [R10.64], !P3 ;  /* 0x089000000a007fae */ /* 0x0007e8000d901d46 */
[----:B------:R3:W-:Y:S02]  /*1230*/  LDGSTS.E.BYPASS.LTC128B.128 [R0+0xa900], [R6.64], !P4 ;  /* 0x0a90000006007fae */ /* 0x0007e4000e101d46 */
.L_x_7:
[----:B------:R-:W-:Y:S05]  /*1240*/  BSYNC B0 ;  /* 0x0000000000007941 */ /* 0x000fea0003800000 */
.L_x_6:
[----:B---3--:R-:W-:Y:S01]  /*1250*/  IADD3 R0, R17, 0x40, RZ ;  /* 0x0000004011007810 */ /* 0x008fe20007ffe0ff */
[----:B------:R3:W1:Y:S01]  /*1260*/  SHFL.IDX PT, R7, R15, 0x2, 0x1c1f ;  /* 0x005c1f000f077f89 */ /* 0x00066200000e0000 */
[----:B------:R-:W-:Y:S02]  /*1270*/  BSSY B0, `(.L_x_8) ;  /* 0x0000014000007945 */ /* 0x000fe40003800000 */
[----:B------:R-:W-:Y:S01]  /*1280*/  ISETP.GE.AND P0, PT, R0, UR4, PT ;  /* 0x0000000400007c0c */ /* 0x000fe2000bf06270 */
[----:B----4-:R3:W4:-:S12]  /*1290*/  SHFL.IDX PT, R6, R16, 0x2, 0x1c1f ;  /* 0x005c1f0010067f89 */ /* 0x01071800000e0000 */
        /* <DEDUP_REMOVED lines=10> */
[----:B-1----:R-:W-:Y:S01]  /*1340*/  LEA.HI.X R9, R4, R7, R5, 0x1, P0 ;  /* 0x0000000704097211 */ /* 0x002fe200000f0c05 */
[----:B------:R-:W-:-:S04]  /*1350*/  IMAD.WIDE R10, R10, 0x2, R6 ;  /* 0x000000020a0a7825 */ /* 0x000fc800078e0206 */
[----:B------:R-:W-:Y:S01]  /*1360*/  IMAD.WIDE R6, R2, 0x2, R6 ;  /* 0x0000000202067825 */ /* 0x000fe200078e0206 */
[----:B------:R-:W-:Y:S01]  /*1370*/  @!PT LDS RZ, [RZ] ;  /* 0x00000000fffff984 */ /* 0x000fe20000000800 */
[----:B------:R1:W-:Y:S04]  /*1380*/  LDGSTS.E.BYPASS.LTC128B.128 [R0+0x7100], [R8.64], !P1 ;  /* 0x0710000008007fae */ /* 0x0003e8000c901d46 */
[----:B------:R1:W-:Y:S04]  /*1390*/  LDGSTS.E.BYPASS.LTC128B.128 [R0+0x9100], [R10.64], !P3 ;  /* 0x091000000a007fae */ /* 0x0003e8000d901d46 */
[----:B------:R1:W-:Y:S02]  /*13a0*/  LDGSTS.E.BYPASS.LTC128B.128 [R0+0xb100], [R6.64], !P4 ;  /* 0x0b10000006007fae */ /* 0x0003e4000e101d46 */
.L_x_9:
[----:B------:R-:W-:Y:S05]  /*13b0*/  BSYNC B0 ;  /* 0x0000000000007941 */ /* 0x000fea0003800000 */
.L_x_8:
[----:B-1--4-:R-:W1:Y:S01]  /*13c0*/  SHFL.IDX PT, R6, R16, 0x3, 0x1c1f ;  /* 0x007c1f0010067f89 */ /* 0x012e6200000e0000 */
[----:B------:R-:W-:Y:S01]  /*13d0*/  IADD3 R0, R17, 0x60, RZ ;  /* 0x0000006011007810 */ /* 0x000fe20007ffe0ff */
[----:B------:R-:W-:Y:S01]  /*13e0*/  IMAD.MOV.U32 R160, RZ, RZ, 0x6 ;  /* 0x00000006ffa07424 */ /* 0x000fe200078e00ff */
[----:B------:R-:W-:Y:S01]  /*13f0*/  IADD3 R137, R136, -0x1, RZ ;  /* 0xffffffff88897810 */ /* 0x000fe20007ffe0ff */
[----:B------:R-:W4:Y:S01]  /*1400*/  SHFL.IDX PT, R7, R15, 0x3, 0x1c1f ;  /* 0x007c1f000f077f89 */ /* 0x000f2200000e0000 */
[----:B------:R-:W-:Y:S01]  /*1410*/  ISETP.GE.AND P0, PT, R0, UR4, PT ;  /* 0x0000000400007c0c */ /* 0x000fe2000bf06270 */
[----:B------:R-:W-:Y:S01]  /*1420*/  IMAD.SHL.U32 R224, R224, 0x2, RZ ;  /* 0x00000002e0e07824 */ /* 0x000fe200078e00ff */
[----:B------:R-:W-:Y:S01]  /*1430*/  IADD3 R2, -R36, c[0x0][0x1d0], RZ ;  /* 0x0000740024027a10 */ /* 0x000fe20007ffe1ff */
[----:B------:R-:W-:Y:S01]  /*1440*/  IMAD.MOV.U32 R166, RZ, RZ, R32 ;  /* 0x000000ffffa67224 */ /* 0x000fe200078e0020 */
[----:B------:R-:W-:Y:S01]  /*1450*/  SHF.R.S32.HI R29, RZ, 0x1f, R137 ;  /* 0x0000001fff1d7819 */ /* 0x000fe20000011489 */
[----:B------:R-:W-:Y:S01]  /*1460*/  IMAD.MOV.U32 R167, RZ, RZ, R33 ;  /* 0x000000ffffa77224 */ /* 0x000fe200078e0021 */
[----:B------:R-:W-:Y:S01]  /*1470*/  SHF.R.S32.HI R13, RZ, 0x4, R23 ;  /* 0x00000004ff0d7819 */ /* 0x000fe20000011417 */
[----:B------:R-:W-:Y:S01]  /*1480*/  IMAD R2, R137, -0x40, R2 ;  /* 0xffffffc089027824 */ /* 0x000fe200078e0202 */
[----:B------:R-:W-:Y:S01]  /*1490*/  IADD3 R185, R136, -0x2, RZ ;  /* 0xfffffffe88b97810 */ /* 0x000fe20007ffe0ff */
[----:B------:R-:W-:Y:S01]  /*14a0*/  IMAD.MOV.U32 R166, RZ, RZ, R30 ;  /* 0x000000ffffa67224 */ /* 0x000fe200078e001e */
[----:B------:R-:W-:Y:S01]  /*14b0*/  LEA.HI R12, R23, R13, RZ, 0x1 ;  /* 0x0000000d170c7211 */ /* 0x000fe200078f08ff */
[----:B------:R-:W-:-:S03]  /*14c0*/  IMAD.MOV.U32 R138, RZ, RZ, -0x40 ;  /* 0xffffffc0ff8a7424 */ /* 0x000fc600078e00ff */
[----:B------:R-:W-:Y:S01]  /*14d0*/  LOP3.LUT R12, R12, 0xfffffffe, RZ, 0xc0, !PT ;  /* 0xfffffffe0c0c7812 */ /* 0x000fe200078ec0ff */
[----:B------:R-:W-:Y:S01]  /*14e0*/  IMAD R138, R137, R138, c[0x0][0x1d0] ;  /* 0x00007400898a7624 */ /* 0x000fe200078e028a */
[----:B------:R-:W-:Y:S01]  /*14f0*/  STL.64 [R1+0x10], R166 ;  /* 0x000010a601007387 */ /* 0x000fe20000100a00 */
[C---:B-1----:R-:W-:Y:S02]  /*1500*/  @!P0 LEA R8, P2, R4.reuse, R6, 0x1 ;  /* 0x0000000604088211 */ /* 0x042fe400078408ff */
[----:B------:R-:W-:Y:S02]  /*1510*/  IMAD.IADD R12, R13, 0x1, -R12 ;  /* 0x000000010d0c7824 */ /* 0x000fe400078e0a0c */
[----:B----4-:R-:W-:Y:S01]  /*1520*/  @!P0 LEA.HI.X R9, R4, R7, R5, 0x1, P2 ;  /* 0x0000000704098211 */ /* 0x010fe200010f0c05 */
[----:B------:R-:W-:Y:S01]  /*1530*/  IMAD.MOV.U32 R5, RZ, RZ, c[0x0][0x1e0] ;  /* 0x00007800ff057624 */ /* 0x000fe200078e00ff */
[----:B------:R-:W-:Y:S02]  /*1540*/  ISETP.GE.AND P2, PT, R2, 0x1, PT ;  /* 0x000000010200780c */ /* 0x000fe40003f46270 */
[----:B------:R-:W-:Y:S01]  /*1550*/  @!P0 IADD3 R4, R4, 0x40, RZ ;  /* 0x0000004004048810 */ /* 0x000fe20007ffe0ff */
[C---:B------:R-:W-:Y:S01]  /*1560*/  IMAD.SHL.U32 R161, R5.reuse, 0x40, RZ ;  /* 0x0000004005a17824 */ /* 0x040fe200078e00ff */
[C---:B------:R-:W-:Y:S01]  /*1570*/  SHF.L.U64.HI R160, R5.reuse, R160, c[0x0][0x1e4] ;  /* 0x0000790005a07619 */ /* 0x040fe200000102a0 */
[----:B------:R-:W-:Y:S01]  /*1580*/  @!PT LDS RZ, [RZ] ;  /* 0x00000000fffff984 */ /* 0x000fe20000000800 */
[----:B------:R1:W-:Y:S01]  /*1590*/  @!P0 LDGSTS.E.BYPASS.LTC128B.128 [R224+0x7900], [R8.64], !P1 ;  /* 0x0790000008e08fae */ /* 0x0003e2000c901d46 */
[----:B------:R-:W-:-:S03]  /*15a0*/  IMAD.SHL.U32 R164, R5, 0x20, RZ ;  /* 0x0000002005a47824 */ /* 0x000fc600078e00ff */
[----:B------:R-:W-:-:S04]  /*15b0*/  IMAD R0, R160, R137, RZ ;  /* 0x00000089a0007224 */ /* 0x000fc800078e02ff */
[-C--:B------:R-:W-:Y:S02]  /*15c0*/  IMAD R0, R29, R161.reuse, R0 ;  /* 0x000000a11d007224 */ /* 0x080fe400078e0200 */
[----:B-1----:R-:W-:-:S04]  /*15d0*/  IMAD.WIDE.U32 R8, R137, R161, R166 ;  /* 0x000000a189087225 */ /* 0x002fc800078e00a6 */
[----:B------:R-:W-:Y:S01]  /*15e0*/  IMAD.IADD R0, R9, 0x1, R0 ;  /* 0x0000000109007824 */ /* 0x000fe200078e0200 */
[----:B------:R-:W-:Y:S01]  /*15f0*/  @P2 LEA R10, P1, R8, c[0x0][0x1c8], 0x1 ;  /* 0x00007200080a2a11 */ /* 0x000fe200078208ff */
[----:B------:R-:W-:-:S03]  /*1600*/  IMAD.MOV.U32 R9, RZ, RZ, 0x5 ;  /* 0x00000005ff097424 */ /* 0x000fc600078e00ff */
[----:B------:R-:W-:Y:S02]  /*1610*/  @P2 LEA.HI.X R11, R8, c[0x0][0x1cc], R0, 0x1, P1 ;  /* 0x00007300080b2a11 */ /* 0x000fe400008f0c00 */
[----:B------:R-:W-:Y:S02]  /*1620*/  ISETP.GE.AND P1, PT, R2, 0x21, PT ;  /* 0x000000210200780c */ /* 0x000fe40003f26270 */
[----:B------:R-:W-:Y:S02]  /*1630*/  SHF.L.U64.HI R165, R5, R9, c[0x0][0x1e4] ;  /* 0x0000790005a57619 */ /* 0x000fe40000010209 */
[----:B------:R-:W-:-:S05]  /*1640*/  LOP3.LUT R5, R20, 0x7fffffe, RZ, 0xc0, !PT ;  /* 0x07fffffe14057812 */ /* 0x000fca00078ec0ff */
[----:B------:R-:W-:-:S04]  /*1650*/  IMAD.IADD R158, R18, 0x1, -R5 ;  /* 0x00000001129e7824 */ /* 0x000fc800078e0a05 */
[----:B------:R-:W-:Y:S02]  /*1660*/  @P1 IADD3 R2, P4, R164, R8, RZ ;  /* 0x00000008a4021210 */ /* 0x000fe40007f9e0ff */
[----:B------:R-:W-:-:S03]  /*1670*/  @!P0 SHF.R.S32.HI R8, RZ, 0x1f, R14 ;  /* 0x0000001fff088819 */ /* 0x000fc6000001140e */
[----:B------:R-:W-:Y:S01]  /*1680*/  @P1 IMAD.X R0, R165, 0x1, R0, P4 ;  /* 0x00000001a5001824 */ /* 0x000fe200020e0600 */
[----:B------:R-:W-:Y:S02]  /*1690*/  @!P0 LEA.HI R8, R8, R14, RZ, 0x3 ;  /* 0x0000000e08088211 */ /* 0x000fe400078f18ff */
[----:B------:R-:W-:Y:S02]  /*16a0*/  ISETP.NE.AND P4, PT, R162, RZ, PT ;  /* 0x000000ffa200720c */ /* 0x000fe40003f85270 */
[----:B------:R-:W-:Y:S02]  /*16b0*/  @!P0 LOP3.LUT R8, R8, 0xfffffff8, RZ, 0xc0, !PT ;  /* 0xfffffff808088812 */ /* 0x000fe400078ec0ff */
[----:B------:R-:W-:-:S03]  /*16c0*/  SHF.R.S32.HI R14, RZ, 0x1f, R18 ;  /* 0x0000001fff0e7819 */ /* 0x000fc60000011412 */
[----:B------:R-:W-:Y:S01]  /*16d0*/  @!P0 IMAD.WIDE R8, R8, 0x2, R6 ;  /* 0x0000000208088825 */ /* 0x000fe200078e0206 */
[----:B------:R-:W-:-:S04]  /*16e0*/  LEA.HI R5, R14, R18, RZ, 0x3 ;  /* 0x000000120e057211 */ /* 0x000fc800078f18ff */
[----:B------:R1:W-:Y:S02]  /*16f0*/  @!P0 LDGSTS.E.BYPASS.LTC128B.128 [R224+0x9900], [R8.64], !P3 ;  /* 0x0990000008e08fae */ /* 0x0003e4000d901d46 */
[----:B-1----:R-:W-:-:S04]  /*1700*/  @P1 LEA R8, P3, R2, c[0x0][0x1c8], 0x1 ;  /* 0x0000720002081a11 */ /* 0x002fc800078608ff */
[----:B------:R-:W-:Y:S02]  /*1710*/  @P1 LEA.HI.X R9, R2, c[0x0][0x1cc], R0, 0x1, P3 ;  /* 0x0000730002091a11 */ /* 0x000fe400018f0c00 */
[----:B------:R-:W-:Y:S02]  /*1720*/  @!P0 SHF.R.S32.HI R0, RZ, 0x1f, R4 ;  /* 0x0000001fff008819 */ /* 0x000fe40000011404 */
[----:B------:R-:W-:Y:S02]  /*1730*/  ISETP.NE.AND P3, PT, R22, RZ, PT ;  /* 0x000000ff1600720c */ /* 0x000fe40003f65270 */
[----:B------:R-:W-:Y:S02]  /*1740*/  @!P0 LEA.HI R4, R0, R4, RZ, 0x3 ;  /* 0x0000000400048211 */ /* 0x000fe400078f18ff */
[----:B------:R-:W-:Y:S02]  /*1750*/  LOP3.LUT R2, R26, 0xfffffff8, RZ, 0xc0, !PT ;  /* 0xfffffff81a027812 */ /* 0x000fe400078ec0ff */
[----:B------:R-:W-:-:S03]  /*1760*/  @!P0 LOP3.LUT R4, R4, 0xfffffff8, RZ, 0xc0, !PT ;  /* 0xfffffff804048812 */ /* 0x000fc600078ec0ff */
[----:B------:R-:W-:Y:S02]  /*1770*/  IMAD.IADD R2, R172, 0x1, -R2 ;  /* 0x00000001ac027824 */ /* 0x000fe400078e0a02 */
[----:B------:R-:W-:-:S03]  /*1780*/  @!P0 IMAD.WIDE R6, R4, 0x2, R6 ;  /* 0x0000000204068825 */ /* 0x000fc600078e0206 */
[----:B------:R-:W-:Y:S02]  /*1790*/  LEA.HI R0, R2, R2, RZ, 0x1 ;  /* 0x0000000202007211 */ /* 0x000fe400078f08ff */
[----:B------:R1:W-:Y:S02]  /*17a0*/  @!P0 LDGSTS.E.BYPASS.LTC128B.128 [R224+0xb900], [R6.64], !P3 ;  /* 0x0b90000006e08fae */ /* 0x0003e4000d901d46 */
[----:B------:R-:W-:Y:S02]  /*17b0*/  LOP3.LUT R4, R0, 0x3fffffe, RZ, 0xc0, !PT ;  /* 0x03fffffe00047812 */ /* 0x000fe400078ec0ff */
[----:B------:R-:W0:Y:S01]  /*17c0*/  LDGDEPBAR ;  /* 0x00000000000079af */ /* 0x000e220000000000 */
[----:B------:R-:W-:Y:S02]  /*17d0*/  SHF.R.S32.HI R28, RZ, 0x1, R0 ;  /* 0x00000001ff1c7819 */ /* 0x000fe40000011400 */
[----:B------:R-:W-:Y:S01]  /*17e0*/  IMAD.IADD R13, R2, 0x1, -R4 ;  /* 0x00000001020d7824 */ /* 0x000fe200078e0a04 */
[----:B------:R-:W-:Y:S01]  /*17f0*/  BAR.SYNC.DEFER_BLOCKING 0x0 ;  /* 0x0000000000007b1d */ /* 0x000fe20000010000 */
[----:B------:R-:W-:Y:S01]  /*1800*/  IMAD.SHL.U32 R2, R21, 0x40, RZ ;  /* 0x0000004015027824 */ /* 0x000fe200078e00ff */
[C---:B------:R-:W-:Y:S01]  /*1810*/  LOP3.LUT P0, RZ, R28.reuse, 0x2, RZ, 0xc0, !PT ;  /* 0x000000021cff7812 */ /* 0x040fe2000780c0ff */
[----:B------:R-:W-:-:S02]  /*1820*/  IMAD.SHL.U32 R0, R28, 0x40, RZ ;  /* 0x000000401c007824 */ /* 0x000fc400078e00ff */
[----:B------:R-:W-:Y:S01]  /*1830*/  IMAD.SHL.U32 R4, R5, 0x20, RZ ;  /* 0x0000002005047824 */ /* 0x000fe200078e00ff */
[----:B------:R-:W-:Y:S01]  /*1840*/  LOP3.LUT R2, R2, 0xc0, RZ, 0xc0, !PT ;  /* 0x000000c002027812 */ /* 0x000fe200078ec0ff */
[----:B------:R-:W-:Y:S01]  /*1850*/  IMAD.SHL.U32 R5, R12, 0x8, RZ ;  /* 0x000000080c057824 */ /* 0x000fe200078e00ff */
[----:B------:R-:W-:Y:S02]  /*1860*/  LOP3.LUT R0, R0, 0xc0, RZ, 0xc0, !PT ;  /* 0x000000c000007812 */ /* 0x000fe400078ec0ff */
[----:B------:R-:W-:Y:S02]  /*1870*/  LOP3.LUT R157, R4, 0xffffff00, RZ, 0xc0, !PT ;  /* 0xffffff00049d7812 */ /* 0x000fe400078ec0ff */
[----:B------:R-:W-:Y:S01]  /*1880*/  SHF.R.U32.HI R4, RZ, 0x3, R2 ;  /* 0x00000003ff047819 */ /* 0x000fe20000011602 */
[----:B-1----:R-:W-:Y:S01]  /*1890*/  IMAD.SHL.U32 R7, R24, 0x8, RZ ;  /* 0x0000000818077824 */ /* 0x002fe200078e00ff */
[----:B------:R-:W-:Y:S01]  /*18a0*/  LOP3.LUT R6, R2, 0x8, R5, 0xf8, !PT ;  /* 0x0000000802067812 */ /* 0x000fe200078ef805 */
[----:B------:R-:W-:Y:S01]  /*18b0*/  IMAD R2, R19, 0x200, R157 ;  /* 0x0000020013027824 */ /* 0x000fe200078e029d */
[----:B------:R-:W-:Y:S01]  /*18c0*/  @!PT LDS RZ, [RZ] ;  /* 0x00000000fffff984 */ /* 0x000fe20000000800 */
[----:B------:R-:W-:Y:S01]  /*18d0*/  @!PT LDS RZ, [RZ] ;  /* 0x00000000fffff984 */ /* 0x000fe20000000800 */
[----:B------:R-:W-:Y:S01]  /*18e0*/  @!PT LDS RZ, [RZ] ;  /* 0x00000000fffff984 */ /* 0x000fe20000000800 */
[----:B------:R1:W-:Y:S02]  /*18f0*/  @P2 LDGSTS.E.BYPASS.LTC128B.128 [R224+0x3100], [R10.64], !P5 ;  /* 0x031000000ae02fae */ /* 0x0003e4000e901d46 */
[----:B------:R-:W-:Y:S01]  /*1900*/  LOP3.LUT R5, R0, 0x8, R7, 0xf8, !PT ;  /* 0x0000000800057812 */ /* 0x000fe200078ef807 */
[----:B------:R-:W-:Y:S01]  /*1910*/  IMAD R7, R12, 0x8, R13 ;  /* 0x000000080c077824 */ /* 0x000fe200078e020d */
[----:B------:R-:W-:Y:S01]  /*1920*/  SHF.R.U32.HI R0, RZ, 0x3, R0 ;  /* 0x00000003ff007819 */ /* 0x000fe20000011600 */
[----:B------:R1:W-:Y:S01]  /*1930*/  @P2 LDGSTS.E.BYPASS.LTC128B.128 [R224+0x4100], [R10.64+0x40], !P4 ;  /* 0x041000400ae02fae */ /* 0x0003e2000e101d46 */
[----:B------:R-:W-:Y:S01]  /*1940*/  LOP3.LUT R156, R6, R4, RZ, 0x3c, !PT ;  /* 0x00000004069c7212 */ /* 0x000fe200078e3cff */
[----:B------:R-:W-:Y:S01]  /*1950*/  IMAD R2, R158, 0x20, R2 ;  /* 0x000000209e027824 */ /* 0x000fe200078e0202 */
[----:B------:R-:W-:Y:S01]  /*1960*/  LOP3.LUT R0, R5, R0, RZ, 0x3c, !PT ;  /* 0x0000000005007212 */ /* 0x000fe200078e3cff */
[----:B------:R1:W-:Y:S02]  /*1970*/  @P2 LDGSTS.E.BYPASS.LTC128B.128 [R224+0x5100], [R10.64+0x80], !P6 ;  /* 0x051000800ae02fae */ /* 0x0003e4000f101d46 */
[----:B------:R-:W-:-:S02]  /*1980*/  IMAD.IADD R2, R156, 0x1, R2 ;  /* 0x000000019c027824 */ /* 0x000fc400078e0202 */
[----:B------:R1:W-:Y:S01]  /*1990*/  @P1 LDGSTS.E.BYPASS.LTC128B.128 [R224+0x3900], [R8.64], !P5 ;  /* 0x0390000008e01fae */ /* 0x0003e2000e901d46 */
[----:B------:R-:W-:Y:S02]  /*19a0*/  IMAD.U32 R0, R7, 0x20, R0 ;  /* 0x0000002007007824 */ /* 0x000fe400078e0000 */
[----:B------:R-:W-:Y:S01]  /*19b0*/  IMAD.SHL.U32 R210, R2, 0x2, RZ ;  /* 0x0000000202d27824 */ /* 0x000fe200078e00ff */
[----:B------:R1:W-:Y:S01]  /*19c0*/  @P1 LDGSTS.E.BYPASS.LTC128B.128 [R224+0x4900], [R8.64+0x40], !P4 ;  /* 0x0490004008e01fae */ /* 0x0003e2000e101d46 */
[----:B------:R-:W-:Y:S02]  /*19d0*/  IMAD.SHL.U32 R139, R0, 0x2, RZ ;  /* 0x00000002008b7824 */ /* 0x000fe400078e00ff */
[----:B------:R-:W-:Y:S01]  /*19e0*/  IMAD R2, R29, c[0x0][0x208], RZ ;  /* 0x000082001d027a24 */ /* 0x000fe200078e02ff */
[----:B------:R1:W-:Y:S01]  /*19f0*/  @P1 LDGSTS.E.BYPASS.LTC128B.128 [R224+0x5900], [R8.64+0x80], !P6 ;  /* 0x0590008008e01fae */ /* 0x0003e2000f101d46 */
[----:B------:R-:W-:Y:S01]  /*1a00*/  IMAD R211, R3, 0x2, R210 ;  /* 0x0000000203d37824 */ /* 0x000fe200078e02d2 */
[----:B------:R-:W-:Y:S01]  /*1a10*/  IADD3 R0, R139, 0x3100, RZ ;  /* 0x000031008b007810 */ /* 0x000fe20007ffe0ff */
[----:B------:R-:W-:Y:S01]  /*1a20*/  IMAD R2, R137, c[0x0][0x20c], R2 ;  /* 0x0000830089027a24 */ /* 0x000fe200078e0202 */
[----:B------:R-:W0:Y:S01]  /*1a30*/  LDGDEPBAR ;  /* 0x00000000000079af */ /* 0x000e220000000000 */
[----:B------:R-:W-:-:S02]  /*1a40*/  IADD3 R212, R139, 0x3120, RZ ;  /* 0x000031208bd47810 */ /* 0x000fc40007ffe0ff */
[----:B------:R-:W-:Y:S01]  /*1a50*/  @P0 IADD3 R212, R0, -0x20, RZ ;  /* 0xffffffe000d40810 */ /* 0x000fe20007ffe0ff */
[----:B------:R-:W-:-:S04]  /*1a60*/  DEPBAR.LE SB0, 0x1 ;  /* 0x000080400000791a */ /* 0x000fc80000000000 */
[----:B------:R-:W-:-:S04]  /*1a70*/  DEPBAR.LE SB0, 0x0 ;  /* 0x000080000000791a */ /* 0x000fc80000000000 */
[----:B------:R-:W-:Y:S06]  /*1a80*/  BAR.SYNC.DEFER_BLOCKING 0x0 ;  /* 0x0000000000007b1d */ /* 0x000fec0000010000 */
[----:B------:R-:W-:Y:S04]  /*1a90*/  LDSM.16.M88.4 R4, [R210+0x7100] ;  /* 0x00710000d204783b */ /* 0x000fe80000000200 */
[----:B--23--:R-:W2:Y:S04]  /*1aa0*/  LDSM.16.M88.4 R12, [R139+0x3100] ;  /* 0x003100008b0c783b */ /* 0x00cea80000000200 */
[----:B-1----:R-:W1:Y:S04]  /*1ab0*/  LDSM.16.M88.4 R8, [R210+0x6100] ;  /* 0x00610000d208783b */ /* 0x002e680000000200 */
[----:B------:R-:W3:Y:S04]  /*1ac0*/  LDSM.16.M88.4 R20, [R139+0x3500] ;  /* 0x003500008b14783b */ /* 0x000ee80000000200 */
[----:B------:R-:W4:Y:S04]  /*1ad0*/  LDSM.16.M88.4 R16, [R139+0x3900] ;  /* 0x003900008b10783b */ /* 0x000f280000000200 */
[----:B------:R-:W5:Y:S04]  /*1ae0*/  LDSM.16.M88.4 R24, [R139+0x3d00] ;  /* 0x003d00008b18783b */ /* 0x000f680000000200 */
[----:B------:R-:W-:Y:S04]  /*1af0*/  LDSM.16.M88.4 R52, [R212] ;  /* 0x00000000d434783b */ /* 0x000fe80000000200 */
[----:B------:R-:W-:Y:S04]  /*1b00*/  LDSM.16.M88.4 R32, [R212+0x400] ;  /* 0x00040000d420783b */ /* 0x000fe80000000200 */
[----:B------:R-:W-:Y:S01]  /*1b10*/  LDSM.16.M88.4 R28, [R212+0x800] ;  /* 0x00080000d41c783b */ /* 0x000fe20000000200 */
[-C--:B--2---:R-:W-:Y:S08]  /*1b20*/  HMMA.16816.F32.BF16 R40, R4, R12.reuse, RZ ;  /* 0x0000000c0428723c */ /* 0x084ff000000418ff */
[----:B-1----:R-:W-:Y:S07]  /*1b30*/  HMMA.16816.F32.BF16 R100, R8, R12, RZ ;  /* 0x0000000c0864723c */ /* 0x002fee00000418ff */
[----:B------:R-:W-:Y:S01]  /*1b40*/  IMAD.WIDE.U32 R12, R137, c[0x0][0x208], RZ ;  /* 0x00008200890c7a25 */ /* 0x000fe200078e00ff */
[----:B---3--:R-:W-:Y:S03]  /*1b50*/  HMMA.16816.F32.BF16 R44, R4, R20, RZ ;  /* 0x00000014042c723c */ /* 0x008fe600000418ff */
[----:B------:R-:W-:Y:S01]  /*1b60*/  IMAD.IADD R2, R13, 0x1, R2 ;  /* 0x000000010d027824 */ /* 0x000fe200078e0202 */
[----:B------:R-:W-:-:S04]  /*1b70*/  LEA R0, P0, R12, R56, 0x6 ;  /* 0x000000380c007211 */ /* 0x000fc800078030ff */
[----:B----4-:R-:W-:Y:S01]  /*1b80*/  HMMA.16816.F32.BF16 R60, R4, R16, RZ ;  /* 0x00000010043c723c */ /* 0x010fe200000418ff */
[----:B------:R-:W-:Y:S02]  /*1b90*/  LEA.HI.X R13, R12, R38, R2, 0x6, P0 ;  /* 0x000000260c0d7211 */ /* 0x000fe400000f3402 */
[----:B------:R-:W-:Y:S02]  /*1ba0*/  SEL R12, RZ, 0x2, P4 ;  /* 0x00000002ff0c7807 */ /* 0x000fe40002000000 */
[----:B------:R-:W-:-:S03]  /*1bb0*/  SEL R2, RZ, 0x4, P6 ;  /* 0x00000004ff027807 */ /* 0x000fc60003000000 */
[----:B-----5:R-:W-:Y:S01]  /*1bc0*/  HMMA.16816.F32.BF16 R48, R4, R24, RZ ;  /* 0x000000180430723c */ /* 0x020fe200000418ff */
[----:B------:R-:W-:-:S04]  /*1bd0*/  IADD3 R2, R2, R12, R37 ;  /* 0x0000000c02027210 */ /* 0x000fc80007ffe025 */
[----:B------:R-:W-:-:S03]  /*1be0*/  LOP3.LUT P1, RZ, R2, 0x2, RZ, 0xc0, !PT ;  /* 0x0000000202ff7812 */ /* 0x000fc6000782c0ff */
[C---:B------:R-:W-:Y:S08]  /*1bf0*/  HMMA.16816.F32.BF16 R68, R4.reuse, R14, RZ ;  /* 0x0000000e0444723c */ /* 0x040ff000000418ff */
[C---:B------:R-:W-:Y:S08]  /*1c00*/  HMMA.16816.F32.BF16 R64, R4.reuse, R22, RZ ;  /* 0x000000160440723c */ /* 0x040ff000000418ff */
[C---:B------:R-:W-:Y:S08]  /*1c10*/  HMMA.16816.F32.BF16 R76, R4.reuse, R18, RZ ;  /* 0x00000012044c723c */ /* 0x040ff000000418ff */
[----:B------:R-:W-:Y:S01]  /*1c20*/  HMMA.16816.F32.BF16 R104, R4, R26, RZ ;  /* 0x0000001a0468723c */ /* 0x000fe200000418ff */
[----:B------:R-:W1:Y:S07]  /*1c30*/  LDSM.16.M88.4 R4, [R211+0x7100] ;  /* 0x00710000d304783b */ /* 0x000e6e0000000200 */
[C---:B------:R-:W-:Y:S07]  /*1c40*/  HMMA.16816.F32.BF16 R72, R8.reuse, R16, RZ ;  /* 0x000000100848723c */ /* 0x040fee00000418ff */
[C---:B------:R-:W-:Y:S01]  /*1c50*/  LEA R16, P0, R0.reuse, c[0x0][0x1f8], 0x1 ;  /* 0x00007e0000107a11 */ /* 0x040fe200078008ff */
[C---:B------:R-:W-:Y:S03]  /*1c60*/  HMMA.16816.F32.BF16 R96, R8.reuse, R14, RZ ;  /* 0x0000000e0860723c */ /* 0x040fe600000418ff */
[----:B------:R-:W-:Y:S01]  /*1c70*/  LEA.HI.X R17, R0, c[0x0][0x1fc], R13, 0x1, P0 ;  /* 0x00007f0000117a11 */ /* 0x000fe200000f0c0d */
[----:B------:R-:W-:Y:S01]  /*1c80*/  IMAD.IADD R0, R138, 0x1, -R36 ;  /* 0x000000018a007824 */ /* 0x000fe200078e0a24 */
[----:B------:R-:W-:Y:S03]  /*1c90*/  LDSM.16.M88.4 R12, [R211+0x6100] ;  /* 0x00610000d30c783b */ /* 0x000fe60000000200 */
[----:B------:R-:W-:Y:S01]  /*1ca0*/  HMMA.16816.F32.BF16 R80, R8, R20, RZ ;  /* 0x000000140850723c */ /* 0x000fe200000418ff */
[----:B------:R-:W-:-:S02]  /*1cb0*/  ISETP.LT.OR P2, PT, R0, 0x1, P5 ;  /* 0x000000010000780c */ /* 0x000fc40002f41670 */
[C---:B------:R-:W-:Y:S02]  /*1cc0*/  ISETP.LT.OR P4, PT, R0.reuse, 0x1, !P1 ;  /* 0x000000010000780c */ /* 0x040fe40004f81670 */
[C---:B------:R-:W-:Y:S02]  /*1cd0*/  ISETP.LT.OR P3, PT, R0.reuse, 0x21, !P1 ;  /* 0x000000210000780c */ /* 0x040fe40004f61670 */
[----:B------:R-:W-:Y:S01]  /*1ce0*/  ISETP.LT.OR P1, PT, R0, 0x21, P5 ;  /* 0x000000210000780c */ /* 0x000fe20002f21670 */
[C---:B------:R-:W-:Y:S01]  /*1cf0*/  HMMA.16816.F32.BF16 R92, R8.reuse, R22, RZ ;  /* 0x00000016085c723c */ /* 0x040fe200000418ff */
[----:B------:R-:W2:Y:S05]  /*1d00*/  LDSM.16.M88.4 R20, [R212+0xc00] ;  /* 0x000c0000d414783b */ /* 0x000eaa0000000200 */
[----:B------:R-:W-:Y:S01]  /*1d10*/  @!PT LDS RZ, [RZ] ;  /* 0x00000000fffff984 */ /* 0x000fe20000000800 */
[----:B------:R-:W-:Y:S01]  /*1d20*/  @!PT LDS RZ, [RZ] ;  /* 0x00000000fffff984 */ /* 0x000fe20000000800 */
[----:B------:R-:W-:Y:S01]  /*1d30*/  @!PT LDS RZ, [RZ] ;  /* 0x00000000fffff984 */ /* 0x000fe20000000800 */
[----:B------:R3:W-:Y:S02]  /*1d40*/  LDGSTS.E.BYPASS.LTC128B.128 [R224+0x100], [R16.64], !P2 ;  /* 0x0010000010e07fae */ /* 0x0007e4000d101d46 */
[C---:B------:R-:W-:Y:S02]  /*1d50*/  HMMA.16816.F32.BF16 R84, R8.reuse, R18, RZ ;  /* 0x000000120854723c */ /* 0x040fe400000418ff */
[----:B------:R3:W-:Y:S06]  /*1d60*/  LDGSTS.E.BYPASS.LTC128B.128 [R224+0x1100], [R16.64+0x40], !P4 ;  /* 0x0110004010e07fae */ /* 0x0007ec000e101d46 */
[C---:B------:R-:W-:Y:S08]  /*1d70*/  HMMA.16816.F32.BF16 R56, R8.reuse, R24, RZ ;  /* 0x000000180838723c */ /* 0x040ff000000418ff */
[----:B------:R-:W-:Y:S07]  /*1d80*/  HMMA.16816.F32.BF16 R88, R8, R26, RZ ;  /* 0x0000001a0858723c */ /* 0x000fee00000418ff */
[----:B------:R-:W-:Y:S01]  /*1d90*/  IMAD.MOV.U32 R9, RZ, RZ, c[0x0][0x208] ;  /* 0x00008200ff097624 */ /* 0x000fe200078e00ff */
[----:B-1----:R-:W-:Y:S01]  /*1da0*/  HMMA.16816.F32.BF16 R124, R4, R52, R40 ;  /* 0x00000034047c723c */ /* 0x002fe20000041828 */
[----:B------:R-:W-:-:S03]  /*1db0*/  IMAD.MOV.U32 R10, RZ, RZ, c[0x0][0x20c] ;  /* 0x00008300ff0a7624 */ /* 0x000fc600078e00ff */
[----:B------:R-:W-:-:S04]  /*1dc0*/  LEA R8, P0, R9, R16, 0x6 ;  /* 0x0000001009087211 */ /* 0x000fc800078030ff */
[----:B------:R-:W-:Y:S01]  /*1dd0*/  LEA.HI.X R9, R9, R17, R10, 0x6, P0 ;  /* 0x0000001109097211 */ /* 0x000fe200000f340a */
[----:B--2---:R-:W-:Y:S01]  /*1de0*/  HMMA.16816.F32.BF16 R128, R4, R20, R48 ;  /* 0x000000140480723c */ /* 0x004fe20000041830 */
[----:B------:R-:W-:-:S04]  /*1df0*/  LOP3.LUT P0, RZ, R2, 0x4, RZ, 0xc0, !PT ;  /* 0x0000000402ff7812 */ /* 0x000fc8000780c0ff */
[C---:B------:R-:W-:Y:S02]  /*1e00*/  ISETP.LT.OR P2, PT, R0.reuse, 0x1, !P0 ;  /* 0x000000010000780c */ /* 0x040fe40004741670 */
[----:B------:R-:W-:Y:S01]  /*1e10*/  ISETP.LT.OR P0, PT, R0, 0x21, !P0 ;  /* 0x000000210000780c */ /* 0x000fe20004701670 */
[----:B------:R-:W-:Y:S01]  /*1e20*/  HMMA.16816.F32.BF16 R148, R4, R32, R44 ;  /* 0x000000200494723c */ /* 0x000fe2000004182c */
[----:B------:R-:W-:-:S05]  /*1e30*/  LOP3.LUT R0, R159, 0xffffffe0, RZ, 0xc0, !PT ;  /* 0xffffffe09f007812 */ /* 0x000fca00078ec0ff */
[----:B------:R-:W-:Y:S02]  /*1e40*/  IMAD.IADD R0, R172, 0x1, -R0 ;  /* 0x00000001ac007824 */ /* 0x000fe400078e0a00 */
[----:B------:R-:W-:Y:S02]  /*1e50*/  HMMA.16816.F32.BF16 R108, R4, R30, R76 ;  /* 0x0000001e046c723c */ /* 0x000fe4000004184c */
[----:B------:R3:W-:Y:S01]  /*1e60*/  LDGSTS.E.BYPASS.LTC128B.128 [R224+0x2100], [R16.64+0x80], !P2 ;  /* 0x0210008010e07fae */ /* 0x0007e2000d101d46 */
[----:B------:R-:W-:-:S03]  /*1e70*/  SHF.R.S32.HI R2, RZ, 0x1f, R0 ;  /* 0x0000001fff027819 */ /* 0x000fc60000011400 */
[----:B------:R1:W-:Y:S01]  /*1e80*/  LDGSTS.E.BYPASS.LTC128B.128 [R224+0x900], [R8.64], !P1 ;  /* 0x0090000008e07fae */ /* 0x0003e2000c901d46 */
[----:B------:R-:W-:Y:S01]  /*1e90*/  LEA.HI R2, R2, R0, RZ, 0x2 ;  /* 0x0000000002027211 */ /* 0x000fe200078f10ff */
[----:B------:R-:W-:Y:S02]  /*1ea0*/  HMMA.16816.F32.BF16 R144, R4, R28, R60 ;  /* 0x0000001c0490723c */ /* 0x000fe4000004183c */
[----:B------:R1:W-:Y:S01]  /*1eb0*/  LDGSTS.E.BYPASS.LTC128B.128 [R224+0x1900], [R8.64+0x40], !P3 ;  /* 0x0190004008e07fae */ /* 0x0003e2000d901d46 */
[----:B------:R-:W-:-:S03]  /*1ec0*/  LOP3.LUT R2, R2, 0x7ffffffc, RZ, 0xc0, !PT ;  /* 0x7ffffffc02027812 */ /* 0x000fc600078ec0ff */
[----:B------:R1:W-:Y:S01]  /*1ed0*/  LDGSTS.E.BYPASS.LTC128B.128 [R224+0x2900], [R8.64+0x80], !P0 ;  /* 0x0290008008e07fae */ /* 0x0003e2000c101d46 */
[----:B------:R-:W-:Y:S01]  /*1ee0*/  ISETP.GT.AND P0, PT, R137, R184, PT ;  /* 0x000000b88900720c */ /* 0x000fe20003f04270 */
[C---:B------:R-:W-:Y:S01]  /*1ef0*/  HMMA.16816.F32.BF16 R140, R4.reuse, R54, R68 ;  /* 0x00000036048c723c */ /* 0x040fe20000041844 */
[----:B------:R-:W-:Y:S01]  /*1f00*/  IMAD.IADD R0, R0, 0x1, -R2 ;  /* 0x0000000100007824 */ /* 0x000fe200078e0a02 */
[----:B------:R-:W-:Y:S03]  /*1f10*/  LDSM.16.M88.4 R40, [R139+0x4900] ;  /* 0x004900008b28783b */ /* 0x000fe60000000200 */
[----:B------:R-:W-:Y:S01]  /*1f20*/  IMAD R0, R0, -0x2, R138 ;  /* 0xfffffffe00007824 */ /* 0x000fe200078e028a */
[----:B------:R-:W-:Y:S02]  /*1f30*/  LDSM.16.M88.4 R48, [R139+0x4100] ;  /* 0x004100008b30783b */ /* 0x000fe40000000200 */
[----:B------:R-:W-:Y:S02]  /*1f40*/  HMMA.16816.F32.BF16 R112, R4, R34, R64 ;  /* 0x000000220470723c */ /* 0x000fe40000041840 */
[----:B------:R-:W-:Y:S01]  /*1f50*/  LDSM.16.M88.4 R44, [R139+0x4500] ;  /* 0x004500008b2c783b */ /* 0x000fe20000000200 */
[----:B------:R-:W-:-:S02]  /*1f60*/  ISETP.GT.AND P3, PT, R0, 0x1, PT ;  /* 0x000000010000780c */ /* 0x000fc40003f64270 */
[C---:B------:R-:W-:Y:S01]  /*1f70*/  ISETP.GT.AND P4, PT, R0.reuse, 0x8, PT ;  /* 0x000000080000780c */ /* 0x040fe20003f84270 */
[----:B---3--:R-:W2:Y:S01]  /*1f80*/  LDSM.16.M88.4 R16, [R210+0x9100] ;  /* 0x00910000d210783b */ /* 0x008ea20000000200 */
[----:B------:R-:W-:Y:S01]  /*1f90*/  ISETP.GT.AND P2, PT, R0, 0x9, PT ;  /* 0x000000090000780c */ /* 0x000fe20003f44270 */
[----:B------:R-:W-:Y:S02]  /*1fa0*/  HMMA.16816.F32.BF16 R104, R4, R22, R104 ;  /* 0x000000160468723c */ /* 0x000fe40000041868 */
[----:B------:R-:W3:Y:S04]  /*1fb0*/  LDSM.16.M88.4 R36, [R139+0x4d00] ;  /* 0x004d00008b24783b */ /* 0x000ee80000000200 */
[----:B------:R-:W-:Y:S02]  /*1fc0*/  LDSM.16.M88.4 R4, [R211+0x9100] ;  /* 0x00910000d304783b */ /* 0x000fe40000000200 */
[C---:B------:R-:W-:Y:S02]  /*1fd0*/  HMMA.16816.F32.BF16 R100, R12.reuse, R52, R100 ;  /* 0x000000340c64723c */ /* 0x040fe40000041864 */
[----:B-1----:R-:W1:Y:S04]  /*1fe0*/  LDSM.16.M88.4 R8, [R210+0x8100] ;  /* 0x00810000d208783b */ /* 0x002e680000000200 */
[----:B------:R-:W4:Y:S02]  /*1ff0*/  LDSM.16.M88.4 R24, [R212+0x1800] ;  /* 0x00180000d418783b */ /* 0x000f240000000200 */
[C---:B------:R-:W-:Y:S02]  /*2000*/  HMMA.16816.F32.BF16 R64, R12.reuse, R54, R96 ;  /* 0x000000360c40723c */ /* 0x040fe40000041860 */
[----:B------:R-:W-:Y:S04]  /*2010*/  LDSM.16.M88.4 R52, [R212+0x1c00] ;  /* 0x001c0000d434783b */ /* 0x000fe80000000200 */
[----:B------:R-:W0:Y:S02]  /*2020*/  LDGDEPBAR ;  /* 0x00000000000079af */ /* 0x000e240000000000 */
[C---:B------:R-:W-:Y:S08]  /*2030*/  HMMA.16816.F32.BF16 R116, R12.reuse, R32, R80 ;  /* 0x000000200c74723c */ /* 0x040ff00000041850 */
[C---:B------:R-:W-:Y:S08]  /*2040*/  HMMA.16816.F32.BF16 R132, R12.reuse, R20, R56 ;  /* 0x000000140c84723c */ /* 0x040ff00000041838 */
[C---:B------:R-:W-:Y:S01]  /*2050*/  HMMA.16816.F32.BF16 R60, R12.reuse, R34, R92 ;  /* 0x000000220c3c723c */ /* 0x040fe2000004185c */
[----:B------:R-:W5:Y:S07]  /*2060*/  LDSM.16.M88.4 R32, [R212+0x1000] ;  /* 0x00100000d420783b */ /* 0x000f6e0000000200 */
[C---:B------:R-:W-:Y:S08]  /*2070*/  HMMA.16816.F32.BF16 R120, R12.reuse, R28, R72 ;  /* 0x0000001c0c78723c */ /* 0x040ff00000041848 */
[C---:B------:R-:W-:Y:S01]  /*2080*/  HMMA.16816.F32.BF16 R56, R12.reuse, R30, R84 ;  /* 0x0000001e0c38723c */ /* 0x040fe20000041854 */
[----:B------:R-:W1:Y:S07]  /*2090*/  LDSM.16.M88.4 R28, [R212+0x1400] ;  /* 0x00140000d41c783b */ /* 0x000e6e0000000200 */
[----:B------:R-:W-:Y:S01]  /*20a0*/  HMMA.16816.F32.BF16 R88, R12, R22, R88 ;  /* 0x000000160c58723c */ /* 0x000fe20000041858 */
[----:B------:R-:W1:Y:S07]  /*20b0*/  LDSM.16.M88.4 R20, [R211+0x8100] ;  /* 0x00810000d314783b */ /* 0x000e6e0000000200 */
[C---:B--2---:R-:W-:Y:S08]  /*20c0*/  HMMA.16816.F32.BF16 R12, R16.reuse, R42, R108 ;  /* 0x0000002a100c723c */ /* 0x044ff0000004186c */
[C---:B------:R-:W-:Y:S08]  /*20d0*/  HMMA.16816.F32.BF16 R84, R16.reuse, R48, R124 ;  /* 0x000000301054723c */ /* 0x040ff0000004187c */
[C---:B------:R-:W-:Y:S08]  /*20e0*/  HMMA.16816.F32.BF16 R76, R16.reuse, R44, R148 ;  /* 0x0000002c104c723c */ /* 0x040ff00000041894 */
[C---:B---3--:R-:W-:Y:S08]  /*20f0*/  HMMA.16816.F32.BF16 R104, R16.reuse, R38, R104 ;  /* 0x000000261068723c */ /* 0x048ff00000041868 */
[----:B------:R-:W-:Y:S08]  /*2100*/  HMMA.16816.F32.BF16 R72, R16, R46, R112 ;  /* 0x0000002e1048723c */ /* 0x000ff00000041870 */
[----:B-1----:R-:W-:Y:S08]  /*2110*/  HMMA.16816.F32.BF16 R108, R8, R48, R100 ;  /* 0x00000030086c723c */ /* 0x002ff00000041864 */
[C---:B------:R-:W-:Y:S08]  /*2120*/  HMMA.16816.F32.BF16 R68, R16.reuse, R40, R144 ;  /* 0x000000281044723c */ /* 0x040ff00000041890 */
[C---:B------:R-:W-:Y:S08]  /*2130*/  HMMA.16816.F32.BF16 R92, R16.reuse, R36, R128 ;  /* 0x00000024105c723c */ /* 0x040ff00000041880 */
[-C--:B------:R-:W-:Y:S01]  /*2140*/  HMMA.16816.F32.BF16 R80, R16, R50.reuse, R140 ;  /* 0x000000321050723c */ /* 0x080fe2000004188c */
[----:B------:R-:W-:Y:S07]  /*2150*/  LDSM.16.M88.4 R16, [R210+0xb100] ;  /* 0x00b10000d210783b */ /* 0x000fee0000000200 */
[C---:B------:R-:W-:Y:S01]  /*2160*/  HMMA.16816.F32.BF16 R100, R8.reuse, R50, R64 ;  /* 0x000000320864723c */ /* 0x040fe20000041840 */
[----:B------:R-:W-:Y:S07]  /*2170*/  LDSM.16.M88.4 R48, [R139+0x5900] ;  /* 0x005900008b30783b */ /* 0x000fee0000000200 */
[C---:B------:R-:W-:Y:S01]  /*2180*/  HMMA.16816.F32.BF16 R96, R8.reuse, R44, R116 ;  /* 0x0000002c0860723c */ /* 0x040fe20000041874 */
[----:B------:R-:W-:Y:S07]  /*2190*/  LDSM.16.M88.4 R116, [R139+0x5d00] ;  /* 0x005d00008b74783b */ /* 0x000fee0000000200 */
[C---:B------:R-:W-:Y:S08]  /*21a0*/  HMMA.16816.F32.BF16 R64, R8.reuse, R46, R60 ;  /* 0x0000002e0840723c */ /* 0x040ff0000004183c */
[C---:B------:R-:W-:Y:S08]  /*21b0*/  HMMA.16816.F32.BF16 R60, R8.reuse, R40, R120 ;  /* 0x00000028083c723c */ /* 0x040ff00000041878 */
[C---:B------:R-:W-:Y:S01]  /*21c0*/  HMMA.16816.F32.BF16 R56, R8.reuse, R42, R56 ;  /* 0x0000002a0838723c */ /* 0x040fe20000041838 */
[----:B------:R-:W-:Y:S07]  /*21d0*/  LDSM.16.M88.4 R40, [R139+0x5500] ;  /* 0x005500008b28783b */ /* 0x000fee0000000200 */
[C---:B------:R-:W-:Y:S08]  /*21e0*/  HMMA.16816.F32.BF16 R44, R8.reuse, R36, R132 ;  /* 0x00000024082c723c */ /* 0x040ff00000041884 */
[----:B------:R-:W-:Y:S01]  /*21f0*/  HMMA.16816.F32.BF16 R8, R8, R38, R88 ;  /* 0x000000260808723c */ /* 0x000fe20000041858 */
[----:B------:R-:W1:Y:S07]  /*2200*/  LDSM.16.M88.4 R36, [R139+0x5100] ;  /* 0x005100008b24783b */ /* 0x000e6e0000000200 */
[C---:B----4-:R-:W-:Y:S01]  /*2210*/  HMMA.16816.F32.BF16 R124, R4.reuse, R26, R12 ;  /* 0x0000001a047c723c */ /* 0x050fe2000004180c */
[----:B------:R-:W2:Y:S07]  /*2220*/  LDSM.16.M88.4 R12, [R210+0xa100] ;  /* 0x00a10000d20c783b */ /* 0x000eae0000000200 */
[C---:B-----5:R-:W-:Y:S08]  /*2230*/  HMMA.16816.F32.BF16 R148, R4.reuse, R32, R84 ;  /* 0x000000200494723c */ /* 0x060ff00000041854 */
[C---:B------:R-:W-:Y:S08]  /*2240*/  HMMA.16816.F32.BF16 R140, R4.reuse, R28, R76 ;  /* 0x0000001c048c723c */ /* 0x040ff0000004184c */
[C---:B------:R-:W-:Y:S08]  /*2250*/  HMMA.16816.F32.BF16 R112, R4.reuse, R54, R104 ;  /* 0x000000360470723c */ /* 0x040ff00000041868 */
[----:B------:R-:W-:Y:S08]  /*2260*/  HMMA.16816.F32.BF16 R132, R4, R30, R72 ;  /* 0x0000001e0484723c */ /* 0x000ff00000041848 */
[----:B------:R-:W-:Y:S08]  /*2270*/  HMMA.16816.F32.BF16 R104, R20, R32, R108 ;  /* 0x000000201468723c */ /* 0x000ff0000004186c */
[C---:B------:R-:W-:Y:S08]  /*2280*/  HMMA.16816.F32.BF16 R144, R4.reuse, R34, R80 ;  /* 0x000000220490723c */ /* 0x040ff00000041850 */
[C---:B------:R-:W-:Y:S08]  /*2290*/  HMMA.16816.F32.BF16 R128, R4.reuse, R24, R68 ;  /* 0x000000180480723c */ /* 0x040ff00000041844 */
[----:B------:R-:W-:Y:S01]  /*22a0*/  HMMA.16816.F32.BF16 R120, R4, R52, R92 ;  /* 0x000000340478723c */ /* 0x000fe2000004185c */
[----:B------:R-:W-:Y:S04]  /*22b0*/  LDSM.16.M88.4 R4, [R211+0xb100] ;  /* 0x00b10000d304783b */ /* 0x000fe80000000200 */
[----:B------:R-:W-:Y:S03]  /*22c0*/  LDSM.16.M88.4 R92, [R212+0x2c00] ;  /* 0x002c0000d45c783b */ /* 0x000fe60000000200 */
[C---:B------:R-:W-:Y:S08]  /*22d0*/  HMMA.16816.F32.BF16 R80, R20.reuse, R24, R60 ;  /* 0x000000181450723c */ /* 0x040ff0000004183c */
[C---:B------:R-:W-:Y:S01]  /*22e0*/  HMMA.16816.F32.BF16 R88, R20.reuse, R26, R56 ;  /* 0x0000001a1458723c */ /* 0x040fe20000041838 */
[----:B------:R-:W3:Y:S04]  /*22f0*/  LDSM.16.M88.4 R24, [R212+0x2000] ;  /* 0x00200000d418783b */ /* 0x000ee80000000200 */
[----:B------:R-:W-:Y:S03]  /*2300*/  LDSM.16.M88.4 R56, [R212+0x2800] ;  /* 0x00280000d438783b */ /* 0x000fe60000000200 */
[C---:B------:R-:W-:Y:S08]  /*2310*/  HMMA.16816.F32.BF16 R96, R20.reuse, R28, R96 ;  /* 0x0000001c1460723c */ /* 0x040ff00000041860 */
[C---:B------:R-:W-:Y:S01]  /*2320*/  HMMA.16816.F32.BF16 R76, R20.reuse, R30, R64 ;  /* 0x0000001e144c723c */ /* 0x040fe20000041840 */
[----:B------:R-:W4:Y:S07]  /*2330*/  LDSM.16.M88.4 R28, [R212+0x2400] ;  /* 0x00240000d41c783b */ /* 0x000f2e0000000200 */
[----:B------:R-:W-:Y:S01]  /*2340*/  HMMA.16816.F32.BF16 R152, R20, R54, R8 ;  /* 0x000000361498723c */ /* 0x000fe20000041808 */
[----:B------:R-:W5:Y:S01]  /*2350*/  LDSM.16.M88.4 R8, [R211+0xa100] ;  /* 0x00a10000d308783b */ /* 0x000f620000000200 */
[----:B------:R-:W-:-:S06]  /*2360*/  DEPBAR.LE SB0, 0x0 ;  /* 0x000080000000791a */ /* 0x000fcc0000000000 */
[----:B------:R-:W-:Y:S08]  /*2370*/  HMMA.16816.F32.BF16 R100, R20, R34, R100 ;  /* 0x000000221464723c */ /* 0x000ff00000041864 */
[C---:B-1----:R-:W-:Y:S08]  /*2380*/  HMMA.16816.F32.BF16 R72, R16.reuse, R36, R148 ;  /* 0x000000241048723c */ /* 0x042ff00000041894 */
[----:B------:R-:W-:Y:S08]  /*2390*/  HMMA.16816.F32.BF16 R64, R16, R40, R140 ;  /* 0x000000281040723c */ /* 0x000ff0000004188c */
[----:B------:R-:W-:Y:S08]  /*23a0*/  HMMA.16816.F32.BF16 R84, R20, R52, R44 ;  /* 0x000000341454723c */ /* 0x000ff0000004182c */
[----:B------:R-:W-:Y:S08]  /*23b0*/  HMMA.16816.F32.BF16 R60, R16, R42, R132 ;  /* 0x0000002a103c723c */ /* 0x000ff00000041884 */
[----:B--2---:R-:W-:Y:S08]  /*23c0*/  HMMA.16816.F32.BF16 R32, R12, R36, R104 ;  /* 0x000000240c20723c */ /* 0x004ff00000041868 */
[C---:B------:R-:W-:Y:S08]  /*23d0*/  HMMA.16816.F32.BF16 R68, R16.reuse, R38, R144 ;  /* 0x000000261044723c */ /* 0x040ff00000041890 */
[C---:B------:R-:W-:Y:S08]  /*23e0*/  HMMA.16816.F32.BF16 R52, R16.reuse, R48, R128 ;  /* 0x000000301034723c */ /* 0x040ff00000041880 */
[C---:B------:R-:W-:Y:S08]  /*23f0*/  HMMA.16816.F32.BF16 R108, R16.reuse, R50, R124 ;  /* 0x00000032106c723c */ /* 0x040ff0000004187c */
[C---:B------:R-:W-:Y:S08]  /*2400*/  HMMA.16816.F32.BF16 R120, R16.reuse, R116, R120 ;  /* 0x000000741078723c */ /* 0x040ff00000041878 */
[----:B------:R-:W-:Y:S08]  /*2410*/  HMMA.16816.F32.BF16 R44, R16, R118, R112 ;  /* 0x00000076102c723c */ /* 0x000ff00000041870 */
[C---:B------:R-:W-:Y:S08]  /*2420*/  HMMA.16816.F32.BF16 R20, R12.reuse, R38, R100 ;  /* 0x000000260c14723c */ /* 0x040ff00000041864 */
[----:B------:R-:W-:Y:S08]  /*2430*/  HMMA.16816.F32.BF16 R16, R12, R40, R96 ;  /* 0x000000280c10723c */ /* 0x000ff00000041860 */
[----:B---3--:R-:W-:Y:S08]  /*2440*/  HMMA.16816.F32.BF16 R72, R4, R24, R72 ;  /* 0x000000180448723c */ /* 0x008ff00000041848 */
[----:B------:R-:W-:Y:S08]  /*2450*/  HMMA.16816.F32.BF16 R76, R12, R42, R76 ;  /* 0x0000002a0c4c723c */ /* 0x000ff0000004184c */
[C---:B----4-:R-:W-:Y:S08]  /*2460*/  HMMA.16816.F32.BF16 R100, R4.reuse, R28, R64 ;  /* 0x0000001c0464723c */ /* 0x050ff00000041840 */
[----:B------:R-:W-:Y:S08]  /*2470*/  HMMA.16816.F32.BF16 R64, R4, R30, R60 ;  /* 0x0000001e0440723c */ /* 0x000ff0000004183c */
[----:B-----5:R-:W-:Y:S08]  /*2480*/  HMMA.16816.F32.BF16 R40, R8, R24, R32 ;  /* 0x000000180828723c */ /* 0x020ff00000041820 */
[C---:B------:R-:W-:Y:S08]  /*2490*/  HMMA.16816.F32.BF16 R68, R4.reuse, R26, R68 ;  /* 0x0000001a0444723c */ /* 0x040ff00000041844 */
[C---:B------:R-:W-:Y:S08]  /*24a0*/  HMMA.16816.F32.BF16 R60, R4.reuse, R56, R52 ;  /* 0x00000038043c723c */ /* 0x040ff00000041834 */
[----:B------:R-:W-:Y:S01]  /*24b0*/  HMMA.16816.F32.BF16 R96, R4, R58, R108 ;  /* 0x0000003a0460723c */ /* 0x000fe2000004186c */
[----:B------:R-:W-:-:S07]  /*24c0*/  FSEL R41, R41, -INF , P3 ;  /* 0xff80000029297808 */ /* 0x000fce0001800000 */
[C---:B------:R-:W-:Y:S08]  /*24d0*/  HMMA.16816.F32.BF16 R120, R4.reuse, R92, R120 ;  /* 0x0000005c0478723c */ /* 0x040ff00000041878 */
[----:B------:R-:W-:Y:S07]  /*24e0*/  HMMA.16816.F32.BF16 R104, R4, R94, R44 ;  /* 0x0000005e0468723c */ /* 0x000fee000004182c */
[----:B------:R-:W-:Y:S01]  /*24f0*/  @P0 SHF.R.S32.HI R7, RZ, 0x1f, R185 ;  /* 0x0000001fff070819 */ /* 0x000fe200000114b9 */
[----:B------:R-:W-:Y:S01]  /*2500*/  HMMA.16816.F32.BF16 R80, R12, R48, R80 ;  /* 0x000000300c50723c */ /* 0x000fe20000041850 */
[----:B------:R-:W-:-:S02]  /*2510*/  @P0 IMAD R6, R160, R185, RZ ;  /* 0x000000b9a0060224 */ /* 0x000fc400078e02ff */
[----:B------:R-:W-:-:S04]  /*2520*/  @P0 IMAD.WIDE.U32 R4, R185, R161, R166 ;  /* 0x000000a1b9040225 */ /* 0x000fc800078e00a6 */
[----:B------:R-:W-:Y:S01]  /*2530*/  @P0 IMAD R2, R7, R161, R6 ;  /* 0x000000a107020224 */ /* 0x000fe200078e0206 */
[----:B------:R-:W-:Y:S01]  /*2540*/  HMMA.16816.F32.BF16 R88, R12, R50, R88 ;  /* 0x000000320c58723c */ /* 0x000fe20000041858 */
[----:B------:R-:W-:Y:S02]  /*2550*/  FSEL R48, R75, -INF , P3 ;  /* 0xff8000004b307808 */ /* 0x000fe40001800000 */
[----:B------:R-:W-:-:S04]  /*2560*/  @P0 IMAD.IADD R2, R5, 0x1, R2 ;  /* 0x0000000105020824 */ /* 0x000fc800078e0202 */
[----:B------:R-:W-:Y:S01]  /*2570*/  FSEL R50, R70, -INF , P4 ;  /* 0xff80000046327808 */ /* 0x000fe20002000000 */
[----:B------:R-:W-:Y:S01]  /*2580*/  HMMA.16816.F32.BF16 R36, R8, R26, R20 ;  /* 0x0000001a0824723c */ /* 0x000fe20000041814 */
[----:B------:R-:W-:-:S07]  /*2590*/  FSEL R51, R71, -INF , P2 ;  /* 0xff80000047337808 */ /* 0x000fce0001000000 */
[----:B------:R-:W-:Y:S07]  /*25a0*/  HMMA.16816.F32.BF16 R32, R8, R28, R16 ;  /* 0x0000001c0820723c */ /* 0x000fee0000041810 */
[C---:B------:R-:W-:Y:S01]  /*25b0*/  @P0 LEA R16, P1, R4.reuse, c[0x0][0x1c8], 0x1 ;  /* 0x0000720004100a11 */ /* 0x040fe200078208ff */
[----:B------:R-:W-:Y:S01]  /*25c0*/  HMMA.16816.F32.BF16 R84, R12, R116, R84 ;  /* 0x000000740c54723c */ /* 0x000fe20000041854 */
[----:B------:R-:W-:Y:S02]  /*25d0*/  FSEL R19, R73, -INF , P3 ;  /* 0xff80000049137808 */ /* 0x000fe40001800000 */
[----:B------:R-:W-:Y:S01]  /*25e0*/  @P0 LEA.HI.X R17, R4, c[0x0][0x1cc], R2, 0x1, P1 ;  /* 0x0000730004110a11 */ /* 0x000fe200008f0c02 */
[----:B------:R-:W-:Y:S01]  /*25f0*/  BAR.SYNC.DEFER_BLOCKING 0x0 ;  /* 0x0000000000007b1d */ /* 0x000fe20000010000 */
[----:B------:R-:W-:-:S03]  /*2600*/  ISETP.GT.AND P1, PT, R0, RZ, PT ;  /* 0x000000ff0000720c */ /* 0x000fc60003f24270 */
[C---:B------:R-:W-:Y:S01]  /*2610*/  HMMA.16816.F32.BF16 R28, R8.reuse, R30, R76 ;  /* 0x0000001e081c723c */ /* 0x040fe2000004184c */
[----:B------:R-:W-:Y:S02]  /*2620*/  FSEL R18, R72, -INF , P1 ;  /* 0xff80000048127808 */ /* 0x000fe40000800000 */
[----:B------:R-:W-:Y:S02]  /*2630*/  FSEL R52, R40, -INF , P1 ;  /* 0xff80000028347808 */ /* 0x000fe40000800000 */
[----:B------:R-:W-:Y:S02]  /*2640*/  FSEL R40, R68, -INF , P4 ;  /* 0xff80000044287808 */ /* 0x000fe40002000000 */
[----:B------:R-:W-:Y:S01]  /*2650*/  FMNMX.FTZ R2, R18, R19, !PT ;  /* 0x0000001312027209 */ /* 0x000fe20007810000 */
[----:B------:R-:W-:Y:S01]  /*2660*/  HMMA.16816.F32.BF16 R24, R8, R56, R80 ;  /* 0x000000380818723c */ /* 0x000fe20000041850 */
[----:B------:R-:W-:Y:S02]  /*2670*/  FSEL R49, R74, -INF , P1 ;  /* 0xff8000004a317808 */ /* 0x000fe40000800000 */
[----:B------:R-:W-:-:S02]  /*2680*/  FMNMX.FTZ R2, R40, R2, !PT ;  /* 0x0000000228027209 */ /* 0x000fc40007810000 */
[----:B------:R-:W-:Y:S02]  /*2690*/  FSEL R55, R38, -INF , P4 ;  /* 0xff80000026377808 */ /* 0x000fe40002000000 */
[----:B------:R-:W-:Y:S01]  /*26a0*/  FSEL R57, R42, -INF , P1 ;  /* 0xff8000002a397808 */ /* 0x000fe20000800000 */
[C---:B------:R-:W-:Y:S01]  /*26b0*/  HMMA.16816.F32.BF16 R20, R8.reuse, R58, R88 ;  /* 0x0000003a0814723c */ /* 0x040fe20000041858 */
[----:B------:R-:W-:Y:S02]  /*26c0*/  FSEL R42, R69, -INF , P2 ;  /* 0xff800000452a7808 */ /* 0x000fe40001000000 */
[----:B------:R-:W-:Y:S01]  /*26d0*/  ISETP.GT.AND P1, PT, R0, 0x10, PT ;  /* 0x000000100000780c */ /* 0x000fe20003f24270 */
[----:B------:R-:W-:Y:S01]  /*26e0*/  @!PT LDS RZ, [RZ] ;  /* 0x00000000fffff984 */ /* 0x000fe20000000800 */
[----:B------:R-:W-:Y:S01]  /*26f0*/  @!PT LDS RZ, [RZ] ;  /* 0x00000000fffff984 */ /* 0x000fe20000000800 */
[----:B------:R-:W-:Y:S01]  /*2700*/  @!PT LDS RZ, [RZ] ;  /* 0x00000000fffff984 */ /* 0x000fe20000000800 */
[----:B------:R1:W-:Y:S01]  /*2710*/  @P0 LDGSTS.E.BYPASS.LTC128B.128 [R224+0x3100], [R16.64], !P5 ;  /* 0x0310000010e00fae */ /* 0x0003e2000e901d46 */
[----:B------:R-:W-:Y:S02]  /*2720*/  FSEL R53, R36, -INF , P4 ;  /* 0xff80000024357808 */ /* 0x000fe40002000000 */
[----:B------:R-:W-:Y:S01]  /*2730*/  ISETP.GT.AND P4, PT, R0, 0x11, PT ;  /* 0x000000110000780c */ /* 0x000fe20003f84270 */
[----:B------:R-:W-:Y:S01]  /*2740*/  HMMA.16816.F32.BF16 R44, R8, R92, R84 ;  /* 0x0000005c082c723c */ /* 0x000fe20000041854 */
[----:B------:R-:W-:-:S02]  /*2750*/  FSEL R59, R100, -INF , P1 ;  /* 0xff800000643b7808 */ /* 0x000fc40000800000 */
[----:B------:R-:W-:Y:S02]  /*2760*/  FMNMX.FTZ R2, R42, R2, !PT ;  /* 0x000000022a027209 */ /* 0x000fe40007810000 */
[----:B------:R-:W-:Y:S02]  /*2770*/  FSEL R56, R43, -INF , P3 ;  /* 0xff8000002b387808 */ /* 0x000fe40001800000 */
[----:B------:R-:W-:Y:S01]  /*2780*/  FSEL R117, R101, -INF , P4 ;  /* 0xff80000065757808 */ /* 0x000fe20002000000 */
[----:B------:R-:W-:Y:S01]  /*2790*/  HMMA.16816.F32.BF16 R12, R12, R118, R152 ;  /* 0x000000760c0c723c */ /* 0x000fe20000041898 */
[----:B------:R-:W-:Y:S02]  /*27a0*/  ISETP.GT.AND P3, PT, R0, 0x18, PT ;  /* 0x000000180000780c */ /* 0x000fe40003f64270 */
[----:B------:R-:W-:Y:S02]  /*27b0*/  FMNMX.FTZ R2, R59, R2, !PT ;  /* 0x000000023b027209 */ /* 0x000fe40007810000 */
[----:B------:R-:W-:-:S02]  /*27c0*/  FSEL R124, R102, -INF , P1 ;  /* 0xff800000667c7808 */ /* 0x000fc40000800000 */
[----:B------:R-:W-:Y:S02]  /*27d0*/  FSEL R138, R34, -INF , P1 ;  /* 0xff800000228a7808 */ /* 0x000fe40000800000 */
[----:B------:R-:W-:Y:S02]  /*27e0*/  FSEL R128, R32, -INF , P1 ;  /* 0xff80000020807808 */ /* 0x000fe40000800000 */
[----:B------:R-:W-:Y:S02]  /*27f0*/  ISETP.GT.AND P1, PT, R0, 0x19, PT ;  /* 0x000000190000780c */ /* 0x000fe40003f24270 */
[----:B------:R-:W-:Y:S02]  /*2800*/  FSEL R58, R64, -INF , P3 ;  /* 0xff800000403a7808 */ /* 0x000fe40001800000 */
[----:B------:R-:W-:Y:S02]  /*2810*/  FMNMX.FTZ R2, R117, R2, !PT ;  /* 0x0000000275027209 */ /* 0x000fe40007810000 */
[----:B------:R-:W-:-:S02]  /*2820*/  FSEL R54, R39, -INF , P2 ;  /* 0xff80000027367808 */ /* 0x000fc40001000000 */
[----:B------:R-:W-:Y:S02]  /*2830*/  FSEL R43, R37, -INF , P2 ;  /* 0xff800000252b7808 */ /* 0x000fe40001000000 */
[----:B------:R-:W-:Y:S02]  /*2840*/  FSEL R116, R65, -INF , P1 ;  /* 0xff80000041747808 */ /* 0x000fe40000800000 */
[----:B------:R-:W-:Y:S01]  /*2850*/  ISETP.GT.AND P2, PT, R0, 0x20, PT ;  /* 0x000000200000780c */ /* 0x000fe20003f44270 */
[----:B------:R-:W-:Y:S01]  /*2860*/  HMMA.16816.F32.BF16 R12, R8, R94, R12 ;  /* 0x0000005e080c723c */ /* 0x000fe2000004180c */
[----:B------:R-:W-:Y:S02]  /*2870*/  FMNMX.FTZ R2, R58, R2, !PT ;  /* 0x000000023a027209 */ /* 0x000fe40007810000 */
[----:B------:R-:W-:Y:S02]  /*2880*/  FSEL R127, R67, -INF , P1 ;  /* 0xff800000437f7808 */ /* 0x000fe40000800000 */
[----:B------:R-:W-:-:S02]  /*2890*/  FSEL R133, R31, -INF , P1 ;  /* 0xff8000001f857808 */ /* 0x000fc40000800000 */
[----:B------:R-:W-:Y:S02]  /*28a0*/  FSEL R129, R29, -INF , P1 ;  /* 0xff8000001d817808 */ /* 0x000fe40000800000 */
[----:B------:R-:W-:Y:S02]  /*28b0*/  ISETP.GT.AND P1, PT, R0, 0x21, PT ;  /* 0x000000210000780c */ /* 0x000fe40003f24270 */
[----:B------:R-:W-:Y:S02]  /*28c0*/  FSEL R161, R60, -INF , P2 ;  /* 0xff8000003ca17808 */ /* 0x000fe40001000000 */
[----:B------:R-:W-:Y:S02]  /*28d0*/  FMNMX.FTZ R2, R116, R2, !PT ;  /* 0x0000000274027209 */ /* 0x000fe40007810000 */
        /* <DEDUP_REMOVED lines=10> */
[----:B------:R-:W-:Y:S02]  /*2980*/  FMNMX.FTZ R4, R50, R4, !PT ;  /* 0x0000000432047209 */ /* 0x000fe40007810000 */
[----:B------:R-:W-:Y:S02]  /*2990*/  ISETP.GT.AND P1, PT, R0, 0x29, PT ;  /* 0x000000290000780c */ /* 0x000fe40003f24270 */
[----:B------:R-:W-:Y:S02]  /*29a0*/  FSEL R160, R96, -INF , P2 ;  /* 0xff80000060a07808 */ /* 0x000fe40001000000 */
[----:B------:R-:W-:-:S02]  /*29b0*/  FMNMX.FTZ R2, R163, R2, !PT ;  /* 0x00000002a3027209 */ /* 0x000fc40007810000 */
[----:B------:R-:W-:Y:S02]  /*29c0*/  FSEL R125, R103, -INF , P4 ;  /* 0xff800000677d7808 */ /* 0x000fe40002000000 */
[----:B------:R-:W-:Y:S02]  /*29d0*/  FSEL R137, R35, -INF , P4 ;  /* 0xff80000023897808 */ /* 0x000fe40002000000 */
[----:B------:R-:W-:Y:S02]  /*29e0*/  FSEL R131, R33, -INF , P4 ;  /* 0xff80000021837808 */ /* 0x000fe40002000000 */
[----:B------:R-:W-:Y:S02]  /*29f0*/  ISETP.NE.AND P4, PT, R162, RZ, PT ;  /* 0x000000ffa200720c */ /* 0x000fe40003f85270 */
[----:B------:R-:W-:Y:S02]  /*2a00*/  FMNMX.FTZ R4, R51, R4, !PT ;  /* 0x0000000433047209 */ /* 0x000fe40007810000 */
[----:B------:R-:W-:-:S02]  /*2a10*/  FSEL R171, R99, -INF , P1 ;  /* 0xff80000063ab7808 */ /* 0x000fc40000800000 */
[----:B------:R-:W-:Y:S02]  /*2a20*/  FSEL R162, R97, -INF , P1 ;  /* 0xff80000061a27808 */ /* 0x000fe40000800000 */
[----:B------:R-:W-:Y:S02]  /*2a30*/  FSEL R181, R23, -INF , P1 ;  /* 0xff80000017b57808 */ /* 0x000fe40000800000 */
[----:B------:R-:W-:Y:S02]  /*2a40*/  FSEL R174, R21, -INF , P1 ;  /* 0xff80000015ae7808 */ /* 0x000fe40000800000 */
[----:B------:R-:W-:Y:S01]  /*2a50*/  ISETP.GT.AND P1, PT, R0, 0x30, PT ;  /* 0x000000300000780c */ /* 0x000fe20003f24270 */
[----:B------:R1:W-:Y:S01]  /*2a60*/  @P0 LDGSTS.E.BYPASS.LTC128B.128 [R224+0x4100], [R16.64+0x40], !P4 ;  /* 0x0410004010e00fae */ /* 0x0003e2000e101d46 */
[----:B------:R-:W-:Y:S02]  /*2a70*/  FMNMX.FTZ R2, R160, R2, !PT ;  /* 0x00000002a0027209 */ /* 0x000fe40007810000 */
[----:B------:R-:W-:Y:S01]  /*2a80*/  FMNMX.FTZ R4, R124, R4, !PT ;  /* 0x000000047c047209 */ /* 0x000fe20007810000 */
[----:B------:R1:W-:Y:S01]  /*2a90*/  @P0 LDGSTS.E.BYPASS.LTC128B.128 [R224+0x5100], [R16.64+0x80], !P6 ;  /* 0x0510008010e00fae */ /* 0x0003e2000f101d46 */
[----:B------:R-:W-:-:S02]  /*2aa0*/  FSEL R126, R66, -INF , P3 ;  /* 0xff800000427e7808 */ /* 0x000fc40001800000 */
[----:B------:R-:W-:Y:S02]  /*2ab0*/  FSEL R132, R30, -INF , P3 ;  /* 0xff8000001e847808 */ /* 0x000fe40001800000 */
[----:B------:R-:W-:Y:S02]  /*2ac0*/  FSEL R130, R28, -INF , P3 ;  /* 0xff8000001c827808 */ /* 0x000fe40001800000 */
[----:B------:R-:W-:Y:S02]  /*2ad0*/  ISETP.GT.AND P3, PT, R0, 0x31, PT ;  /* 0x000000310000780c */ /* 0x000fe40003f64270 */
[----:B------:R-:W-:Y:S02]  /*2ae0*/  FSEL R220, R120, -INF , P1 ;  /* 0xff80000078dc7808 */ /* 0x000fe40000800000 */
[----:B------:R-:W-:Y:S02]  /*2af0*/  FMNMX.FTZ R2, R162, R2, !PT ;  /* 0x00000002a2027209 */ /* 0x000fe40007810000 */
[----:B------:R-:W-:-:S02]  /*2b00*/  FMNMX.FTZ R4, R125, R4, !PT ;  /* 0x000000047d047209 */ /* 0x000fc40007810000 */
[----:B------:R-:W-:Y:S02]  /*2b10*/  FSEL R170, R98, -INF , P2 ;  /* 0xff80000062aa7808 */ /* 0x000fe40001000000 */
[----:B------:R-:W-:Y:S02]  /*2b20*/  FSEL R180, R22, -INF , P2 ;  /* 0xff80000016b47808 */ /* 0x000fe40001000000 */
[----:B------:R-:W-:Y:S02]  /*2b30*/  FSEL R173, R20, -INF , P2 ;  /* 0xff80000014ad7808 */ /* 0x000fe40001000000 */
[----:B------:R-:W-:Y:S02]  /*2b40*/  ISETP.GT.AND P2, PT, R0, 0x38, PT ;  /* 0x000000380000780c */ /* 0x000fe40003f44270 */
[----:B------:R-:W-:Y:S02]  /*2b50*/  FSEL R150, R46, -INF , P1 ;  /* 0xff8000002e967808 */ /* 0x000fe40000800000 */
[----:B------:R-:W-:-:S02]  /*2b60*/  FSEL R233, R122, -INF , P1 ;  /* 0xff8000007ae97808 */ /* 0x000fc40000800000 */
[----:B------:R-:W-:Y:S02]  /*2b70*/  FSEL R241, R44, -INF , P1 ;  /* 0xff8000002cf17808 */ /* 0x000fe40000800000 */
[----:B------:R-:W-:Y:S02]  /*2b80*/  FSEL R221, R121, -INF , P3 ;  /* 0xff80000079dd7808 */ /* 0x000fe40001800000 */
[----:B------:R-:W-:Y:S02]  /*2b90*/  FMNMX.FTZ R2, R220, R2, !PT ;  /* 0x00000002dc027209 */ /* 0x000fe40007810000 */
[----:B------:R-:W-:Y:S02]  /*2ba0*/  ISETP.GT.AND P1, PT, R0, 0x39, PT ;  /* 0x000000390000780c */ /* 0x000fe40003f24270 */
[----:B------:R-:W-:Y:S02]  /*2bb0*/  FMNMX.FTZ R0, R126, R4, !PT ;  /* 0x000000047e007209 */ /* 0x000fe40007810000 */
[----:B------:R-:W-:-:S02]  /*2bc0*/  FSEL R223, R104, -INF , P2 ;  /* 0xff80000068df7808 */ /* 0x000fc40001000000 */
[----:B------:R-:W-:Y:S02]  /*2bd0*/  FMNMX.FTZ R2, R221, R2, !PT ;  /* 0x00000002dd027209 */ /* 0x000fe40007810000 */
[----:B------:R-:W-:Y:S02]  /*2be0*/  FMNMX.FTZ R0, R127, R0, !PT ;  /* 0x000000007f007209 */ /* 0x000fe40007810000 */
[----:B------:R-:W-:Y:S02]  /*2bf0*/  FSEL R217, R105, -INF , P1 ;  /* 0xff80000069d97808 */ /* 0x000fe40000800000 */
[----:B------:R-:W-:Y:S02]  /*2c00*/  FMNMX.FTZ R2, R223, R2, !PT ;  /* 0x00000002df027209 */ /* 0x000fe40007810000 */
[----:B------:R-:W-:Y:S02]  /*2c10*/  FMNMX.FTZ R4, R52, R41, !PT ;  /* 0x0000002934047209 */ /* 0x000fe40007810000 */
[----:B------:R-:W-:-:S02]  /*2c20*/  FMNMX.FTZ R0, R168, R0, !PT ;  /* 0x00000000a8007209 */ /* 0x000fc40007810000 */
[----:B------:R-:W-:Y:S02]  /*2c30*/  FMNMX.FTZ R5, R217, R2, !PT ;  /* 0x00000002d9057209 */ /* 0x000fe40007810000 */
[----:B------:R-:W-:Y:S02]  /*2c40*/  FMNMX.FTZ R2, R53, R4, !PT ;  /* 0x0000000435027209 */ /* 0x000fe40007810000 */
[----:B------:R-:W-:Y:S01]  /*2c50*/  FMNMX.FTZ R0, R169, R0, !PT ;  /* 0x00000000a9007209 */ /* 0x000fe20007810000 */
[----:B------:R-:W2:Y:S01]  /*2c60*/  SHFL.BFLY PT, R7, R5, 0x2, 0x1f ;  /* 0x0c401f0005077f89 */ /* 0x000ea200000e0000 */
[----:B------:R-:W-:Y:S02]  /*2c70*/  FMNMX.FTZ R2, R43, R2, !PT ;  /* 0x000000022b027209 */ /* 0x000fe40007810000 */
[----:B------:R-:W-:Y:S02]  /*2c80*/  FMNMX.FTZ R0, R170, R0, !PT ;  /* 0x00000000aa007209 */ /* 0x000fe40007810000 */
[----:B------:R-:W-:-:S02]  /*2c90*/  FMNMX.FTZ R2, R128, R2, !PT ;  /* 0x0000000280027209 */ /* 0x000fc40007810000 */
[----:B------:R-:W-:Y:S02]  /*2ca0*/  FMNMX.FTZ R0, R171, R0, !PT ;  /* 0x00000000ab007209 */ /* 0x000fe40007810000 */
[----:B------:R-:W-:Y:S02]  /*2cb0*/  FMNMX.FTZ R2, R131, R2, !PT ;  /* 0x0000000283027209 */ /* 0x000fe40007810000 */
[----:B------:R-:W-:Y:S02]  /*2cc0*/  FSEL R222, R123, -INF , P3 ;  /* 0xff8000007bde7808 */ /* 0x000fe40001800000 */
[----:B------:R-:W-:Y:S02]  /*2cd0*/  FMNMX.FTZ R0, R233, R0, !PT ;  /* 0x00000000e9007209 */ /* 0x000fe40007810000 */
[----:B------:R-:W-:Y:S02]  /*2ce0*/  FMNMX.FTZ R2, R130, R2, !PT ;  /* 0x0000000282027209 */ /* 0x000fe40007810000 */
[----:B------:R-:W-:-:S02]  /*2cf0*/  FSEL R214, R106, -INF , P2 ;  /* 0xff8000006ad67808 */ /* 0x000fc40001000000 */
[----:B------:R-:W-:Y:S02]  /*2d00*/  FMNMX.FTZ R0, R222, R0, !PT ;  /* 0x00000000de007209 */ /* 0x000fe40007810000 */
[----:B------:R-:W-:Y:S02]  /*2d10*/  FMNMX.FTZ R4, R57, R56, !PT ;  /* 0x0000003839047209 */ /* 0x000fe40007810000 */
[----:B------:R-:W-:Y:S02]  /*2d20*/  FMNMX.FTZ R2, R129, R2, !PT ;  /* 0x0000000281027209 */ /* 0x000fe40007810000 */
[----:B------:R-:W-:Y:S02]  /*2d30*/  FSEL R219, R107, -INF , P1 ;  /* 0xff8000006bdb7808 */ /* 0x000fe40000800000 */
[----:B------:R-:W-:Y:S02]  /*2d40*/  FMNMX.FTZ R0, R214, R0, !PT ;  /* 0x00000000d6007209 */ /* 0x000fe40007810000 */
[----:B------:R-:W-:-:S02]  /*2d50*/  FMNMX.FTZ R4, R55, R4, !PT ;  /* 0x0000000437047209 */ /* 0x000fc40007810000 */
[----:B------:R-:W-:Y:S02]  /*2d60*/  FMNMX.FTZ R2, R172, R2, !PT ;  /* 0x00000002ac027209 */ /* 0x000fe40007810000 */
[----:B------:R-:W-:Y:S02]  /*2d70*/  FMNMX.FTZ R6, R219, R0, !PT ;  /* 0x00000000db067209 */ /* 0x000fe40007810000 */
[----:B------:R-:W-:Y:S02]  /*2d80*/  FMNMX.FTZ R0, R175, R2, !PT ;  /* 0x00000002af007209 */ /* 0x000fe40007810000 */
[----:B------:R-:W-:Y:S02]  /*2d90*/  FMNMX.FTZ R2, R54, R4, !PT ;  /* 0x0000000436027209 */ /* 0x000fe40007810000 */
[----:B------:R-:W3:Y:S01]  /*2da0*/  SHFL.BFLY PT, R4, R6, 0x2, 0x1f ;  /* 0x0c401f0006047f89 */ /* 0x000ee200000e0000 */
[----:B--2---:R-:W-:Y:S02]  /*2db0*/  FMNMX.FTZ R5, R5, R7, !PT ;  /* 0x0000000705057209 */ /* 0x004fe40007810000 */
[----:B------:R-:W-:-:S02]  /*2dc0*/  FMNMX.FTZ R0, R173, R0, !PT ;  /* 0x00000000ad007209 */ /* 0x000fc40007810000 */
[----:B------:R-:W-:Y:S01]  /*2dd0*/  FMNMX.FTZ R2, R138, R2, !PT ;  /* 0x000000028a027209 */ /* 0x000fe20007810000 */
[----:B------:R-:W2:Y:S01]  /*2de0*/  SHFL.BFLY PT, R8, R5, 0x1, 0x1f ;  /* 0x0c201f0005087f89 */ /* 0x000ea200000e0000 */
[----:B------:R-:W-:Y:S02]  /*2df0*/  FMNMX.FTZ R0, R174, R0, !PT ;  /* 0x00000000ae007209 */ /* 0x000fe40007810000 */
[----:B------:R-:W-:Y:S02]  /*2e00*/  FMNMX.FTZ R2, R137, R2, !PT ;  /* 0x0000000289027209 */ /* 0x000fe40007810000 */
[----:B------:R-:W-:Y:S02]  /*2e10*/  FSEL R218, R45, -INF , P3 ;  /* 0xff8000002dda7808 */ /* 0x000fe40001800000 */
[----:B------:R-:W-:Y:S02]  /*2e20*/  FMNMX.FTZ R0, R241, R0, !PT ;  /* 0x00000000f1007209 */ /* 0x000fe40007810000 */
[----:B------:R-:W-:-:S02]  /*2e30*/  FMNMX.FTZ R2, R132, R2, !PT ;  /* 0x0000000284027209 */ /* 0x000fc40007810000 */
[----:B------:R-:W-:Y:S02]  /*2e40*/  FSEL R227, R12, -INF , P2 ;  /* 0xff8000000ce37808 */ /* 0x000fe40001000000 */
[----:B------:R-:W-:Y:S02]  /*2e50*/  FMNMX.FTZ R0, R218, R0, !PT ;  /* 0x00000000da007209 */ /* 0x000fe40007810000 */
[----:B------:R-:W-:Y:S02]  /*2e60*/  FMNMX.FTZ R2, R133, R2, !PT ;  /* 0x0000000285027209 */ /* 0x000fe40007810000 */
[----:B------:R-:W-:Y:S02]  /*2e70*/  FSEL R229, R13, -INF , P1 ;  /* 0xff8000000de57808 */ /* 0x000fe40000800000 */
[----:B------:R-:W-:Y:S02]  /*2e80*/  FMNMX.FTZ R0, R227, R0, !PT ;  /* 0x00000000e3007209 */ /* 0x000fe40007810000 */
[----:B------:R-:W-:-:S02]  /*2e90*/  FMNMX.FTZ R2, R182, R2, !PT ;  /* 0x00000002b6027209 */ /* 0x000fc40007810000 */
[----:B------:R-:W-:Y:S02]  /*2ea0*/  FMNMX.FTZ R7, R229, R0, !PT ;  /* 0x00000000e5077209 */ /* 0x000fe40007810000 */
[----:B---3--:R-:W-:Y:S01]  /*2eb0*/  FMNMX.FTZ R9, R6, R4, !PT ;  /* 0x0000000406097209 */ /* 0x008fe20007810000 */
[----:B------:R-:W-:Y:S01]  /*2ec0*/  IMAD R4, R158, 0x20, R157 ;  /* 0x000000209e047824 */ /* 0x000fe200078e029d */
[----:B------:R-:W-:Y:S02]  /*2ed0*/  FMNMX.FTZ R0, R183, R2, !PT ;  /* 0x00000002b7007209 */ /* 0x000fe40007810000 */
[----:B--2---:R-:W-:Y:S01]  /*2ee0*/  FMNMX.FTZ R134, R5, R8, !PT ;  /* 0x0000000805867209 */ /* 0x004fe20007810000 */
[----:B------:R-:W2:Y:S01]  /*2ef0*/  SHFL.BFLY PT, R10, R9, 0x1, 0x1f ;  /* 0x0c201f00090a7f89 */ /* 0x000ea200000e0000 */
[----:B------:R-:W-:Y:S02]  /*2f00*/  FMNMX.FTZ R0, R180, R0, !PT ;  /* 0x00000000b4007209 */ /* 0x000fe40007810000 */
[----:B------:R-:W-:Y:S01]  /*2f10*/  FSEL R231, R47, -INF , P3 ;  /* 0xff8000002fe77808 */ /* 0x000fe20001800000 */
[----:B------:R-:W3:Y:S01]  /*2f20*/  SHFL.BFLY PT, R8, R7, 0x2, 0x1f ;  /* 0x0c401f0007087f89 */ /* 0x000ee200000e0000 */
[----:B------:R-:W-:Y:S01]  /*2f30*/  FMNMX.FTZ R0, R181, R0, !PT ;  /* 0x00000000b5007209 */ /* 0x000fe20007810000 */
[----:B------:R-:W-:Y:S01]  /*2f40*/  FMUL.FTZ R13, R134, c[0x0][0x2d0] ;  /* 0x0000b400860d7a20 */ /* 0x000fe20000410000 */
[----:B------:R-:W-:-:S02]  /*2f50*/  FSEL R230, R14, -INF , P2 ;  /* 0xff8000000ee67808 */ /* 0x000fc40001000000 */
[----:B------:R-:W-:Y:S02]  /*2f60*/  FMNMX.FTZ R2, R150, R0, !PT ;  /* 0x0000000096027209 */ /* 0x000fe40007810000 */
[----:B------:R-:W-:Y:S02]  /*2f70*/  FSEL R232, R15, -INF , P1 ;  /* 0xff8000000fe87808 */ /* 0x000fe40000800000 */
[----:B------:R-:W-:Y:S02]  /*2f80*/  FMNMX.FTZ R2, R231, R2, !PT ;  /* 0x00000002e7027209 */ /* 0x000fe40007810000 */
[----:B------:R-:W-:Y:S02]  /*2f90*/  FSETP.NEU.FTZ.AND P3, PT, R134, -INF , PT ;  /* 0xff8000008600780b */ /* 0x000fe40003f7d000 */
[----:B------:R-:W-:Y:S02]  /*2fa0*/  FMNMX.FTZ R2, R230, R2, !PT ;  /* 0x00000002e6027209 */ /* 0x000fe40007810000 */
[----:B------:R-:W-:-:S02]  /*2fb0*/  FSEL R13, R13, RZ, P3 ;  /* 0x000000ff0d0d7208 */ /* 0x000fc40001800000 */
[----:B------:R-:W-:Y:S02]  /*2fc0*/  FMNMX.FTZ R6, R232, R2, !PT ;  /* 0x00000002e8067209 */ /* 0x000fe40007810000 */
[----:B--2---:R-:W-:Y:S01]  /*2fd0*/  FMNMX.FTZ R2, R9, R10, !PT ;  /* 0x0000000a09027209 */ /* 0x004fe20007810000 */
[--C-:B------:R-:W-:Y:S02]  /*2fe0*/  FFMA.FTZ R0, R18, c[0x0][0x2d0], -R13.reuse ;  /* 0x0000b40012007a23 */ /* 0x100fe4000001080d */
[----:B------:R-:W-:Y:S01]  /*2ff0*/  SHFL.BFLY PT, R9, R6, 0x2, 0x1f ;  /* 0x0c401f0006097f89 */ /* 0x000fe200000e0000 */
[--C-:B------:R-:W-:Y:S01]  /*3000*/  FFMA.FTZ R5, R19, c[0x0][0x2d0], -R13.reuse ;  /* 0x0000b40013057a23 */ /* 0x100fe2000001080d */
[----:B---3--:R-:W-:Y:S01]  /*3010*/  FMNMX.FTZ R8, R7, R8, !PT ;  /* 0x0000000807087209 */ /* 0x008fe20007810000 */
[----:B------:R2:W3:Y:S01]  /*3020*/  MUFU.EX2 R32, R0 ;  /* 0x0000000000207308 */ /* 0x0004e20000000800 */
[----:B------:R-:W-:Y:S02]  /*3030*/  FMUL.FTZ R12, R2, c[0x0][0x2d0] ;  /* 0x0000b400020c7a20 */ /* 0x000fe40000410000 */
[----:B------:R-:W-:Y:S01]  /*3040*/  FFMA.FTZ R7, R40, c[0x0][0x2d0], -R13 ;  /* 0x0000b40028077a23 */ /* 0x000fe2000001080d */
[----:B------:R-:W4:Y:S04]  /*3050*/  SHFL.BFLY PT, R10, R8, 0x1, 0x1f ;  /* 0x0c201f00080a7f89 */ /* 0x000f2800000e0000 */
[----:B------:R5:W-:Y:S01]  /*3060*/  MUFU.EX2 R14, R5 ;  /* 0x00000005000e7308 */ /* 0x000be20000000800 */
[----:B--2---:R-:W-:Y:S01]  /*3070*/  IMAD.IADD R0, R156, 0x1, R4 ;  /* 0x000000019c007824 */ /* 0x004fe200078e0204 */
[----:B------:R-:W-:Y:S01]  /*3080*/  @P0 LEA R4, P1, R164, R16, 0x1 ;  /* 0x00000010a4040211 */ /* 0x000fe200078208ff */
[----:B---3--:R-:W-:-:S05]  /*3090*/  IMAD.MOV.U32 R15, RZ, RZ, R32 ;  /* 0x000000ffff0f7224 */ /* 0x008fca00078e0020 */
[----:B------:R2:W-:Y:S01]  /*30a0*/  MUFU.EX2 R148, R7 ;  /* 0x0000000700947308 */ /* 0x0005e20000000800 */
[----:B------:R-:W-:Y:S01]  /*30b0*/  IMAD.SHL.U32 R208, R0, 0x2, RZ ;  /* 0x0000000200d07824 */ /* 0x000fe200078e00ff */
[----:B-----5:R-:W-:-:S03]  /*30c0*/  @P0 LEA.HI.X R5, R164, R17, R165, 0x1, P1 ;  /* 0x00000011a4050211 */ /* 0x020fc600008f0ca5 */
[----:B------:R-:W-:Y:S01]  /*30d0*/  IMAD R209, R3, 0x2, R208 ;  /* 0x0000000203d17824 */ /* 0x000fe200078e02d0 */
[----:B------:R-:W-:Y:S02]  /*30e0*/  FSETP.NEU.FTZ.AND P1, PT, R2, -INF , PT ;  /* 0xff8000000200780b */ /* 0x000fe40003f3d000 */
[----:B----4-:R-:W-:Y:S01]  /*30f0*/  FMNMX.FTZ R136, R8, R10, !PT ;  /* 0x0000000a08887209 */ /* 0x010fe20007810000 */
[----:B------:R3:W-:Y:S01]  /*3100*/  @P0 LDGSTS.E.BYPASS.LTC128B.128 [R224+0x3900], [R4.64], !P5 ;  /* 0x0390000004e00fae */ /* 0x0007e2000e901d46 */
[----:B------:R-:W-:-:S03]  /*3110*/  FSEL R12, R12, RZ, P1 ;  /* 0x000000ff0c0c7208 */ /* 0x000fc60000800000 */
[----:B------:R3:W-:Y:S02]  /*3120*/  @P0 LDGSTS.E.BYPASS.LTC128B.128 [R224+0x4900], [R4.64+0x40], !P4 ;  /* 0x0490004004e00fae */ /* 0x0007e4000e101d46 */
[--C-:B------:R-:W-:Y:S02]  /*3130*/  FFMA.FTZ R0, R48, c[0x0][0x2d0], -R12.reuse ;  /* 0x0000b40030007a23 */ /* 0x100fe4000001080c */
[----:B------:R3:W-:Y:S01]  /*3140*/  @P0 LDGSTS.E.BYPASS.LTC128B.128 [R224+0x5900], [R4.64+0x80], !P6 ;  /* 0x0590008004e00fae */ /* 0x0007e2000f101d46 */
[----:B------:R-:W-:Y:S01]  /*3150*/  FSETP.NEU.FTZ.AND P0, PT, R136, -INF , PT ;  /* 0xff8000008800780b */ /* 0x000fe20003f1d000 */
[----:B------:R4:W-:Y:S01]  /*3160*/  MUFU.EX2 R176, R0 ;  /* 0x0000000000b07308 */ /* 0x0009e20000000800 */
[----:B------:R-:W-:Y:S01]  /*3170*/  FFMA.FTZ R3, R51, c[0x0][0x2d0], -R12 ;  /* 0x0000b40033037a23 */ /* 0x000fe2000001080c */
[----:B------:R-:W-:Y:S01]  /*3180*/  LDSM.16.MT88.4 R24, [R208+0x100] ;  /* 0x00010000d018783b */ /* 0x000fe20000004200 */
[----:B--2---:R-:W-:-:S03]  /*3190*/  FFMA.FTZ R7, R42, c[0x0][0x2d0], -R13 ;  /* 0x0000b4002a077a23 */ /* 0x004fc6000001080d */
[----:B-1----:R-:W-:Y:S02]  /*31a0*/  LDSM.16.MT88.4 R16, [R209+0x100] ;  /* 0x00010000d110783b */ /* 0x002fe40000004200 */
[----:B------:R-:W-:Y:S02]  /*31b0*/  MUFU.EX2 R186, R3 ;  /* 0x0000000300ba7308 */ /* 0x000fe40000000800 */
[----:B------:R-:W-:Y:S04]  /*31c0*/  LDSM.16.MT88.4 R20, [R208+0x1100] ;  /* 0x00110000d014783b */ /* 0x000fe80000004200 */
[----:B------:R-:W-:Y:S01]  /*31d0*/  LDSM.16.MT88.4 R28, [R209+0x1100] ;  /* 0x00110000d11c783b */ /* 0x000fe20000004200 */
[--C-:B----4-:R-:W-:Y:S01]  /*31e0*/  FFMA.FTZ R0, R50, c[0x0][0x2d0], -R12.reuse ;  /* 0x0000b40032007a23 */ /* 0x110fe2000001080c */
[----:B------:R1:W2:Y:S02]  /*31f0*/  MUFU.EX2 R187, R7 ;  /* 0x0000000700bb7308 */ /* 0x0002a40000000800 */
[----:B------:R-:W-:Y:S04]  /*3200*/  LDSM.16.MT88.4 R32, [R208+0x2100] ;  /* 0x00210000d020783b */ /* 0x000fe80000004200 */
[----:B------:R-:W-:Y:S01]  /*3210*/  LDSM.16.MT88.4 R36, [R209+0x2100] ;  /* 0x00210000d124783b */ /* 0x000fe20000004200 */
[----:B---3--:R-:W-:Y:S01]  /*3220*/  FMNMX.FTZ R4, R6, R9, !PT ;  /* 0x0000000906047209 */ /* 0x008fe20007810000 */
[----:B------:R3:W4:Y:S02]  /*3230*/  MUFU.EX2 R149, R0 ;  /* 0x0000000000957308 */ /* 0x0007240000000800 */
[----:B------:R-:W0:Y:S04]  /*3240*/  LDGDEPBAR ;  /* 0x00000000000079af */ /* 0x000e280000000000 */
[----:B------:R-:W5:Y:S01]  /*3250*/  SHFL.BFLY PT, R5, R4, 0x1, 0x1f ;  /* 0x0c201f0004057f89 */ /* 0x000f6200000e0000 */
[----:B-1----:R-:W-:Y:S01]  /*3260*/  FFMA.FTZ R7, R49, c[0x0][0x2d0], -R12 ;  /* 0x0000b40031077a23 */ /* 0x002fe2000001080c */
[----:B--2---:R-:W-:-:S03]  /*3270*/  F2FP.BF16.PACK_AB R6, R187, R148 ;  /* 0x00000094bb06723e */ /* 0x004fc600000010ff */
[----:B------:R4:W1:Y:S01]  /*3280*/  MUFU.EX2 R177, R7 ;  /* 0x0000000700b17308 */ /* 0x0008620000000800 */
[----:B---3--:R-:W-:-:S05]  /*3290*/  FMUL.FTZ R0, R136, c[0x0][0x2d0] ;  /* 0x0000b40088007a20 */ /* 0x008fca0000410000 */
[----:B------:R-:W-:-:S05]  /*32a0*/  FSEL R0, R0, RZ, P0 ;  /* 0x000000ff00007208 */ /* 0x000fca0000000000 */
[--C-:B------:R-:W-:Y:S01]  /*32b0*/  FFMA.FTZ R3, R52, c[0x0][0x2d0], -R0.reuse ;  /* 0x0000b40034037a23 */ /* 0x100fe20000010800 */
[----:B----4-:R-:W-:Y:S01]  /*32c0*/  F2FP.BF16.PACK_AB R7, R186, R149 ;  /* 0x00000095ba07723e */ /* 0x010fe200000010ff */
[----:B------:R-:W-:Y:S01]  /*32d0*/  FFMA.FTZ R8, R53, c[0x0][0x2d0], -R0 ;  /* 0x0000b40035087a23 */ /* 0x000fe20000010800 */
[----:B-----5:R-:W-:Y:S01]  /*32e0*/  FMNMX.FTZ R135, R4, R5, !PT ;  /* 0x0000000504877209 */ /* 0x020fe20007810000 */
[----:B------:R2:W-:Y:S01]  /*32f0*/  MUFU.EX2 R250, R3 ;  /* 0x0000000300fa7308 */ /* 0x0005e20000000800 */
[----:B------:R-:W-:Y:S02]  /*3300*/  F2FP.BF16.PACK_AB R4, R14, R15 ;  /* 0x0000000f0e04723e */ /* 0x000fe400000010ff */
[----:B------:R-:W-:Y:S02]  /*3310*/  FSETP.NEU.FTZ.AND P0, PT, R135, -INF , PT ;  /* 0xff8000008700780b */ /* 0x000fe40003f1d000 */
[----:B-1----:R-:W-:-:S03]  /*3320*/  F2FP.BF16.PACK_AB R5, R176, R177 ;  /* 0x000000b1b005723e */ /* 0x002fc600000010ff */
[----:B------:R1:W-:Y:S04]  /*3330*/  MUFU.EX2 R251, R8 ;  /* 0x0000000800fb7308 */ /* 0x0003e80000000800 */
[----:B------:R-:W-:Y:S01]  /*3340*/  HMMA.16816.F32.BF16 R112, R4, R24, RZ ;  /* 0x000000180470723c */ /* 0x000fe200000418ff */
[----:B--2---:R-:W-:-:S04]  /*3350*/  FFMA.FTZ R3, R41, c[0x0][0x2d0], -R0 ;  /* 0x0000b40029037a23 */ /* 0x004fc80000010800 */
[----:B------:R2:W-:Y:S03]  /*3360*/  MUFU.EX2 R242, R3 ;  /* 0x0000000300f27308 */ /* 0x0005e60000000800 */
[C---:B------:R-:W-:Y:S01]  /*3370*/  HMMA.16816.F32.BF16 R108, R4.reuse, R16, RZ ;  /* 0x00000010046c723c */ /* 0x040fe200000418ff */
[----:B-1----:R-:W-:Y:S02]  /*3380*/  FFMA.FTZ R8, R43, c[0x0][0x2d0], -R0 ;  /* 0x0000b4002b087a23 */ /* 0x002fe40000010800 */
[----:B------:R-:W-:Y:S02]  /*3390*/  LDSM.16.MT88.4 R40, [R209+0x2500] ;  /* 0x00250000d128783b */ /* 0x000fe40000004200 */
[----:B------:R-:W1:Y:S03]  /*33a0*/  MUFU.EX2 R252, R8 ;  /* 0x0000000800fc7308 */ /* 0x000e660000000800 */
[----:B------:R-:W-:Y:S01]  /*33b0*/  HMMA.16816.F32.BF16 R104, R4, R20, RZ ;  /* 0x000000140468723c */ /* 0x000fe200000418ff */
[----:B--2---:R-:W-:-:S07]  /*33c0*/  FMUL.FTZ R3, R135, c[0x0][0x2d0] ;  /* 0x0000b40087037a20 */ /* 0x004fce0000410000 */
[----:B------:R-:W-:Y:S01]  /*33d0*/  HMMA.16816.F32.BF16 R100, R4, R28, RZ ;  /* 0x0000001c0464723c */ /* 0x000fe200000418ff */
[----:B------:R-:W-:Y:S02]  /*33e0*/  FSEL R3, R3, RZ, P0 ;  /* 0x000000ff03037208 */ /* 0x000fe40000000000 */
[----:B-1----:R-:W-:-:S05]  /*33f0*/  F2FP.BF16.PACK_AB R10, R252, R251 ;  /* 0x000000fbfc0a723e */ /* 0x002fca00000010ff */
[----:B------:R-:W-:Y:S01]  /*3400*/  HMMA.16816.F32.BF16 R96, R4, R32, RZ ;  /* 0x000000200460723c */ /* 0x000fe200000418ff */
[----:B------:R-:W-:-:S04]  /*3410*/  FFMA.FTZ R8, R57, c[0x0][0x2d0], -R3 ;  /* 0x0000b40039087a23 */ /* 0x000fc80000010803 */
[----:B------:R1:W-:Y:S03]  /*3420*/  MUFU.EX2 R238, R8 ;  /* 0x0000000800ee7308 */ /* 0x0003e60000000800 */
[C---:B------:R-:W-:Y:S08]  /*3430*/  HMMA.16816.F32.BF16 R92, R4.reuse, R36, RZ ;  /* 0x00000024045c723c */ /* 0x040ff000000418ff */
[----:B------:R-:W-:Y:S01]  /*3440*/  HMMA.16816.F32.BF16 R88, R4, R26, RZ ;  /* 0x0000001a0458723c */ /* 0x000fe200000418ff */
[----:B-1----:R-:W-:-:S07]  /*3450*/  FFMA.FTZ R8, R56, c[0x0][0x2d0], -R3 ;  /* 0x0000b40038087a23 */ /* 0x002fce0000010803 */
[C---:B------:R-:W-:Y:S01]  /*3460*/  HMMA.16816.F32.BF16 R84, R4.reuse, R18, RZ ;  /* 0x000000120454723c */ /* 0x040fe200000418ff */
[----:B------:R1:W2:Y:S07]  /*3470*/  MUFU.EX2 R237, R8 ;  /* 0x0000000800ed7308 */ /* 0x0002ae0000000800 */
[C---:B------:R-:W-:Y:S08]  /*3480*/  HMMA.16816.F32.BF16 R80, R4.reuse, R22, RZ ;  /* 0x000000160450723c */ /* 0x040ff000000418ff */
[----:B------:R-:W-:Y:S01]  /*3490*/  HMMA.16816.F32.BF16 R76, R4, R30, RZ ;  /* 0x0000001e044c723c */ /* 0x000fe200000418ff */
[----:B-1----:R-:W-:Y:S01]  /*34a0*/  FFMA.FTZ R8, R55, c[0x0][0x2d0], -R3 ;  /* 0x0000b40037087a23 */ /* 0x002fe20000010803 */
[----:B--2---:R-:W-:-:S03]  /*34b0*/  F2FP.BF16.PACK_AB R9, R237, R238 ;  /* 0x000000eeed09723e */ /* 0x004fc600000010ff */
[----:B------:R1:W-:Y:S03]  /*34c0*/  MUFU.EX2 R240, R8 ;  /* 0x0000000800f07308 */ /* 0x0003e60000000800 */
[C---:B------:R-:W-:Y:S08]  /*34d0*/  HMMA.16816.F32.BF16 R72, R4.reuse, R34, RZ ;  /* 0x000000220448723c */ /* 0x040ff000000418ff */
[----:B------:R-:W-:Y:S01]  /*34e0*/  HMMA.16816.F32.BF16 R64, R4, R38, RZ ;  /* 0x000000260440723c */ /* 0x000fe200000418ff */
[----:B-1----:R-:W-:-:S06]  /*34f0*/  FFMA.FTZ R8, R54, c[0x0][0x2d0], -R3 ;  /* 0x0000b40036087a23 */ /* 0x002fcc0000010803 */
[----:B------:R-:W-:Y:S01]  /*3500*/  FFMA.FTZ R4, R59, c[0x0][0x2d0], -R13 ;  /* 0x0000b4003b047a23 */ /* 0x000fe2000001080d */
[----:B------:R1:W2:Y:S08]  /*3510*/  MUFU.EX2 R249, R8 ;  /* 0x0000000800f97308 */ /* 0x0002b00000000800 */
[----:B------:R3:W-:Y:S01]  /*3520*/  MUFU.EX2 R239, R4 ;  /* 0x0000000400ef7308 */ /* 0x0007e20000000800 */
[----:B-1----:R-:W-:-:S02]  /*3530*/  F2FP.BF16.PACK_AB R8, R242, R250 ;  /* 0x000000faf208723e */ /* 0x002fc400000010ff */
[----:B--2---:R-:W-:Y:S01]  /*3540*/  F2FP.BF16.PACK_AB R11, R249, R240 ;  /* 0x000000f0f90b723e */ /* 0x004fe200000010ff */
[----:B---3--:R-:W-:-:S06]  /*3550*/  FFMA.FTZ R4, R117, c[0x0][0x2d0], -R13 ;  /* 0x0000b40075047a23 */ /* 0x008fcc000001080d */
[C---:B------:R-:W-:Y:S01]  /*3560*/  HMMA.16816.F32.BF16 R68, R8.reuse, R24, RZ ;  /* 0x000000180844723c */ /* 0x040fe200000418ff */
[----:B------:R1:W-:Y:S07]  /*3570*/  MUFU.EX2 R247, R4 ;  /* 0x0000000400f77308 */ /* 0x0003ee0000000800 */
[C---:B------:R-:W-:Y:S01]  /*3580*/  HMMA.16816.F32.BF16 R140, R8.reuse, R26, RZ ;  /* 0x0000001a088c723c */ /* 0x040fe200000418ff */
[----:B------:R-:W2:Y:S07]  /*3590*/  LDSM.16.MT88.4 R24, [R208+0x500] ;  /* 0x00050000d018783b */ /* 0x000eae0000004200 */
[----:B------:R-:W-:Y:S01]  /*35a0*/  HMMA.16816.F32.BF16 R60, R8, R16, RZ ;  /* 0x00000010083c723c */ /* 0x000fe200000418ff */
[----:B-1----:R-:W-:-:S04]  /*35b0*/  FFMA.FTZ R4, R58, c[0x0][0x2d0], -R13 ;  /* 0x0000b4003a047a23 */ /* 0x002fc8000001080d */
[----:B------:R1:W-:Y:S03]  /*35c0*/  MUFU.EX2 R244, R4 ;  /* 0x0000000400f47308 */ /* 0x0003e60000000800 */
[C---:B------:R-:W-:Y:S01]  /*35d0*/  HMMA.16816.F32.BF16 R120, R8.reuse, R18, RZ ;  /* 0x000000120878723c */ /* 0x040fe200000418ff */
[----:B------:R-:W-:Y:S07]  /*35e0*/  LDSM.16.MT88.4 R16, [R208+0x1500] ;  /* 0x00150000d010783b */ /* 0x000fee0000004200 */
[----:B------:R-:W-:Y:S01]  /*35f0*/  HMMA.16816.F32.BF16 R56, R8, R20, RZ ;  /* 0x000000140838723c */ /* 0x000fe200000418ff */
[----:B-1----:R-:W-:-:S07]  /*3600*/  FFMA.FTZ R4, R116, c[0x0][0x2d0], -R13 ;  /* 0x0000b40074047a23 */ /* 0x002fce000001080d */
[C---:B------:R-:W-:Y:S01]  /*3610*/  HMMA.16816.F32.BF16 R52, R8.reuse, R28, RZ ;  /* 0x0000001c0834723c */ /* 0x040fe200000418ff */
[----:B------:R1:W3:Y:S07]  /*3620*/  MUFU.EX2 R243, R4 ;  /* 0x0000000400f37308 */ /* 0x0002ee0000000800 */
[C---:B------:R-:W-:Y:S01]  /*3630*/  HMMA.16816.F32.BF16 R116, R8.reuse, R22, RZ ;  /* 0x000000160874723c */ /* 0x040fe200000418ff */
[----:B------:R-:W4:Y:S07]  /*3640*/  LDSM.16.MT88.4 R20, [R209+0x500] ;  /* 0x00050000d114783b */ /* 0x000f2e0000004200 */
[----:B------:R-:W-:Y:S01]  /*3650*/  HMMA.16816.F32.BF16 R144, R8, R30, RZ ;  /* 0x0000001e0890723c */ /* 0x000fe200000418ff */
[----:B------:R-:W5:Y:S01]  /*3660*/  LDSM.16.MT88.4 R28, [R209+0x1500] ;  /* 0x00150000d11c783b */ /* 0x000f620000004200 */
[----:B-1----:R-:W-:Y:S01]  /*3670*/  FFMA.FTZ R4, R124, c[0x0][0x2d0], -R12 ;  /* 0x0000b4007c047a23 */ /* 0x002fe2000001080c */
[----:B---3--:R-:W-:-:S03]  /*3680*/  F2FP.BF16.PACK_AB R6, R243, R244 ;  /* 0x000000f4f306723e */ /* 0x008fc600000010ff */
[----:B------:R1:W-:Y:S02]  /*3690*/  MUFU.EX2 R234, R4 ;  /* 0x0000000400ea7308 */ /* 0x0003e40000000800 */
[C---:B------:R-:W-:Y:S08]  /*36a0*/  HMMA.16816.F32.BF16 R48, R8.reuse, R32, RZ ;  /* 0x000000200830723c */ /* 0x040ff000000418ff */
[----:B------:R-:W-:Y:S01]  /*36b0*/  HMMA.16816.F32.BF16 R152, R8, R34, RZ ;  /* 0x000000220898723c */ /* 0x000fe200000418ff */
[----:B------:R-:W3:Y:S01]  /*36c0*/  LDSM.16.MT88.4 R32, [R208+0x2500] ;  /* 0x00250000d020783b */ /* 0x000ee20000004200 */
[----:B-1----:R-:W-:-:S06]  /*36d0*/  FFMA.FTZ R4, R125, c[0x0][0x2d0], -R12 ;  /* 0x0000b4007d047a23 */ /* 0x002fcc000001080c */
[C---:B------:R-:W-:Y:S01]  /*36e0*/  HMMA.16816.F32.BF16 R44, R8.reuse, R36, RZ ;  /* 0x00000024082c723c */ /* 0x040fe200000418ff */
[----:B------:R1:W1:Y:S07]  /*36f0*/  MUFU.EX2 R248, R4 ;  /* 0x0000000400f87308 */ /* 0x00026e0000000800 */
[----:B------:R-:W-:Y:S01]  /*3700*/  HMMA.16816.F32.BF16 R156, R8, R38, RZ ;  /* 0x00000026089c723c */ /* 0x000fe200000418ff */
[----:B------:R-:W-:Y:S06]  /*3710*/  LDSM.16.MT88.4 R36, [R209+0x2900] ;  /* 0x00290000d124783b */ /* 0x000fec0000004200 */
[----:B------:R-:W-:-:S02]  /*3720*/  FFMA.FTZ R8, R130, c[0x0][0x2d0], -R0 ;  /* 0x0000b40082087a23 */ /* 0x000fc40000010800 */
[----:B------:R-:W-:Y:S02]  /*3730*/  IMAD.MOV.U32 R11, RZ, RZ, R150 ;  /* 0x000000ffff0b7224 */ /* 0x000fe400078e0096 */
[----:B------:R2:W-:Y:S01]  /*3740*/  MUFU.EX2 R226, R8 ;  /* 0x0000000800e27308 */ /* 0x0005e20000000800 */
[----:B-1----:R-:W-:Y:S01]  /*3750*/  FFMA.FTZ R4, R126, c[0x0][0x2d0], -R12 ;  /* 0x0000b4007e047a23 */ /* 0x002fe2000001080c */
[----:B------:R-:W-:Y:S01]  /*3760*/  F2FP.BF16.PACK_AB R5, R248, R234 ;  /* 0x000000eaf805723e */ /* 0x000fe200000010ff */
[----:B------:R-:W-:Y:S02]  /*3770*/  IMAD.MOV.U32 R10, RZ, RZ, R149 ;  /* 0x000000ffff0a7224 */ /* 0x000fe400078e0095 */
[----:B------:R-:W-:-:S03]  /*3780*/  IMAD.MOV.U32 R9, RZ, RZ, R148 ;  /* 0x000000ffff097224 */ /* 0x000fc600078e0094 */
[----:B------:R1:W-:Y:S01]  /*3790*/  MUFU.EX2 R236, R4 ;  /* 0x0000000400ec7308 */ /* 0x0003e20000000800 */
[----:B--2---:R-:W-:-:S07]  /*37a0*/  FFMA.FTZ R8, R129, c[0x0][0x2d0], -R0 ;  /* 0x0000b40081087a23 */ /* 0x004fce0000010800 */
[----:B------:R2:W-:Y:S01]  /*37b0*/  MUFU.EX2 R225, R8 ;  /* 0x0000000800e17308 */ /* 0x0005e20000000800 */
[----:B-1----:R-:W-:-:S07]  /*37c0*/  FFMA.FTZ R4, R127, c[0x0][0x2d0], -R12 ;  /* 0x0000b4007f047a23 */ /* 0x002fce000001080c */
[----:B------:R1:W1:Y:S01]  /*37d0*/  MUFU.EX2 R235, R4 ;  /* 0x0000000400eb7308 */ /* 0x0002620000000800 */
[----:B--2---:R-:W-:-:S07]  /*37e0*/  FFMA.FTZ R8, R138, c[0x0][0x2d0], -R3 ;  /* 0x0000b4008a087a23 */ /* 0x004fce0000010803 */
[----:B------:R2:W-:Y:S01]  /*37f0*/  MUFU.EX2 R216, R8 ;  /* 0x0000000800d87308 */ /* 0x0005e20000000800 */
[----:B-1----:R-:W-:Y:S01]  /*3800*/  FFMA.FTZ R4, R128, c[0x0][0x2d0], -R0 ;  /* 0x0000b40080047a23 */ /* 0x002fe20000010800 */
[----:B------:R-:W-:-:S06]  /*3810*/  F2FP.BF16.PACK_AB R7, R235, R236 ;  /* 0x000000eceb07723e */ /* 0x000fcc00000010ff */
[----:B------:R1:W-:Y:S01]  /*3820*/  MUFU.EX2 R228, R4 ;  /* 0x0000000400e47308 */ /* 0x0003e20000000800 */
[----:B--2---:R-:W-:-:S07]  /*3830*/  FFMA.FTZ R8, R137, c[0x0][0x2d0], -R3 ;  /* 0x0000b40089087a23 */ /* 0x004fce0000010803 */
[----:B------:R2:W-:Y:S01]  /*3840*/  MUFU.EX2 R246, R8 ;  /* 0x0000000800f67308 */ /* 0x0005e20000000800 */
[----:B-1----:R-:W-:-:S07]  /*3850*/  FFMA.FTZ R4, R131, c[0x0][0x2d0], -R0 ;  /* 0x0000b40083047a23 */ /* 0x002fce0000010800 */
[----:B------:R1:W1:Y:S01]  /*3860*/  MUFU.EX2 R245, R4 ;  /* 0x0000000400f57308 */ /* 0x0002620000000800 */
[----:B--2---:R-:W-:-:S07]  /*3870*/  FFMA.FTZ R8, R132, c[0x0][0x2d0], -R3 ;  /* 0x0000b40084087a23 */ /* 0x004fce0000010803 */
[----:B------:R2:W-:Y:S01]  /*3880*/  MUFU.EX2 R215, R8 ;  /* 0x0000000800d77308 */ /* 0x0005e20000000800 */
[----:B-1----:R-:W-:-:S07]  /*3890*/  F2FP.BF16.PACK_AB R4, R247, R239 ;  /* 0x000000eff704723e */ /* 0x002fce00000010ff */
[----:B------:R-:W-:Y:S01]  /*38a0*/  HMMA.16816.F32.BF16 R164, R4, R24, R112 ;  /* 0x0000001804a4723c */ /* 0x000fe20000041870 */
[----:B--2---:R-:W-:-:S07]  /*38b0*/  FFMA.FTZ R8, R133, c[0x0][0x2d0], -R3 ;  /* 0x0000b40085087a23 */ /* 0x004fce0000010803 */
[C---:B----4-:R-:W-:Y:S01]  /*38c0*/  HMMA.16816.F32.BF16 R128, R4.reuse, R20, R108 ;  /* 0x000000140480723c */ /* 0x050fe2000004186c */
[----:B------:R1:W2:Y:S07]  /*38d0*/  MUFU.EX2 R213, R8 ;  /* 0x0000000800d57308 */ /* 0x0002ae0000000800 */
[C---:B------:R-:W-:Y:S08]  /*38e0*/  HMMA.16816.F32.BF16 R124, R4.reuse, R16, R104 ;  /* 0x00000010047c723c */ /* 0x040ff00000041868 */
[----:B-----5:R-:W-:Y:S01]  /*38f0*/  HMMA.16816.F32.BF16 R112, R4, R28, R100 ;  /* 0x0000001c0470723c */ /* 0x020fe20000041864 */
[----:B-1----:R-:W-:-:S04]  /*3900*/  FFMA.FTZ R8, R161, c[0x0][0x2d0], -R13 ;  /* 0x0000b400a1087a23 */ /* 0x002fc8000001080d */
[----:B------:R1:W-:Y:S03]  /*3910*/  MUFU.EX2 R207, R8 ;  /* 0x0000000800cf7308 */ /* 0x0003e60000000800 */
[C---:B---3--:R-:W-:Y:S08]  /*3920*/  HMMA.16816.F32.BF16 R108, R4.reuse, R32, R96 ;  /* 0x00000020046c723c */ /* 0x048ff00000041860 */
[----:B------:R-:W-:Y:S01]  /*3930*/  HMMA.16816.F32.BF16 R104, R4, R40, R92 ;  /* 0x000000280468723c */ /* 0x000fe2000004185c */
[----:B-1----:R-:W-:-:S07]  /*3940*/  FFMA.FTZ R8, R163, c[0x0][0x2d0], -R13 ;  /* 0x0000b400a3087a23 */ /* 0x002fce000001080d */
[C---:B------:R-:W-:Y:S01]  /*3950*/  HMMA.16816.F32.BF16 R148, R4.reuse, R26, R88 ;  /* 0x0000001a0494723c */ /* 0x040fe20000041858 */
[----:B------:R1:W3:Y:S07]  /*3960*/  MUFU.EX2 R206, R8 ;  /* 0x0000000800ce7308 */ /* 0x0002ee0000000800 */
[C---:B------:R-:W-:Y:S08]  /*3970*/  HMMA.16816.F32.BF16 R84, R4.reuse, R22, R84 ;  /* 0x000000160454723c */ /* 0x040ff00000041854 */
[----:B------:R-:W-:Y:S01]  /*3980*/  HMMA.16816.F32.BF16 R100, R4, R18, R80 ;  /* 0x000000120464723c */ /* 0x000fe20000041850 */
[----:B-1----:R-:W-:-:S04]  /*3990*/  FFMA.FTZ R8, R160, c[0x0][0x2d0], -R13 ;  /* 0x0000b400a0087a23 */ /* 0x002fc8000001080d */
[----:B------:R1:W-:Y:S03]  /*39a0*/  MUFU.EX2 R205, R8 ;  /* 0x0000000800cd7308 */ /* 0x0003e60000000800 */
[C---:B------:R-:W-:Y:S08]  /*39b0*/  HMMA.16816.F32.BF16 R96, R4.reuse, R30, R76 ;  /* 0x0000001e0460723c */ /* 0x040ff0000004184c */
[----:B------:R-:W-:Y:S01]  /*39c0*/  HMMA.16816.F32.BF16 R92, R4, R34, R72 ;  /* 0x00000022045c723c */ /* 0x000fe20000041848 */
[----:B-1----:R-:W-:-:S07]  /*39d0*/  FFMA.FTZ R8, R162, c[0x0][0x2d0], -R13 ;  /* 0x0000b400a2087a23 */ /* 0x002fce000001080d */
[----:B------:R-:W-:Y:S01]  /*39e0*/  HMMA.16816.F32.BF16 R88, R4, R42, R64 ;  /* 0x0000002a0458723c */ /* 0x000fe20000041840 */
[----:B------:R1:W4:Y:S06]  /*39f0*/  MUFU.EX2 R204, R8 ;  /* 0x0000000800cc7308 */ /* 0x00032c0000000800 */
[----:B------:R-:W-:Y:S02]  /*3a00*/  F2FP.BF16.PACK_AB R4, R245, R228 ;  /* 0x000000e4f504723e */ /* 0x000fe400000010ff */
[----:B------:R-:W-:Y:S02]  /*3a10*/  F2FP.BF16.PACK_AB R6, R225, R226 ;  /* 0x000000e2e106723e */ /* 0x000fe400000010ff */
[----:B------:R-:W-:-:S02]  /*3a20*/  F2FP.BF16.PACK_AB R5, R246, R216 ;  /* 0x000000d8f605723e */ /* 0x000fc400000010ff */
[----:B--2---:R-:W-:Y:S01]  /*3a30*/  F2FP.BF16.PACK_AB R7, R213, R215 ;  /* 0x000000d7d507723e */ /* 0x004fe200000010ff */
[----:B-1----:R-:W-:-:S06]  /*3a40*/  FFMA.FTZ R8, R168, c[0x0][0x2d0], -R12 ;  /* 0x0000b400a8087a23 */ /* 0x002fcc000001080c */
[C---:B------:R-:W-:Y:S01]  /*3a50*/  HMMA.16816.F32.BF16 R80, R4.reuse, R24, R68 ;  /* 0x000000180450723c */ /* 0x040fe20000041844 */
[----:B------:R1:W-:Y:S07]  /*3a60*/  MUFU.EX2 R191, R8 ;  /* 0x0000000800bf7308 */ /* 0x0003ee0000000800 */
[C---:B------:R-:W-:Y:S08]  /*3a70*/  HMMA.16816.F32.BF16 R68, R4.reuse, R28, R52 ;  /* 0x0000001c0444723c */ /* 0x040ff00000041834 */
[----:B------:R-:W-:Y:S01]  /*3a80*/  HMMA.16816.F32.BF16 R52, R4, R22, R120 ;  /* 0x000000160434723c */ /* 0x000fe20000041878 */
[----:B-1----:R-:W-:-:S04]  /*3a90*/  FFMA.FTZ R8, R169, c[0x0][0x2d0], -R12 ;  /* 0x0000b400a9087a23 */ /* 0x002fc8000001080c */
[----:B------:R1:W2:Y:S02]  /*3aa0*/  MUFU.EX2 R190, R8 ;  /* 0x0000000800be7308 */ /* 0x0002a40000000800 */
[----:B------:R-:W-:Y:S01]  /*3ab0*/  IMAD.MOV.U32 R122, RZ, RZ, R176 ;  /* 0x000000ffff7a7224 */ /* 0x000fe200078e00b0 */
[C---:B------:R-:W-:Y:S01]  /*3ac0*/  HMMA.16816.F32.BF16 R76, R4.reuse, R20, R60 ;  /* 0x00000014044c723c */ /* 0x040fe2000004183c */
[----:B------:R-:W-:Y:S01]  /*3ad0*/  IMAD.MOV.U32 R123, RZ, RZ, R177 ;  /* 0x000000ffff7b7224 */ /* 0x000fe200078e00b1 */
[----:B------:R-:W-:Y:S06]  /*3ae0*/  LDSM.16.MT88.4 R20, [R208+0x1900] ;  /* 0x00190000d014783b */ /* 0x000fec0000004200 */
[----:B------:R-:W-:Y:S01]  /*3af0*/  HMMA.16816.F32.BF16 R72, R4, R16, R56 ;  /* 0x000000100448723c */ /* 0x000fe20000041838 */
[----:B-1----:R-:W-:-:S07]  /*3b00*/  FFMA.FTZ R8, R170, c[0x0][0x2d0], -R12 ;  /* 0x0000b400aa087a23 */ /* 0x002fce000001080c */
[C---:B------:R-:W-:Y:S01]  /*3b10*/  HMMA.16816.F32.BF16 R64, R4.reuse, R32, R48 ;  /* 0x000000200440723c */ /* 0x040fe20000041830 */
[----:B------:R1:W-:Y:S07]  /*3b20*/  MUFU.EX2 R188, R8 ;  /* 0x0000000800bc7308 */ /* 0x0003ee0000000800 */
[C---:B------:R-:W-:Y:S08]  /*3b30*/  HMMA.16816.F32.BF16 R196, R4.reuse, R40, R44 ;  /* 0x0000002804c4723c */ /* 0x040ff0000004182c */
[C---:B------:R-:W-:Y:S01]  /*3b40*/  HMMA.16816.F32.BF16 R60, R4.reuse, R26, R140 ;  /* 0x0000001a043c723c */ /* 0x040fe2000004188c */
[----:B-1----:R-:W-:Y:S01]  /*3b50*/  FFMA.FTZ R8, R171, c[0x0][0x2d0], -R12 ;  /* 0x0000b400ab087a23 */ /* 0x002fe2000001080c */
[----:B------:R-:W1:Y:S03]  /*3b60*/  LDSM.16.MT88.4 R24, [R208+0x900] ;  /* 0x00090000d018783b */ /* 0x000e660000004200 */
[----:B------:R5:W1:Y:S03]  /*3b70*/  MUFU.EX2 R189, R8 ;  /* 0x0000000800bd7308 */ /* 0x000a660000000800 */
[C---:B------:R-:W-:Y:S01]  /*3b80*/  HMMA.16816.F32.BF16 R48, R4.reuse, R18, R116 ;  /* 0x000000120430723c */ /* 0x040fe20000041874 */
[----:B------:R-:W1:Y:S07]  /*3b90*/  LDSM.16.MT88.4 R16, [R209+0x900] ;  /* 0x00090000d110783b */ /* 0x000e6e0000004200 */
[----:B------:R-:W-:Y:S01]  /*3ba0*/  HMMA.16816.F32.BF16 R44, R4, R30, R144 ;  /* 0x0000001e042c723c */ /* 0x000fe20000041890 */
[----:B------:R-:W1:Y:S01]  /*3bb0*/  LDSM.16.MT88.4 R28, [R209+0x1900] ;  /* 0x00190000d11c783b */ /* 0x000e620000004200 */
[----:B-----5:R-:W-:-:S06]  /*3bc0*/  FFMA.FTZ R8, R172, c[0x0][0x2d0], -R0 ;  /* 0x0000b400ac087a23 */ /* 0x020fcc0000010800 */
[C---:B------:R-:W-:Y:S01]  /*3bd0*/  HMMA.16816.F32.BF16 R56, R4.reuse, R34, R152 ;  /* 0x000000220438723c */ /* 0x040fe20000041898 */
[----:B------:R5:W-:Y:S01]  /*3be0*/  MUFU.EX2 R179, R8 ;  /* 0x0000000800b37308 */ /* 0x000be20000000800 */
[----:B------:R-:W1:Y:S04]  /*3bf0*/  LDSM.16.MT88.4 R32, [R208+0x2900] ;  /* 0x00290000d020783b */ /* 0x000e680000004200 */
[----:B------:R-:W-:Y:S02]  /*3c00*/  LDSM.16.MT88.4 R152, [R208+0xd00] ;  /* 0x000d0000d098783b */ /* 0x000fe40000004200 */
[----:B------:R-:W-:Y:S07]  /*3c10*/  HMMA.16816.F32.BF16 R40, R4, R42, R156 ;  /* 0x0000002a0428723c */ /* 0x000fee000004189c */
[----:B---3--:R-:W-:Y:S01]  /*3c20*/  F2FP.BF16.PACK_AB R4, R206, R207 ;  /* 0x000000cfce04723e */ /* 0x008fe200000010ff */
[----:B-----5:R-:W-:Y:S01]  /*3c30*/  FFMA.FTZ R8, R175, c[0x0][0x2d0], -R0 ;  /* 0x0000b400af087a23 */ /* 0x020fe20000010800 */
[----:B----4-:R-:W-:-:S02]  /*3c40*/  F2FP.BF16.PACK_AB R6, R204, R205 ;  /* 0x000000cdcc06723e */ /* 0x010fc400000010ff */
[----:B--2---:R-:W-:Y:S01]  /*3c50*/  F2FP.BF16.PACK_AB R5, R190, R191 ;  /* 0x000000bfbe05723e */ /* 0x004fe200000010ff */
[----:B------:R2:W3:Y:S01]  /*3c60*/  MUFU.EX2 R176, R8 ;  /* 0x0000000800b07308 */ /* 0x0004e20000000800 */
[----:B-1----:R-:W-:-:S07]  /*3c70*/  F2FP.BF16.PACK_AB R7, R189, R188 ;  /* 0x000000bcbd07723e */ /* 0x002fce00000010ff */
[----:B------:R-:W-:Y:S01]  /*3c80*/  HMMA.16816.F32.BF16 R140, R4, R24, R164 ;  /* 0x00000018048c723c */ /* 0x000fe200000418a4 */
[----:B--2---:R-:W-:-:S07]  /*3c90*/  FFMA.FTZ R8, R173, c[0x0][0x2d0], -R0 ;  /* 0x0000b400ad087a23 */ /* 0x004fce0000010800 */
[C---:B------:R-:W-:Y:S01]  /*3ca0*/  HMMA.16816.F32.BF16 R168, R4.reuse, R16, R128 ;  /* 0x0000001004a8723c */ /* 0x040fe20000041880 */
[----:B------:R1:W-:Y:S07]  /*3cb0*/  MUFU.EX2 R177, R8 ;  /* 0x0000000800b17308 */ /* 0x0003ee0000000800 */
[C---:B------:R-:W-:Y:S08]  /*3cc0*/  HMMA.16816.F32.BF16 R124, R4.reuse, R20, R124 ;  /* 0x00000014047c723c */ /* 0x040ff0000004187c */
[----:B------:R-:W-:Y:S01]  /*3cd0*/  HMMA.16816.F32.BF16 R112, R4, R28, R112 ;  /* 0x0000001c0470723c */ /* 0x000fe20000041870 */
[----:B-1----:R-:W-:-:S04]  /*3ce0*/  FFMA.FTZ R8, R174, c[0x0][0x2d0], -R0 ;  /* 0x0000b400ae087a23 */ /* 0x002fc80000010800 */
[----:B------:R1:W2:Y:S03]  /*3cf0*/  MUFU.EX2 R178, R8 ;  /* 0x0000000800b27308 */ /* 0x0002a60000000800 */
[C---:B------:R-:W-:Y:S08]  /*3d00*/  HMMA.16816.F32.BF16 R192, R4.reuse, R32, R108 ;  /* 0x0000002004c0723c */ /* 0x040ff0000004186c */
[----:B------:R-:W-:Y:S01]  /*3d10*/  HMMA.16816.F32.BF16 R200, R4, R36, R104 ;  /* 0x0000002404c8723c */ /* 0x000fe20000041868 */
[----:B------:R-:W-:Y:S01]  /*3d20*/  LDSM.16.MT88.4 R104, [R209+0x1d00] ;  /* 0x001d0000d168783b */ /* 0x000fe20000004200 */
[----:B-1----:R-:W-:-:S06]  /*3d30*/  FFMA.FTZ R8, R182, c[0x0][0x2d0], -R3 ;  /* 0x0000b400b6087a23 */ /* 0x002fcc0000010803 */
[C---:B------:R-:W-:Y:S01]  /*3d40*/  HMMA.16816.F32.BF16 R148, R4.reuse, R26, R148 ;  /* 0x0000001a0494723c */ /* 0x040fe20000041894 */
[----:B------:R1:W-:Y:S07]  /*3d50*/  MUFU.EX2 R138, R8 ;  /* 0x00000008008a7308 */ /* 0x0003ee0000000800 */
[C---:B------:R-:W-:Y:S08]  /*3d60*/  HMMA.16816.F32.BF16 R84, R4.reuse, R18, R84 ;  /* 0x000000120454723c */ /* 0x040ff00000041854 */
[----:B------:R-:W-:Y:S01]  /*3d70*/  HMMA.16816.F32.BF16 R100, R4, R22, R100 ;  /* 0x000000160464723c */ /* 0x000fe20000041864 */
[----:B-1----:R-:W-:-:S04]  /*3d80*/  FFMA.FTZ R8, R183, c[0x0][0x2d0], -R3 ;  /* 0x0000b400b7087a23 */ /* 0x002fc80000010803 */
[----:B------:R1:W4:Y:S03]  /*3d90*/  MUFU.EX2 R137, R8 ;  /* 0x0000000800897308 */ /* 0x0003260000000800 */
[C---:B------:R-:W-:Y:S01]  /*3da0*/  HMMA.16816.F32.BF16 R160, R4.reuse, R30, R96 ;  /* 0x0000001e04a0723c */ /* 0x040fe20000041860 */
[----:B------:R-:W-:Y:S07]  /*3db0*/  LDSM.16.MT88.4 R96, [R208+0x1d00] ;  /* 0x001d0000d060783b */ /* 0x000fee0000004200 */
[----:B------:R-:W-:Y:S01]  /*3dc0*/  HMMA.16816.F32.BF16 R116, R4, R34, R92 ;  /* 0x000000220474723c */ /* 0x000fe2000004185c */
[----:B-1----:R-:W-:-:S07]  /*3dd0*/  FFMA.FTZ R8, R180, c[0x0][0x2d0], -R3 ;  /* 0x0000b400b4087a23 */ /* 0x002fce0000010803 */
[----:B------:R-:W-:Y:S01]  /*3de0*/  HMMA.16816.F32.BF16 R144, R4, R38, R88 ;  /* 0x000000260490723c */ /* 0x000fe20000041858 */
[----:B------:R-:W-:Y:S01]  /*3df0*/  IMAD.MOV.U32 R95, RZ, RZ, R122 ;  /* 0x000000ffff5f7224 */ /* 0x000fe200078e007a */
[----:B------:R1:W-:Y:S01]  /*3e00*/  MUFU.EX2 R133, R8 ;  /* 0x0000000800857308 */ /* 0x0003e20000000800 */
[----:B------:R-:W-:Y:S02]  /*3e10*/  IMAD.MOV.U32 R94, RZ, RZ, R123 ;  /* 0x000000ffff5e7224 */ /* 0x000fe400078e007b */
[----:B------:R-:W-:Y:S02]  /*3e20*/  IMAD.MOV.U32 R93, RZ, RZ, R9 ;  /* 0x000000ffff5d7224 */ /* 0x000fe400078e0009 */
[----:B---3--:R-:W-:Y:S01]  /*3e30*/  F2FP.BF16.PACK_AB R4, R176, R179 ;  /* 0x000000b3b004723e */ /* 0x008fe200000010ff */
[----:B------:R-:W-:Y:S01]  /*3e40*/  IMAD.MOV.U32 R91, RZ, RZ, R187 ;  /* 0x000000ffff5b7224 */ /* 0x000fe200078e00bb */
[----:B--2---:R-:W-:Y:S01]  /*3e50*/  F2FP.BF16.PACK_AB R6, R178, R177 ;  /* 0x000000b1b206723e */ /* 0x004fe200000010ff */
[----:B------:R-:W-:Y:S01]  /*3e60*/  IMAD.MOV.U32 R90, RZ, RZ, R186 ;  /* 0x000000ffff5a7224 */ /* 0x000fe200078e00ba */
[----:B----4-:R-:W-:Y:S01]  /*3e70*/  F2FP.BF16.PACK_AB R5, R137, R138 ;  /* 0x0000008a8905723e */ /* 0x010fe200000010ff */
[----:B------:R-:W-:Y:S01]  /*3e80*/  IMAD.MOV.U32 R89, RZ, RZ, R185 ;  /* 0x000000ffff597224 */ /* 0x000fe200078e00b9 */
[----:B------:R-:W-:Y:S01]  /*3e90*/  LDSM.16.MT88.4 R120, [R208+0x2d00] ;  /* 0x002d0000d078783b */ /* 0x000fe20000004200 */
[----:B------:R-:W-:-:S02]  /*3ea0*/  IMAD.MOV.U32 R88, RZ, RZ, R184 ;  /* 0x000000ffff587224 */ /* 0x000fc400078e00b8 */
[----:B------:R-:W-:Y:S02]  /*3eb0*/  IMAD.MOV.U32 R92, RZ, RZ, R10 ;  /* 0x000000ffff5c7224 */ /* 0x000fe400078e000a */
[----:B-1----:R-:W-:-:S04]  /*3ec0*/  FFMA.FTZ R8, R181, c[0x0][0x2d0], -R3 ;  /* 0x0000b400b5087a23 */ /* 0x002fc80000010803 */
[----:B------:R-:W1:Y:S02]  /*3ed0*/  MUFU.EX2 R132, R8 ;  /* 0x0000000800847308 */ /* 0x000e640000000800 */
[----:B-1----:R-:W-:Y:S01]  /*3ee0*/  F2FP.BF16.PACK_AB R7, R132, R133 ;  /* 0x000000858407723e */ /* 0x002fe200000010ff */
[----:B------:R-:W-:Y:S02]  /*3ef0*/  FFMA.FTZ R8, R220, c[0x0][0x2d0], -R13 ;  /* 0x0000b400dc087a23 */ /* 0x000fe4000001080d */
[----:B------:R-:W-:-:S04]  /*3f00*/  IMAD.MOV.U32 R220, RZ, RZ, R91 ;  /* 0x000000ffffdc7224 */ /* 0x000fc800078e005b */
[C---:B------:R-:W-:Y:S01]  /*3f10*/  HMMA.16816.F32.BF16 R108, R4.reuse, R18, R52 ;  /* 0x00000012046c723c */ /* 0x040fe20000041834 */
[----:B------:R1:W-:Y:S06]  /*3f20*/  MUFU.EX2 R52, R8 ;  /* 0x0000000800347308 */ /* 0x0003ec0000000800 */
[----:B------:R-:W-:Y:S01]  /*3f30*/  IMAD.MOV.U32 R53, RZ, RZ, R90 ;  /* 0x000000ffff357224 */ /* 0x000fe200078e005a */
[----:B------:R-:W-:Y:S01]  /*3f40*/  HMMA.16816.F32.BF16 R180, R4, R26, R60 ;  /* 0x0000001a04b4723c */ /* 0x000fe2000004183c */
[----:B------:R-:W-:Y:S02]  /*3f50*/  IMAD.MOV.U32 R54, RZ, RZ, R89 ;  /* 0x000000ffff367224 */ /* 0x000fe400078e0059 */
[----:B------:R-:W-:-:S05]  /*3f60*/  IMAD.MOV.U32 R55, RZ, RZ, R88 ;  /* 0x000000ffff377224 */ /* 0x000fca00078e0058 */
[C---:B------:R-:W-:Y:S01]  /*3f70*/  HMMA.16816.F32.BF16 R184, R4.reuse, R24, R80 ;  /* 0x0000001804b8723c */ /* 0x040fe20000041850 */
[--C-:B-1----:R-:W-:Y:S01]  /*3f80*/  FFMA.FTZ R8, R221, c[0x0][0x2d0], -R13.reuse ;  /* 0x0000b400dd087a23 */ /* 0x102fe2000001080d */
[----:B------:R-:W1:Y:S01]  /*3f90*/  LDSM.16.MT88.4 R80, [R209+0xd00] ;  /* 0x000d0000d150783b */ /* 0x000e620000004200 */
[----:B------:R-:W-:Y:S02]  /*3fa0*/  IMAD.MOV.U32 R221, RZ, RZ, R92 ;  /* 0x000000ffffdd7224 */ /* 0x000fe400078e005c */
[----:B------:R2:W3:Y:S03]  /*3fb0*/  MUFU.EX2 R27, R8 ;  /* 0x00000008001b7308 */ /* 0x0004e60000000800 */
[C---:B------:R-:W-:Y:S08]  /*3fc0*/  HMMA.16816.F32.BF16 R48, R4.reuse, R22, R48 ;  /* 0x000000160430723c */ /* 0x040ff00000041830 */
[----:B------:R-:W-:Y:S01]  /*3fd0*/  HMMA.16816.F32.BF16 R60, R4, R20, R72 ;  /* 0x00000014043c723c */ /* 0x000fe20000041848 */
[----:B--2---:R-:W-:Y:S01]  /*3fe0*/  FFMA.FTZ R8, R223, c[0x0][0x2d0], -R13 ;  /* 0x0000b400df087a23 */ /* 0x004fe2000001080d */
[----:B---3--:R-:W-:Y:S01]  /*3ff0*/  F2FP.BF16.PACK_AB R128, R27, R52 ;  /* 0x000000341b80723e */ /* 0x008fe200000010ff */
[----:B------:R-:W-:-:S05]  /*4000*/  IMAD.MOV.U32 R223, RZ, RZ, R93 ;  /* 0x000000ffffdf7224 */ /* 0x000fca00078e005d */
[C---:B------:R-:W-:Y:S01]  /*4010*/  HMMA.16816.F32.BF16 R172, R4.reuse, R16, R76 ;  /* 0x0000001004ac723c */ /* 0x040fe2000004184c */
[----:B------:R2:W-:Y:S06]  /*4020*/  MUFU.EX2 R26, R8 ;  /* 0x00000008001a7308 */ /* 0x0005ec0000000800 */
[----:B------:R-:W-:Y:S01]  /*4030*/  IMAD.MOV.U32 R79, RZ, RZ, R11 ;  /* 0x000000ffff4f7224 */ /* 0x000fe200078e000b */
[C---:B------:R-:W-:Y:S07]  /*4040*/  HMMA.16816.F32.BF16 R156, R4.reuse, R28, R68 ;  /* 0x0000001c049c723c */ /* 0x040fee0000041844 */
[----:B------:R-:W-:Y:S01]  /*4050*/  IMAD.MOV.U32 R29, RZ, RZ, R94 ;  /* 0x000000ffff1d7224 */ /* 0x000fe200078e005e */
[----:B------:R-:W-:Y:S01]  /*4060*/  HMMA.16816.F32.BF16 R44, R4, R30, R44 ;  /* 0x0000001e042c723c */ /* 0x000fe2000004182c */
[----:B--2---:R-:W-:-:S02]  /*4070*/  FFMA.FTZ R8, R217, c[0x0][0x2d0], -R13 ;  /* 0x0000b400d9087a23 */ /* 0x004fc4000001080d */
[----:B------:R-:W-:Y:S02]  /*4080*/  IMAD.MOV.U32 R28, RZ, RZ, R95 ;  /* 0x000000ffff1c7224 */ /* 0x000fe400078e005f */
[----:B------:R2:W3:Y:S01]  /*4090*/  MUFU.EX2 R25, R8 ;  /* 0x0000000800197308 */ /* 0x0004e20000000800 */
[----:B------:R-:W-:Y:S02]  /*40a0*/  IMAD.MOV.U32 R217, RZ, RZ, R15 ;  /* 0x000000ffffd97224 */ /* 0x000fe400078e000f */
[----:B------:R-:W-:Y:S01]  /*40b0*/  HMMA.16816.F32.BF16 R64, R4, R32, R64 ;  /* 0x000000200440723c */ /* 0x000fe20000041840 */
[----:B------:R-:W-:-:S07]  /*40c0*/  IMAD.MOV.U32 R31, RZ, RZ, R14 ;  /* 0x000000ffff1f7224 */ /* 0x000fce00078e000e */
[----:B------:R-:W-:Y:S01]  /*40d0*/  HMMA.16816.F32.BF16 R56, R4, R34, R56 ;  /* 0x000000220438723c */ /* 0x000fe20000041838 */
[----:B--2---:R-:W-:Y:S01]  /*40e0*/  FFMA.FTZ R8, R233, c[0x0][0x2d0], -R12 ;  /* 0x0000b400e9087a23 */ /* 0x004fe2000001080c */
[----:B---3--:R-:W-:-:S06]  /*40f0*/  F2FP.BF16.PACK_AB R130, R25, R26 ;  /* 0x0000001a1982723e */ /* 0x008fcc00000010ff */
[C---:B------:R-:W-:Y:S01]  /*4100*/  HMMA.16816.F32.BF16 R164, R4.reuse, R36, R196 ;  /* 0x0000002404a4723c */ /* 0x040fe200000418c4 */
[----:B------:R2:W-:Y:S07]  /*4110*/  MUFU.EX2 R24, R8 ;  /* 0x0000000800187308 */ /* 0x0005ee0000000800 */
[----:B------:R-:W-:Y:S07]  /*4120*/  HMMA.16816.F32.BF16 R40, R4, R38, R40 ;  /* 0x000000260428723c */ /* 0x000fee0000041828 */
[----:B------:R-:W-:-:S02]  /*4130*/  FFMA.FTZ R4, R227, c[0x0][0x2d0], -R0 ;  /* 0x0000b400e3047a23 */ /* 0x000fc40000010800 */
[----:B--2---:R-:W-:Y:S02]  /*4140*/  FFMA.FTZ R8, R222, c[0x0][0x2d0], -R12 ;  /* 0x0000b400de087a23 */ /* 0x004fe4000001080c */
[----:B------:R2:W-:Y:S01]  /*4150*/  MUFU.EX2 R18, R4 ;  /* 0x0000000400127308 */ /* 0x0005e20000000800 */
[----:B------:R-:W-:-:S07]  /*4160*/  FADD.FTZ R5, R238, R237 ;  /* 0x000000edee057221 */ /* 0x000fce0000010000 */
[----:B------:R3:W4:Y:S01]  /*4170*/  MUFU.EX2 R23, R8 ;  /* 0x0000000800177308 */ /* 0x0007220000000800 */
[----:B--2---:R-:W-:-:S04]  /*4180*/  FADD.FTZ R4, R217, R31 ;  /* 0x0000001fd9047221 */ /* 0x004fc80000010000 */
[----:B------:R-:W-:Y:S02]  /*4190*/  FADD.FTZ R7, R223, R4 ;  /* 0x00000004df077221 */ /* 0x000fe40000010000 */
[----:B---3--:R-:W-:Y:S01]  /*41a0*/  FFMA.FTZ R8, R214, c[0x0][0x2d0], -R12 ;  /* 0x0000b400d6087a23 */ /* 0x008fe2000001080c */
[----:B----4-:R-:W-:-:S03]  /*41b0*/  F2FP.BF16.PACK_AB R129, R23, R24 ;  /* 0x000000181781723e */ /* 0x010fc600000010ff */
[----:B------:R2:W-:Y:S02]  /*41c0*/  MUFU.EX2 R21, R8 ;  /* 0x0000000800157308 */ /* 0x0005e40000000800 */
[----:B--2---:R-:W-:Y:S02]  /*41d0*/  FFMA.FTZ R8, R219, c[0x0][0x2d0], -R12 ;  /* 0x0000b400db087a23 */ /* 0x004fe4000001080c */
[----:B------:R-:W-:-:S04]  /*41e0*/  FADD.FTZ R12, R240, R5 ;  /* 0x00000005f00c7221 */ /* 0x000fc80000010000 */
[----:B------:R2:W3:Y:S01]  /*41f0*/  MUFU.EX2 R22, R8 ;  /* 0x0000000800167308 */ /* 0x0004e20000000800 */
[----:B------:R-:W-:-:S04]  /*4200*/  FADD.FTZ R4, R249, R12 ;  /* 0x0000000cf9047221 */ /* 0x000fc80000010000 */
[----:B------:R-:W-:-:S04]  /*4210*/  FADD.FTZ R4, R216, R4 ;  /* 0x00000004d8047221 */ /* 0x000fc80000010000 */
[----:B------:R-:W-:-:S04]  /*4220*/  FADD.FTZ R246, R246, R4 ;  /* 0x00000004f6f67221 */ /* 0x000fc80000010000 */
[----:B------:R-:W-:Y:S02]  /*4230*/  FADD.FTZ R246, R215, R246 ;  /* 0x000000f6d7f67221 */ /* 0x000fe40000010000 */
[----:B--2---:R-:W-:Y:S01]  /*4240*/  FFMA.FTZ R8, R241, c[0x0][0x2d0], -R0 ;  /* 0x0000b400f1087a23 */ /* 0x004fe20000010800 */
[----:B---3--:R-:W-:Y:S01]  /*4250*/  F2FP.BF16.PACK_AB R131, R22, R21 ;  /* 0x000000151683723e */ /* 0x008fe200000010ff */
[----:B------:R-:W-:Y:S02]  /*4260*/  FADD.FTZ R246, R213, R246 ;  /* 0x000000f6d5f67221 */ /* 0x000fe40000010000 */
[----:B------:R2:W-:Y:S02]  /*4270*/  MUFU.EX2 R20, R8 ;  /* 0x0000000800147308 */ /* 0x0005e40000000800 */
[----:B------:R-:W-:Y:S02]  /*4280*/  FADD.FTZ R246, R138, R246 ;  /* 0x000000f68af67221 */ /* 0x000fe40000010000 */
[----:B-1----:R-:W-:Y:S02]  /*4290*/  HMMA.16816.F32.BF16 R72, R128, R80, R168 ;  /* 0x000000508048723c */ /* 0x002fe400000418a8 */
[----:B------:R-:W-:-:S04]  /*42a0*/  FADD.FTZ R246, R137, R246 ;  /* 0x000000f689f67221 */ /* 0x000fc80000010000 */
[----:B------:R-:W-:Y:S02]  /*42b0*/  FADD.FTZ R246, R133, R246 ;  /* 0x000000f685f67221 */ /* 0x000fe40000010000 */
[C---:B------:R-:W-:Y:S02]  /*42c0*/  HMMA.16816.F32.BF16 R92, R128.reuse, R98, R100 ;  /* 0x00000062805c723c */ /* 0x040fe40000041864 */
[----:B------:R-:W-:Y:S02]  /*42d0*/  FADD.FTZ R246, R132, R246 ;  /* 0x000000f684f67221 */ /* 0x000fe40000010000 */
[--C-:B--2---:R-:W-:Y:S02]  /*42e0*/  FFMA.FTZ R8, R218, c[0x0][0x2d0], -R0.reuse ;  /* 0x0000b400da087a23 */ /* 0x104fe40000010800 */
[----:B------:R-:W-:Y:S02]  /*42f0*/  FFMA.FTZ R0, R229, c[0x0][0x2d0], -R0 ;  /* 0x0000b400e5007a23 */ /* 0x000fe40000010800 */
[----:B------:R1:W2:Y:S01]  /*4300*/  MUFU.EX2 R19, R8 ;  /* 0x0000000800137308 */ /* 0x0002a20000000800 */
[C---:B------:R-:W-:Y:S07]  /*4310*/  HMMA.16816.F32.BF16 R88, R128.reuse, R96, R124 ;  /* 0x000000608058723c */ /* 0x040fee000004187c */
[----:B------:R3:W4:Y:S01]  /*4320*/  MUFU.EX2 R17, R0 ;  /* 0x0000000000117308 */ /* 0x0007220000000800 */
[----:B------:R-:W-:Y:S01]  /*4330*/  HMMA.16816.F32.BF16 R100, R128, R104, R112 ;  /* 0x000000688064723c */ /* 0x000fe20000041870 */
[----:B-1----:R-:W1:Y:S01]  /*4340*/  LDSM.16.MT88.4 R8, [R209+0x2d00] ;  /* 0x002d0000d108783b */ /* 0x002e620000004200 */
[----:B--2---:R-:W-:-:S06]  /*4350*/  F2FP.BF16.PACK_AB R168, R19, R20 ;  /* 0x0000001413a8723e */ /* 0x004fcc00000010ff */
[----:B------:R-:W-:Y:S01]  /*4360*/  HMMA.16816.F32.BF16 R140, R128, R152, R140 ;  /* 0x00000098808c723c */ /* 0x000fe2000004188c */
[----:B---3--:R-:W-:Y:S01]  /*4370*/  FFMA.FTZ R0, R79, c[0x0][0x2d0], -R3 ;  /* 0x0000b4004f007a23 */ /* 0x008fe20000010803 */
[----:B----4-:R-:W-:-:S06]  /*4380*/  F2FP.BF16.PACK_AB R170, R17, R18 ;  /* 0x0000001211aa723e */ /* 0x010fcc00000010ff */
[C---:B------:R-:W-:Y:S01]  /*4390*/  HMMA.16816.F32.BF16 R148, R128.reuse, R154, R148 ;  /* 0x0000009a8094723c */ /* 0x040fe20000041894 */
[----:B------:R2:W3:Y:S07]  /*43a0*/  MUFU.EX2 R13, R0 ;  /* 0x00000000000d7308 */ /* 0x0004ee0000000800 */
[C---:B------:R-:W-:Y:S08]  /*43b0*/  HMMA.16816.F32.BF16 R76, R128.reuse, R82, R84 ;  /* 0x00000052804c723c */ /* 0x040ff00000041854 */
[----:B------:R-:W-:Y:S01]  /*43c0*/  HMMA.16816.F32.BF16 R160, R128, R106, R160 ;  /* 0x0000006a80a0723c */ /* 0x000fe200000418a0 */
[----:B--2---:R-:W-:-:S02]  /*43d0*/  FFMA.FTZ R0, R231, c[0x0][0x2d0], -R3 ;  /* 0x0000b400e7007a23 */ /* 0x004fc40000010803 */
[----:B---3--:R-:W-:Y:S02]  /*43e0*/  FADD.FTZ R246, R13, R246 ;  /* 0x000000f60df67221 */ /* 0x008fe40000010000 */
[----:B------:R2:W3:Y:S03]  /*43f0*/  MUFU.EX2 R14, R0 ;  /* 0x00000000000e7308 */ /* 0x0004e60000000800 */
[C---:B------:R-:W-:Y:S08]  /*4400*/  HMMA.16816.F32.BF16 R112, R128.reuse, R120, R192 ;  /* 0x000000788070723c */ /* 0x040ff000000418c0 */
[----:B------:R-:W-:Y:S01]  /*4410*/  HMMA.16816.F32.BF16 R116, R128, R122, R116 ;  /* 0x0000007a8074723c */ /* 0x000fe20000041874 */
[--C-:B--2---:R-:W-:Y:S01]  /*4420*/  FFMA.FTZ R0, R230, c[0x0][0x2d0], -R3.reuse ;  /* 0x0000b400e6007a23 */ /* 0x104fe20000010803 */
[----:B---3--:R-:W-:Y:S01]  /*4430*/  F2FP.BF16.PACK_AB R169, R14, R13 ;  /* 0x0000000d0ea9723e */ /* 0x008fe200000010ff */
[----:B------:R-:W-:-:S05]  /*4440*/  FFMA.FTZ R3, R232, c[0x0][0x2d0], -R3 ;  /* 0x0000b400e8037a23 */ /* 0x000fca0000010803 */
[----:B-1----:R-:W-:Y:S01]  /*4450*/  HMMA.16816.F32.BF16 R124, R128, R8, R200 ;  /* 0x00000008807c723c */ /* 0x002fe200000418c8 */
[----:B------:R1:W2:Y:S01]  /*4460*/  MUFU.EX2 R15, R0 ;  /* 0x00000000000f7308 */ /* 0x0002a20000000800 */
[----:B------:R-:W-:-:S06]  /*4470*/  FADD.FTZ R246, R14, R246 ;  /* 0x000000f60ef67221 */ /* 0x000fcc0000010000 */
[----:B------:R-:W-:Y:S01]  /*4480*/  HMMA.16816.F32.BF16 R128, R128, R10, R144 ;  /* 0x0000000a8080723c */ /* 0x000fe20000041890 */
[----:B------:R3:W4:Y:S01]  /*4490*/  MUFU.EX2 R16, R3 ;  /* 0x0000000300107308 */ /* 0x0007220000000800 */
[----:B-1----:R-:W-:Y:S02]  /*44a0*/  FADD.FTZ R0, R250, R242 ;  /* 0x000000f2fa007221 */ /* 0x002fe40000010000 */
[----:B--2---:R-:W-:Y:S02]  /*44b0*/  FADD.FTZ R246, R15, R246 ;  /* 0x000000f60ff67221 */ /* 0x004fe40000010000 */
[----:B------:R-:W-:Y:S02]  /*44c0*/  FADD.FTZ R0, R251, R0 ;  /* 0x00000000fb007221 */ /* 0x000fe40000010000 */
[----:B---3--:R-:W-:Y:S01]  /*44d0*/  FADD.FTZ R3, R29, R28 ;  /* 0x0000001c1d037221 */ /* 0x008fe20000010000 */
[----:B----4-:R-:W-:Y:S01]  /*44e0*/  F2FP.BF16.PACK_AB R171, R16, R15 ;  /* 0x0000000f10ab723e */ /* 0x010fe200000010ff */
[----:B------:R-:W-:-:S02]  /*44f0*/  FADD.FTZ R5, R252, R0 ;  /* 0x00000000fc057221 */ /* 0x000fc40000010000 */
[----:B------:R-:W-:Y:S02]  /*4500*/  FADD.FTZ R6, R221, R3 ;  /* 0x00000003dd067221 */ /* 0x000fe40000010000 */
[----:B------:R-:W-:Y:S02]  /*4510*/  FADD.FTZ R3, R220, R7 ;  /* 0x00000007dc037221 */ /* 0x000fe40000010000 */
[----:B------:R-:W-:Y:S01]  /*4520*/  FADD.FTZ R0, R53, R6 ;  /* 0x0000000635007221 */ /* 0x000fe20000010000 */
[----:B------:R-:W-:Y:S01]  /*4530*/  HMMA.16816.F32.BF16 R68, R168, R80, R172 ;  /* 0x00000050a844723c */ /* 0x000fe200000418ac */
[----:B------:R-:W-:Y:S02]  /*4540*/  FADD.FTZ R5, R228, R5 ;  /* 0x00000005e4057221 */ /* 0x000fe40000010000 */
[----:B------:R-:W-:Y:S02]  /*4550*/  FADD.FTZ R3, R239, R3 ;  /* 0x00000003ef037221 */ /* 0x000fe40000010000 */
[----:B------:R-:W-:-:S02]  /*4560*/  FADD.FTZ R0, R234, R0 ;  /* 0x00000000ea007221 */ /* 0x000fc40000010000 */
[----:B------:R-:W-:Y:S01]  /*4570*/  FADD.FTZ R245, R245, R5 ;  /* 0x00000005f5f57221 */ /* 0x000fe20000010000 */
[C---:B------:R-:W-:Y:S01]  /*4580*/  HMMA.16816.F32.BF16 R80, R168.reuse, R82, R108 ;  /* 0x00000052a850723c */ /* 0x040fe2000004186c */
[----:B------:R-:W-:Y:S02]  /*4590*/  FADD.FTZ R247, R247, R3 ;  /* 0x00000003f7f77221 */ /* 0x000fe40000010000 */
[----:B------:R-:W-:Y:S02]  /*45a0*/  FADD.FTZ R248, R248, R0 ;  /* 0x00000000f8f87221 */ /* 0x000fe40000010000 */
[----:B------:R-:W-:Y:S02]  /*45b0*/  FADD.FTZ R245, R226, R245 ;  /* 0x000000f5e2f57221 */ /* 0x000fe40000010000 */
[----:B------:R-:W-:Y:S01]  /*45c0*/  FADD.FTZ R247, R244, R247 ;  /* 0x000000f7f4f77221 */ /* 0x000fe20000010000 */
[----:B------:R-:W-:Y:S01]  /*45d0*/  HMMA.16816.F32.BF16 R144, R168, R152, R184 ;  /* 0x00000098a890723c */ /* 0x000fe200000418b8 */
        /* <DEDUP_REMOVED lines=12> */
[----:B------:R-:W-:Y:S02]  /*46a0*/  IMAD.MOV.U32 R220, RZ, RZ, R54 ;  /* 0x000000ffffdc7224 */ /* 0x000fe400078e0036 */
[----:B------:R-:W-:Y:S01]  /*46b0*/  FADD.FTZ R245, R177, R245 ;  /* 0x000000f5b1f57221 */ /* 0x000fe20000010000 */
[----:B------:R-:W-:Y:S01]  /*46c0*/  HMMA.16816.F32.BF16 R108, R168, R120, R64 ;  /* 0x00000078a86c723c */ /* 0x000fe20000041840 */
[----:B------:R-:W-:Y:S01]  /*46d0*/  FADD.FTZ R247, R205, R247 ;  /* 0x000000f7cdf77221 */ /* 0x000fe20000010000 */
[----:B------:R-:W-:Y:S01]  /*46e0*/  ISETP.GE.AND P0, PT, R220, R55, PT ;  /* 0x00000037dc00720c */ /* 0x000fe20003f06270 */
[----:B------:R-:W-:-:S02]  /*46f0*/  FADD.FTZ R248, R188, R248 ;  /* 0x000000f8bcf87221 */ /* 0x000fc40000010000 */
[----:B------:R-:W-:Y:S02]  /*4700*/  FADD.FTZ R245, R178, R245 ;  /* 0x000000f5b2f57221 */ /* 0x000fe40000010000 */
        /* <DEDUP_REMOVED lines=16> */
[----:B------:R-:W-:Y:S01]  /*4810*/  HMMA.16816.F32.BF16 R120, R168, R122, R56 ;  /* 0x0000007aa878723c */ /* 0x000fe20000041838 */
[----:B------:R-:W-:Y:S02]  /*4820*/  FADD.FTZ R247, R25, R247 ;  /* 0x000000f719f77221 */ /* 0x000fe40000010000 */
[----:B------:R-:W-:-:S05]  /*4830*/  FADD.FTZ R248, R22, R248 ;  /* 0x000000f816f87221 */ /* 0x000fca0000010000 */
[C---:B------:R-:W-:Y:S08]  /*4840*/  HMMA.16816.F32.BF16 R164, R168.reuse, R8, R164 ;  /* 0x00000008a8a4723c */ /* 0x040ff000000418a4 */
[----:B------:R-:W-:Y:S01]  /*4850*/  HMMA.16816.F32.BF16 R168, R168, R10, R40 ;  /* 0x0000000aa8a8723c */ /* 0x000fe20000041828 */
[----:B------:R-:W-:Y:S07]  /*4860*/  @!P0 BRA `(.L_x_10) ;  /* 0x000032d000008947 */ /* 0x000fee0003800000 */
[----:B------:R-:W2:Y:S04]  /*4870*/  LDL.64 R30, [R1+0x18] ;  /* 0x00001800011e7983 */ /* 0x000ea80000100a00 */
[----:B------:R-:W3:Y:S04]  /*4880*/  LDL R53, [R1+0x2c] ;  /* 0x00002c0001357983 */ /* 0x000ee80000100800 */
[----:B------:R-:W4:Y:S04]  /*4890*/  LDL.64 R28, [R1+0x20] ;  /* 0x00002000011c7983 */ /* 0x000f280000100a00 */
[----:B------:R-:W5:Y:S01]  /*48a0*/  LDL.64 R54, [R1+0x10] ;  /* 0x0000100001367983 */ /* 0x000f620000100a00 */
[----:B------:R-:W-:Y:S01]  /*48b0*/  IMAD.MOV.U32 R138, RZ, RZ, R2 ;  /* 0x000000ffff8a7224 */ /* 0x000fe200078e0002 */
[C---:B------:R-:W-:Y:S01]  /*48c0*/  IADD3 R223, R212.reuse, 0x400, RZ ;  /* 0x00000400d4df7810 */ /* 0x040fe20007ffe0ff */
[----:B------:R-:W-:Y:S01]  /*48d0*/  IMAD.MOV.U32 R225, RZ, RZ, R220 ;  /* 0x000000ffffe17224 */ /* 0x000fe200078e00dc */
[C---:B------:R-:W-:Y:S01]  /*48e0*/  IADD3 R222, R212.reuse, 0x800, RZ ;  /* 0x00000800d4de7810 */ /* 0x040fe20007ffe0ff */
[----:B------:R-:W-:Y:S01]  /*48f0*/  IMAD.MOV.U32 R3, RZ, RZ, R135 ;  /* 0x000000ffff037224 */ /* 0x000fe200078e0087 */
[C---:B------:R-:W-:Y:S01]  /*4900*/  IADD3 R221, R212.reuse, 0xc00, RZ ;  /* 0x00000c00d4dd7810 */ /* 0x040fe20007ffe0ff */
[----:B------:R-:W-:Y:S01]  /*4910*/  IMAD.MOV.U32 R0, RZ, RZ, R136 ;  /* 0x000000ffff007224 */ /* 0x000fe200078e0088 */
[C---:B------:R-:W-:Y:S01]  /*4920*/  IADD3 R220, R212.reuse, 0x1000, RZ ;  /* 0x00001000d4dc7810 */ /* 0x040fe20007ffe0ff */
[----:B------:R-:W-:Y:S01]  /*4930*/  IMAD.MOV.U32 R137, RZ, RZ, R134 ;  /* 0x000000ffff897224 */ /* 0x000fe200078e0086 */
[----:B------:R-:W-:-:S02]  /*4940*/  IADD3 R219, R212, 0x1400, RZ ;  /* 0x00001400d4db7810 */ /* 0x000fc40007ffe0ff */
[C---:B------:R-:W-:Y:S02]  /*4950*/  IADD3 R218, R212.reuse, 0x1800, RZ ;  /* 0x00001800d4da7810 */ /* 0x040fe40007ffe0ff */
[C---:B------:R-:W-:Y:S02]  /*4960*/  IADD3 R217, R212.reuse, 0x1c00, RZ ;  /* 0x00001c00d4d97810 */ /* 0x040fe40007ffe0ff */
[C---:B------:R-:W-:Y:S02]  /*4970*/  IADD3 R216, R212.reuse, 0x2000, RZ ;  /* 0x00002000d4d87810 */ /* 0x040fe40007ffe0ff */
[C---:B------:R-:W-:Y:S02]  /*4980*/  IADD3 R215, R212.reuse, 0x2400, RZ ;  /* 0x00002400d4d77810 */ /* 0x040fe40007ffe0ff */
[C---:B------:R-:W-:Y:S02]  /*4990*/  IADD3 R214, R212.reuse, 0x2800, RZ ;  /* 0x00002800d4d67810 */ /* 0x040fe40007ffe0ff */
[----:B------:R-:W-:-:S02]  /*49a0*/  IADD3 R213, R212, 0x2c00, RZ ;  /* 0x00002c00d4d57810 */ /* 0x000fc40007ffe0ff */
[C---:B--2---:R-:W-:Y:S02]  /*49b0*/  IADD3 R4, P3, R30.reuse, 0x20, RZ ;  /* 0x000000201e047810 */ /* 0x044fe40007f7e0ff */
[----:B------:R-:W-:-:S03]  /*49c0*/  IADD3 R2, P2, R30, 0x40, RZ ;  /* 0x000000401e027810 */ /* 0x000fc60007f5e0ff */
[----:B------:R3:W-:Y:S04]  /*49d0*/  STL [R1+0xc], R4 ;  /* 0x00000c0401007387 */ /* 0x0007e80000100800 */
[----:B------:R1:W-:Y:S01]  /*49e0*/  STL [R1+0x4], R2 ;  /* 0x0000040201007387 */ /* 0x0003e20000100800 */
[--C-:B---3--:R-:W-:Y:S02]  /*49f0*/  IMAD.X R4, RZ, RZ, R53.reuse, P3 ;  /* 0x000000ffff047224 */ /* 0x108fe400018e0635 */
[----:B-1----:R-:W-:-:S03]  /*4a00*/  IMAD.X R2, RZ, RZ, R53, P2 ;  /* 0x000000ffff027224 */ /* 0x002fc600010e0635 */
[----:B------:R1:W-:Y:S04]  /*4a10*/  STL [R1+0x8], R4 ;  /* 0x0000080401007387 */ /* 0x0003e80000100800 */
[----:B------:R1:W-:Y:S01]  /*4a20*/  STL [R1], R2 ;  /* 0x0000000201007387 */ /* 0x0003e20000100800 */
[C---:B----4-:R-:W-:Y:S02]  /*4a30*/  IADD3 R252, P1, R28.reuse, 0x20, RZ ;  /* 0x000000201cfc7810 */ /* 0x050fe40007f3e0ff */
[----:B------:R-:W-:-:S03]  /*4a40*/  IADD3 R250, P0, R28, 0x40, RZ ;  /* 0x000000401cfa7810 */ /* 0x000fc60007f1e0ff */
[--C-:B-----5:R-:W-:Y:S02]  /*4a50*/  IMAD.X R251, RZ, RZ, R55.reuse, P1 ;  /* 0x000000fffffb7224 */ /* 0x120fe400008e0637 */
[----:B------:R-:W-:Y:S02]  /*4a60*/  IMAD.X R249, RZ, RZ, R55, P0 ;  /* 0x000000fffff97224 */ /* 0x000fe400000e0637 */
.L_x_11:
[----:B------:R-:W2:Y:S01]  /*4a70*/  LDL.64 R196, [R1+0x18] ;  /* 0x0000180001c47983 */ /* 0x000ea20000100a00 */
[----:B------:R-:W-:Y:S04]  /*4a80*/  DEPBAR.LE SB0, 0x0 ;  /* 0x000080000000791a */ /* 0x000fe80000000000 */
[----:B-1----:R-:W-:Y:S01]  /*4a90*/  SHF.R.S32.HI R2, RZ, 0x1f, R225 ;  /* 0x0000001fff027819 */ /* 0x002fe200000114e1 */
[----:B------:R-:W3:Y:S01]  /*4aa0*/  LDL R192, [R1+0x2c] ;  /* 0x00002c0001c07983 */ /* 0x000ee20000100800 */
[C---:B------:R-:W-:Y:S01]  /*4ab0*/  IMAD.WIDE.U32 R54, R225.reuse, c[0x0][0x208], RZ ;  /* 0x00008200e1367a25 */ /* 0x040fe200078e00ff */
[----:B------:R-:W-:Y:S02]  /*4ac0*/  MOV R194, c[0x0][0x208] ;  /* 0x0000820000c27a02 */ /* 0x000fe40000000f00 */
[----:B------:R-:W4:Y:S01]  /*4ad0*/  LDL R189, [R1+0xc] ;  /* 0x00000c0001bd7983 */ /* 0x000f220000100800 */
[----:B------:R-:W-:Y:S01]  /*4ae0*/  IMAD R2, R2, c[0x0][0x208], RZ ;  /* 0x0000820002027a24 */ /* 0x000fe200078e02ff */
[C---:B------:R-:W-:Y:S02]  /*4af0*/  SHF.L.U32 R136, R54.reuse, 0x6, RZ ;  /* 0x0000000636887819 */ /* 0x040fe400000006ff */
[----:B------:R-:W5:Y:S01]  /*4b00*/  LDL R193, [R1+0x4] ;  /* 0x0000040001c17983 */ /* 0x000f620000100800 */
[----:B------:R-:W-:Y:S01]  /*4b10*/  IMAD R2, R225, c[0x0][0x20c], R2 ;  /* 0x00008300e1027a24 */ /* 0x000fe200078e0202 */
[----:B------:R-:W-:Y:S02]  /*4b20*/  MOV R195, c[0x0][0x20c] ;  /* 0x0000830000c37a02 */ /* 0x000fe40000000f00 */
[----:B------:R-:W5:Y:S02]  /*4b30*/  LDL R190, [R1+0x8] ;  /* 0x0000080001be7983 */ /* 0x000f640000100800 */
[----:B------:R-:W-:Y:S02]  /*4b40*/  IADD3 R2, R55, R2, RZ ;  /* 0x0000000237027210 */ /* 0x000fe40007ffe0ff */
[----:B------:R-:W5:Y:S02]  /*4b50*/  LDL R191, [R1] ;  /* 0x0000000001bf7983 */ /* 0x000f640000100800 */
[----:B------:R-:W-:Y:S02]  /*4b60*/  SHF.L.U64.HI R2, R54, 0x6, R2 ;  /* 0x0000000636027819 */ /* 0x000fe40000010202 */
[----:B------:R-:W5:Y:S04]  /*4b70*/  LDL R226, [R1+0x28] ;  /* 0x0000280001e27983 */ /* 0x000f680000100800 */
[----:B------:R-:W-:Y:S08]  /*4b80*/  BAR.SYNC.DEFER_BLOCKING 0x0 ;  /* 0x0000000000007b1d */ /* 0x000ff00000010000 */
[----:B------:R-:W-:Y:S08]  /*4b90*/  LDSM.16.M88.4 R64, [R210+0x6100] ;  /* 0x00610000d240783b */ /* 0x000ff00000000200 */
[----:B------:R-:W1:Y:S08]  /*4ba0*/  LDSM.16.M88.4 R16, [R139+0x3100] ;  /* 0x003100008b10783b */ /* 0x000e700000000200 */
[----:B------:R-:W1:Y:S08]  /*4bb0*/  LDSM.16.M88.4 R60, [R210+0x7100] ;  /* 0x00710000d23c783b */ /* 0x000e700000000200 */
[----:B------:R-:W1:Y:S08]  /*4bc0*/  LDSM.16.M88.4 R32, [R139+0x3500] ;  /* 0x003500008b20783b */ /* 0x000e700000000200 */
[----:B------:R-:W5:Y:S04]  /*4bd0*/  LDL R227, [R1+0x34] ;  /* 0x0000340001e37983 */ /* 0x000f680000100800 */
[----:B------:R-:W1:Y:S08]  /*4be0*/  LDSM.16.M88.4 R48, [R139+0x3900] ;  /* 0x003900008b30783b */ /* 0x000e700000000200 */
[----:B------:R-:W5:Y:S01]  /*4bf0*/  LDL.64 R230, [R1+0x20] ;  /* 0x0000200001e67983 */ /* 0x000f620000100a00 */
[-C--:B-1----:R-:W-:Y:S05]  /*4c00*/  HMMA.16816.F32.BF16 R4, R64, R16.reuse, RZ ;  /* 0x000000104004723c */ /* 0x082fea00000418ff */
[----:B------:R-:W1:Y:S03]  /*4c10*/  LDSM.16.M88.4 R132, [R139+0x3d00] ;  /* 0x003d00008b84783b */ /* 0x000e660000000200 */
[C---:B------:R-:W-:Y:S05]  /*4c20*/  HMMA.16816.F32.BF16 R8, R60.reuse, R16, RZ ;  /* 0x000000103c08723c */ /* 0x040fea00000418ff */
[----:B------:R-:W5:Y:S03]  /*4c30*/  LDL.64 R228, [R1+0x10] ;  /* 0x0000100001e47983 */ /* 0x000f660000100a00 */
[-C--:B------:R-:W-:Y:S03]  /*4c40*/  HMMA.16816.F32.BF16 R12, R60, R18.reuse, RZ ;  /* 0x000000123c0c723c */ /* 0x080fe600000418ff */
[----:B------:R-:W-:Y:S05]  /*4c50*/  LDSM.16.M88.4 R172, [R211+0x6100] ;  /* 0x00610000d3ac783b */ /* 0x000fea0000000200 */
[C---:B------:R-:W-:Y:S03]  /*4c60*/  HMMA.16816.F32.BF16 R16, R64.reuse, R18, RZ ;  /* 0x000000124010723c */ /* 0x040fe600000418ff */
[----:B------:R-:W1:Y:S05]  /*4c70*/  LDSM.16.M88.4 R176, [R212] ;  /* 0x00000000d4b0783b */ /* 0x000e6a0000000200 */
[-C--:B------:R-:W-:Y:S03]  /*4c80*/  HMMA.16816.F32.BF16 R20, R64, R32.reuse, RZ ;  /* 0x000000204014723c */ /* 0x080fe600000418ff */
[----:B------:R-:W1:Y:S05]  /*4c90*/  LDSM.16.M88.4 R180, [R211+0x7100] ;  /* 0x00710000d3b4783b */ /* 0x000e6a0000000200 */
[C---:B------:R-:W-:Y:S03]  /*4ca0*/  HMMA.16816.F32.BF16 R24, R60.reuse, R32, RZ ;  /* 0x000000203c18723c */ /* 0x040fe600000418ff */
[----:B------:R-:W1:Y:S05]  /*4cb0*/  LDSM.16.M88.4 R184, [R223] ;  /* 0x00000000dfb8783b */ /* 0x000e6a0000000200 */
[-C--:B------:R-:W-:Y:S08]  /*4cc0*/  HMMA.16816.F32.BF16 R28, R60, R34.reuse, RZ ;  /* 0x000000223c1c723c */ /* 0x080ff000000418ff */
[C---:B------:R-:W-:Y:S08]  /*4cd0*/  HMMA.16816.F32.BF16 R32, R64.reuse, R34, RZ ;  /* 0x000000224020723c */ /* 0x040ff000000418ff */
[-C--:B------:R-:W-:Y:S08]  /*4ce0*/  HMMA.16816.F32.BF16 R36, R64, R48.reuse, RZ ;  /* 0x000000304024723c */ /* 0x080ff000000418ff */
[C---:B------:R-:W-:Y:S08]  /*4cf0*/  HMMA.16816.F32.BF16 R40, R60.reuse, R48, RZ ;  /* 0x000000303c28723c */ /* 0x040ff000000418ff */
[-C--:B------:R-:W-:Y:S08]  /*4d00*/  HMMA.16816.F32.BF16 R44, R60, R50.reuse, RZ ;  /* 0x000000323c2c723c */ /* 0x080ff000000418ff */
[C---:B------:R-:W-:Y:S04]  /*4d10*/  HMMA.16816.F32.BF16 R48, R64.reuse, R50, RZ ;  /* 0x000000324030723c */ /* 0x040fe800000418ff */
[----:B--2---:R-:W-:Y:S04]  /*4d20*/  IADD3 R52, P1, R136, R196, RZ ;  /* 0x000000c488347210 */ /* 0x004fe80007f3e0ff */
[----:B------:R-:W-:Y:S04]  /*4d30*/  LEA R200, P0, R52, c[0x0][0x1f8], 0x1 ;  /* 0x00007e0034c87a11 */ /* 0x000fe800078008ff */
[----:B---3--:R-:W-:Y:S04]  /*4d40*/  IADD3.X R53, R2, R192, RZ, P1, !PT ;  /* 0x000000c002357210 */ /* 0x008fe80000ffe4ff */
[----:B------:R-:W-:Y:S02]  /*4d50*/  LEA.HI.X R201, R52, c[0x0][0x1fc], R53, 0x1, P0 ;  /* 0x00007f0034c97a11 */ /* 0x000fe400000f0c35 */
[-C--:B-1----:R-:W-:Y:S01]  /*4d60*/  HMMA.16816.F32.BF16 R52, R64, R132.reuse, RZ ;  /* 0x000000844034723c */ /* 0x082fe200000418ff */
[C---:B----4-:R-:W-:Y:S02]  /*4d70*/  IADD3 R57, P3, R136.reuse, R189, RZ ;  /* 0x000000bd88397210 */ /* 0x050fe40007f7e0ff */
[----:B-----5:R-:W-:Y:S02]  /*4d80*/  IADD3 R56, P2, R136, R193, RZ ;  /* 0x000000c188387210 */ /* 0x020fe40007f5e0ff */
[C---:B------:R-:W-:Y:S02]  /*4d90*/  LEA R204, P1, R57.reuse, c[0x0][0x1f8], 0x1 ;  /* 0x00007e0039cc7a11 */ /* 0x040fe400078208ff */
[----:B------:R-:W-:Y:S02]  /*4da0*/  LEA R202, P0, R56, c[0x0][0x1f8], 0x1 ;  /* 0x00007e0038ca7a11 */ /* 0x000fe400078008ff */
[C---:B------:R-:W-:Y:S03]  /*4db0*/  IADD3.X R58, R2.reuse, R190, RZ, P3, !PT ;  /* 0x000000be023a7210 */ /* 0x040fe60001ffe4ff */
[----:B------:R-:W-:Y:S02]  /*4dc0*/  IADD3.X R59, R2, R191, RZ, P2, !PT ;  /* 0x000000bf023b7210 */ /* 0x000fe400017fe4ff */
[----:B------:R-:W-:Y:S02]  /*4dd0*/  LEA.HI.X R205, R57, c[0x0][0x1fc], R58, 0x1, P1 ;  /* 0x00007f0039cd7a11 */ /* 0x000fe400008f0c3a */
[----:B------:R-:W-:Y:S02]  /*4de0*/  LEA.HI.X R203, R56, c[0x0][0x1fc], R59, 0x1, P0 ;  /* 0x00007f0038cb7a11 */ /* 0x000fe400000f0c3b */
[C---:B------:R-:W-:Y:S02]  /*4df0*/  HMMA.16816.F32.BF16 R56, R60.reuse, R132, RZ ;  /* 0x000000843c38723c */ /* 0x040fe400000418ff */
[----:B------:R-:W-:Y:S04]  /*4e00*/  LEA R136, P3, R194, R136, 0x5 ;  /* 0x00000088c2887211 */ /* 0x000fe800078628ff */
[C---:B------:R-:W-:Y:S02]  /*4e10*/  IADD3 R188, P0, R136.reuse, R196, RZ ;  /* 0x000000c488bc7210 */ /* 0x040fe40007f1e0ff */
[-C--:B------:R-:W-:Y:S01]  /*4e20*/  HMMA.16816.F32.BF16 R60, R60, R134.reuse, RZ ;  /* 0x000000863c3c723c */ /* 0x080fe200000418ff */
[----:B------:R-:W-:Y:S03]  /*4e30*/  IADD3 R189, P2, R136, R189, RZ ;  /* 0x000000bd88bd7210 */ /* 0x000fe60007f5e0ff */
[----:B------:R-:W-:Y:S02]  /*4e40*/  LEA R132, P4, R188, c[0x0][0x1f8], 0x1 ;  /* 0x00007e00bc847a11 */ /* 0x000fe400078808ff */
[----:B------:R-:W-:Y:S02]  /*4e50*/  LEA.HI.X R2, R194, R2, R195, 0x5, P3 ;  /* 0x00000002c2027211 */ /* 0x000fe400018f2cc3 */
[----:B------:R-:W-:Y:S04]  /*4e60*/  HMMA.16816.F32.BF16 R64, R64, R134, RZ ;  /* 0x000000864040723c */ /* 0x000fe800000418ff */
[C---:B------:R-:W-:Y:S02]  /*4e70*/  LEA R198, P1, R189.reuse, c[0x0][0x1f8], 0x1 ;  /* 0x00007e00bdc67a11 */ /* 0x040fe400078208ff */
[----:B------:R-:W-:Y:S02]  /*4e80*/  IADD3 R136, P3, R136, R193, RZ ;  /* 0x000000c188887210 */ /* 0x000fe40007f7e0ff */
[-C--:B------:R-:W-:Y:S05]  /*4e90*/  HMMA.16816.F32.BF16 R4, R172, R176.reuse, R4 ;  /* 0x000000b0ac04723c */ /* 0x080fea0000041804 */
[C---:B------:R-:W-:Y:S02]  /*4ea0*/  IADD3.X R133, R2.reuse, R192, RZ, P0, !PT ;  /* 0x000000c002857210 */ /* 0x040fe400007fe4ff */
[----:B------:R-:W-:Y:S01]  /*4eb0*/  IADD3.X R190, R2, R190, RZ, P2, !PT ;  /* 0x000000be02be7210 */ /* 0x000fe200017fe4ff */
[C---:B------:R-:W-:Y:S01]  /*4ec0*/  HMMA.16816.F32.BF16 R8, R180.reuse, R176, R8 ;  /* 0x000000b0b408723c */ /* 0x040fe20000041808 */
[----:B------:R-:W-:Y:S03]  /*4ed0*/  LDSM.16.M88.4 R192, [R221] ;  /* 0x00000000ddc0783b */ /* 0x000fe60000000200 */
[----:B------:R-:W-:Y:S02]  /*4ee0*/  LEA.HI.X R133, R188, c[0x0][0x1fc], R133, 0x1, P4 ;  /* 0x00007f00bc857a11 */ /* 0x000fe400020f0c85 */
[----:B------:R-:W-:Y:S02]  /*4ef0*/  IADD3.X R2, R2, R191, RZ, P3, !PT ;  /* 0x000000bf02027210 */ /* 0x000fe40001ffe4ff */
[-C--:B------:R-:W-:Y:S03]  /*4f00*/  HMMA.16816.F32.BF16 R12, R180, R178.reuse, R12 ;  /* 0x000000b2b40c723c */ /* 0x080fe6000004180c */
[----:B------:R-:W-:Y:S02]  /*4f10*/  ISETP.NE.AND P2, PT, R226, RZ, PT ;  /* 0x000000ffe200720c */ /* 0x000fe40003f45270 */
[----:B------:R-:W-:Y:S02]  /*4f20*/  LEA.HI.X R199, R189, c[0x0][0x1fc], R190, 0x1, P1 ;  /* 0x00007f00bdc77a11 */ /* 0x000fe400008f0cbe */
[----:B------:R-:W1:Y:S01]  /*4f30*/  LDSM.16.M88.4 R188, [R222] ;  /* 0x00000000debc783b */ /* 0x000e620000000200 */
[C---:B------:R-:W-:Y:S04]  /*4f40*/  HMMA.16816.F32.BF16 R16, R172.reuse, R178, R16 ;  /* 0x000000b2ac10723c */ /* 0x040fe80000041810 */
[C---:B------:R-:W-:Y:S03]  /*4f50*/  LEA R196, P0, R136.reuse, c[0x0][0x1f8], 0x1 ;  /* 0x00007e0088c47a11 */ /* 0x040fe600078008ff */
[----:B------:R-:W-:Y:S01]  /*4f60*/  @!PT LDS RZ, [RZ] ;  /* 0x00000000fffff984 */ /* 0x000fe20000000800 */
[----:B------:R-:W-:Y:S01]  /*4f70*/  @!PT LDS RZ, [RZ] ;  /* 0x00000000fffff984 */ /* 0x000fe20000000800 */
[----:B------:R-:W-:Y:S01]  /*4f80*/  @!PT LDS RZ, [RZ] ;  /* 0x00000000fffff984 */ /* 0x000fe20000000800 */
[----:B------:R2:W-:Y:S01]  /*4f90*/  LDGSTS.E.BYPASS.LTC128B.128 [R224+0x100], [R200.64], !P5 ;  /* 0x00100000c8e07fae */ /* 0x0005e2000e901d46 */
[-C--:B------:R-:W-:Y:S04]  /*4fa0*/  HMMA.16816.F32.BF16 R20, R172, R184.reuse, R20 ;  /* 0x000000b8ac14723c */ /* 0x080fe80000041814 */
[----:B------:R-:W-:Y:S02]  /*4fb0*/  LEA.HI.X R197, R136, c[0x0][0x1fc], R2, 0x1, P0 ;  /* 0x00007f0088c57a11 */ /* 0x000fe400000f0c02 */
[C---:B------:R-:W-:Y:S01]  /*4fc0*/  ISETP.GT.AND P0, PT, R225.reuse, R227, PT ;  /* 0x000000e3e100720c */ /* 0x040fe20003f04270 */
[----:B------:R3:W-:Y:S01]  /*4fd0*/  LDGSTS.E.BYPASS.LTC128B.128 [R224+0x1100], [R204.64], !P2 ;  /* 0x01100000cce07fae */ /* 0x0007e2000d101d46 */
[C---:B------:R-:W-:Y:S01]  /*4fe0*/  HMMA.16816.F32.BF16 R24, R180.reuse, R184, R24 ;  /* 0x000000b8b418723c */ /* 0x040fe20000041818 */
[----:B------:R-:W-:Y:S03]  /*4ff0*/  MOV R227, c[0x0][0x1e0] ;  /* 0x0000780000e37a02 */ /* 0x000fe60000000f00 */
[----:B------:R-:W-:Y:S02]  /*5000*/  IADD3 R225, R225, -0x1, RZ ;  /* 0xffffffffe1e17810 */ /* 0x000fe40007ffe0ff */
[----:B------:R-:W-:Y:S01]  /*5010*/  SHF.L.U32 R227, R227, 0x5, RZ ;  /* 0x00000005e3e37819 */ /* 0x000fe200000006ff */
[----:B------:R2:W-:Y:S01]  /*5020*/  LDGSTS.E.BYPASS.LTC128B.128 [R224+0x2100], [R202.64], !P6 ;  /* 0x02100000cae07fae */ /* 0x0005e2000f101d46 */
[-C--:B------:R-:W-:Y:S07]  /*5030*/  HMMA.16816.F32.BF16 R28, R180, R186.reuse, R28 ;  /* 0x000000bab41c723c */ /* 0x080fee000004181c */
[----:B------:R4:W-:Y:S01]  /*5040*/  LDGSTS.E.BYPASS.LTC128B.128 [R224+0x900], [R132.64], !P5 ;  /* 0x0090000084e07fae */ /* 0x0009e2000e901d46 */
[C---:B------:R-:W-:Y:S07]  /*5050*/  HMMA.16816.F32.BF16 R32, R172.reuse, R186, R32 ;  /* 0x000000baac20723c */ /* 0x040fee0000041820 */
[----:B------:R5:W-:Y:S01]  /*5060*/  LDGSTS.E.BYPASS.LTC128B.128 [R224+0x1900], [R198.64], !P2 ;  /* 0x01900000c6e07fae */ /* 0x000be2000d101d46 */
[-C--:B-1----:R-:W-:Y:S07]  /*5070*/  HMMA.16816.F32.BF16 R36, R172, R188.reuse, R36 ;  /* 0x000000bcac24723c */ /* 0x082fee0000041824 */
[----:B------:R5:W-:Y:S01]  /*5080*/  LDGSTS.E.BYPASS.LTC128B.128 [R224+0x2900], [R196.64], !P6 ;  /* 0x02900000c4e07fae */ /* 0x000be2000f101d46 */
[C---:B------:R-:W-:Y:S07]  /*5090*/  HMMA.16816.F32.BF16 R40, R180.reuse, R188, R40 ;  /* 0x000000bcb428723c */ /* 0x040fee0000041828 */
[----:B--2---:R-:W-:Y:S01]  /*50a0*/  LDSM.16.M88.4 R200, [R210+0x9100] ;  /* 0x00910000d2c8783b */ /* 0x004fe20000000200 */
[-C--:B------:R-:W-:Y:S07]  /*50b0*/  HMMA.16816.F32.BF16 R44, R180, R190.reuse, R44 ;  /* 0x000000beb42c723c */ /* 0x080fee000004182c */
[----:B------:R-:W0:Y:S01]  /*50c0*/  LDGDEPBAR ;  /* 0x00000000000079af */ /* 0x000e220000000000 */
[C---:B------:R-:W-:Y:S07]  /*50d0*/  HMMA.16816.F32.BF16 R48, R172.reuse, R190, R48 ;  /* 0x000000beac30723c */ /* 0x040fee0000041830 */
[----:B----4-:R-:W-:Y:S01]  /*50e0*/  LDSM.16.M88.4 R132, [R210+0x8100] ;  /* 0x00810000d284783b */ /* 0x010fe20000000200 */
[-C--:B------:R-:W-:Y:S07]  /*50f0*/  HMMA.16816.F32.BF16 R52, R172, R192.reuse, R52 ;  /* 0x000000c0ac34723c */ /* 0x080fee0000041834 */
[----:B-----5:R-:W1:Y:S01]  /*5100*/  LDSM.16.M88.4 R196, [R139+0x4100] ;  /* 0x004100008bc4783b */ /* 0x020e620000000200 */
[C---:B------:R-:W-:Y:S07]  /*5110*/  HMMA.16816.F32.BF16 R56, R180.reuse, R192, R56 ;  /* 0x000000c0b438723c */ /* 0x040fee0000041838 */
[----:B---3--:R-:W2:Y:S01]  /*5120*/  LDSM.16.M88.4 R204, [R139+0x4500] ;  /* 0x004500008bcc783b */ /* 0x008ea20000000200 */
[-C--:B------:R-:W-:Y:S07]  /*5130*/  HMMA.16816.F32.BF16 R60, R180, R194.reuse, R60 ;  /* 0x000000c2b43c723c */ /* 0x080fee000004183c */
[----:B------:R-:W3:Y:S01]  /*5140*/  LDSM.16.M88.4 R176, [R139+0x4900] ;  /* 0x004900008bb0783b */ /* 0x000ee20000000200 */
[----:B------:R-:W-:Y:S07]  /*5150*/  HMMA.16816.F32.BF16 R64, R172, R194, R64 ;  /* 0x000000c2ac40723c */ /* 0x000fee0000041840 */
[----:B------:R-:W4:Y:S08]  /*5160*/  LDSM.16.M88.4 R172, [R139+0x4d00] ;  /* 0x004d00008bac783b */ /* 0x000f300000000200 */
[----:B------:R-:W-:Y:S01]  /*5170*/  LDSM.16.M88.4 R180, [R211+0x8100] ;  /* 0x00810000d3b4783b */ /* 0x000fe20000000200 */
[-C--:B-1----:R-:W-:Y:S07]  /*5180*/  HMMA.16816.F32.BF16 R4, R132, R196.reuse, R4 ;  /* 0x000000c48404723c */ /* 0x082fee0000041804 */
[----:B------:R-:W1:Y:S01]  /*5190*/  LDSM.16.M88.4 R184, [R220] ;  /* 0x00000000dcb8783b */ /* 0x000e620000000200 */
[C---:B------:R-:W-:Y:S07]  /*51a0*/  HMMA.16816.F32.BF16 R8, R200.reuse, R196, R8 ;  /* 0x000000c4c808723c */ /* 0x040fee0000041808 */
[----:B------:R-:W5:Y:S01]  /*51b0*/  LDSM.16.M88.4 R188, [R211+0x9100] ;  /* 0x00910000d3bc783b */ /* 0x000f620000000200 */
[-C--:B------:R-:W-:Y:S07]  /*51c0*/  HMMA.16816.F32.BF16 R12, R200, R198.reuse, R12 ;  /* 0x000000c6c80c723c */ /* 0x080fee000004180c */
[----:B------:R-:W1:Y:S01]  /*51d0*/  LDSM.16.M88.4 R192, [R219] ;  /* 0x00000000dbc0783b */ /* 0x000e620000000200 */
[C---:B------:R-:W-:Y:S07]  /*51e0*/  HMMA.16816.F32.BF16 R16, R132.reuse, R198, R16 ;  /* 0x000000c68410723c */ /* 0x040fee0000041810 */
[----:B------:R-:W-:Y:S01]  /*51f0*/  LDSM.16.M88.4 R196, [R217] ;  /* 0x00000000d9c4783b */ /* 0x000fe20000000200 */
[-C--:B--2---:R-:W-:Y:S08]  /*5200*/  HMMA.16816.F32.BF16 R20, R132, R204.reuse, R20 ;  /* 0x000000cc8414723c */ /* 0x084ff00000041814 */
[C---:B------:R-:W-:Y:S08]  /*5210*/  HMMA.16816.F32.BF16 R24, R200.reuse, R204, R24 ;  /* 0x000000ccc818723c */ /* 0x040ff00000041818 */
[-C--:B------:R-:W-:Y:S08]  /*5220*/  HMMA.16816.F32.BF16 R28, R200, R206.reuse, R28 ;  /* 0x000000cec81c723c */ /* 0x080ff0000004181c */
[C---:B------:R-:W-:Y:S01]  /*5230*/  HMMA.16816.F32.BF16 R32, R132.reuse, R206, R32 ;  /* 0x000000ce8420723c */ /* 0x040fe20000041820 */
[----:B------:R-:W-:Y:S07]  /*5240*/  LDSM.16.M88.4 R204, [R139+0x5500] ;  /* 0x005500008bcc783b */ /* 0x000fee0000000200 */
[-C--:B---3--:R-:W-:Y:S08]  /*5250*/  HMMA.16816.F32.BF16 R36, R132, R176.reuse, R36 ;  /* 0x000000b08424723c */ /* 0x088ff00000041824 */
[C---:B------:R-:W-:Y:S08]  /*5260*/  HMMA.16816.F32.BF16 R40, R200.reuse, R176, R40 ;  /* 0x000000b0c828723c */ /* 0x040ff00000041828 */
[-C--:B------:R-:W-:Y:S08]  /*5270*/  HMMA.16816.F32.BF16 R44, R200, R178.reuse, R44 ;  /* 0x000000b2c82c723c */ /* 0x080ff0000004182c */
[C---:B------:R-:W-:Y:S01]  /*5280*/  HMMA.16816.F32.BF16 R48, R132.reuse, R178, R48 ;  /* 0x000000b28430723c */ /* 0x040fe20000041830 */
[----:B------:R-:W2:Y:S07]  /*5290*/  LDSM.16.M88.4 R176, [R218] ;  /* 0x00000000dab0783b */ /* 0x000eae0000000200 */
[-C--:B----4-:R-:W-:Y:S08]  /*52a0*/  HMMA.16816.F32.BF16 R52, R132, R172.reuse, R52 ;  /* 0x000000ac8434723c */ /* 0x090ff00000041834 */
[C---:B------:R-:W-:Y:S08]  /*52b0*/  HMMA.16816.F32.BF16 R56, R200.reuse, R172, R56 ;  /* 0x000000acc838723c */ /* 0x040ff00000041838 */
[-C--:B------:R-:W-:Y:S01]  /*52c0*/  HMMA.16816.F32.BF16 R60, R200, R174.reuse, R60 ;  /* 0x000000aec83c723c */ /* 0x080fe2000004183c */
[----:B------:R-:W-:Y:S07]  /*52d0*/  LDSM.16.M88.4 R200, [R210+0xb100] ;  /* 0x00b10000d2c8783b */ /* 0x000fee0000000200 */
[----:B------:R-:W-:Y:S01]  /*52e0*/  HMMA.16816.F32.BF16 R64, R132, R174, R64 ;  /* 0x000000ae8440723c */ /* 0x000fe20000041840 */
[----:B------:R-:W-:Y:S07]  /*52f0*/  LDSM.16.M88.4 R132, [R210+0xa100] ;  /* 0x00a10000d284783b */ /* 0x000fee0000000200 */
[-C--:B-1----:R-:W-:Y:S01]  /*5300*/  HMMA.16816.F32.BF16 R4, R180, R184.reuse, R4 ;  /* 0x000000b8b404723c */ /* 0x082fe20000041804 */
[----:B------:R-:W1:Y:S07]  /*5310*/  LDSM.16.M88.4 R172, [R139+0x5100] ;  /* 0x005100008bac783b */ /* 0x000e6e0000000200 */
[C---:B-----5:R-:W-:Y:S08]  /*5320*/  HMMA.16816.F32.BF16 R8, R188.reuse, R184, R8 ;  /* 0x000000b8bc08723c */ /* 0x060ff00000041808 */
[-C--:B------:R-:W-:Y:S08]  /*5330*/  HMMA.16816.F32.BF16 R12, R188, R186.reuse, R12 ;  /* 0x000000babc0c723c */ /* 0x080ff0000004180c */
[C---:B------:R-:W-:Y:S01]  /*5340*/  HMMA.16816.F32.BF16 R16, R180.reuse, R186, R16 ;  /* 0x000000bab410723c */ /* 0x040fe20000041810 */
[----:B------:R-:W-:Y:S07]  /*5350*/  LDSM.16.M88.4 R184, [R216] ;  /* 0x00000000d8b8783b */ /* 0x000fee0000000200 */
[-C--:B------:R-:W-:Y:S08]  /*5360*/  HMMA.16816.F32.BF16 R20, R180, R192.reuse, R20 ;  /* 0x000000c0b414723c */ /* 0x080ff00000041814 */
[C---:B------:R-:W-:Y:S08]  /*5370*/  HMMA.16816.F32.BF16 R24, R188.reuse, R192, R24 ;  /* 0x000000c0bc18723c */ /* 0x040ff00000041818 */
[-C--:B------:R-:W-:Y:S08]  /*5380*/  HMMA.16816.F32.BF16 R28, R188, R194.reuse, R28 ;  /* 0x000000c2bc1c723c */ /* 0x080ff0000004181c */
[C---:B------:R-:W-:Y:S01]  /*5390*/  HMMA.16816.F32.BF16 R32, R180.reuse, R194, R32 ;  /* 0x000000c2b420723c */ /* 0x040fe20000041820 */
[----:B------:R-:W-:Y:S07]  /*53a0*/  LDSM.16.M88.4 R192, [R215] ;  /* 0x00000000d7c0783b */ /* 0x000fee0000000200 */
[-C--:B--2---:R-:W-:Y:S08]  /*53b0*/  HMMA.16816.F32.BF16 R36, R180, R176.reuse, R36 ;  /* 0x000000b0b424723c */ /* 0x084ff00000041824 */
[C---:B------:R-:W-:Y:S08]  /*53c0*/  HMMA.16816.F32.BF16 R40, R188.reuse, R176, R40 ;  /* 0x000000b0bc28723c */ /* 0x040ff00000041828 */
[-C--:B------:R-:W-:Y:S08]  /*53d0*/  HMMA.16816.F32.BF16 R44, R188, R178.reuse, R44 ;  /* 0x000000b2bc2c723c */ /* 0x080ff0000004182c */
[C---:B------:R-:W-:Y:S01]  /*53e0*/  HMMA.16816.F32.BF16 R48, R180.reuse, R178, R48 ;  /* 0x000000b2b430723c */ /* 0x040fe20000041830 */
[----:B------:R-:W2:Y:S07]  /*53f0*/  LDSM.16.M88.4 R176, [R139+0x5900] ;  /* 0x005900008bb0783b */ /* 0x000eae0000000200 */
[-C--:B------:R-:W-:Y:S08]  /*5400*/  HMMA.16816.F32.BF16 R52, R180, R196.reuse, R52 ;  /* 0x000000c4b434723c */ /* 0x080ff00000041834 */
[C---:B------:R-:W-:Y:S08]  /*5410*/  HMMA.16816.F32.BF16 R56, R188.reuse, R196, R56 ;  /* 0x000000c4bc38723c */ /* 0x040ff00000041838 */
[-C--:B------:R-:W-:Y:S01]  /*5420*/  HMMA.16816.F32.BF16 R60, R188, R198.reuse, R60 ;  /* 0x000000c6bc3c723c */ /* 0x080fe2000004183c */
[----:B------:R-:W-:Y:S07]  /*5430*/  LDSM.16.M88.4 R188, [R211+0xb100] ;  /* 0x00b10000d3bc783b */ /* 0x000fee0000000200 */
[----:B------:R-:W-:Y:S01]  /*5440*/  HMMA.16816.F32.BF16 R64, R180, R198, R64 ;  /* 0x000000c6b440723c */ /* 0x000fe20000041840 */
[----:B------:R-:W-:Y:S07]  /*5450*/  LDSM.16.M88.4 R180, [R211+0xa100] ;  /* 0x00a10000d3b4783b */ /* 0x000fee0000000200 */
[-C--:B-1----:R-:W-:Y:S01]  /*5460*/  HMMA.16816.F32.BF16 R4, R132, R172.reuse, R4 ;  /* 0x000000ac8404723c */ /* 0x082fe20000041804 */
[----:B------:R-:W-:Y:S07]  /*5470*/  LDSM.16.M88.4 R196, [R213] ;  /* 0x00000000d5c4783b */ /* 0x000fee0000000200 */
[C---:B------:R-:W-:Y:S08]  /*5480*/  HMMA.16816.F32.BF16 R8, R200.reuse, R172, R8 ;  /* 0x000000acc808723c */ /* 0x040ff00000041808 */
[-C--:B------:R-:W-:Y:S08]  /*5490*/  HMMA.16816.F32.BF16 R12, R200, R174.reuse, R12 ;  /* 0x000000aec80c723c */ /* 0x080ff0000004180c */
[C---:B------:R-:W-:Y:S01]  /*54a0*/  HMMA.16816.F32.BF16 R16, R132.reuse, R174, R16 ;  /* 0x000000ae8410723c */ /* 0x040fe20000041810 */
[----:B------:R-:W1:Y:S07]  /*54b0*/  LDSM.16.M88.4 R172, [R139+0x5d00] ;  /* 0x005d00008bac783b */ /* 0x000e6e0000000200 */
[-C--:B------:R-:W-:Y:S08]  /*54c0*/  HMMA.16816.F32.BF16 R20, R132, R204.reuse, R20 ;  /* 0x000000cc8414723c */ /* 0x080ff00000041814 */
[C---:B------:R-:W-:Y:S08]  /*54d0*/  HMMA.16816.F32.BF16 R24, R200.reuse, R204, R24 ;  /* 0x000000ccc818723c */ /* 0x040ff00000041818 */
[-C--:B------:R-:W-:Y:S08]  /*54e0*/  HMMA.16816.F32.BF16 R28, R200, R206.reuse, R28 ;  /* 0x000000cec81c723c */ /* 0x080ff0000004181c */
[C---:B------:R-:W-:Y:S08]  /*54f0*/  HMMA.16816.F32.BF16 R32, R132.reuse, R206, R32 ;  /* 0x000000ce8420723c */ /* 0x040ff00000041820 */
[-C--:B--2---:R-:W-:Y:S08]  /*5500*/  HMMA.16816.F32.BF16 R36, R132, R176.reuse, R36 ;  /* 0x000000b08424723c */ /* 0x084ff00000041824 */
[C---:B------:R-:W-:Y:S08]  /*5510*/  HMMA.16816.F32.BF16 R40, R200.reuse, R176, R40 ;  /* 0x000000b0c828723c */ /* 0x040ff00000041828 */
[-C--:B------:R-:W-:Y:S08]  /*5520*/  HMMA.16816.F32.BF16 R44, R200, R178.reuse, R44 ;  /* 0x000000b2c82c723c */ /* 0x080ff0000004182c */
[C---:B------:R-:W-:Y:S01]  /*5530*/  HMMA.16816.F32.BF16 R48, R132.reuse, R178, R48 ;  /* 0x000000b28430723c */ /* 0x040fe20000041830 */
[----:B------:R-:W2:Y:S01]  /*5540*/  LDSM.16.M88.4 R176, [R214] ;  /* 0x00000000d6b0783b */ /* 0x000ea20000000200 */
[----:B------:R-:W-:Y:S06]  /*5550*/  DEPBAR.LE SB0, 0x0 ;  /* 0x000080000000791a */ /* 0x000fec0000000000 */
[-C--:B-1----:R-:W-:Y:S01]  /*5560*/  HMMA.16816.F32.BF16 R52, R132, R172.reuse, R52 ;  /* 0x000000ac8434723c */ /* 0x082fe20000041834 */
[----:B------:R-:W-:Y:S07]  /*5570*/  BAR.SYNC.DEFER_BLOCKING 0x0 ;  /* 0x0000000000007b1d */ /* 0x000fee0000010000 */
[C---:B------:R-:W-:Y:S08]  /*5580*/  HMMA.16816.F32.BF16 R56, R200.reuse, R172, R56 ;  /* 0x000000acc838723c */ /* 0x040ff00000041838 */
[-C--:B------:R-:W-:Y:S08]  /*5590*/  HMMA.16816.F32.BF16 R60, R200, R174.reuse, R60 ;  /* 0x000000aec83c723c */ /* 0x080ff0000004183c */
[----:B------:R-:W-:Y:S07]  /*55a0*/  HMMA.16816.F32.BF16 R64, R132, R174, R64 ;  /* 0x000000ae8440723c */ /* 0x000fee0000041840 */
[----:B------:R-:W-:Y:S01]  /*55b0*/  MOV R175, 0x5 ;  /* 0x0000000500af7802 */ /* 0x000fe20000000f00 */
[-C--:B------:R-:W-:Y:S01]  /*55c0*/  HMMA.16816.F32.BF16 R4, R180, R184.reuse, R4 ;  /* 0x000000b8b404723c */ /* 0x080fe20000041804 */
[----:B------:R-:W-:Y:S04]  /*55d0*/  MOV R174, c[0x0][0x1e0] ;  /* 0x0000780000ae7a02 */ /* 0x000fe80000000f00 */
[----:B------:R-:W-:Y:S03]  /*55e0*/  SHF.L.U64.HI R174, R174, R175, c[0x0][0x1e4] ;  /* 0x00007900aeae7619 */ /* 0x000fe600000102af */
[C---:B------:R-:W-:Y:S08]  /*55f0*/  HMMA.16816.F32.BF16 R8, R188.reuse, R184, R8 ;  /* 0x000000b8bc08723c */ /* 0x040ff00000041808 */
[-C--:B------:R-:W-:Y:S08]  /*5600*/  HMMA.16816.F32.BF16 R12, R188, R186.reuse, R12 ;  /* 0x000000babc0c723c */ /* 0x080ff0000004180c */
[C---:B------:R-:W-:Y:S04]  /*5610*/  HMMA.16816.F32.BF16 R16, R180.reuse, R186, R16 ;  /* 0x000000bab410723c */ /* 0x040fe80000041810 */
[----:B------:R-:W-:Y:S02]  /*5620*/  FMNMX.FTZ R2, R4, R0, !PT ;  /* 0x0000000004027209 */ /* 0x000fe40007810000 */
[----:B------:R-:W-:Y:S02]  /*5630*/  FMNMX.FTZ R132, R6, R3, !PT ;  /* 0x0000000306847209 */ /* 0x000fe40007810000 */
[-C--:B------:R-:W-:Y:S04]  /*5640*/  HMMA.16816.F32.BF16 R20, R180, R192.reuse, R20 ;  /* 0x000000c0b414723c */ /* 0x080fe80000041814 */
[----:B------:R-:W-:Y:S02]  /*5650*/  FMNMX.FTZ R133, R8, R137, !PT ;  /* 0x0000008908857209 */ /* 0x000fe40007810000 */
[----:B------:R-:W-:Y:S02]  /*5660*/  FMNMX.FTZ R2, R5, R2, !PT ;  /* 0x0000000205027209 */ /* 0x000fe40007810000 */
        /* <DEDUP_REMOVED lines=9> */
[-C--:B--2---:R-:W-:Y:S04]  /*5700*/  HMMA.16816.F32.BF16 R36, R180, R176.reuse, R36 ;  /* 0x000000b0b424723c */ /* 0x084fe80000041824 */
        /* <DEDUP_REMOVED lines=20> */
[----:B------:R-:W-:Y:S04]  /*5850*/  HMMA.16816.F32.BF16 R64, R180, R198, R64 ;  /* 0x000000c6b440723c */ /* 0x000fe80000041840 */
[----:B------:R-:W-:Y:S02]  /*5860*/  FMNMX.FTZ R2, R38, R2, !PT ;  /* 0x0000000226027209 */ /* 0x000fe40007810000 */
[----:B------:R-:W-:Y:S02]  /*5870*/  FMNMX.FTZ R136, R49, R136, !PT ;  /* 0x0000008831887209 */ /* 0x000fe40007810000 */
[----:B------:R-:W-:Y:S04]  /*5880*/  FMNMX.FTZ R2, R39, R2, !PT ;  /* 0x0000000227027209 */ /* 0x000fe80007810000 */
[----:B------:R-:W-:Y:S02]  /*5890*/  FMNMX.FTZ R136, R52, R136, !PT ;  /* 0x0000008834887209 */ /* 0x000fe40007810000 */
        /* <DEDUP_REMOVED lines=9> */
[----:B------:R-:W-:Y:S01]  /*5930*/  FMNMX.FTZ R2, R66, R2, !PT ;  /* 0x0000000242027209 */ /* 0x000fe20007810000 */
[----:B------:R-:W1:Y:S01]  /*5940*/  SHFL.BFLY PT, R135, R136, 0x2, 0x1f ;  /* 0x0c401f0088877f89 */ /* 0x000e6200000e0000 */
[----:B------:R-:W-:Y:S02]  /*5950*/  FMNMX.FTZ R132, R28, R132, !PT ;  /* 0x000000841c847209 */ /* 0x000fe40007810000 */
[----:B------:R-:W-:Y:S02]  /*5960*/  FMNMX.FTZ R2, R67, R2, !PT ;  /* 0x0000000243027209 */ /* 0x000fe40007810000 */
[----:B------:R-:W-:Y:S02]  /*5970*/  FMNMX.FTZ R132, R29, R132, !PT ;  /* 0x000000841d847209 */ /* 0x000fe40007810000 */
[----:B------:R-:W-:Y:S01]  /*5980*/  FMNMX.FTZ R133, R11, R133, !PT ;  /* 0x000000850b857209 */ /* 0x000fe20007810000 */
[----:B------:R-:W2:Y:S01]  /*5990*/  SHFL.BFLY PT, R134, R2, 0x2, 0x1f ;  /* 0x0c401f0002867f89 */ /* 0x000ea200000e0000 */
        /* <DEDUP_REMOVED lines=8> */
[----:B-1----:R-:W-:Y:S02]  /*5a20*/  FMNMX.FTZ R136, R136, R135, !PT ;  /* 0x0000008788887209 */ /* 0x002fe40007810000 */
[----:B------:R-:W-:Y:S02]  /*5a30*/  FMNMX.FTZ R132, R56, R132, !PT ;  /* 0x0000008438847209 */ /* 0x000fe40007810000 */
[----:B------:R-:W-:Y:S01]  /*5a40*/  FMNMX.FTZ R133, R30, R133, !PT ;  /* 0x000000851e857209 */ /* 0x000fe20007810000 */
[----:B------:R-:W1:Y:S01]  /*5a50*/  SHFL.BFLY PT, R173, R136, 0x1, 0x1f ;  /* 0x0c201f0088ad7f89 */ /* 0x000e6200000e0000 */
[----:B------:R-:W-:Y:S02]  /*5a60*/  FMNMX.FTZ R132, R57, R132, !PT ;  /* 0x0000008439847209 */ /* 0x000fe40007810000 */
[----:B--2---:R-:W-:Y:S02]  /*5a70*/  FMNMX.FTZ R2, R2, R134, !PT ;  /* 0x0000008602027209 */ /* 0x004fe40007810000 */
[----:B------:R-:W-:Y:S02]  /*5a80*/  FMNMX.FTZ R132, R60, R132, !PT ;  /* 0x000000843c847209 */ /* 0x000fe40007810000 */
[----:B------:R-:W-:Y:S01]  /*5a90*/  FMNMX.FTZ R133, R31, R133, !PT ;  /* 0x000000851f857209 */ /* 0x000fe20007810000 */
[----:B------:R-:W2:Y:S01]  /*5aa0*/  SHFL.BFLY PT, R135, R2, 0x1, 0x1f ;  /* 0x0c201f0002877f89 */ /* 0x000ea200000e0000 */
[----:B------:R-:W-:Y:S02]  /*5ab0*/  FMNMX.FTZ R132, R61, R132, !PT ;  /* 0x000000843d847209 */ /* 0x000fe40007810000 */
[----:B------:R-:W-:Y:S04]  /*5ac0*/  FMNMX.FTZ R133, R42, R133, !PT ;  /* 0x000000852a857209 */ /* 0x000fe80007810000 */
[----:B------:R-:W-:Y:S01]  /*5ad0*/  FMNMX.FTZ R133, R43, R133, !PT ;  /* 0x000000852b857209 */ /* 0x000fe20007810000 */
[----:B------:R-:W3:Y:S03]  /*5ae0*/  SHFL.BFLY PT, R172, R132, 0x2, 0x1f ;  /* 0x0c401f0084ac7f89 */ /* 0x000ee600000e0000 */
[----:B------:R-:W-:Y:S02]  /*5af0*/  FMNMX.FTZ R133, R46, R133, !PT ;  /* 0x000000852e857209 */ /* 0x000fe40007810000 */
[----:B-1----:R-:W-:Y:S05]  /*5b00*/  FMNMX.FTZ R136, R136, R173, !PT ;  /* 0x000000ad88887209 */ /* 0x002fea0007810000 */
[C---:B------:R-:W-:Y:S02]  /*5b10*/  FADD.FTZ R0, -R136.reuse, R0 ;  /* 0x0000000088007221 */ /* 0x040fe40000010100 */
[----:B------:R-:W-:Y:S01]  /*5b20*/  FMUL.FTZ R180, R136, c[0x0][0x2d0] ;  /* 0x0000b40088b47a20 */ /* 0x000fe20000410000 */
[----:B--2---:R-:W-:Y:S01]  /*5b30*/  FMNMX.FTZ R135, R2, R135, !PT ;  /* 0x0000008702877209 */ /* 0x004fe20007810000 */
[----:B------:R-:W-:Y:S01]  /*5b40*/  FMUL.FTZ R0, R0, c[0x0][0x2d0] ;  /* 0x0000b40000007a20 */ /* 0x000fe20000410000 */
[----:B------:R-:W-:Y:S01]  /*5b50*/  FMNMX.FTZ R2, R47, R133, !PT ;  /* 0x000000852f027209 */ /* 0x000fe20007810000 */
[--C-:B------:R-:W-:Y:S02]  /*5b60*/  FFMA.FTZ R4, R4, c[0x0][0x2d0], -R180.reuse ;  /* 0x0000b40004047a23 */ /* 0x100fe400000108b4 */
[----:B------:R1:W2:Y:S01]  /*5b70*/  MUFU.EX2 R133, R0 ;  /* 0x0000000000857308 */ /* 0x0002a20000000800 */
[----:B------:R-:W-:Y:S01]  /*5b80*/  FMNMX.FTZ R2, R58, R2, !PT ;  /* 0x000000023a027209 */ /* 0x000fe20007810000 */
[----:B------:R-:W-:Y:S01]  /*5b90*/  FMUL.FTZ R181, R135, c[0x0][0x2d0] ;  /* 0x0000b40087b57a20 */ /* 0x000fe20000410000 */
[----:B---3--:R-:W-:Y:S01]  /*5ba0*/  FMNMX.FTZ R132, R132, R172, !PT ;  /* 0x000000ac84847209 */ /* 0x008fe20007810000 */
[--C-:B------:R-:W-:Y:S01]  /*5bb0*/  FFMA.FTZ R5, R5, c[0x0][0x2d0], -R180.reuse ;  /* 0x0000b40005057a23 */ /* 0x100fe200000108b4 */
[----:B------:R-:W-:Y:S01]  /*5bc0*/  FMNMX.FTZ R2, R59, R2, !PT ;  /* 0x000000023b027209 */ /* 0x000fe20007810000 */
[--C-:B------:R-:W-:Y:S02]  /*5bd0*/  FFMA.FTZ R19, R19, c[0x0][0x2d0], -R181.reuse ;  /* 0x0000b40013137a23 */ /* 0x100fe400000108b5 */
[----:B------:R-:W3:Y:S01]  /*5be0*/  SHFL.BFLY PT, R134, R132, 0x1, 0x1f ;  /* 0x0c201f0084867f89 */ /* 0x000ee200000e0000 */
[--C-:B------:R-:W-:Y:S01]  /*5bf0*/  FFMA.FTZ R6, R6, c[0x0][0x2d0], -R181.reuse ;  /* 0x0000b40006067a23 */ /* 0x100fe200000108b5 */
[----:B------:R4:W-:Y:S01]  /*5c00*/  MUFU.EX2 R241, R4 ;  /* 0x0000000400f17308 */ /* 0x0009e20000000800 */
[--C-:B------:R-:W-:Y:S02]  /*5c10*/  FFMA.FTZ R7, R7, c[0x0][0x2d0], -R181.reuse ;  /* 0x0000b40007077a23 */ /* 0x100fe400000108b5 */
[--C-:B------:R-:W-:Y:S02]  /*5c20*/  FFMA.FTZ R17, R17, c[0x0][0x2d0], -R180.reuse ;  /* 0x0000b40011117a23 */ /* 0x100fe400000108b4 */
[--C-:B------:R-:W-:Y:S02]  /*5c30*/  FFMA.FTZ R16, R16, c[0x0][0x2d0], -R180.reuse ;  /* 0x0000b40010107a23 */ /* 0x100fe400000108b4 */
[--C-:B------:R-:W-:Y:S02]  /*5c40*/  FFMA.FTZ R18, R18, c[0x0][0x2d0], -R181.reuse ;  /* 0x0000b40012127a23 */ /* 0x100fe400000108b5 */
[--C-:B------:R-:W-:Y:S01]  /*5c50*/  FFMA.FTZ R36, R36, c[0x0][0x2d0], -R180.reuse ;  /* 0x0000b40024247a23 */ /* 0x100fe200000108b4 */
[----:B------:R5:W-:Y:S01]  /*5c60*/  MUFU.EX2 R238, R19 ;  /* 0x0000001300ee7308 */ /* 0x000be20000000800 */
[--C-:B------:R-:W-:Y:S02]  /*5c70*/  FFMA.FTZ R37, R37, c[0x0][0x2d0], -R180.reuse ;  /* 0x0000b40025257a23 */ /* 0x100fe400000108b4 */
[----:B------:R-:W-:Y:S02]  /*5c80*/  FFMA.FTZ R38, R38, c[0x0][0x2d0], -R181 ;  /* 0x0000b40026267a23 */ /* 0x000fe400000108b5 */
[----:B-1----:R-:W-:Y:S02]  /*5c90*/  FADD.FTZ R0, -R135, R3 ;  /* 0x0000000387007221 */ /* 0x002fe40000010100 */
[----:B------:R-:W-:Y:S02]  /*5ca0*/  FFMA.FTZ R39, R39, c[0x0][0x2d0], -R181 ;  /* 0x0000b40027277a23 */ /* 0x000fe400000108b5 */
[----:B------:R-:W-:Y:S01]  /*5cb0*/  FMUL.FTZ R3, R0, c[0x0][0x2d0] ;  /* 0x0000b40000037a20 */ /* 0x000fe20000410000 */
[----:B------:R-:W-:Y:S01]  /*5cc0*/  FMNMX.FTZ R0, R62, R2, !PT ;  /* 0x000000023e007209 */ /* 0x000fe20007810000 */
[----:B------:R-:W-:Y:S01]  /*5cd0*/  MUFU.EX2 R237, R6 ;  /* 0x0000000600ed7308 */ /* 0x000fe20000000800 */
[----:B---3--:R-:W-:Y:S01]  /*5ce0*/  FMNMX.FTZ R134, R132, R134, !PT ;  /* 0x0000008684867209 */ /* 0x008fe20007810000 */
[--C-:B------:R-:W-:Y:S01]  /*5cf0*/  FFMA.FTZ R48, R48, c[0x0][0x2d0], -R180.reuse ;  /* 0x0000b40030307a23 */ /* 0x100fe200000108b4 */
[----:B------:R-:W-:Y:S01]  /*5d00*/  FMNMX.FTZ R0, R63, R0, !PT ;  /* 0x000000003f007209 */ /* 0x000fe20007810000 */
[----:B------:R-:W-:Y:S01]  /*5d10*/  FFMA.FTZ R49, R49, c[0x0][0x2d0], -R180 ;  /* 0x0000b40031317a23 */ /* 0x000fe200000108b4 */
[----:B----4-:R-:W-:Y:S01]  /*5d20*/  @P0 SHF.R.S32.HI R4, RZ, 0x1f, R225 ;  /* 0x0000001fff040819 */ /* 0x010fe200000114e1 */
[C---:B------:R-:W-:Y:S02]  /*5d30*/  FADD.FTZ R2, -R134.reuse, R137 ;  /* 0x0000008986027221 */ /* 0x040fe40000010100 */
[----:B------:R-:W-:Y:S02]  /*5d40*/  FMUL.FTZ R182, R134, c[0x0][0x2d0] ;  /* 0x0000b40086b67a20 */ /* 0x000fe40000410000 */
[----:B------:R1:W3:Y:S01]  /*5d50*/  MUFU.EX2 R132, R3 ;  /* 0x0000000300847308 */ /* 0x0002e20000000800 */
[----:B------:R-:W-:Y:S02]  /*5d60*/  @P0 IMAD R4, R4, c[0x0][0x1e0], RZ ;  /* 0x0000780004040a24 */ /* 0x000fe400078e02ff */
[----:B-----5:R-:W-:Y:S02]  /*5d70*/  FFMA.FTZ R19, R8, c[0x0][0x2d0], -R182 ;  /* 0x0000b40008137a23 */ /* 0x020fe400000108b6 */
[----:B------:R-:W-:Y:S02]  /*5d80*/  @P0 IMAD R4, R225, c[0x0][0x1e4], R4 ;  /* 0x00007900e1040a24 */ /* 0x000fe400078e0204 */
[--C-:B------:R-:W-:Y:S02]  /*5d90*/  FFMA.FTZ R12, R12, c[0x0][0x2d0], -R182.reuse ;  /* 0x0000b4000c0c7a23 */ /* 0x100fe400000108b6 */
[--C-:B------:R-:W-:Y:S01]  /*5da0*/  FFMA.FTZ R13, R13, c[0x0][0x2d0], -R182.reuse ;  /* 0x0000b4000d0d7a23 */ /* 0x100fe200000108b6 */
[----:B------:R4:W-:Y:S01]  /*5db0*/  MUFU.EX2 R239, R7 ;  /* 0x0000000700ef7308 */ /* 0x0009e20000000800 */
[--C-:B------:R-:W-:Y:S02]  /*5dc0*/  FFMA.FTZ R50, R50, c[0x0][0x2d0], -R181.reuse ;  /* 0x0000b40032327a23 */ /* 0x100fe400000108b5 */
[--C-:B------:R-:W-:Y:S02]  /*5dd0*/  FFMA.FTZ R51, R51, c[0x0][0x2d0], -R181.reuse ;  /* 0x0000b40033337a23 */ /* 0x100fe400000108b5 */
[--C-:B------:R-:W-:Y:S02]  /*5de0*/  FFMA.FTZ R44, R44, c[0x0][0x2d0], -R182.reuse ;  /* 0x0000b4002c2c7a23 */ /* 0x100fe400000108b6 */
[----:B------:R-:W-:Y:S02]  /*5df0*/  FFMA.FTZ R45, R45, c[0x0][0x2d0], -R182 ;  /* 0x0000b4002d2d7a23 */ /* 0x000fe400000108b6 */
[--C-:B------:R-:W-:Y:S01]  /*5e00*/  FFMA.FTZ R52, R52, c[0x0][0x2d0], -R180.reuse ;  /* 0x0000b40034347a23 */ /* 0x100fe200000108b4 */
[----:B------:R5:W-:Y:S01]  /*5e10*/  MUFU.EX2 R242, R5 ;  /* 0x0000000500f27308 */ /* 0x000be20000000800 */
[----:B------:R-:W-:Y:S02]  /*5e20*/  FFMA.FTZ R53, R53, c[0x0][0x2d0], -R180 ;  /* 0x0000b40035357a23 */ /* 0x000fe400000108b4 */
[--C-:B------:R-:W-:Y:S02]  /*5e30*/  FFMA.FTZ R54, R54, c[0x0][0x2d0], -R181.reuse ;  /* 0x0000b40036367a23 */ /* 0x100fe400000108b5 */
[----:B-1----:R-:W-:Y:S02]  /*5e40*/  FMUL.FTZ R3, R2, c[0x0][0x2d0] ;  /* 0x0000b40002037a20 */ /* 0x002fe40000410000 */
[----:B------:R-:W1:Y:S01]  /*5e50*/  SHFL.BFLY PT, R2, R0, 0x2, 0x1f ;  /* 0x0c401f0000027f89 */ /* 0x000e6200000e0000 */
[--C-:B------:R-:W-:Y:S02]  /*5e60*/  FFMA.FTZ R55, R55, c[0x0][0x2d0], -R181.reuse ;  /* 0x0000b40037377a23 */ /* 0x100fe400000108b5 */
[----:B------:R-:W-:Y:S01]  /*5e70*/  MUFU.EX2 R244, R16 ;  /* 0x0000001000f47308 */ /* 0x000fe20000000800 */
[--C-:B------:R-:W-:Y:S02]  /*5e80*/  FFMA.FTZ R56, R56, c[0x0][0x2d0], -R182.reuse ;  /* 0x0000b40038387a23 */ /* 0x100fe400000108b6 */
[----:B------:R-:W-:Y:S02]  /*5e90*/  FFMA.FTZ R57, R57, c[0x0][0x2d0], -R182 ;  /* 0x0000b40039397a23 */ /* 0x000fe400000108b6 */
[----:B----4-:R-:W-:Y:S04]  /*5ea0*/  @P0 IMAD.WIDE.U32 R6, R225, c[0x0][0x1e0], RZ ;  /* 0x00007800e1060a25 */ /* 0x010fe800078e00ff */
[----:B------:R-:W-:Y:S01]  /*5eb0*/  FFMA.FTZ R32, R32, c[0x0][0x2d0], -R180 ;  /* 0x0000b40020207a23 */ /* 0x000fe200000108b4 */
[----:B------:R4:W-:Y:S01]  /*5ec0*/  MUFU.EX2 R240, R18 ;  /* 0x0000001200f07308 */ /* 0x0009e20000000800 */
[----:B------:R-:W-:Y:S01]  /*5ed0*/  @P0 IADD3 R4, R7, R4, RZ ;  /* 0x0000000407040210 */ /* 0x000fe20007ffe0ff */
[C---:B--2---:R-:W-:Y:S01]  /*5ee0*/  FMUL.FTZ R84, R133.reuse, R84 ;  /* 0x0000005485547220 */ /* 0x044fe20000410000 */
[C---:B-----5:R-:W-:Y:S01]  /*5ef0*/  @P0 SHF.L.U32 R5, R6.reuse, 0x6, RZ ;  /* 0x0000000606050819 */ /* 0x060fe200000006ff */
[----:B------:R-:W-:Y:S01]  /*5f00*/  FMUL.FTZ R85, R133, R85 ;  /* 0x0000005585557220 */ /* 0x000fe20000410000 */
[----:B------:R-:W-:Y:S01]  /*5f10*/  @P0 SHF.L.U64.HI R4, R6, 0x6, R4 ;  /* 0x0000000606040819 */ /* 0x000fe20000010204 */
[C---:B---3--:R-:W-:Y:S01]  /*5f20*/  FMUL.FTZ R86, R132.reuse, R86 ;  /* 0x0000005684567220 */ /* 0x048fe20000410000 */
[----:B------:R-:W-:Y:S01]  /*5f30*/  @P0 IADD3 R7, P2, R5, R230, RZ ;  /* 0x000000e605070210 */ /* 0x000fe20007f5e0ff */
[----:B------:R-:W-:Y:S02]  /*5f40*/  FMUL.FTZ R87, R132, R87 ;  /* 0x0000005784577220 */ /* 0x000fe40000410000 */
[----:B------:R2:W-:Y:S01]  /*5f50*/  MUFU.EX2 R243, R17 ;  /* 0x0000001100f37308 */ /* 0x0005e20000000800 */
[----:B-1----:R-:W-:Y:S01]  /*5f60*/  FMNMX.FTZ R0, R0, R2, !PT ;  /* 0x0000000200007209 */ /* 0x002fe20007810000 */
[--C-:B------:R-:W-:Y:S01]  /*5f70*/  FFMA.FTZ R20, R20, c[0x0][0x2d0], -R180.reuse ;  /* 0x0000b40014147a23 */ /* 0x100fe200000108b4 */
[----:B------:R-:W-:Y:S01]  /*5f80*/  @P0 LEA R172, P1, R7, c[0x0][0x1c8], 0x1 ;  /* 0x0000720007ac0a11 */ /* 0x000fe200078208ff */
[----:B------:R-:W-:Y:S01]  /*5f90*/  FFMA.FTZ R21, R21, c[0x0][0x2d0], -R180 ;  /* 0x0000b40015157a23 */ /* 0x000fe200000108b4 */
[----:B------:R-:W-:Y:S01]  /*5fa0*/  @P0 IADD3.X R6, R4, R229, RZ, P2, !PT ;  /* 0x000000e504060210 */ /* 0x000fe200017fe4ff */
[----:B------:R-:W1:Y:S01]  /*5fb0*/  SHFL.BFLY PT, R2, R0, 0x1, 0x1f ;  /* 0x0c201f0000027f89 */ /* 0x000e6200000e0000 */
[----:B------:R-:W-:Y:S02]  /*5fc0*/  FFMA.FTZ R22, R22, c[0x0][0x2d0], -R181 ;  /* 0x0000b40016167a23 */ /* 0x000fe400000108b5 */
[----:B------:R-:W-:Y:S01]  /*5fd0*/  @P0 LEA.HI.X R173, R7, c[0x0][0x1cc], R6, 0x1, P1 ;  /* 0x0000730007ad0a11 */ /* 0x000fe200008f0c06 */
[----:B------:R3:W-:Y:S01]  /*5fe0*/  MUFU.EX2 R236, R19 ;  /* 0x0000001300ec7308 */ /* 0x0007e20000000800 */
[----:B------:R-:W-:Y:S01]  /*5ff0*/  @P0 IADD3 R6, P2, R5, R252, RZ ;  /* 0x000000fc05060210 */ /* 0x000fe20007f5e0ff */
[----:B------:R-:W-:Y:S01]  /*6000*/  FFMA.FTZ R33, R33, c[0x0][0x2d0], -R180 ;  /* 0x0000b40021217a23 */ /* 0x000fe200000108b4 */
[----:B------:R-:W-:Y:S01]  /*6010*/  @P0 IADD3 R7, P1, R5, R250, RZ ;  /* 0x000000fa05070210 */ /* 0x000fe20007f3e0ff */
[----:B------:R5:W-:Y:S01]  /*6020*/  @P0 LDGSTS.E.BYPASS.LTC128B.128 [R224+0x3100], [R172.64], !P5 ;  /* 0x03100000ace00fae */ /* 0x000be2000e901d46 */
[----:B------:R-:W-:Y:S01]  /*6030*/  @P0 IADD3 R5, P3, R227, R5, RZ ;  /* 0x00000005e3050210 */ /* 0x000fe20007f7e0ff */
[C---:B------:R-:W-:Y:S01]  /*6040*/  FMUL.FTZ R96, R133.reuse, R96 ;  /* 0x0000006085607220 */ /* 0x040fe20000410000 */
[----:B------:R-:W-:Y:S01]  /*6050*/  @P0 IADD3.X R8, R4, R249, RZ, P1, !PT ;  /* 0x000000f904080210 */ /* 0x000fe20000ffe4ff */
[----:B------:R-:W-:Y:S01]  /*6060*/  FMUL.FTZ R97, R133, R97 ;  /* 0x0000006185617220 */ /* 0x000fe20000410000 */
[----:B----4-:R-:W-:Y:S01]  /*6070*/  @P0 LEA R18, P1, R7, c[0x0][0x1c8], 0x1 ;  /* 0x0000720007120a11 */ /* 0x010fe200078208ff */
[----:B------:R-:W4:Y:S01]  /*6080*/  MUFU.EX2 R3, R3 ;  /* 0x0000000300037308 */ /* 0x000f220000000800 */
[C---:B------:R-:W-:Y:S02]  /*6090*/  FMUL.FTZ R98, R132.reuse, R98 ;  /* 0x0000006284627220 */ /* 0x040fe40000410000 */
[----:B------:R-:W-:Y:S01]  /*60a0*/  FMUL.FTZ R99, R132, R99 ;  /* 0x0000006384637220 */ /* 0x000fe20000410000 */
[----:B--2---:R-:W-:Y:S01]  /*60b0*/  @P0 IADD3.X R17, R4, R251, RZ, P2, !PT ;  /* 0x000000fb04110210 */ /* 0x004fe200017fe4ff */
[C---:B------:R-:W-:Y:S01]  /*60c0*/  FMUL.FTZ R104, R133.reuse, R104 ;  /* 0x0000006885687220 */ /* 0x040fe20000410000 */
[----:B------:R-:W-:Y:S01]  /*60d0*/  @P0 LEA R16, P2, R6, c[0x0][0x1c8], 0x1 ;  /* 0x0000720006100a11 */ /* 0x000fe200078408ff */
[----:B------:R-:W-:Y:S01]  /*60e0*/  FMUL.FTZ R105, R133, R105 ;  /* 0x0000006985697220 */ /* 0x000fe20000410000 */
[----:B------:R-:W-:Y:S01]  /*60f0*/  @P0 IADD3.X R4, R174, R4, RZ, P3, !PT ;  /* 0x00000004ae040210 */ /* 0x000fe20001ffe4ff */
[----:B------:R-:W-:Y:S01]  /*6100*/  FMUL.FTZ R106, R132, R106 ;  /* 0x0000006a846a7220 */ /* 0x000fe20000410000 */
[----:B-1----:R-:W-:Y:S01]  /*6110*/  FMNMX.FTZ R2, R0, R2, !PT ;  /* 0x0000000200027209 */ /* 0x002fe20007810000 */
[----:B------:R1:W-:Y:S01]  /*6120*/  MUFU.EX2 R234, R12 ;  /* 0x0000000c00ea7308 */ /* 0x0003e20000000800 */
[----:B------:R-:W-:Y:S01]  /*6130*/  @P0 LEA.HI.X R17, R6, c[0x0][0x1cc], R17, 0x1, P2 ;  /* 0x0000730006110a11 */ /* 0x000fe200010f0c11 */
[----:B------:R-:W-:Y:S01]  /*6140*/  FFMA.FTZ R6, R9, c[0x0][0x2d0], -R182 ;  /* 0x0000b40009067a23 */ /* 0x000fe200000108b6 */
[----:B---3--:R-:W-:Y:S01]  /*6150*/  @P0 LEA.HI.X R19, R7, c[0x0][0x1cc], R8, 0x1, P1 ;  /* 0x0000730007130a11 */ /* 0x008fe200008f0c08 */
[----:B------:R-:W-:Y:S01]  /*6160*/  FADD.FTZ R0, -R2, R138 ;  /* 0x0000008a02007221 */ /* 0x000fe20000010100 */
[C---:B------:R-:W-:Y:S01]  /*6170*/  @P0 IADD3 R137, P2, R5.reuse, R230, RZ ;  /* 0x000000e605890210 */ /* 0x040fe20007f5e0ff */
[----:B------:R-:W-:Y:S01]  /*6180*/  FMUL.FTZ R107, R132, R107 ;  /* 0x0000006b846b7220 */ /* 0x000fe20000410000 */
[C---:B------:R-:W-:Y:S01]  /*6190*/  @P0 IADD3 R7, P1, R5.reuse, R252, RZ ;  /* 0x000000fc05070210 */ /* 0x040fe20007f3e0ff */
[----:B------:R-:W-:Y:S01]  /*61a0*/  FMUL.FTZ R0, R0, c[0x0][0x2d0] ;  /* 0x0000b40000007a20 */ /* 0x000fe20000410000 */
[----:B------:R-:W-:Y:S01]  /*61b0*/  @P0 IADD3 R5, P3, R5, R250, RZ ;  /* 0x000000fa05050210 */ /* 0x000fe20007f7e0ff */
[----:B------:R2:W-:Y:S01]  /*61c0*/  MUFU.EX2 R235, R6 ;  /* 0x0000000600eb7308 */ /* 0x0005e20000000800 */
[----:B------:R-:W-:Y:S01]  /*61d0*/  @P0 LEA R8, P4, R137, c[0x0][0x1c8], 0x1 ;  /* 0x0000720089080a11 */ /* 0x000fe200078808ff */
[----:B------:R-:W-:Y:S01]  /*61e0*/  FMUL.FTZ R108, R133, R108 ;  /* 0x0000006c856c7220 */ /* 0x000fe20000410000 */
[----:B------:R-:W-:Y:S01]  /*61f0*/  @P0 IADD3.X R138, R4, R249, RZ, P3, !PT ;  /* 0x000000f9048a0210 */ /* 0x000fe20001ffe4ff */
[C---:B----4-:R-:W-:Y:S01]  /*6200*/  FMUL.FTZ R88, R3.reuse, R88 ;  /* 0x0000005803587220 */ /* 0x050fe20000410000 */
[----:B------:R-:W-:Y:S01]  /*6210*/  ISETP.NE.AND P3, PT, R226, RZ, PT ;  /* 0x000000ffe200720c */ /* 0x000fe20003f65270 */
[C---:B------:R-:W-:Y:S01]  /*6220*/  FMUL.FTZ R89, R3.reuse, R89 ;  /* 0x0000005903597220 */ /* 0x040fe20000410000 */
[C---:B------:R-:W-:Y:S01]  /*6230*/  @P0 IADD3.X R9, R4.reuse, R229, RZ, P2, !PT ;  /* 0x000000e504090210 */ /* 0x040fe200017fe4ff */
[----:B------:R-:W-:Y:S01]  /*6240*/  FMUL.FTZ R92, R3, R92 ;  /* 0x0000005c035c7220 */ /* 0x000fe20000410000 */
[----:B------:R-:W-:Y:S01]  /*6250*/  @P0 IADD3.X R174, R4, R251, RZ, P1, !PT ;  /* 0x000000fb04ae0210 */ /* 0x000fe20000ffe4ff */
[----:B------:R-:W3:Y:S01]  /*6260*/  MUFU.EX2 R0, R0 ;  /* 0x0000000000007308 */ /* 0x000ee20000000800 */
[----:B------:R-:W-:Y:S01]  /*6270*/  @P0 LEA.HI.X R9, R137, c[0x0][0x1cc], R9, 0x1, P4 ;  /* 0x0000730089090a11 */ /* 0x000fe200020f0c09 */
[----:B------:R-:W-:Y:S01]  /*6280*/  FMUL.FTZ R137, R2, c[0x0][0x2d0] ;  /* 0x0000b40002897a20 */ /* 0x000fe20000410000 */
[----:B------:R-:W-:Y:S01]  /*6290*/  @P0 LEA R4, P1, R5, c[0x0][0x1c8], 0x1 ;  /* 0x0000720005040a11 */ /* 0x000fe200078208ff */
[----:B-1----:R-:W-:Y:S02]  /*62a0*/  FMUL.FTZ R12, R3, R148 ;  /* 0x00000094030c7220 */ /* 0x002fe40000410000 */
[--C-:B------:R-:W-:Y:S01]  /*62b0*/  FFMA.FTZ R14, R14, c[0x0][0x2d0], -R137.reuse ;  /* 0x0000b4000e0e7a23 */ /* 0x100fe20000010889 */
[----:B------:R-:W-:Y:S01]  /*62c0*/  @P0 LEA.HI.X R5, R5, c[0x0][0x1cc], R138, 0x1, P1 ;  /* 0x0000730005050a11 */ /* 0x000fe200008f0c8a */
[----:B------:R1:W-:Y:S01]  /*62d0*/  @P0 LDGSTS.E.BYPASS.LTC128B.128 [R224+0x4100], [R16.64], !P3 ;  /* 0x0410000010e00fae */ /* 0x0003e2000d901d46 */
[--C-:B------:R-:W-:Y:S01]  /*62e0*/  FFMA.FTZ R15, R15, c[0x0][0x2d0], -R137.reuse ;  /* 0x0000b4000f0f7a23 */ /* 0x100fe20000010889 */
[----:B------:R4:W1:Y:S01]  /*62f0*/  MUFU.EX2 R233, R13 ;  /* 0x0000000d00e97308 */ /* 0x0008620000000800 */
[--C-:B------:R-:W-:Y:S02]  /*6300*/  FFMA.FTZ R10, R10, c[0x0][0x2d0], -R137.reuse ;  /* 0x0000b4000a0a7a23 */ /* 0x100fe40000010889 */
[--C-:B------:R-:W-:Y:S01]  /*6310*/  FFMA.FTZ R11, R11, c[0x0][0x2d0], -R137.reuse ;  /* 0x0000b4000b0b7a23 */ /* 0x100fe20000010889 */
[----:B--2---:R-:W-:Y:S01]  /*6320*/  @P0 LEA R6, P2, R7, c[0x0][0x1c8], 0x1 ;  /* 0x0000720007060a11 */ /* 0x004fe200078408ff */
[--C-:B------:R-:W-:Y:S01]  /*6330*/  FFMA.FTZ R46, R46, c[0x0][0x2d0], -R137.reuse ;  /* 0x0000b4002e2e7a23 */ /* 0x100fe20000010889 */
[----:B------:R2:W-:Y:S01]  /*6340*/  @P0 LDGSTS.E.BYPASS.LTC128B.128 [R224+0x5100], [R18.64], !P6 ;  /* 0x0510000012e00fae */ /* 0x0005e2000f101d46 */
[--C-:B------:R-:W-:Y:S01]  /*6350*/  FFMA.FTZ R47, R47, c[0x0][0x2d0], -R137.reuse ;  /* 0x0000b4002f2f7a23 */ /* 0x100fe20000010889 */
[----:B------:R-:W-:Y:S01]  /*6360*/  @P0 LEA.HI.X R7, R7, c[0x0][0x1cc], R174, 0x1, P2 ;  /* 0x0000730007070a11 */ /* 0x000fe200010f0cae */
[--C-:B------:R-:W-:Y:S01]  /*6370*/  FFMA.FTZ R58, R58, c[0x0][0x2d0], -R137.reuse ;  /* 0x0000b4003a3a7a23 */ /* 0x100fe20000010889 */
[----:B------:R2:W-:Y:S01]  /*6380*/  MUFU.EX2 R185, R14 ;  /* 0x0000000e00b97308 */ /* 0x0005e20000000800 */
[----:B------:R-:W-:Y:S02]  /*6390*/  FFMA.FTZ R59, R59, c[0x0][0x2d0], -R137 ;  /* 0x0000b4003b3b7a23 */ /* 0x000fe40000010889 */
[C---:B------:R-:W-:Y:S01]  /*63a0*/  FMUL.FTZ R93, R3.reuse, R93 ;  /* 0x0000005d035d7220 */ /* 0x040fe20000410000 */
[----:B------:R5:W-:Y:S01]  /*63b0*/  @P0 LDGSTS.E.BYPASS.LTC128B.128 [R224+0x3900], [R8.64], !P5 ;  /* 0x0390000008e00fae */ /* 0x000be2000e901d46 */
[C---:B---3--:R-:W-:Y:S02]  /*63c0*/  FMUL.FTZ R90, R0.reuse, R90 ;  /* 0x0000005a005a7220 */ /* 0x048fe40000410000 */
[C---:B------:R-:W-:Y:S02]  /*63d0*/  FMUL.FTZ R91, R0.reuse, R91 ;  /* 0x0000005b005b7220 */ /* 0x040fe40000410000 */
[C---:B------:R-:W-:Y:S01]  /*63e0*/  FMUL.FTZ R94, R0.reuse, R94 ;  /* 0x0000005e005e7220 */ /* 0x040fe20000410000 */
[----:B------:R3:W-:Y:S01]  /*63f0*/  MUFU.EX2 R186, R15 ;  /* 0x0000000f00ba7308 */ /* 0x0007e20000000800 */
[C---:B------:R-:W-:Y:S01]  /*6400*/  FMUL.FTZ R95, R0.reuse, R95 ;  /* 0x0000005f005f7220 */ /* 0x040fe20000410000 */
[----:B------:R3:W-:Y:S01]  /*6410*/  @P0 LDGSTS.E.BYPASS.LTC128B.128 [R224+0x4900], [R6.64], !P3 ;  /* 0x0490000006e00fae */ /* 0x0007e2000d901d46 */
[C---:B------:R-:W-:Y:S02]  /*6420*/  FMUL.FTZ R100, R3.reuse, R100 ;  /* 0x0000006403647220 */ /* 0x040fe40000410000 */
[----:B----4-:R-:W-:Y:S02]  /*6430*/  FMUL.FTZ R13, R3, R149 ;  /* 0x00000095030d7220 */ /* 0x010fe40000410000 */
[C---:B-1----:R-:W-:Y:S02]  /*6440*/  FMUL.FTZ R16, R133.reuse, R152 ;  /* 0x0000009885107220 */ /* 0x042fe40000410000 */
[----:B------:R-:W-:Y:S01]  /*6450*/  FMUL.FTZ R17, R133, R153 ;  /* 0x0000009985117220 */ /* 0x000fe20000410000 */
[----:B------:R1:W-:Y:S01]  /*6460*/  @P0 LDGSTS.E.BYPASS.LTC128B.128 [R224+0x5900], [R4.64], !P6 ;  /* 0x0590000004e00fae */ /* 0x0003e2000f101d46 */
[----:B------:R4:W-:Y:S01]  /*6470*/  MUFU.EX2 R184, R10 ;  /* 0x0000000a00b87308 */ /* 0x0009e20000000800 */
[C---:B------:R-:W-:Y:S02]  /*6480*/  FMUL.FTZ R101, R3.reuse, R101 ;  /* 0x0000006503657220 */ /* 0x040fe40000410000 */
[----:B--2---:R-:W-:Y:S02]  /*6490*/  FMUL.FTZ R14, R0, R150 ;  /* 0x00000096000e7220 */ /* 0x004fe40000410000 */
[C---:B------:R-:W-:Y:S02]  /*64a0*/  FMUL.FTZ R18, R132.reuse, R154 ;  /* 0x0000009a84127220 */ /* 0x040fe40000410000 */
[----:B-----5:R-:W2:Y:S01]  /*64b0*/  LDSM.16.MT88.4 R172, [R208+0x100] ;  /* 0x00010000d0ac783b */ /* 0x020ea20000004200 */
[----:B------:R-:W-:Y:S02]  /*64c0*/  FMUL.FTZ R19, R132, R155 ;  /* 0x0000009b84137220 */ /* 0x000fe40000410000 */
[----:B------:R-:W5:Y:S01]  /*64d0*/  MUFU.EX2 R183, R11 ;  /* 0x0000000b00b77308 */ /* 0x000f620000000800 */
[----:B------:R-:W-:Y:S01]  /*64e0*/  FMUL.FTZ R8, R3, R140 ;  /* 0x0000008c03087220 */ /* 0x000fe20000410000 */
[----:B------:R-:W-:Y:S01]  /*64f0*/  F2FP.BF16.PACK_AB R140, R235, R236 ;  /* 0x000000eceb8c723e */ /* 0x000fe200000010ff */
[----:B------:R-:W-:Y:S02]  /*6500*/  FMUL.FTZ R9, R3, R141 ;  /* 0x0000008d03097220 */ /* 0x000fe40000410000 */
[----:B------:R-:W2:Y:S01]  /*6510*/  LDSM.16.MT88.4 R176, [R209+0x100] ;  /* 0x00010000d1b0783b */ /* 0x000ea20000004200 */
[----:B---3--:R-:W-:Y:S02]  /*6520*/  FMUL.FTZ R15, R0, R151 ;  /* 0x00000097000f7220 */ /* 0x008fe40000410000 */
[C---:B------:R-:W-:Y:S01]  /*6530*/  FMUL.FTZ R6, R132.reuse, R146 ;  /* 0x0000009284067220 */ /* 0x040fe20000410000 */
[----:B------:R-:W-:Y:S01]  /*6540*/  F2FP.BF16.PACK_AB R146, R243, R244 ;  /* 0x000000f4f392723e */ /* 0x000fe200000010ff */
[----:B------:R-:W-:Y:S01]  /*6550*/  FMUL.FTZ R7, R132, R147 ;  /* 0x0000009384077220 */ /* 0x000fe20000410000 */
[----:B------:R-:W-:Y:S01]  /*6560*/  F2FP.BF16.PACK_AB R147, R238, R240 ;  /* 0x000000f0ee93723e */ /* 0x000fe200000010ff */
[----:B------:R-:W-:Y:S01]  /*6570*/  MUFU.EX2 R202, R36 ;  /* 0x0000002400ca7308 */ /* 0x000fe20000000800 */
[----:B------:R-:W3:Y:S01]  /*6580*/  LDSM.16.MT88.4 R148, [R208+0x1100] ;  /* 0x00110000d094783b */ /* 0x000ee20000004200 */
[----:B----4-:R-:W-:Y:S01]  /*6590*/  FMUL.FTZ R10, R0, R142 ;  /* 0x0000008e000a7220 */ /* 0x010fe20000410000 */
[----:B------:R-:W-:Y:S01]  /*65a0*/  F2FP.BF16.PACK_AB R142, R233, R234 ;  /* 0x000000eae98e723e */ /* 0x000fe200000010ff */
[C---:B-1----:R-:W-:Y:S01]  /*65b0*/  FMUL.FTZ R4, R133.reuse, R144 ;  /* 0x0000009085047220 */ /* 0x042fe20000410000 */
[----:B------:R-:W-:Y:S01]  /*65c0*/  F2FP.BF16.PACK_AB R144, R242, R241 ;  /* 0x000000f1f290723e */ /* 0x000fe200000010ff */
[----:B------:R-:W-:Y:S01]  /*65d0*/  FMUL.FTZ R5, R133, R145 ;  /* 0x0000009185057220 */ /* 0x000fe20000410000 */
[----:B------:R-:W-:Y:S01]  /*65e0*/  F2FP.BF16.PACK_AB R145, R239, R237 ;  /* 0x000000edef91723e */ /* 0x000fe200000010ff */
[C---:B------:R-:W-:Y:S01]  /*65f0*/  FMUL.FTZ R102, R0.reuse, R102 ;  /* 0x0000006600667220 */ /* 0x040fe20000410000 */
[----:B------:R-:W1:Y:S01]  /*6600*/  LDSM.16.MT88.4 R152, [R209+0x1100] ;  /* 0x00110000d198783b */ /* 0x000e620000004200 */
[----:B------:R-:W-:Y:S01]  /*6610*/  MUFU.EX2 R201, R37 ;  /* 0x0000002500c97308 */ /* 0x000fe20000000800 */
[C---:B------:R-:W-:Y:S01]  /*6620*/  FMUL.FTZ R103, R0.reuse, R103 ;  /* 0x0000006700677220 */ /* 0x040fe20000410000 */
[----:B-----5:R-:W-:Y:S01]  /*6630*/  F2FP.BF16.PACK_AB R141, R183, R184 ;  /* 0x000000b8b78d723e */ /* 0x020fe200000010ff */
[--C-:B------:R-:W-:Y:S02]  /*6640*/  FFMA.FTZ R138, R35, c[0x0][0x2d0], -R181.reuse ;  /* 0x0000b400238a7a23 */ /* 0x100fe400000108b5 */
[----:B------:R-:W-:Y:S02]  /*6650*/  FMUL.FTZ R35, R0, R163 ;  /* 0x000000a300237220 */ /* 0x000fe40000410000 */
[----:B------:R-:W0:Y:S01]  /*6660*/  LDGDEPBAR ;  /* 0x00000000000079af */ /* 0x000e220000000000 */
[----:B------:R-:W-:Y:S02]  /*6670*/  FMUL.FTZ R109, R133, R109 ;  /* 0x0000006d856d7220 */ /* 0x000fe40000410000 */
[----:B------:R-:W-:Y:S01]  /*6680*/  MUFU.EX2 R198, R38 ;  /* 0x0000002600c67308 */ /* 0x000fe20000000800 */
[C---:B------:R-:W-:Y:S02]  /*6690*/  FMUL.FTZ R110, R132.reuse, R110 ;  /* 0x0000006e846e7220 */ /* 0x040fe40000410000 */
[----:B------:R-:W-:Y:S01]  /*66a0*/  FMUL.FTZ R111, R132, R111 ;  /* 0x0000006f846f7220 */ /* 0x000fe20000410000 */
[-C--:B--2---:R-:W-:Y:S05]  /*66b0*/  HMMA.16816.F32.BF16 R4, R144, R172.reuse, R4 ;  /* 0x000000ac9004723c */ /* 0x084fea0000041804 */
[----:B------:R-:W-:Y:S01]  /*66c0*/  FMUL.FTZ R11, R0, R143 ;  /* 0x0000008f000b7220 */ /* 0x000fe20000410000 */
[----:B------:R-:W-:Y:S01]  /*66d0*/  F2FP.BF16.PACK_AB R143, R186, R185 ;  /* 0x000000b9ba8f723e */ /* 0x000fe200000010ff */
[----:B------:R2:W-:Y:S01]  /*66e0*/  MUFU.EX2 R196, R39 ;  /* 0x0000002700c47308 */ /* 0x0005e20000000800 */
[C---:B------:R-:W-:Y:S04]  /*66f0*/  FMUL.FTZ R112, R3.reuse, R112 ;  /* 0x0000007003707220 */ /* 0x040fe80000410000 */
[C---:B------:R-:W-:Y:S01]  /*6700*/  FMUL.FTZ R113, R3.reuse, R113 ;  /* 0x0000007103717220 */ /* 0x040fe20000410000 */
[C---:B------:R-:W-:Y:S04]  /*6710*/  HMMA.16816.F32.BF16 R8, R140.reuse, R172, R8 ;  /* 0x000000ac8c08723c */ /* 0x040fe80000041808 */
[----:B------:R-:W-:Y:S01]  /*6720*/  MUFU.EX2 R200, R48 ;  /* 0x0000003000c87308 */ /* 0x000fe20000000800 */
[C---:B------:R-:W-:Y:S02]  /*6730*/  FMUL.FTZ R114, R0.reuse, R114 ;  /* 0x0000007200727220 */ /* 0x040fe40000410000 */
[----:B------:R-:W-:Y:S01]  /*6740*/  FMUL.FTZ R115, R0, R115 ;  /* 0x0000007300737220 */ /* 0x000fe20000410000 */
[-C--:B------:R-:W-:Y:S04]  /*6750*/  HMMA.16816.F32.BF16 R12, R140, R174.reuse, R12 ;  /* 0x000000ae8c0c723c */ /* 0x080fe8000004180c */
[C---:B------:R-:W-:Y:S02]  /*6760*/  FMUL.FTZ R116, R3.reuse, R116 ;  /* 0x0000007403747220 */ /* 0x040fe40000410000 */
[----:B------:R-:W-:Y:S01]  /*6770*/  MUFU.EX2 R199, R49 ;  /* 0x0000003100c77308 */ /* 0x000fe20000000800 */
[----:B------:R-:W-:Y:S01]  /*6780*/  FMUL.FTZ R117, R3, R117 ;  /* 0x0000007503757220 */ /* 0x000fe20000410000 */
[C---:B------:R-:W-:Y:S01]  /*6790*/  HMMA.16816.F32.BF16 R16, R144.reuse, R174, R16 ;  /* 0x000000ae9010723c */ /* 0x040fe20000041810 */
[----:B--2---:R-:W-:Y:S03]  /*67a0*/  LDSM.16.MT88.4 R36, [R209+0x2500] ;  /* 0x00250000d124783b */ /* 0x004fe60000004200 */
[C---:B------:R-:W-:Y:S02]  /*67b0*/  FMUL.FTZ R68, R133.reuse, R68 ;  /* 0x0000004485447220 */ /* 0x040fe40000410000 */
[C---:B------:R-:W-:Y:S02]  /*67c0*/  FMUL.FTZ R69, R133.reuse, R69 ;  /* 0x0000004585457220 */ /* 0x040fe40000410000 */
[C---:B------:R-:W-:Y:S01]  /*67d0*/  FMUL.FTZ R70, R132.reuse, R70 ;  /* 0x0000004684467220 */ /* 0x040fe20000410000 */
[----:B------:R-:W-:Y:S03]  /*67e0*/  MUFU.EX2 R195, R50 ;  /* 0x0000003200c37308 */ /* 0x000fe60000000800 */
[----:B------:R-:W-:Y:S02]  /*67f0*/  FMUL.FTZ R71, R132, R71 ;  /* 0x0000004784477220 */ /* 0x000fe40000410000 */
[C---:B------:R-:W-:Y:S02]  /*6800*/  FMUL.FTZ R118, R0.reuse, R118 ;  /* 0x0000007600767220 */ /* 0x040fe40000410000 */
[C---:B------:R-:W-:Y:S02]  /*6810*/  FMUL.FTZ R119, R0.reuse, R119 ;  /* 0x0000007700777220 */ /* 0x040fe40000410000 */
[----:B------:R-:W-:Y:S01]  /*6820*/  FMUL.FTZ R120, R133, R120 ;  /* 0x0000007885787220 */ /* 0x000fe20000410000 */
[-C--:B------:R-:W-:Y:S01]  /*6830*/  HMMA.16816.F32.BF16 R68, R144, R176.reuse, R68 ;  /* 0x000000b09044723c */ /* 0x080fe20000041844 */
[----:B------:R2:W-:Y:S02]  /*6840*/  MUFU.EX2 R230, R32 ;  /* 0x0000002000e67308 */ /* 0x0005e40000000800 */
[C---:B------:R-:W-:Y:S02]  /*6850*/  FMUL.FTZ R72, R3.reuse, R72 ;  /* 0x0000004803487220 */ /* 0x040fe40000410000 */
[----:B------:R-:W-:Y:S02]  /*6860*/  FMUL.FTZ R73, R3, R73 ;  /* 0x0000004903497220 */ /* 0x000fe40000410000 */
[C---:B------:R-:W-:Y:S02]  /*6870*/  FMUL.FTZ R74, R0.reuse, R74 ;  /* 0x0000004a004a7220 */ /* 0x040fe40000410000 */
[----:B------:R-:W-:Y:S02]  /*6880*/  FMUL.FTZ R75, R0, R75 ;  /* 0x0000004b004b7220 */ /* 0x000fe40000410000 */
[----:B------:R4:W-:Y:S01]  /*6890*/  MUFU.EX2 R197, R51 ;  /* 0x0000003300c57308 */ /* 0x0009e20000000800 */
[----:B------:R-:W-:Y:S02]  /*68a0*/  FMUL.FTZ R121, R133, R121 ;  /* 0x0000007985797220 */ /* 0x000fe40000410000 */
[----:B------:R-:W-:Y:S02]  /*68b0*/  FMUL.FTZ R122, R132, R122 ;  /* 0x0000007a847a7220 */ /* 0x000fe40000410000 */
[C---:B------:R-:W-:Y:S04]  /*68c0*/  HMMA.16816.F32.BF16 R72, R140.reuse, R176, R72 ;  /* 0x000000b08c48723c */ /* 0x040fe80000041848 */
[C---:B------:R-:W-:Y:S01]  /*68d0*/  FMUL.FTZ R76, R3.reuse, R76 ;  /* 0x0000004c034c7220 */ /* 0x040fe20000410000 */
[----:B------:R5:W-:Y:S01]  /*68e0*/  MUFU.EX2 R232, R20 ;  /* 0x0000001400e87308 */ /* 0x000be20000000800 */
[----:B------:R-:W-:Y:S02]  /*68f0*/  FMUL.FTZ R77, R3, R77 ;  /* 0x0000004d034d7220 */ /* 0x000fe40000410000 */
[C---:B------:R-:W-:Y:S04]  /*6900*/  FMUL.FTZ R78, R0.reuse, R78 ;  /* 0x0000004e004e7220 */ /* 0x040fe80000410000 */
[----:B------:R-:W-:Y:S02]  /*6910*/  FMUL.FTZ R79, R0, R79 ;  /* 0x0000004f004f7220 */ /* 0x000fe40000410000 */
[--C-:B--2---:R-:W-:Y:S01]  /*6920*/  FFMA.FTZ R32, R23, c[0x0][0x2d0], -R181.reuse ;  /* 0x0000b40017207a23 */ /* 0x104fe200000108b5 */
[----:B------:R-:W-:Y:S01]  /*6930*/  MUFU.EX2 R191, R44 ;  /* 0x0000002c00bf7308 */ /* 0x000fe20000000800 */
[C---:B------:R-:W-:Y:S02]  /*6940*/  FMUL.FTZ R23, R132.reuse, R159 ;  /* 0x0000009f84177220 */ /* 0x040fe40000410000 */
[C---:B------:R-:W-:Y:S01]  /*6950*/  FMUL.FTZ R123, R132.reuse, R123 ;  /* 0x0000007b847b7220 */ /* 0x040fe20000410000 */
[-C--:B------:R-:W-:Y:S01]  /*6960*/  HMMA.16816.F32.BF16 R76, R140, R178.reuse, R76 ;  /* 0x000000b28c4c723c */ /* 0x080fe2000004184c */
[----:B----4-:R-:W-:Y:S02]  /*6970*/  LDSM.16.MT88.4 R48, [R208+0x900] ;  /* 0x00090000d030783b */ /* 0x010fe40000004200 */
[C---:B------:R-:W-:Y:S02]  /*6980*/  FMUL.FTZ R80, R133.reuse, R80 ;  /* 0x0000005085507220 */ /* 0x040fe40000410000 */
[C---:B------:R-:W-:Y:S01]  /*6990*/  FMUL.FTZ R81, R133.reuse, R81 ;  /* 0x0000005185517220 */ /* 0x040fe20000410000 */
[----:B------:R2:W4:Y:S01]  /*69a0*/  MUFU.EX2 R231, R21 ;  /* 0x0000001500e77308 */ /* 0x0005220000000800 */
[C---:B------:R-:W-:Y:S02]  /*69b0*/  FMUL.FTZ R82, R132.reuse, R82 ;  /* 0x0000005284527220 */ /* 0x040fe40000410000 */
[----:B------:R-:W-:Y:S03]  /*69c0*/  FMUL.FTZ R83, R132, R83 ;  /* 0x0000005384537220 */ /* 0x000fe60000410000 */
[----:B-----5:R-:W-:Y:S02]  /*69d0*/  FMUL.FTZ R20, R133, R156 ;  /* 0x0000009c85147220 */ /* 0x020fe40000410000 */
[C---:B------:R-:W-:Y:S02]  /*69e0*/  FMUL.FTZ R124, R3.reuse, R124 ;  /* 0x0000007c037c7220 */ /* 0x040fe40000410000 */
[C---:B------:R-:W-:Y:S01]  /*69f0*/  HMMA.16816.F32.BF16 R80, R144.reuse, R178, R80 ;  /* 0x000000b29050723c */ /* 0x040fe20000041850 */
[----:B------:R-:W-:Y:S03]  /*6a00*/  MUFU.EX2 R192, R45 ;  /* 0x0000002d00c07308 */ /* 0x000fe60000000800 */
[----:B------:R-:W-:Y:S02]  /*6a10*/  FMUL.FTZ R125, R3, R125 ;  /* 0x0000007d037d7220 */ /* 0x000fe40000410000 */
[C---:B------:R-:W-:Y:S02]  /*6a20*/  FMUL.FTZ R126, R0.reuse, R126 ;  /* 0x0000007e007e7220 */ /* 0x040fe40000410000 */
[-C--:B---3--:R-:W-:Y:S03]  /*6a30*/  HMMA.16816.F32.BF16 R84, R144, R148.reuse, R84 ;  /* 0x000000949054723c */ /* 0x088fe60000041854 */
[----:B------:R3:W-:Y:S01]  /*6a40*/  MUFU.EX2 R228, R22 ;  /* 0x0000001600e47308 */ /* 0x0007e20000000800 */
[----:B------:R-:W-:Y:S02]  /*6a50*/  FMUL.FTZ R127, R0, R127 ;  /* 0x0000007f007f7220 */ /* 0x000fe40000410000 */
[----:B--2---:R-:W-:Y:S02]  /*6a60*/  FMUL.FTZ R21, R133, R157 ;  /* 0x0000009d85157220 */ /* 0x004fe40000410000 */
[C---:B------:R-:W-:Y:S04]  /*6a70*/  HMMA.16816.F32.BF16 R88, R140.reuse, R148, R88 ;  /* 0x000000948c58723c */ /* 0x040fe80000041858 */
[----:B------:R-:W-:Y:S01]  /*6a80*/  FFMA.FTZ R34, R34, c[0x0][0x2d0], -R181 ;  /* 0x0000b40022227a23 */ /* 0x000fe200000108b5 */
[----:B------:R-:W-:Y:S01]  /*6a90*/  MUFU.EX2 R172, R46 ;  /* 0x0000002e00ac7308 */ /* 0x000fe20000000800 */
[C---:B------:R-:W-:Y:S02]  /*6aa0*/  FMUL.FTZ R128, R3.reuse, R128 ;  /* 0x0000008003807220 */ /* 0x040fe40000410000 */
[-C--:B------:R-:W-:Y:S04]  /*6ab0*/  HMMA.16816.F32.BF16 R92, R140, R150.reuse, R92 ;  /* 0x000000968c5c723c */ /* 0x080fe8000004185c */
[----:B------:R-:W-:Y:S02]  /*6ac0*/  FMUL.FTZ R129, R3, R129 ;  /* 0x0000008103817220 */ /* 0x000fe40000410000 */
[----:B------:R-:W-:Y:S01]  /*6ad0*/  FMUL.FTZ R130, R0, R130 ;  /* 0x0000008200827220 */ /* 0x000fe20000410000 */
[----:B------:R2:W5:Y:S01]  /*6ae0*/  MUFU.EX2 R229, R33 ;  /* 0x0000002100e57308 */ /* 0x0005620000000800 */
[C---:B------:R-:W-:Y:S01]  /*6af0*/  HMMA.16816.F32.BF16 R96, R144.reuse, R150, R96 ;  /* 0x000000969060723c */ /* 0x040fe20000041860 */
[----:B------:R-:W4:Y:S03]  /*6b00*/  LDSM.16.MT88.4 R148, [R208+0x2100] ;  /* 0x00210000d094783b */ /* 0x000f260000004200 */
[----:B---3--:R-:W-:Y:S02]  /*6b10*/  FMUL.FTZ R22, R132, R158 ;  /* 0x0000009e84167220 */ /* 0x008fe40000410000 */
[----:B------:R-:W-:Y:S02]  /*6b20*/  FMUL.FTZ R131, R0, R131 ;  /* 0x0000008300837220 */ /* 0x000fe40000410000 */
[--C-:B------:R-:W-:Y:S01]  /*6b30*/  FFMA.FTZ R40, R40, c[0x0][0x2d0], -R182.reuse ;  /* 0x0000b40028287a23 */ /* 0x100fe200000108b6 */
[----:B------:R3:W3:Y:S01]  /*6b40*/  MUFU.EX2 R227, R32 ;  /* 0x0000002000e37308 */ /* 0x0006e20000000800 */
[----:B------:R-:W-:Y:S01]  /*6b50*/  LDSM.16.MT88.4 R156, [R209+0x500] ;  /* 0x00050000d19c783b */ /* 0x000fe20000004200 */
[-C--:B-1----:R-:W-:Y:S03]  /*6b60*/  HMMA.16816.F32.BF16 R20, R144, R152.reuse, R20 ;  /* 0x000000989014723c */ /* 0x082fe60000041814 */
[--C-:B------:R-:W-:Y:S02]  /*6b70*/  FFMA.FTZ R41, R41, c[0x0][0x2d0], -R182.reuse ;  /* 0x0000b40029297a23 */ /* 0x100fe400000108b6 */
[--C-:B------:R-:W-:Y:S02]  /*6b80*/  FFMA.FTZ R42, R42, c[0x0][0x2d0], -R137.reuse ;  /* 0x0000b4002a2a7a23 */ /* 0x100fe40000010889 */
[--C-:B------:R-:W-:Y:S01]  /*6b90*/  FFMA.FTZ R43, R43, c[0x0][0x2d0], -R137.reuse ;  /* 0x0000b4002b2b7a23 */ /* 0x100fe20000010889 */
[C---:B------:R-:W-:Y:S01]  /*6ba0*/  HMMA.16816.F32.BF16 R100, R140.reuse, R152, R100 ;  /* 0x000000988c64723c */ /* 0x040fe20000041864 */
[----:B------:R1:W-:Y:S03]  /*6bb0*/  MUFU.EX2 R226, R34 ;  /* 0x0000002200e27308 */ /* 0x0003e60000000800 */
[----:B--2---:R-:W-:Y:S02]  /*6bc0*/  FMUL.FTZ R33, R3, R161 ;  /* 0x000000a103217220 */ /* 0x004fe40000410000 */
[--C-:B------:R-:W-:Y:S02]  /*6bd0*/  FFMA.FTZ R28, R28, c[0x0][0x2d0], -R182.reuse ;  /* 0x0000b4001c1c7a23 */ /* 0x100fe400000108b6 */
[--C-:B------:R-:W-:Y:S03]  /*6be0*/  FFMA.FTZ R24, R24, c[0x0][0x2d0], -R182.reuse ;  /* 0x0000b40018187a23 */ /* 0x100fe600000108b6 */
[----:B------:R2:W-:Y:S01]  /*6bf0*/  MUFU.EX2 R204, R28 ;  /* 0x0000001c00cc7308 */ /* 0x0005e20000000800 */
[----:B------:R-:W-:Y:S02]  /*6c00*/  FFMA.FTZ R25, R25, c[0x0][0x2d0], -R182 ;  /* 0x0000b40019197a23 */ /* 0x000fe400000108b6 */
[----:B---3--:R-:W-:Y:S02]  /*6c10*/  FMUL.FTZ R32, R3, R160 ;  /* 0x000000a003207220 */ /* 0x008fe40000410000 */
[----:B------:R-:W-:Y:S02]  /*6c20*/  FFMA.FTZ R26, R26, c[0x0][0x2d0], -R137 ;  /* 0x0000b4001a1a7a23 */ /* 0x000fe40000010889 */
[--C-:B------:R-:W-:Y:S02]  /*6c30*/  FFMA.FTZ R64, R64, c[0x0][0x2d0], -R180.reuse ;  /* 0x0000b40040407a23 */ /* 0x100fe400000108b4 */
[----:B------:R-:W-:Y:S01]  /*6c40*/  FFMA.FTZ R65, R65, c[0x0][0x2d0], -R180 ;  /* 0x0000b40041417a23 */ /* 0x000fe200000108b4 */
[----:B------:R3:W-:Y:S01]  /*6c50*/  MUFU.EX2 R206, R24 ;  /* 0x0000001800ce7308 */ /* 0x0007e20000000800 */
[--C-:B------:R-:W-:Y:S02]  /*6c60*/  FFMA.FTZ R66, R66, c[0x0][0x2d0], -R181.reuse ;  /* 0x0000b40042427a23 */ /* 0x100fe400000108b5 */
[----:B------:R-:W-:Y:S02]  /*6c70*/  FFMA.FTZ R67, R67, c[0x0][0x2d0], -R181 ;  /* 0x0000b40043437a23 */ /* 0x000fe400000108b5 */
[----:B-1----:R-:W-:Y:S02]  /*6c80*/  FMUL.FTZ R34, R0, R162 ;  /* 0x000000a200227220 */ /* 0x002fe40000410000 */
[--C-:B------:R-:W-:Y:S02]  /*6c90*/  FFMA.FTZ R60, R60, c[0x0][0x2d0], -R182.reuse ;  /* 0x0000b4003c3c7a23 */ /* 0x100fe400000108b6 */
[--C-:B------:R-:W-:Y:S01]  /*6ca0*/  FFMA.FTZ R61, R61, c[0x0][0x2d0], -R182.reuse ;  /* 0x0000b4003d3d7a23 */ /* 0x100fe200000108b6 */
[----:B------:R-:W-:Y:S01]  /*6cb0*/  MUFU.EX2 R189, R52 ;  /* 0x0000003400bd7308 */ /* 0x000fe20000000800 */
[----:B------:R-:W-:Y:S01]  /*6cc0*/  FFMA.FTZ R29, R29, c[0x0][0x2d0], -R182 ;  /* 0x0000b4001d1d7a23 */ /* 0x000fe200000108b6 */
[-C--:B------:R-:W-:Y:S03]  /*6cd0*/  HMMA.16816.F32.BF16 R32, R140, R154.reuse, R32 ;  /* 0x0000009a8c20723c */ /* 0x080fe60000041820 */
[--C-:B--2---:R-:W-:Y:S02]  /*6ce0*/  FFMA.FTZ R28, R27, c[0x0][0x2d0], -R137.reuse ;  /* 0x0000b4001b1c7a23 */ /* 0x104fe40000010889 */
[----:B------:R-:W-:Y:S02]  /*6cf0*/  FMUL.FTZ R27, R132, R167 ;  /* 0x000000a7841b7220 */ /* 0x000fe40000410000 */
[--C-:B------:R-:W-:Y:S01]  /*6d00*/  FFMA.FTZ R30, R30, c[0x0][0x2d0], -R137.reuse ;  /* 0x0000b4001e1e7a23 */ /* 0x100fe20000010889 */
[C---:B------:R-:W-:Y:S01]  /*6d10*/  HMMA.16816.F32.BF16 R104, R144.reuse, R154, R104 ;  /* 0x0000009a9068723c */ /* 0x040fe20000041868 */
[----:B------:R-:W1:Y:S01]  /*6d20*/  LDSM.16.MT88.4 R152, [R209+0x2100] ;  /* 0x00210000d198783b */ /* 0x000e620000004200 */
[----:B------:R2:W-:Y:S02]  /*6d30*/  MUFU.EX2 R205, R25 ;  /* 0x0000001900cd7308 */ /* 0x0005e40000000800 */
[----:B---3--:R-:W-:Y:S02]  /*6d40*/  FMUL.FTZ R24, R133, R164 ;  /* 0x000000a485187220 */ /* 0x008fe40000410000 */
[--C-:B------:R-:W-:Y:S02]  /*6d50*/  FFMA.FTZ R31, R31, c[0x0][0x2d0], -R137.reuse ;  /* 0x0000b4001f1f7a23 */ /* 0x100fe40000010889 */
[-C--:B----4-:R-:W-:Y:S04]  /*6d60*/  HMMA.16816.F32.BF16 R108, R144, R148.reuse, R108 ;  /* 0x00000094906c723c */ /* 0x090fe8000004186c */
[----:B------:R3:W-:Y:S01]  /*6d70*/  MUFU.EX2 R176, R26 ;  /* 0x0000001a00b07308 */ /* 0x0007e20000000800 */
[--C-:B------:R-:W-:Y:S02]  /*6d80*/  FFMA.FTZ R62, R62, c[0x0][0x2d0], -R137.reuse ;  /* 0x0000b4003e3e7a23 */ /* 0x100fe40000010889 */
[----:B------:R-:W-:Y:S01]  /*6d90*/  FFMA.FTZ R137, R63, c[0x0][0x2d0], -R137 ;  /* 0x0000b4003f897a23 */ /* 0x000fe20000010889 */
[C---:B------:R-:W-:Y:S04]  /*6da0*/  HMMA.16816.F32.BF16 R112, R140.reuse, R148, R112 ;  /* 0x000000948c70723c */ /* 0x040fe80000041870 */
[----:B------:R-:W-:Y:S02]  /*6db0*/  FFMA.FTZ R3, R3, R247, R236 ;  /* 0x000000f703037223 */ /* 0x000fe400000100ec */
[----:B------:R-:W4:Y:S01]  /*6dc0*/  MUFU.EX2 R190, R53 ;  /* 0x0000003500be7308 */ /* 0x000f220000000800 */
[----:B------:R-:W-:Y:S01]  /*6dd0*/  FFMA.FTZ R0, R0, R248, R184 ;  /* 0x000000f800007223 */ /* 0x000fe200000100b8 */
[-C--:B------:R-:W-:Y:S04]  /*6de0*/  HMMA.16816.F32.BF16 R116, R140, R150.reuse, R116 ;  /* 0x000000968c74723c */ /* 0x080fe80000041874 */
[----:B--2---:R-:W-:Y:S02]  /*6df0*/  FMUL.FTZ R25, R133, R165 ;  /* 0x000000a585197220 */ /* 0x004fe40000410000 */
[----:B------:R-:W-:Y:S02]  /*6e00*/  FADD.FTZ R3, R235, R3 ;  /* 0x00000003eb037221 */ /* 0x000fe40000010000 */
[C---:B------:R-:W-:Y:S01]  /*6e10*/  HMMA.16816.F32.BF16 R120, R144.reuse, R150, R120 ;  /* 0x000000969078723c */ /* 0x040fe20000041878 */
[----:B------:R-:W2:Y:S01]  /*6e20*/  LDSM.16.MT88.4 R148, [R208+0x500] ;  /* 0x00050000d094783b */ /* 0x000ea20000004200 */
[----:B------:R4:W-:Y:S02]  /*6e30*/  MUFU.EX2 R203, R29 ;  /* 0x0000001d00cb7308 */ /* 0x0009e40000000800 */
[----:B---3--:R-:W-:Y:S02]  /*6e40*/  FMUL.FTZ R26, R132, R166 ;  /* 0x000000a6841a7220 */ /* 0x008fe40000410000 */
[----:B------:R-:W-:Y:S05]  /*6e50*/  FADD.FTZ R0, R183, R0 ;  /* 0x00000000b7007221 */ /* 0x000fea0000010000 */
[-C--:B-1----:R-:W-:Y:S01]  /*6e60*/  HMMA.16816.F32.BF16 R24, R144, R152.reuse, R24 ;  /* 0x000000989018723c */ /* 0x082fe20000041818 */
[----:B------:R1:W-:Y:S07]  /*6e70*/  MUFU.EX2 R165, R28 ;  /* 0x0000001c00a57308 */ /* 0x0003ee0000000800 */
[C---:B------:R-:W-:Y:S03]  /*6e80*/  HMMA.16816.F32.BF16 R124, R140.reuse, R152, R124 ;  /* 0x000000988c7c723c */ /* 0x040fe6000004187c */
[----:B------:R3:W-:Y:S01]  /*6e90*/  MUFU.EX2 R164, R30 ;  /* 0x0000001e00a47308 */ /* 0x0007e20000000800 */
[----:B----4-:R-:W-:Y:S04]  /*6ea0*/  FMUL.FTZ R29, R133, R169 ;  /* 0x000000a9851d7220 */ /* 0x010fe80000410000 */
[-C--:B------:R-:W-:Y:S05]  /*6eb0*/  HMMA.16816.F32.BF16 R128, R140, R154.reuse, R128 ;  /* 0x0000009a8c80723c */ /* 0x080fea0000041880 */
[----:B------:R4:W-:Y:S02]  /*6ec0*/  MUFU.EX2 R175, R31 ;  /* 0x0000001f00af7308 */ /* 0x0009e40000000800 */
[----:B------:R-:W-:Y:S01]  /*6ed0*/  F2FP.BF16.PACK_AB R140, R231, R232 ;  /* 0x000000e8e78c723e */ /* 0x000fe200000010ff */
[----:B-1----:R-:W-:Y:S01]  /*6ee0*/  FMUL.FTZ R28, R133, R168 ;  /* 0x000000a8851c7220 */ /* 0x002fe20000410000 */
[----:B-----5:R-:W-:Y:S03]  /*6ef0*/  F2FP.BF16.PACK_AB R142, R229, R230 ;  /* 0x000000e6e58e723e */ /* 0x020fe600000010ff */
[----:B------:R-:W-:Y:S01]  /*6f00*/  FFMA.FTZ R133, R133, R245, R241 ;  /* 0x000000f585857223 */ /* 0x000fe200000100f1 */
[----:B------:R-:W-:Y:S02]  /*6f10*/  F2FP.BF16.PACK_AB R141, R227, R228 ;  /* 0x000000e4e38d723e */ /* 0x000fe400000010ff */
[----:B------:R-:W1:Y:S01]  /*6f20*/  MUFU.EX2 R207, R138 ;  /* 0x0000008a00cf7308 */ /* 0x000e620000000800 */
[----:B------:R-:W-:Y:S01]  /*6f30*/  F2FP.BF16.PACK_AB R168, R190, R189 ;  /* 0x000000bdbea8723e */ /* 0x000fe200000010ff */
[C---:B---3--:R-:W-:Y:S08]  /*6f40*/  FMUL.FTZ R30, R132.reuse, R170 ;  /* 0x000000aa841e7220 */ /* 0x048ff00000410000 */
[----:B------:R3:W-:Y:S01]  /*6f50*/  MUFU.EX2 R138, R47 ;  /* 0x0000002f008a7308 */ /* 0x0007e20000000800 */
[C---:B----4-:R-:W-:Y:S02]  /*6f60*/  FMUL.FTZ R31, R132.reuse, R171 ;  /* 0x000000ab841f7220 */ /* 0x050fe40000410000 */
[----:B------:R-:W-:Y:S07]  /*6f70*/  FFMA.FTZ R132, R132, R246, R237 ;  /* 0x000000f684847223 */ /* 0x000fee00000100ed */
[----:B------:R-:W-:Y:S01]  /*6f80*/  MUFU.EX2 R180, R54 ;  /* 0x0000003600b47308 */ /* 0x000fe20000000800 */
[----:B------:R-:W-:Y:S01]  /*6f90*/  HMMA.16816.F32.BF16 R28, R144, R154, R28 ;  /* 0x0000009a901c723c */ /* 0x000fe2000004181c */
[----:B------:R-:W4:Y:S03]  /*6fa0*/  LDSM.16.MT88.4 R152, [R208+0x1500] ;  /* 0x00150000d098783b */ /* 0x000f260000004200 */
[----:B-1----:R-:W-:Y:S03]  /*6fb0*/  F2FP.BF16.PACK_AB R143, R207, R226 ;  /* 0x000000e2cf8f723e */ /* 0x002fe600000010ff */
[----:B------:R-:W-:Y:S02]  /*6fc0*/  F2FP.BF16.PACK_AB R144, R205, R206 ;  /* 0x000000cecd90723e */ /* 0x000fe400000010ff */
[----:B------:R1:W5:Y:S02]  /*6fd0*/  MUFU.EX2 R179, R55 ;  /* 0x0000003700b37308 */ /* 0x0003640000000800 */
[-C--:B--2---:R-:W-:Y:S01]  /*6fe0*/  HMMA.16816.F32.BF16 R4, R140, R148.reuse, R4 ;  /* 0x000000948c04723c */ /* 0x084fe20000041804 */
[----:B---3--:R-:W-:Y:S04]  /*6ff0*/  LDSM.16.MT88.4 R44, [R209+0x900] ;  /* 0x00090000d12c783b */ /* 0x008fe80000004200 */
[----:B------:R-:W-:Y:S02]  /*7000*/  F2FP.BF16.PACK_AB R146, R203, R204 ;  /* 0x000000cccb92723e */ /* 0x000fe400000010ff */
[----:B------:R-:W-:Y:S01]  /*7010*/  F2FP.BF16.PACK_AB R145, R165, R176 ;  /* 0x000000b0a591723e */ /* 0x000fe200000010ff */
[----:B------:R-:W-:Y:S01]  /*7020*/  MUFU.EX2 R193, R40 ;  /* 0x0000002800c17308 */ /* 0x000fe20000000800 */
[----:B------:R-:W-:Y:S07]  /*7030*/  F2FP.BF16.PACK_AB R147, R175, R164 ;  /* 0x000000a4af93723e */ /* 0x000fee00000010ff */
[C---:B------:R-:W-:Y:S02]  /*7040*/  HMMA.16816.F32.BF16 R8, R144.reuse, R148, R8 ;  /* 0x000000949008723c */ /* 0x040fe40000041808 */
[----:B------:R-:W2:Y:S01]  /*7050*/  MUFU.EX2 R194, R41 ;  /* 0x0000002900c27308 */ /* 0x000ea20000000800 */
[----:B-1----:R-:W-:Y:S01]  /*7060*/  LDSM.16.MT88.4 R52, [R209+0x2900] ;  /* 0x00290000d134783b */ /* 0x002fe20000004200 */
[----:B-----5:R-:W-:Y:S04]  /*7070*/  F2FP.BF16.PACK_AB R169, R179, R180 ;  /* 0x000000b4b3a9723e */ /* 0x020fe800000010ff */
[-C--:B------:R-:W-:Y:S04]  /*7080*/  HMMA.16816.F32.BF16 R12, R144, R150.reuse, R12 ;  /* 0x00000096900c723c */ /* 0x080fe8000004180c */
[----:B------:R1:W-:Y:S04]  /*7090*/  MUFU.EX2 R173, R42 ;  /* 0x0000002a00ad7308 */ /* 0x0003e80000000800 */
[C---:B------:R-:W-:Y:S01]  /*70a0*/  HMMA.16816.F32.BF16 R16, R140.reuse, R150, R16 ;  /* 0x000000968c10723c */ /* 0x040fe20000041810 */
[----:B------:R-:W3:Y:S05]  /*70b0*/  LDSM.16.MT88.4 R148, [R209+0x1500] ;  /* 0x00150000d194783b */ /* 0x000eea0000004200 */
[----:B------:R-:W5:Y:S02]  /*70c0*/  MUFU.EX2 R174, R43 ;  /* 0x0000002b00ae7308 */ /* 0x000f640000000800 */
[-C--:B------:R-:W-:Y:S04]  /*70d0*/  HMMA.16816.F32.BF16 R68, R140, R156.reuse, R68 ;  /* 0x0000009c8c44723c */ /* 0x080fe80000041844 */
[----:B--2---:R-:W-:Y:S04]  /*70e0*/  F2FP.BF16.PACK_AB R40, R194, R193 ;  /* 0x000000c1c228723e */ /* 0x004fe800000010ff */
[C---:B------:R-:W-:Y:S01]  /*70f0*/  HMMA.16816.F32.BF16 R72, R144.reuse, R156, R72 ;  /* 0x0000009c9048723c */ /* 0x040fe20000041848 */
[----:B------:R-:W-:Y:S03]  /*7100*/  MUFU.EX2 R178, R66 ;  /* 0x0000004200b27308 */ /* 0x000fe60000000800 */
[----:B-1----:R-:W-:Y:S04]  /*7110*/  F2FP.BF16.PACK_AB R42, R192, R191 ;  /* 0x000000bfc02a723e */ /* 0x002fe800000010ff */
[-C--:B------:R-:W-:Y:S03]  /*7120*/  HMMA.16816.F32.BF16 R76, R144, R158.reuse, R76 ;  /* 0x0000009e904c723c */ /* 0x080fe6000004184c */
[----:B------:R-:W-:Y:S01]  /*7130*/  MUFU.EX2 R66, R57 ;  /* 0x0000003900427308 */ /* 0x000fe20000000800 */
[----:B-----5:R-:W-:Y:S04]  /*7140*/  F2FP.BF16.PACK_AB R41, R174, R173 ;  /* 0x000000adae29723e */ /* 0x020fe800000010ff */
[C---:B------:R-:W-:Y:S01]  /*7150*/  HMMA.16816.F32.BF16 R80, R140.reuse, R158, R80 ;  /* 0x0000009e8c50723c */ /* 0x040fe20000041850 */
[----:B------:R-:W1:Y:S03]  /*7160*/  LDSM.16.MT88.4 R156, [R208+0x2500] ;  /* 0x00250000d09c783b */ /* 0x000e660000004200 */
[----:B------:R-:W-:Y:S01]  /*7170*/  F2FP.BF16.PACK_AB R43, R138, R172 ;  /* 0x000000ac8a2b723e */ /* 0x000fe200000010ff */
[----:B------:R-:W2:Y:S03]  /*7180*/  MUFU.EX2 R177, R67 ;  /* 0x0000004300b17308 */ /* 0x000ea60000000800 */
[-C--:B----4-:R-:W-:Y:S07]  /*7190*/  HMMA.16816.F32.BF16 R84, R140, R152.reuse, R84 ;  /* 0x000000988c54723c */ /* 0x090fee0000041854 */
[----:B------:R-:W-:Y:S01]  /*71a0*/  MUFU.EX2 R67, R56 ;  /* 0x0000003800437308 */ /* 0x000fe20000000800 */
[C---:B------:R-:W-:Y:S08]  /*71b0*/  HMMA.16816.F32.BF16 R88, R144.reuse, R152, R88 ;  /* 0x000000989058723c */ /* 0x040ff00000041858 */
[-C--:B------:R-:W-:Y:S01]  /*71c0*/  HMMA.16816.F32.BF16 R92, R144, R154.reuse, R92 ;  /* 0x0000009a905c723c */ /* 0x080fe2000004185c */
[----:B------:R-:W-:Y:S03]  /*71d0*/  MUFU.EX2 R188, R64 ;  /* 0x0000004000bc7308 */ /* 0x000fe60000000800 */
[----:B--2---:R-:W-:Y:S04]  /*71e0*/  F2FP.BF16.PACK_AB R171, R177, R178 ;  /* 0x000000b2b1ab723e */ /* 0x004fe800000010ff */
[C---:B------:R-:W-:Y:S01]  /*71f0*/  HMMA.16816.F32.BF16 R96, R140.reuse, R154, R96 ;  /* 0x0000009a8c60723c */ /* 0x040fe20000041860 */
[----:B------:R-:W-:Y:S02]  /*7200*/  LDSM.16.MT88.4 R152, [R208+0xd00] ;  /* 0x000d0000d098783b */ /* 0x000fe40000004200 */
[----:B------:R-:W-:Y:S05]  /*7210*/  MUFU.EX2 R64, R61 ;  /* 0x0000003d00407308 */ /* 0x000fea0000000800 */
[-C--:B---3--:R-:W-:Y:S05]  /*7220*/  HMMA.16816.F32.BF16 R20, R140, R148.reuse, R20 ;  /* 0x000000948c14723c */ /* 0x088fea0000041814 */
[----:B------:R-:W-:Y:S03]  /*7230*/  MUFU.EX2 R61, R58 ;  /* 0x0000003a003d7308 */ /* 0x000fe60000000800 */
[C---:B------:R-:W-:Y:S07]  /*7240*/  HMMA.16816.F32.BF16 R100, R144.reuse, R148, R100 ;  /* 0x000000949064723c */ /* 0x040fee0000041864 */
[----:B------:R-:W2:Y:S01]  /*7250*/  MUFU.EX2 R187, R65 ;  /* 0x0000004100bb7308 */ /* 0x000ea20000000800 */
[-C--:B------:R-:W-:Y:S08]  /*7260*/  HMMA.16816.F32.BF16 R32, R144, R150.reuse, R32 ;  /* 0x000000969020723c */ /* 0x080ff00000041820 */
[C---:B------:R-:W-:Y:S01]  /*7270*/  HMMA.16816.F32.BF16 R104, R140.reuse, R150, R104 ;  /* 0x000000968c68723c */ /* 0x040fe20000041868 */
[----:B------:R-:W3:Y:S07]  /*7280*/  MUFU.EX2 R65, R60 ;  /* 0x0000003c00417308 */ /* 0x000eee0000000800 */
[-C--:B-1----:R-:W-:Y:S03]  /*7290*/  HMMA.16816.F32.BF16 R108, R140, R156.reuse, R108 ;  /* 0x0000009c8c6c723c */ /* 0x082fe6000004186c */
[----:B------:R1:W4:Y:S01]  /*72a0*/  MUFU.EX2 R60, R59 ;  /* 0x0000003b003c7308 */ /* 0x0003220000000800 */
[----:B--2---:R-:W-:Y:S04]  /*72b0*/  F2FP.BF16.PACK_AB R170, R187, R188 ;  /* 0x000000bcbbaa723e */ /* 0x004fe800000010ff */
[C---:B------:R-:W-:Y:S05]  /*72c0*/  HMMA.16816.F32.BF16 R112, R144.reuse, R156, R112 ;  /* 0x0000009c9070723c */ /* 0x040fea0000041870 */
[----:B------:R-:W-:Y:S03]  /*72d0*/  MUFU.EX2 R62, R62 ;  /* 0x0000003e003e7308 */ /* 0x000fe60000000800 */
[-C--:B------:R-:W-:Y:S07]  /*72e0*/  HMMA.16816.F32.BF16 R116, R144, R158.reuse, R116 ;  /* 0x0000009e9074723c */ /* 0x080fee0000041874 */
[----:B------:R-:W2:Y:S01]  /*72f0*/  MUFU.EX2 R137, R137 ;  /* 0x0000008900897308 */ /* 0x000ea20000000800 */
[C---:B------:R-:W-:Y:S01]  /*7300*/  HMMA.16816.F32.BF16 R120, R140.reuse, R158, R120 ;  /* 0x0000009e8c78723c */ /* 0x040fe20000041878 */
[----:B-1----:R-:W-:Y:S07]  /*7310*/  LDSM.16.MT88.4 R56, [R209+0x1d00] ;  /* 0x001d0000d138783b */ /* 0x002fee0000004200 */
[-C--:B------:R-:W-:Y:S08]  /*7320*/  HMMA.16816.F32.BF16 R24, R140, R36.reuse, R24 ;  /* 0x000000248c18723c */ /* 0x080ff00000041818 */
[C---:B------:R-:W-:Y:S07]  /*7330*/  HMMA.16816.F32.BF16 R124, R144.reuse, R36, R124 ;  /* 0x00000024907c723c */ /* 0x040fee000004187c */
[----:B------:R-:W-:Y:S01]  /*7340*/  F2FP.BF16.PACK_AB R36, R201, R202 ;  /* 0x000000cac924723e */ /* 0x000fe200000010ff */
[-C--:B------:R-:W-:Y:S04]  /*7350*/  HMMA.16816.F32.BF16 R128, R144, R38.reuse, R128 ;  /* 0x000000269080723c */ /* 0x080fe80000041880 */
[----:B------:R-:W-:Y:S04]  /*7360*/  F2FP.BF16.PACK_AB R37, R196, R198 ;  /* 0x000000c6c425723e */ /* 0x000fe800000010ff */
[----:B------:R-:W-:Y:S01]  /*7370*/  HMMA.16816.F32.BF16 R28, R140, R38, R28 ;  /* 0x000000268c1c723c */ /* 0x000fe2000004181c */
[----:B------:R-:W1:Y:S06]  /*7380*/  LDSM.16.MT88.4 R140, [R208+0x1900] ;  /* 0x00190000d08c783b */ /* 0x000e6c0000004200 */
[----:B------:R-:W-:Y:S02]  /*7390*/  F2FP.BF16.PACK_AB R38, R199, R200 ;  /* 0x000000c8c726723e */ /* 0x000fe400000010ff */
[----:B------:R-:W-:Y:S07]  /*73a0*/  F2FP.BF16.PACK_AB R39, R197, R195 ;  /* 0x000000c3c527723e */ /* 0x000fee00000010ff */
[-C--:B------:R-:W-:Y:S08]  /*73b0*/  HMMA.16816.F32.BF16 R4, R36, R48.reuse, R4 ;  /* 0x000000302404723c */ /* 0x080ff00000041804 */
[C---:B------:R-:W-:Y:S08]  /*73c0*/  HMMA.16816.F32.BF16 R8, R40.reuse, R48, R8 ;  /* 0x000000302808723c */ /* 0x040ff00000041808 */
[-C--:B------:R-:W-:Y:S08]  /*73d0*/  HMMA.16816.F32.BF16 R12, R40, R50.reuse, R12 ;  /* 0x00000032280c723c */ /* 0x080ff0000004180c */
[C---:B------:R-:W-:Y:S01]  /*73e0*/  HMMA.16816.F32.BF16 R16, R36.reuse, R50, R16 ;  /* 0x000000322410723c */ /* 0x040fe20000041810 */
[----:B------:R-:W5:Y:S07]  /*73f0*/  LDSM.16.MT88.4 R48, [R209+0x1900] ;  /* 0x00190000d130783b */ /* 0x000f6e0000004200 */
[-C--:B------:R-:W-:Y:S08]  /*7400*/  HMMA.16816.F32.BF16 R68, R36, R44.reuse, R68 ;  /* 0x0000002c2444723c */ /* 0x080ff00000041844 */
[C---:B------:R-:W-:Y:S08]  /*7410*/  HMMA.16816.F32.BF16 R72, R40.reuse, R44, R72 ;  /* 0x0000002c2848723c */ /* 0x040ff00000041848 */
[-C--:B------:R-:W-:Y:S08]  /*7420*/  HMMA.16816.F32.BF16 R76, R40, R46.reuse, R76 ;  /* 0x0000002e284c723c */ /* 0x080ff0000004184c */
[C---:B------:R-:W-:Y:S01]  /*7430*/  HMMA.16816.F32.BF16 R80, R36.reuse, R46, R80 ;  /* 0x0000002e2450723c */ /* 0x040fe20000041850 */
[----:B------:R-:W2:Y:S07]  /*7440*/  LDSM.16.MT88.4 R44, [R208+0x2900] ;  /* 0x00290000d02c783b */ /* 0x000eae0000004200 */
[-C--:B-1----:R-:W-:Y:S08]  /*7450*/  HMMA.16816.F32.BF16 R84, R36, R140.reuse, R84 ;  /* 0x0000008c2454723c */ /* 0x082ff00000041854 */
[C---:B------:R-:W-:Y:S08]  /*7460*/  HMMA.16816.F32.BF16 R88, R40.reuse, R140, R88 ;  /* 0x0000008c2858723c */ /* 0x040ff00000041858 */
[-C--:B------:R-:W-:Y:S08]  /*7470*/  HMMA.16816.F32.BF16 R92, R40, R142.reuse, R92 ;  /* 0x0000008e285c723c */ /* 0x080ff0000004185c */
[C---:B------:R-:W-:Y:S08]  /*7480*/  HMMA.16816.F32.BF16 R96, R36.reuse, R142, R96 ;  /* 0x0000008e2460723c */ /* 0x040ff00000041860 */
[-C--:B-----5:R-:W-:Y:S08]  /*7490*/  HMMA.16816.F32.BF16 R20, R36, R48.reuse, R20 ;  /* 0x000000302414723c */ /* 0x0a0ff00000041814 */
[C---:B------:R-:W-:Y:S08]  /*74a0*/  HMMA.16816.F32.BF16 R100, R40.reuse, R48, R100 ;  /* 0x000000302864723c */ /* 0x040ff00000041864 */
[-C--:B------:R-:W-:Y:S08]  /*74b0*/  HMMA.16816.F32.BF16 R32, R40, R50.reuse, R32 ;  /* 0x000000322820723c */ /* 0x080ff00000041820 */
[C---:B------:R-:W-:Y:S01]  /*74c0*/  HMMA.16816.F32.BF16 R104, R36.reuse, R50, R104 ;  /* 0x000000322468723c */ /* 0x040fe20000041868 */
[----:B------:R-:W-:Y:S07]  /*74d0*/  LDSM.16.MT88.4 R48, [R208+0x1d00] ;  /* 0x001d0000d030783b */ /* 0x000fee0000004200 */
[-C--:B--2---:R-:W-:Y:S08]  /*74e0*/  HMMA.16816.F32.BF16 R108, R36, R44.reuse, R108 ;  /* 0x0000002c246c723c */ /* 0x084ff0000004186c */
[C---:B------:R-:W-:Y:S08]  /*74f0*/  HMMA.16816.F32.BF16 R112, R40.reuse, R44, R112 ;  /* 0x0000002c2870723c */ /* 0x040ff00000041870 */
[-C--:B------:R-:W-:Y:S08]  /*7500*/  HMMA.16816.F32.BF16 R116, R40, R46.reuse, R116 ;  /* 0x0000002e2874723c */ /* 0x080ff00000041874 */
[C---:B------:R-:W-:Y:S01]  /*7510*/  HMMA.16816.F32.BF16 R120, R36.reuse, R46, R120 ;  /* 0x0000002e2478723c */ /* 0x040fe20000041878 */
[----:B------:R-:W1:Y:S07]  /*7520*/  LDSM.16.MT88.4 R44, [R209+0xd00] ;  /* 0x000d0000d12c783b */ /* 0x000e6e0000004200 */
[-C--:B------:R-:W-:Y:S08]  /*7530*/  HMMA.16816.F32.BF16 R24, R36, R52.reuse, R24 ;  /* 0x000000342418723c */ /* 0x080ff00000041818 */
[C---:B------:R-:W-:Y:S08]  /*7540*/  HMMA.16816.F32.BF16 R124, R40.reuse, R52, R124 ;  /* 0x00000034287c723c */ /* 0x040ff0000004187c */
[-C--:B------:R-:W-:Y:S01]  /*7550*/  HMMA.16816.F32.BF16 R128, R40, R54.reuse, R128 ;  /* 0x000000362880723c */ /* 0x080fe20000041880 */
[----:B------:R-:W2:Y:S07]  /*7560*/  LDSM.16.MT88.4 R40, [R208+0x2d00] ;  /* 0x002d0000d028783b */ /* 0x000eae0000004200 */
[----:B------:R-:W-:Y:S07]  /*7570*/  HMMA.16816.F32.BF16 R28, R36, R54, R28 ;  /* 0x00000036241c723c */ /* 0x000fee000004181c */
[----:B------:R-:W-:Y:S01]  /*7580*/  F2FP.BF16.PACK_AB R36, R66, R67 ;  /* 0x000000434224723e */ /* 0x000fe200000010ff */
[-C--:B------:R-:W-:Y:S01]  /*7590*/  HMMA.16816.F32.BF16 R144, R168, R152.reuse, R4 ;  /* 0x00000098a890723c */ /* 0x080fe20000041804 */
[----:B------:R-:W5:Y:S04]  /*75a0*/  LDSM.16.MT88.4 R4, [R209+0x2d00] ;  /* 0x002d0000d104783b */ /* 0x000f680000004200 */
[----:B---3--:R-:W-:Y:S02]  /*75b0*/  F2FP.BF16.PACK_AB R38, R64, R65 ;  /* 0x000000414026723e */ /* 0x008fe400000010ff */
[----:B----4-:R-:W-:Y:S02]  /*75c0*/  F2FP.BF16.PACK_AB R37, R60, R61 ;  /* 0x0000003d3c25723e */ /* 0x010fe400000010ff */
[----:B------:R-:W-:Y:S07]  /*75d0*/  F2FP.BF16.PACK_AB R39, R137, R62 ;  /* 0x0000003e8927723e */ /* 0x000fee00000010ff */
[C---:B------:R-:W-:Y:S07]  /*75e0*/  HMMA.16816.F32.BF16 R140, R36.reuse, R152, R8 ;  /* 0x00000098248c723c */ /* 0x040fee0000041808 */
[----:B------:R-:W-:Y:S01]  /*75f0*/  FADD.FTZ R9, R242, R133 ;  /* 0x00000085f2097221 */ /* 0x000fe20000010000 */
[-C--:B------:R-:W-:Y:S04]  /*7600*/  HMMA.16816.F32.BF16 R148, R36, R154.reuse, R12 ;  /* 0x0000009a2494723c */ /* 0x080fe8000004180c */
[----:B------:R-:W-:Y:S02]  /*7610*/  FADD.FTZ R9, R244, R9 ;  /* 0x00000009f4097221 */ /* 0x000fe40000010000 */
[----:B------:R-:W-:Y:S02]  /*7620*/  FADD.FTZ R8, R234, R3 ;  /* 0x00000003ea087221 */ /* 0x000fe40000010000 */
[C---:B------:R-:W-:Y:S04]  /*7630*/  HMMA.16816.F32.BF16 R152, R168.reuse, R154, R16 ;  /* 0x0000009aa898723c */ /* 0x040fe80000041810 */
[----:B------:R-:W-:Y:S02]  /*7640*/  FADD.FTZ R12, R239, R132 ;  /* 0x00000084ef0c7221 */ /* 0x000fe40000010000 */
[----:B------:R-:W-:Y:S02]  /*7650*/  FADD.FTZ R3, R185, R0 ;  /* 0x00000000b9037221 */ /* 0x000fe40000010000 */
[-C--:B-1----:R-:W-:Y:S04]  /*7660*/  HMMA.16816.F32.BF16 R68, R168, R44.reuse, R68 ;  /* 0x0000002ca844723c */ /* 0x082fe80000041844 */
[----:B------:R-:W-:Y:S02]  /*7670*/  FADD.FTZ R12, R240, R12 ;  /* 0x0000000cf00c7221 */ /* 0x000fe40000010000 */
[----:B------:R-:W-:Y:S02]  /*7680*/  FADD.FTZ R0, R243, R9 ;  /* 0x00000009f3007221 */ /* 0x000fe40000010000 */
[C---:B------:R-:W-:Y:S04]  /*7690*/  HMMA.16816.F32.BF16 R72, R36.reuse, R44, R72 ;  /* 0x0000002c2448723c */ /* 0x040fe80000041848 */
[----:B------:R-:W-:Y:S02]  /*76a0*/  FADD.FTZ R10, R186, R3 ;  /* 0x00000003ba0a7221 */ /* 0x000fe40000010000 */
[----:B------:R-:W-:Y:S02]  /*76b0*/  FADD.FTZ R12, R238, R12 ;  /* 0x0000000cee0c7221 */ /* 0x000fe40000010000 */
[-C--:B------:R-:W-:Y:S04]  /*76c0*/  HMMA.16816.F32.BF16 R76, R36, R46.reuse, R76 ;  /* 0x0000002e244c723c */ /* 0x080fe8000004184c */
        /* <DEDUP_REMOVED lines=29> */
[-C--:B--2---:R-:W-:Y:S04]  /*78a0*/  HMMA.16816.F32.BF16 R108, R168, R40.reuse, R108 ;  /* 0x00000028a86c723c */ /* 0x084fe8000004186c */
[----:B------:R-:W-:Y:S02]  /*78b0*/  FADD.FTZ R10, R173, R8 ;  /* 0x00000008ad0a7221 */ /* 0x000fe40000010000 */
[----:B------:R-:W-:Y:S02]  /*78c0*/  FADD.FTZ R9, R201, R3 ;  /* 0x00000003c9097221 */ /* 0x000fe40000010000 */
[C---:B------:R-:W-:Y:S04]  /*78d0*/  HMMA.16816.F32.BF16 R112, R36.reuse, R40, R112 ;  /* 0x000000282470723c */ /* 0x040fe80000041870 */
[----:B------:R-:W-:Y:S02]  /*78e0*/  FADD.FTZ R8, R196, R0 ;  /* 0x00000000c4087221 */ /* 0x000fe40000010000 */
[----:B------:R-:W-:Y:S02]  /*78f0*/  FADD.FTZ R3, R174, R10 ;  /* 0x0000000aae037221 */ /* 0x000fe40000010000 */
[----:B------:R-:W-:Y:S01]  /*7900*/  FADD.FTZ R0, R200, R9 ;  /* 0x00000009c8007221 */ /* 0x000fe20000010000 */
[-C--:B------:R-:W-:Y:S03]  /*7910*/  HMMA.16816.F32.BF16 R116, R36, R42.reuse, R116 ;  /* 0x0000002a2474723c */ /* 0x080fe60000041874 */
[----:B------:R-:W-:Y:S02]  /*7920*/  FADD.FTZ R10, R195, R8 ;  /* 0x00000008c30a7221 */ /* 0x000fe40000010000 */
[----:B------:R-:W-:Y:S03]  /*7930*/  FADD.FTZ R9, R199, R0 ;  /* 0x00000000c7097221 */ /* 0x000fe60000010000 */
[C---:B------:R-:W-:Y:S04]  /*7940*/  HMMA.16816.F32.BF16 R120, R168.reuse, R42, R120 ;  /* 0x0000002aa878723c */ /* 0x040fe80000041878 */
[----:B------:R-:W-:Y:S04]  /*7950*/  FADD.FTZ R9, R189, R9 ;  /* 0x00000009bd097221 */ /* 0x000fe80000010000 */
[-C--:B-----5:R-:W-:Y:S08]  /*7960*/  HMMA.16816.F32.BF16 R164, R168, R4.reuse, R24 ;  /* 0x00000004a8a4723c */ /* 0x0a0ff00000041818 */
[C---:B------:R-:W-:Y:S07]  /*7970*/  HMMA.16816.F32.BF16 R124, R36.reuse, R4, R124 ;  /* 0x00000004247c723c */ /* 0x040fee000004187c */
[----:B------:R-:W-:Y:S01]  /*7980*/  FADD.FTZ R4, R194, R11 ;  /* 0x0000000bc2047221 */ /* 0x000fe20000010000 */
[-C--:B------:R-:W-:Y:S04]  /*7990*/  HMMA.16816.F32.BF16 R128, R36, R6.reuse, R128 ;  /* 0x000000062480723c */ /* 0x080fe80000041880 */
[----:B------:R-:W-:Y:S02]  /*79a0*/  FADD.FTZ R8, R191, R4 ;  /* 0x00000004bf087221 */ /* 0x000fe40000010000 */
[----:B------:R-:W-:Y:S02]  /*79b0*/  FADD.FTZ R5, R172, R3 ;  /* 0x00000003ac057221 */ /* 0x000fe40000010000 */
[----:B------:R-:W-:Y:S01]  /*79c0*/  FADD.FTZ R4, R197, R10 ;  /* 0x0000000ac5047221 */ /* 0x000fe20000010000 */
[----:B------:R-:W-:Y:S04]  /*79d0*/  HMMA.16816.F32.BF16 R168, R168, R6, R28 ;  /* 0x00000006a8a8723c */ /* 0x000fe8000004181c */
[----:B------:R-:W-:Y:S02]  /*79e0*/  FADD.FTZ R3, R192, R8 ;  /* 0x00000008c0037221 */ /* 0x000fe40000010000 */
[----:B------:R-:W-:Y:S01]  /*79f0*/  FADD.FTZ R0, R138, R5 ;  /* 0x000000058a007221 */ /* 0x000fe20000010000 */
[----:B------:R-:W-:Y:S01]  /*7a00*/  MOV R138, R2 ;  /* 0x00000002008a7202 */ /* 0x000fe20000000f00 */
[----:B------:R-:W-:Y:S04]  /*7a10*/  FADD.FTZ R8, R180, R4 ;  /* 0x00000004b4087221 */ /* 0x000fe80000010000 */
[----:B------:R-:W-:Y:S02]  /*7a20*/  FADD.FTZ R5, R67, R3 ;  /* 0x0000000343057221 */ /* 0x000fe40000010000 */
        /* <DEDUP_REMOVED lines=11> */
[----:B------:R-:W-:Y:S01]  /*7ae0*/  FADD.FTZ R247, R64, R3 ;  /* 0x0000000340f77221 */ /* 0x000fe20000010000 */
[----:B------:R-:W-:Y:S01]  /*7af0*/  MOV R3, R135 ;  /* 0x0000008700037202 */ /* 0x000fe20000000f00 */
[----:B------:R-:W-:Y:S01]  /*7b00*/  FADD.FTZ R248, R137, R0 ;  /* 0x0000000089f87221 */ /* 0x000fe20000010000 */
[----:B------:R-:W-:Y:S02]  /*7b10*/  MOV R0, R136 ;  /* 0x0000008800007202 */ /* 0x000fe40000000f00 */
[----:B------:R-:W-:Y:S01]  /*7b20*/  MOV R137, R134 ;  /* 0x0000008600897202 */ /* 0x000fe20000000f00 */
[----:B------:R-:W-:-:S05]  /*7b30*/  @P0 BRA `(.L_x_11) ;  /* 0xffffcf3000000947 */ /* 0x000fca000383ffff */
.L_x_10:
[----:B------:R-:W1:Y:S01]  /*7b40*/  SHFL.BFLY PT, R11, R245, 0x2, 0x1f ;  /* 0x0c401f00f50b7f89 */ /* 0x000e6200000e0000 */
[----:B------:R-:W-:-:S02]  /*7b50*/  MOV R18, 0xff800000 ;  /* 0xff80000000127802 */ /* 0x000fc40000000f00 */
[----:B------:R-:W-:Y:S01]  /*7b60*/  MOV R19, 0xff800000 ;  /* 0xff80000000137802 */ /* 0x000fe20000000f00 */
[----:B------:R-:W2:Y:S01]  /*7b70*/  SHFL.BFLY PT, R7, R247, 0x2, 0x1f ;  /* 0x0c401f00f7077f89 */ /* 0x000ea200000e0000 */
[----:B------:R-:W-:Y:S02]  /*7b80*/  MOV R20, 0xff800000 ;  /* 0xff80000000147802 */ /* 0x000fe40000000f00 */
[----:B------:R-:W-:Y:S01]  /*7b90*/  MOV R21, 0xff800000 ;  /* 0xff80000000157802 */ /* 0x000fe20000000f00 */
[----:B------:R-:W3:Y:S01]  /*7ba0*/  SHFL.BFLY PT, R9, R246, 0x2, 0x1f ;  /* 0x0c401f00f6097f89 */ /* 0x000ee200000e0000 */
[----:B------:R-:W-:-:S03]  /*7bb0*/  PLOP3.LUT P4, PT, PT, PT, PT, 0x8, 0x0 ;  /* 0x000000000000781c */ /* 0x000fc60003f8e170 */
[----:B------:R-:W4:Y:S01]  /*7bc0*/  SHFL.BFLY PT, R6, R248, 0x2, 0x1f ;  /* 0x0c401f00f8067f89 */ /* 0x000f2200000e0000 */
[----:B-1----:R-:W-:Y:S02]  /*7bd0*/  FADD.FTZ R11, R11, R245 ;  /* 0x000000f50b0b7221 */ /* 0x002fe40000010000 */
[----:B--2---:R-:W-:-:S03]  /*7be0*/  FADD.FTZ R7, R7, R247 ;  /* 0x000000f707077221 */ /* 0x004fc60000010000 */
[----:B------:R-:W1:Y:S01]  /*7bf0*/  SHFL.BFLY PT, R0, R11, 0x1, 0x1f ;  /* 0x0c201f000b007f89 */ /* 0x000e6200000e0000 */
[----:B---3--:R-:W-:-:S03]  /*7c00*/  FADD.FTZ R9, R9, R246 ;  /* 0x000000f609097221 */ /* 0x008fc60000010000 */
[----:B------:R-:W2:Y:S01]  /*7c10*/  SHFL.BFLY PT, R3, R7, 0x1, 0x1f ;  /* 0x0c201f0007037f89 */ /* 0x000ea200000e0000 */
[----:B----4-:R-:W-:-:S03]  /*7c20*/  FADD.FTZ R6, R6, R248 ;  /* 0x000000f806067221 */ /* 0x010fc60000010000 */
[----:B------:R-:W3:Y:S04]  /*7c30*/  SHFL.BFLY PT, R4, R9, 0x1, 0x1f ;  /* 0x0c201f0009047f89 */ /* 0x000ee800000e0000 */
[----:B------:R-:W4:Y:S01]  /*7c40*/  SHFL.BFLY PT, R5, R6, 0x1, 0x1f ;  /* 0x0c201f0006057f89 */ /* 0x000f2200000e0000 */
[----:B-1----:R-:W-:Y:S01]  /*7c50*/  FADD.FTZ R11, R11, R0 ;  /* 0x000000000b0b7221 */ /* 0x002fe20000010000 */
[----:B------:R-:W-:Y:S01]  /*7c60*/  MOV R0, RZ ;  /* 0x000000ff00007202 */ /* 0x000fe20000000f00 */
[----:B--2---:R-:W-:-:S03]  /*7c70*/  FADD.FTZ R7, R7, R3 ;  /* 0x0000000307077221 */ /* 0x004fc60000010000 */
[----:B------:R-:W-:Y:S02]  /*7c80*/  FSETP.NE.FTZ.AND P3, PT, R11, RZ, PT ;  /* 0x000000ff0b00720b */ /* 0x000fe40003f75000 */
[----:B------:R-:W-:Y:S01]  /*7c90*/  MOV R3, RZ ;  /* 0x000000ff00037202 */ /* 0x000fe20000000f00 */
[----:B---3--:R-:W-:Y:S01]  /*7ca0*/  FADD.FTZ R9, R9, R4 ;  /* 0x0000000409097221 */ /* 0x008fe20000010000 */
[----:B------:R-:W-:Y:S02]  /*7cb0*/  FSETP.NE.FTZ.AND P1, PT, R7, RZ, PT ;  /* 0x000000ff0700720b */ /* 0x000fe40003f35000 */
[----:B------:R-:W-:Y:S01]  /*7cc0*/  MOV R4, RZ ;  /* 0x000000ff00047202 */ /* 0x000fe20000000f00 */
[----:B----4-:R-:W-:Y:S01]  /*7cd0*/  FADD.FTZ R6, R5, R6 ;  /* 0x0000000605067221 */ /* 0x010fe20000010000 */
[----:B------:R-:W-:-:S04]  /*7ce0*/  FSETP.NE.FTZ.AND P2, PT, R9, RZ, PT ;  /* 0x000000ff0900720b */ /* 0x000fc80003f55000 */
[----:B------:R-:W-:Y:S01]  /*7cf0*/  FSETP.NE.FTZ.AND P0, PT, R6, RZ, PT ;  /* 0x000000ff0600720b */ /* 0x000fe20003f15000 */
[----:B------:R-:W1:Y:S08]  /*7d00*/  @P3 MUFU.RCP R0, R11 ;  /* 0x0000000b00003308 */ /* 0x000e700000001000 */
[----:B------:R-:W2:Y:S04]  /*7d10*/  @P1 MUFU.RCP R3, R7 ;  /* 0x0000000700031308 */ /* 0x000ea80000001000 */
[----:B------:R-:W-:Y:S01]  /*7d20*/  @P0 MOV R8, 0x3f317218 ;  /* 0x3f31721800080802 */ /* 0x000fe20000000f00 */
[----:B-1----:R-:W-:-:S03]  /*7d30*/  FMUL.FTZ R144, R0, R144 ;  /* 0x0000009000907220 */ /* 0x002fc60000410000 */
[----:B------:R-:W1:Y:S01]  /*7d40*/  @P2 MUFU.RCP R4, R9 ;  /* 0x0000000900042308 */ /* 0x000e620000001000 */
[C---:B------:R-:W-:Y:S02]  /*7d50*/  FMUL.FTZ R145, R0.reuse, R145 ;  /* 0x0000009100917220 */ /* 0x040fe40000410000 */
[C---:B------:R-:W-:Y:S02]  /*7d60*/  FMUL.FTZ R152, R0.reuse, R152 ;  /* 0x0000009800987220 */ /* 0x040fe40000410000 */
[C---:B------:R-:W-:Y:S02]  /*7d70*/  FMUL.FTZ R153, R0.reuse, R153 ;  /* 0x0000009900997220 */ /* 0x040fe40000410000 */
[C---:B------:R-:W-:Y:S01]  /*7d80*/  FMUL.FTZ R68, R0.reuse, R68 ;  /* 0x0000004400447220 */ /* 0x040fe20000410000 */
[----:B------:R-:W-:Y:S01]  /*7d90*/  @P3 MUFU.LG2 R11, R11 ;  /* 0x0000000b000b3308 */ /* 0x000fe20000000c00 */
[C---:B------:R-:W-:Y:S02]  /*7da0*/  FMUL.FTZ R69, R0.reuse, R69 ;  /* 0x0000004500457220 */ /* 0x040fe40000410000 */
[----:B------:R-:W-:-:S02]  /*7db0*/  FMUL.FTZ R80, R0, R80 ;  /* 0x0000005000507220 */ /* 0x000fc40000410000 */
[C---:B------:R-:W-:Y:S02]  /*7dc0*/  FMUL.FTZ R81, R0.reuse, R81 ;  /* 0x0000005100517220 */ /* 0x040fe40000410000 */
[C---:B------:R-:W-:Y:S01]  /*7dd0*/  FMUL.FTZ R84, R0.reuse, R84 ;  /* 0x0000005400547220 */ /* 0x040fe20000410000 */
[----:B------:R-:W-:Y:S01]  /*7de0*/  @P2 MUFU.LG2 R9, R9 ;  /* 0x0000000900092308 */ /* 0x000fe20000000c00 */
[C---:B------:R-:W-:Y:S02]  /*7df0*/  FMUL.FTZ R85, R0.reuse, R85 ;  /* 0x0000005500557220 */ /* 0x040fe40000410000 */
[C---:B------:R-:W-:Y:S02]  /*7e00*/  FMUL.FTZ R96, R0.reuse, R96 ;  /* 0x0000006000607220 */ /* 0x040fe40000410000 */
[C---:B------:R-:W-:Y:S02]  /*7e10*/  FMUL.FTZ R97, R0.reuse, R97 ;  /* 0x0000006100617220 */ /* 0x040fe40000410000 */
[C---:B------:R-:W-:Y:S01]  /*7e20*/  FMUL.FTZ R156, R0.reuse, R156 ;  /* 0x0000009c009c7220 */ /* 0x040fe20000410000 */
[----:B------:R-:W-:Y:S01]  /*7e30*/  @P1 MUFU.LG2 R7, R7 ;  /* 0x0000000700071308 */ /* 0x000fe20000000c00 */
[----:B------:R-:W-:-:S02]  /*7e40*/  FMUL.FTZ R157, R0, R157 ;  /* 0x0000009d009d7220 */ /* 0x000fc40000410000 */
[C---:B------:R-:W-:Y:S02]  /*7e50*/  FMUL.FTZ R104, R0.reuse, R104 ;  /* 0x0000006800687220 */ /* 0x040fe40000410000 */
[C---:B------:R-:W-:Y:S02]  /*7e60*/  FMUL.FTZ R105, R0.reuse, R105 ;  /* 0x0000006900697220 */ /* 0x040fe40000410000 */
[C---:B------:R-:W-:Y:S02]  /*7e70*/  FMUL.FTZ R108, R0.reuse, R108 ;  /* 0x0000006c006c7220 */ /* 0x040fe40000410000 */
[C---:B------:R-:W-:Y:S02]  /*7e80*/  FMUL.FTZ R109, R0.reuse, R109 ;  /* 0x0000006d006d7220 */ /* 0x040fe40000410000 */
[C---:B------:R-:W-:Y:S02]  /*7e90*/  FMUL.FTZ R120, R0.reuse, R120 ;  /* 0x0000007800787220 */ /* 0x040fe40000410000 */
[----:B------:R-:W-:-:S02]  /*7ea0*/  FMUL.FTZ R121, R0, R121 ;  /* 0x0000007900797220 */ /* 0x000fc40000410000 */
[C---:B------:R-:W-:Y:S02]  /*7eb0*/  FMUL.FTZ R164, R0.reuse, R164 ;  /* 0x000000a400a47220 */ /* 0x040fe40000410000 */
[C---:B------:R-:W-:Y:S02]  /*7ec0*/  FMUL.FTZ R165, R0.reuse, R165 ;  /* 0x000000a500a57220 */ /* 0x040fe40000410000 */
[C---:B------:R-:W-:Y:S02]  /*7ed0*/  FMUL.FTZ R168, R0.reuse, R168 ;  /* 0x000000a800a87220 */ /* 0x040fe40000410000 */
[----:B------:R-:W-:Y:S01]  /*7ee0*/  FMUL.FTZ R169, R0, R169 ;  /* 0x000000a900a97220 */ /* 0x000fe20000410000 */
[----:B------:R-:W-:Y:S01]  /*7ef0*/  MOV R0, RZ ;  /* 0x000000ff00007202 */ /* 0x000fe20000000f00 */
[C---:B--2---:R-:W-:Y:S02]  /*7f00*/  FMUL.FTZ R140, R3.reuse, R140 ;  /* 0x0000008c038c7220 */ /* 0x044fe40000410000 */
[----:B------:R-:W-:-:S02]  /*7f10*/  FMUL.FTZ R141, R3, R141 ;  /* 0x0000008d038d7220 */ /* 0x000fc40000410000 */
[C---:B------:R-:W-:Y:S01]  /*7f20*/  FMUL.FTZ R148, R3.reuse, R148 ;  /* 0x0000009403947220 */ /* 0x040fe20000410000 */
[----:B------:R-:W2:Y:S01]  /*7f30*/  @P0 MUFU.RCP R0, R6 ;  /* 0x0000000600000308 */ /* 0x000ea20000001000 */
[C---:B------:R-:W-:Y:S02]  /*7f40*/  FMUL.FTZ R149, R3.reuse, R149 ;  /* 0x0000009503957220 */ /* 0x040fe40000410000 */
[C---:B------:R-:W-:Y:S02]  /*7f50*/  FMUL.FTZ R72, R3.reuse, R72 ;  /* 0x0000004803487220 */ /* 0x040fe40000410000 */
[C---:B------:R-:W-:Y:S02]  /*7f60*/  FMUL.FTZ R73, R3.reuse, R73 ;  /* 0x0000004903497220 */ /* 0x040fe40000410000 */
[C---:B------:R-:W-:Y:S01]  /*7f70*/  FMUL.FTZ R76, R3.reuse, R76 ;  /* 0x0000004c034c7220 */ /* 0x040fe20000410000 */
[----:B------:R-:W3:Y:S01]  /*7f80*/  @P0 MUFU.LG2 R6, R6 ;  /* 0x0000000600060308 */ /* 0x000ee20000000c00 */
        /* <DEDUP_REMOVED lines=17> */
[----:B------:R-:W-:Y:S01]  /*80a0*/  @P2 MOV R3, 0x3f317218 ;  /* 0x3f31721800032802 */ /* 0x000fe20000000f00 */
[C---:B-1----:R-:W-:Y:S02]  /*80b0*/  FMUL.FTZ R146, R4.reuse, R146 ;  /* 0x0000009204927220 */ /* 0x042fe40000410000 */
        /* <DEDUP_REMOVED lines=24> */
[C---:B--2---:R-:W-:Y:S02]  /*8240*/  FMUL.FTZ R142, R0.reuse, R142 ;  /* 0x0000008e008e7220 */ /* 0x044fe40000410000 */
        /* <DEDUP_REMOVED lines=24> */
[----:B------:R-:W-:Y:S02]  /*83d0*/  @P2 FMUL.FTZ R5, R3, c[0x0][0x2d0] ;  /* 0x0000b40003052a20 */ /* 0x000fe40000410000 */
[----:B------:R-:W-:-:S02]  /*83e0*/  @P3 FMUL.FTZ R10, R4, c[0x0][0x2d0] ;  /* 0x0000b400040a3a20 */ /* 0x000fc40000410000 */
[----:B------:R-:W-:Y:S02]  /*83f0*/  @P1 FMUL.FTZ R3, R0, c[0x0][0x2d0] ;  /* 0x0000b40000031a20 */ /* 0x000fe40000410000 */
[----:B------:R-:W-:Y:S02]  /*8400*/  @P3 FMUL.FTZ R11, R11, 0.69314718246459960938 ;  /* 0x3f3172180b0b3820 */ /* 0x000fe40000410000 */
[----:B------:R-:W-:Y:S02]  /*8410*/  @P2 FMUL.FTZ R9, R9, 0.69314718246459960938 ;  /* 0x3f31721809092820 */ /* 0x000fe40000410000 */
[----:B------:R-:W-:Y:S02]  /*8420*/  @P1 FMUL.FTZ R7, R7, 0.69314718246459960938 ;  /* 0x3f31721807071820 */ /* 0x000fe40000410000 */
[----:B---3--:R-:W-:Y:S02]  /*8430*/  @P0 FMUL.FTZ R4, R6, 0.69314718246459960938 ;  /* 0x3f31721806040820 */ /* 0x008fe40000410000 */
[----:B------:R-:W-:-:S02]  /*8440*/  @P0 FMUL.FTZ R0, R8, c[0x0][0x2d0] ;  /* 0x0000b40008000a20 */ /* 0x000fc40000410000 */
[----:B------:R-:W-:Y:S02]  /*8450*/  @P3 FFMA.FTZ R18, R10, R136, R11 ;  /* 0x000000880a123223 */ /* 0x000fe4000001000b */
[----:B------:R-:W-:Y:S02]  /*8460*/  @P2 FFMA.FTZ R19, R5, R135, R9 ;  /* 0x0000008705132223 */ /* 0x000fe40000010009 */
[----:B------:R-:W-:Y:S02]  /*8470*/  @P1 FFMA.FTZ R20, R3, R134, R7 ;  /* 0x0000008603141223 */ /* 0x000fe40000010007 */
[----:B------:R-:W-:Y:S02]  /*8480*/  @P0 FFMA.FTZ R21, R0, R2, R4 ;  /* 0x0000000200150223 */ /* 0x000fe40000010004 */
.L_x_3:
[----:B-1----:R-:W-:Y:S05]  /*8490*/  @P4 BRA `(.L_x_12) ;  /* 0x00001a4000004947 */ /* 0x002fea0003800000 */
[----:B------:R-:W2:Y:S01]  /*84a0*/  LDL.LU R14, [R1+0x30] ;  /* 0x00003000010e7983 */ /* 0x000ea20000300800 */
[----:B------:R-:W-:Y:S01]  /*84b0*/  MOV R24, c[0x0][0x4e8] ;  /* 0x00013a0000187a02 */ /* 0x000fe20000000f00 */
[----:B------:R-:W-:Y:S02]  /*84c0*/  BSSY B0, `(.L_x_13) ;  /* 0x00000c2000007945 */ /* 0x000fe40003800000 */
[----:B------:R-:W1:Y:S01]  /*84d0*/  S2R R16, SR_TID.X ;  /* 0x0000000000107919 */ /* 0x000e620000002100 */
[C---:B------:R-:W-:Y:S01]  /*84e0*/  ISETP.NE.AND P0, PT, R24.reuse, 0x1, PT ;  /* 0x000000011800780c */ /* 0x040fe20003f05270 */
[----:B------:R-:W-:-:S02]  /*84f0*/  IMAD R24, R24, c[0x0][0x388], RZ ;  /* 0x0000e20018187a24 */ /* 0x000fc400078e02ff */
[----:B------:R-:W3:Y:S04]  /*8500*/  S2R R12, SR_CTAID.Y ;  /* 0x00000000000c7919 */ /* 0x000ee80000002600 */
[----:B------:R-:W4:Y:S04]  /*8510*/  S2R R13, SR_CTAID.Z ;  /* 0x00000000000d7919 */ /* 0x000f280000002700 */
[----:B------:R-:W5:Y:S01]  /*8520*/  S2R R15, SR_CTAID.X ;  /* 0x00000000000f7919 */ /* 0x000f620000002500 */
[----:B-1----:R-:W-:-:S04]  /*8530*/  SHF.R.S32.HI R11, RZ, 0x1f, R16 ;  /* 0x0000001fff0b7819 */ /* 0x002fc80000011410 */
[CC--:B------:R-:W-:Y:S02]  /*8540*/  LEA.HI R4, R11.reuse, R16.reuse, RZ, 0x2 ;  /* 0x000000100b047211 */ /* 0x0c0fe400078f10ff */
[----:B------:R-:W-:Y:S02]  /*8550*/  LEA.HI R11, R11, R16, RZ, 0x5 ;  /* 0x000000100b0b7211 */ /* 0x000fe400078f28ff */
[----:B------:R-:W-:Y:S02]  /*8560*/  LOP3.LUT R4, R4, 0xfffffffc, RZ, 0xc0, !PT ;  /* 0xfffffffc04047812 */ /* 0x000fe400078ec0ff */
[--C-:B------:R-:W-:Y:S02]  /*8570*/  SHF.R.S32.HI R6, RZ, 0x5, R11.reuse ;  /* 0x00000005ff067819 */ /* 0x100fe4000001140b */
[----:B------:R-:W-:Y:S02]  /*8580*/  SHF.R.S32.HI R5, RZ, 0x1f, R11 ;  /* 0x0000001fff057819 */ /* 0x000fe4000001140b */
[----:B------:R-:W-:Y:S01]  /*8590*/  LOP3.LUT R11, R11, 0xffffffe0, RZ, 0xc0, !PT ;  /* 0xffffffe00b0b7812 */ /* 0x000fe200078ec0ff */
[----:B------:R-:W-:Y:S01]  /*85a0*/  BAR.SYNC.DEFER_BLOCKING 0x1, 0x80 ;  /* 0x0042000000007b1d */ /* 0x000fe20000010000 */
[----:B--2---:R-:W-:Y:S01]  /*85b0*/  SHF.R.S32.HI R10, RZ, 0x1f, R14 ;  /* 0x0000001fff0a7819 */ /* 0x004fe2000001140e */
[----:B------:R-:W-:-:S04]  /*85c0*/  IMAD.WIDE.U32 R2, R14, c[0x0][0x4d0], RZ ;  /* 0x000134000e027a25 */ /* 0x000fc800078e00ff */
[----:B------:R-:W-:Y:S02]  /*85d0*/  IMAD R0, R10, c[0x0][0x4d0], RZ ;  /* 0x000134000a007a24 */ /* 0x000fe400078e02ff */
[----:B------:R-:W-:Y:S02]  /*85e0*/  IMAD.MOV R9, RZ, RZ, -R14 ;  /* 0x000000ffff097224 */ /* 0x000fe400078e0a0e */
[----:B------:R-:W-:Y:S02]  /*85f0*/  IMAD R8, R14, c[0x0][0x4d4], R0 ;  /* 0x000135000e087a24 */ /* 0x000fe400078e0200 */
[----:B------:R-:W-:Y:S01]  /*8600*/  IMAD.IADD R0, R16, 0x1, -R4 ;  /* 0x0000000110007824 */ /* 0x000fe200078e0a04 */
[----:B------:R-:W-:Y:S01]  /*8610*/  LEA.HI R4, R5, R6, RZ, 0x2 ;  /* 0x0000000605047211 */ /* 0x000fe200078f10ff */
[----:B------:R-:W-:Y:S01]  /*8620*/  IMAD.IADD R5, R3, 0x1, R8 ;  /* 0x0000000103057824 */ /* 0x000fe200078e0208 */
[----:B------:R-:W-:Y:S01]  /*8630*/  IADD3 R16, -R11, R16, RZ ;  /* 0x000000100b107210 */ /* 0x000fe20007ffe1ff */
[----:B---3--:R-:W-:Y:S01]  /*8640*/  IMAD R12, R9, c[0x0][0x550], R12 ;  /* 0x00015400090c7a24 */ /* 0x008fe200078e020c */
[----:B------:R-:W-:-:S02]  /*8650*/  LEA.HI R7, R0, R0, RZ, 0x1 ;  /* 0x0000000000077211 */ /* 0x000fc400078f08ff */
[----:B------:R-:W-:Y:S01]  /*8660*/  LOP3.LUT R8, R4, 0xffffffc, RZ, 0xc0, !PT ;  /* 0x0ffffffc04087812 */ /* 0x000fe200078ec0ff */
[----:B------:R-:W-:Y:S01]  /*8670*/  IMAD.MOV.U32 R4, RZ, RZ, R2 ;  /* 0x000000ffff047224 */ /* 0x000fe200078e0002 */
[C---:B------:R-:W-:Y:S01]  /*8680*/  LOP3.LUT R3, R7.reuse, 0x1ffffffe, RZ, 0xc0, !PT ;  /* 0x1ffffffe07037812 */ /* 0x040fe200078ec0ff */
[----:B------:R-:W-:Y:S01]  /*8690*/  IMAD.SHL.U32 R2, R7, 0x20, RZ ;  /* 0x0000002007027824 */ /* 0x000fe200078e00ff */
[----:B------:R-:W-:Y:S01]  /*86a0*/  SHF.R.S32.HI R7, RZ, 0x1f, R16 ;  /* 0x0000001fff077819 */ /* 0x000fe20000011410 */
[----:B------:R-:W-:Y:S01]  /*86b0*/  IMAD.IADD R9, R6, 0x1, -R8 ;  /* 0x0000000106097824 */ /* 0x000fe200078e0a08 */
[----:B------:R-:W-:Y:S01]  /*86c0*/  IADD3 R8, R0, -R3, RZ ;  /* 0x8000000300087210 */ /* 0x000fe20007ffe0ff */
[----:B------:R-:W-:Y:S01]  /*86d0*/  IMAD R0, R10, c[0x0][0x438], RZ ;  /* 0x00010e000a007a24 */ /* 0x000fe200078e02ff */
[----:B------:R-:W-:Y:S01]  /*86e0*/  LEA.HI R17, R7, R16, RZ, 0x2 ;  /* 0x0000001007117211 */ /* 0x000fe200078f10ff */
[----:B----4-:R-:W-:Y:S01]  /*86f0*/  IMAD.WIDE.U32 R4, R13, c[0x0][0x4d8], R4 ;  /* 0x000136000d047a25 */ /* 0x010fe200078e0004 */
[----:B------:R-:W-:-:S02]  /*8700*/  SHF.R.S32.HI R10, RZ, 0x1f, R13 ;  /* 0x0000001fff0a7819 */ /* 0x000fc4000001140d */
[----:B------:R-:W-:Y:S01]  /*8710*/  SHF.R.S32.HI R7, RZ, 0x2, R17 ;  /* 0x00000002ff077819 */ /* 0x000fe20000011411 */
[----:B------:R-:W-:Y:S01]  /*8720*/  IMAD R6, R14, c[0x0][0x43c], R0 ;  /* 0x00010f000e067a24 */ /* 0x000fe200078e0200 */
[----:B------:R-:W-:Y:S01]  /*8730*/  LOP3.LUT R0, R2, 0xffffffc0, RZ, 0xc0, !PT ;  /* 0xffffffc002007812 */ /* 0x000fe200078ec0ff */
[----:B------:R-:W-:-:S04]  /*8740*/  IMAD.WIDE.U32 R2, R14, c[0x0][0x438], RZ ;  /* 0x00010e000e027a25 */ /* 0x000fc800078e00ff */
[----:B------:R-:W-:Y:S02]  /*8750*/  IMAD R8, R8, 0x8, R0 ;  /* 0x0000000808087824 */ /* 0x000fe400078e0200 */
[----:B------:R-:W-:Y:S02]  /*8760*/  IMAD R14, R9, 0x10, R7 ;  /* 0x00000010090e7824 */ /* 0x000fe400078e0207 */
[----:B------:R-:W-:Y:S02]  /*8770*/  IMAD R11, R10, c[0x0][0x4d8], RZ ;  /* 0x000136000a0b7a24 */ /* 0x000fe400078e02ff */
[----:B------:R-:W-:Y:S02]  /*8780*/  IMAD.IADD R8, R14, 0x1, R8 ;  /* 0x000000010e087824 */ /* 0x000fe400078e0208 */
[----:B------:R-:W-:Y:S02]  /*8790*/  IMAD.IADD R3, R3, 0x1, R6 ;  /* 0x0000000103037824 */ /* 0x000fe400078e0206 */
[----:B------:R-:W-:-:S02]  /*87a0*/  IMAD R6, R10, c[0x0][0x440], RZ ;  /* 0x000110000a067a24 */ /* 0x000fc400078e02ff */
[----:B-----5:R-:W-:Y:S02]  /*87b0*/  IMAD R8, R15, 0x80, R8 ;  /* 0x000000800f087824 */ /* 0x020fe400078e0208 */
[C---:B------:R-:W-:Y:S02]  /*87c0*/  IMAD R0, R13.reuse, c[0x0][0x4dc], R11 ;  /* 0x000137000d007a24 */ /* 0x040fe400078e020b */
[C---:B------:R-:W-:Y:S02]  /*87d0*/  IMAD R6, R13.reuse, c[0x0][0x444], R6 ;  /* 0x000111000d067a24 */ /* 0x040fe400078e0206 */
[----:B------:R-:W-:Y:S01]  /*87e0*/  IMAD.WIDE.U32 R2, R13, c[0x0][0x440], R2 ;  /* 0x000110000d027a25 */ /* 0x000fe200078e0002 */
[----:B------:R-:W-:Y:S02]  /*87f0*/  IADD3 R5, R5, R0, RZ ;  /* 0x0000000005057210 */ /* 0x000fe40007ffe0ff */
[----:B------:R-:W-:Y:S01]  /*8800*/  SHF.R.S32.HI R0, RZ, 0x1f, R12 ;  /* 0x0000001fff007819 */ /* 0x000fe2000001140c */
[----:B------:R-:W-:Y:S01]  /*8810*/  @P0 IMAD.HI.U32 R11, R8, c[0x0][0x4ec], RZ ;  /* 0x00013b00080b0a27 */ /* 0x000fe200078e00ff */
[----:B------:R-:W-:-:S03]  /*8820*/  IADD3 R3, R3, R6, RZ ;  /* 0x0000000603037210 */ /* 0x000fc60007ffe0ff */
[----:B------:R-:W-:-:S04]  /*8830*/  @P0 IMAD.HI.U32 R10, R8, c[0x0][0x4ec], RZ ;  /* 0x00013b00080a0a27 */ /* 0x000fc800078e00ff */
[--C-:B------:R-:W-:Y:S01]  /*8840*/  IMAD.MOV.U32 R6, RZ, RZ, R8.reuse ;  /* 0x000000ffff067224 */ /* 0x100fe200078e0008 */
[----:B------:R-:W-:Y:S01]  /*8850*/  @P0 SHF.R.U32.HI R6, RZ, c[0x0][0x4f0], R11 ;  /* 0x00013c00ff060a19 */ /* 0x000fe2000001160b */
[----:B------:R-:W-:Y:S01]  /*8860*/  IMAD.MOV.U32 R7, RZ, RZ, R8 ;  /* 0x000000ffff077224 */ /* 0x000fe200078e0008 */
[----:B------:R-:W-:Y:S01]  /*8870*/  @P0 SHF.R.U32.HI R7, RZ, c[0x0][0x4f0], R10 ;  /* 0x00013c00ff070a19 */ /* 0x000fe2000001160a */
[----:B------:R-:W-:Y:S01]  /*8880*/  IMAD R9, R0, c[0x0][0x448], RZ ;  /* 0x0001120000097a24 */ /* 0x000fe200078e02ff */
[----:B------:R-:W-:Y:S01]  /*8890*/  IADD3 R10, -R6, RZ, RZ ;  /* 0x000000ff060a7210 */ /* 0x000fe20007ffe1ff */
[----:B------:R-:W-:Y:S02]  /*88a0*/  IMAD R0, R0, c[0x0][0x4e0], RZ ;  /* 0x0001380000007a24 */ /* 0x000fe400078e02ff */
[C---:B------:R-:W-:Y:S01]  /*88b0*/  IMAD R11, R12.reuse, c[0x0][0x44c], R9 ;  /* 0x000113000c0b7a24 */ /* 0x040fe200078e0209 */
[----:B------:R-:W-:Y:S01]  /*88c0*/  SHF.R.S32.HI R9, RZ, 0x1f, R7 ;  /* 0x0000001fff097819 */ /* 0x000fe20000011407 */
[----:B------:R-:W-:-:S02]  /*88d0*/  IMAD R13, R12, c[0x0][0x4e4], R0 ;  /* 0x000139000c0d7a24 */ /* 0x000fc400078e0200 */
[----:B------:R-:W-:-:S04]  /*88e0*/  IMAD.WIDE.U32 R4, R12, c[0x0][0x4e0], R4 ;  /* 0x000138000c047a25 */ /* 0x000fc800078e0004 */
[----:B------:R-:W-:Y:S01]  /*88f0*/  IMAD R0, R10, c[0x0][0x4e8], R8 ;  /* 0x00013a000a007a24 */ /* 0x000fe200078e0208 */
[----:B------:R-:W-:Y:S01]  /*8900*/  SHF.R.S32.HI R10, RZ, 0x1f, R6 ;  /* 0x0000001fff0a7819 */ /* 0x000fe20000011406 */
[----:B------:R-:W-:Y:S01]  /*8910*/  IMAD R9, R9, c[0x0][0x430], RZ ;  /* 0x00010c0009097a24 */ /* 0x000fe200078e02ff */
[----:B------:R-:W-:Y:S01]  /*8920*/  IADD3 R4, P0, R6, R4, RZ ;  /* 0x0000000406047210 */ /* 0x000fe20007f1e0ff */
[----:B------:R-:W-:Y:S01]  /*8930*/  IMAD.WIDE.U32 R2, R12, c[0x0][0x448], R2 ;  /* 0x000112000c027a25 */ /* 0x000fe200078e0002 */
[----:B------:R-:W-:Y:S02]  /*8940*/  SHF.R.S32.HI R6, RZ, 0x1f, R0 ;  /* 0x0000001fff067819 */ /* 0x000fe40000011400 */
[----:B------:R-:W-:Y:S01]  /*8950*/  IADD3.X R5, R10, R5, R13, P0, !PT ;  /* 0x000000050a057210 */ /* 0x000fe200007fe40d */
[----:B------:R-:W-:Y:S02]  /*8960*/  IMAD R10, R7, c[0x0][0x434], R9 ;  /* 0x00010d00070a7a24 */ /* 0x000fe400078e0209 */
[----:B------:R-:W-:-:S02]  /*8970*/  IMAD R9, R6, c[0x0][0x4c8], RZ ;  /* 0x0001320006097a24 */ /* 0x000fc400078e02ff */
[----:B------:R-:W-:Y:S02]  /*8980*/  IMAD.MOV R6, RZ, RZ, -R7 ;  /* 0x000000ffff067224 */ /* 0x000fe400078e0a07 */
[----:B------:R-:W-:-:S04]  /*8990*/  IMAD.WIDE.U32 R4, R0, c[0x0][0x4c8], R4 ;  /* 0x0001320000047a25 */ /* 0x000fc800078e0004 */
[----:B------:R-:W-:Y:S02]  /*89a0*/  IMAD R0, R0, c[0x0][0x4cc], R9 ;  /* 0x0001330000007a24 */ /* 0x000fe400078e0209 */
[----:B------:R-:W-:Y:S02]  /*89b0*/  IMAD.IADD R3, R3, 0x1, R11 ;  /* 0x0000000103037824 */ /* 0x000fe400078e020b */
[----:B------:R-:W-:Y:S01]  /*89c0*/  IMAD R13, R6, c[0x0][0x4e8], R8 ;  /* 0x00013a00060d7a24 */ /* 0x000fe200078e0208 */
[C---:B------:R-:W-:Y:S01]  /*89d0*/  LEA R6, P0, R4.reuse, c[0x0][0x4a8], 0x2 ;  /* 0x00012a0004067a11 */ /* 0x040fe200078010ff */
[----:B------:R-:W-:Y:S02]  /*89e0*/  IMAD.IADD R0, R5, 0x1, R0 ;  /* 0x0000000105007824 */ /* 0x000fe400078e0200 */
[----:B------:R-:W-:Y:S01]  /*89f0*/  IMAD.WIDE.U32 R2, R7, c[0x0][0x430], R2 ;  /* 0x00010c0007027a25 */ /* 0x000fe200078e0002 */
[----:B------:R-:W-:Y:S01]  /*8a00*/  SHF.R.S32.HI R7, RZ, 0x1f, R13 ;  /* 0x0000001fff077819 */ /* 0x000fe2000001140d */
[----:B------:R-:W-:Y:S01]  /*8a10*/  SHFL.IDX PT, R8, R6, 0x2, 0x1c1f ;  /* 0x005c1f0006087f89 */ /* 0x000fe200000e0000 */
[----:B------:R-:W-:Y:S01]  /*8a20*/  LEA.HI.X R0, R4, c[0x0][0x4ac], R0, 0x2, P0 ;  /* 0x00012b0004007a11 */ /* 0x000fe200000f1400 */
[----:B------:R-:W-:Y:S01]  /*8a30*/  IMAD R12, R15, 0x80, R14 ;  /* 0x000000800f0c7824 */ /* 0x000fe200078e020e */
[----:B------:R-:W-:Y:S01]  /*8a40*/  IADD3 R3, R3, R10, RZ ;  /* 0x0000000a03037210 */ /* 0x000fe20007ffe0ff */
[----:B------:R-:W-:Y:S01]  /*8a50*/  IMAD R7, R7, c[0x0][0x428], RZ ;  /* 0x00010a0007077a24 */ /* 0x000fe200078e02ff */
[----:B------:R-:W-:Y:S01]  /*8a60*/  SHFL.IDX PT, R4, R6, RZ, 0x1c1f ;  /* 0x001c1fff06047589 */ /* 0x000fe200000e0000 */
[----:B------:R-:W-:-:S02]  /*8a70*/  LOP3.LUT P0, RZ, R16, 0x3, RZ, 0xc0, !PT ;  /* 0x0000000310ff7812 */ /* 0x000fc4000780c0ff */
[C---:B------:R-:W-:Y:S01]  /*8a80*/  IMAD R15, R13.reuse, c[0x0][0x42c], R7 ;  /* 0x00010b000d0f7a24 */ /* 0x040fe200078e0207 */
[----:B------:R-:W1:Y:S01]  /*8a90*/  SHFL.IDX PT, R5, R0, RZ, 0x1c1f ;  /* 0x001c1fff00057589 */ /* 0x000e6200000e0000 */
[----:B------:R-:W-:Y:S01]  /*8aa0*/  IMAD.WIDE.U32 R2, R13, c[0x0][0x428], R2 ;  /* 0x00010a000d027a25 */ /* 0x000fe200078e0002 */
[C---:B------:R-:W-:Y:S02]  /*8ab0*/  IADD3 R14, R12.reuse, 0x40, RZ ;  /* 0x000000400c0e7810 */ /* 0x040fe40007ffe0ff */
[----:B------:R-:W-:Y:S01]  /*8ac0*/  SHFL.IDX PT, R10, R6, 0x1, 0x1c1f ;  /* 0x003c1f00060a7f89 */ /* 0x000fe200000e0000 */
[C---:B------:R-:W-:Y:S02]  /*8ad0*/  IADD3 R13, R12.reuse, 0x48, RZ ;  /* 0x000000480c0d7810 */ /* 0x040fe40007ffe0ff */
[-C--:B------:R-:W-:Y:S01]  /*8ae0*/  ISETP.GE.OR P4, PT, R12, R24.reuse, P0 ;  /* 0x000000180c00720c */ /* 0x080fe20000786670 */
[----:B------:R-:W2:Y:S01]  /*8af0*/  SHFL.IDX PT, R11, R0, 0x1, 0x1c1f ;  /* 0x003c1f00000b7f89 */ /* 0x000ea200000e0000 */
[----:B------:R-:W-:-:S02]  /*8b00*/  ISETP.GE.OR P2, PT, R14, R24, P0 ;  /* 0x000000180e00720c */ /* 0x000fc40000746670 */
[----:B------:R-:W-:Y:S01]  /*8b10*/  IADD3 R3, R3, R15, RZ ;  /* 0x0000000f03037210 */ /* 0x000fe20007ffe0ff */
[----:B------:R-:W3:Y:S01]  /*8b20*/  SHFL.IDX PT, R9, R0, 0x2, 0x1c1f ;  /* 0x005c1f0000097f89 */ /* 0x000ee200000e0000 */
[----:B------:R-:W-:Y:S02]  /*8b30*/  LEA R23, P1, R2, c[0x0][0x400], 0x2 ;  /* 0x0001000002177a11 */ /* 0x000fe400078210ff */
[-C--:B------:R-:W-:Y:S01]  /*8b40*/  ISETP.GE.AND P6, PT, R14, R24.reuse, PT ;  /* 0x000000180e00720c */ /* 0x080fe20003fc6270 */
[----:B------:R-:W-:Y:S01]  /*8b50*/  SHFL.IDX PT, R6, R6, 0x3, 0x1c1f ;  /* 0x007c1f0006067f89 */ /* 0x000fe200000e0000 */
[----:B------:R-:W-:Y:S02]  /*8b60*/  LEA.HI.X R22, R2, c[0x0][0x404], R3, 0x2, P1 ;  /* 0x0001010002167a11 */ /* 0x000fe400008f1403 */
[----:B------:R-:W-:Y:S01]  /*8b70*/  ISETP.GE.AND P1, PT, R13, R24, PT ;  /* 0x000000180d00720c */ /* 0x000fe20003f26270 */
[----:B------:R4:W5:Y:S04]  /*8b80*/  SHFL.IDX PT, R7, R0, 0x3, 0x1c1f ;  /* 0x007c1f0000077f89 */ /* 0x00096800000e0000 */
[----:B-1----:R1:W-:Y:S04]  /*8b90*/  @!P4 ST.E [R4.64], R18 ;  /* 0x000000120400c985 */ /* 0x0023e8000c101906 */
[----:B------:R1:W1:Y:S04]  /*8ba0*/  SHFL.IDX PT, R2, R23, RZ, 0x1c1f ;  /* 0x001c1fff17027589 */ /* 0x00026800000e0000 */
[----:B------:R1:W1:Y:S01]  /*8bb0*/  SHFL.IDX PT, R3, R22, RZ, 0x1c1f ;  /* 0x001c1fff16037589 */ /* 0x00026200000e0000 */
[----:B----4-:R-:W-:-:S04]  /*8bc0*/  IADD3 R0, R12, 0x8, RZ ;  /* 0x000000080c007810 */ /* 0x010fc80007ffe0ff */
[CC--:B------:R-:W-:Y:S02]  /*8bd0*/  ISETP.GE.OR P3, PT, R0.reuse, R24.reuse, P0 ;  /* 0x000000180000720c */ /* 0x0c0fe40000766670 */
[-C--:B------:R-:W-:Y:S02]  /*8be0*/  ISETP.GE.OR P0, PT, R13, R24.reuse, P0 ;  /* 0x000000180d00720c */ /* 0x080fe40000706670 */
[----:B------:R-:W-:Y:S02]  /*8bf0*/  ISETP.GE.AND P5, PT, R0, R24, PT ;  /* 0x000000180000720c */ /* 0x000fe40003fa6270 */
[----:B------:R-:W-:-:S05]  /*8c00*/  LOP3.LUT R0, R17, 0x7ffffffc, RZ, 0xc0, !PT ;  /* 0x7ffffffc11007812 */ /* 0x000fca00078ec0ff */
[----:B------:R-:W-:Y:S01]  /*8c10*/  IMAD.IADD R0, R16, 0x1, -R0 ;  /* 0x0000000110007824 */ /* 0x000fe200078e0a00 */
[----:B------:R-:W-:Y:S01]  /*8c20*/  P2R R16, PR, RZ, 0x2 ;  /* 0x00000002ff107803 */ /* 0x000fe20000000000 */
[----:B--2---:R2:W-:Y:S03]  /*8c30*/  @!P3 ST.E [R10.64], R19 ;  /* 0x000000130a00b985 */ /* 0x0045e6000c101906 */
[----:B------:R-:W-:Y:S01]  /*8c40*/  SHF.L.U32 R0, R0, 0x1, RZ ;  /* 0x0000000100007819 */ /* 0x000fe200000006ff */
[----:B---3--:R2:W-:Y:S04]  /*8c50*/  @!P2 ST.E [R8.64], R20 ;  /* 0x000000140800a985 */ /* 0x0085e8000c101906 */
[----:B-----5:R2:W-:Y:S01]  /*8c60*/  @!P0 ST.E [R6.64], R21 ;  /* 0x0000001506008985 */ /* 0x0205e2000c101906 */
[----:B------:R-:W-:-:S13]  /*8c70*/  ISETP.GE.AND P0, PT, R12, R24, PT ;  /* 0x000000180c00720c */ /* 0x000fda0003f06270 */
[----:B------:R-:W-:Y:S05]  /*8c80*/  @P0 BRA `(.L_x_14) ;  /* 0x0000045000000947 */ /* 0x000fea0003800000 */
[C---:B-12---:R-:W-:Y:S02]  /*8c90*/  IADD3 R6, R0.reuse, 0x8, RZ ;  /* 0x0000000800067810 */ /* 0x046fe40007ffe0ff */
[----:B------:R-:W-:Y:S02]  /*8ca0*/  IADD3 R5, R0, 0x10, RZ ;  /* 0x0000001000057810 */ /* 0x000fe40007ffe0ff */
[----:B------:R-:W-:Y:S02]  /*8cb0*/  ISETP.GE.AND P1, PT, R6, c[0x0][0x3c8], PT ;  /* 0x0000f20006007a0c */ /* 0x000fe40003f26270 */
[----:B------:R-:W-:Y:S02]  /*8cc0*/  ISETP.GE.AND P0, PT, R5, c[0x0][0x3c8], PT ;  /* 0x0000f20005007a0c */ /* 0x000fe40003f06270 */
[C---:B------:R-:W-:Y:S02]  /*8cd0*/  IADD3 R4, R0.reuse, 0x18, RZ ;  /* 0x0000001800047810 */ /* 0x040fe40007ffe0ff */
[----:B------:R-:W-:-:S02]  /*8ce0*/  ISETP.GE.AND P2, PT, R0, c[0x0][0x3c8], PT ;  /* 0x0000f20000007a0c */ /* 0x000fc40003f46270 */
[----:B------:R-:W-:-:S05]  /*8cf0*/  ISETP.GE.AND P4, PT, R4, c[0x0][0x3c8], PT ;  /* 0x0000f20004007a0c */ /* 0x000fca0003f86270 */
[----:B------:R-:W-:Y:S02]  /*8d00*/  @!P1 LEA.HI R6, R6, R6, RZ, 0x1 ;  /* 0x0000000606069211 */ /* 0x000fe400078f08ff */
[----:B------:R-:W-:Y:S02]  /*8d10*/  @!P0 LEA.HI R5, R5, R5, RZ, 0x1 ;  /* 0x0000000505058211 */ /* 0x000fe400078f08ff */
[----:B------:R-:W-:Y:S02]  /*8d20*/  @!P1 LOP3.LUT R6, R6, 0xfffffffe, RZ, 0xc0, !PT ;  /* 0xfffffffe06069812 */ /* 0x000fe400078ec0ff */
[----:B------:R-:W-:Y:S01]  /*8d30*/  @!P0 LOP3.LUT R5, R5, 0xfffffffe, RZ, 0xc0, !PT ;  /* 0xfffffffe05058812 */ /* 0x000fe200078ec0ff */
[----:B------:R-:W-:Y:S01]  /*8d40*/  @!P2 IMAD.WIDE R8, R0, 0x4, R2 ;  /* 0x000000040008a825 */ /* 0x000fe200078e0202 */
[----:B------:R-:W-:-:S03]  /*8d50*/  @!P4 LEA.HI R10, R4, R4, RZ, 0x1 ;  /* 0x00000004040ac211 */ /* 0x000fc600078f08ff */
[--C-:B------:R-:W-:Y:S01]  /*8d60*/  @!P1 IMAD.WIDE R6, R6, 0x4, R2.reuse ;  /* 0x0000000406069825 */ /* 0x100fe200078e0202 */
[----:B------:R1:W-:Y:S03]  /*8d70*/  @!P2 ST.E.64 [R8.64], R144 ;  /* 0x000000900800a985 */ /* 0x0003e6000c101b06 */
[----:B------:R-:W-:Y:S01]  /*8d80*/  @!P0 IMAD.WIDE R4, R5, 0x4, R2 ;  /* 0x0000000405048825 */ /* 0x000fe200078e0202 */
[----:B------:R2:W-:Y:S04]  /*8d90*/  @!P1 ST.E.64 [R6.64], R152 ;  /* 0x0000009806009985 */ /* 0x0005e8000c101b06 */
[----:B------:R3:W-:Y:S01]  /*8da0*/  @!P0 ST.E.64 [R4.64], R68 ;  /* 0x0000004404008985 */ /* 0x0007e2000c101b06 */
[----:B-1----:R-:W-:-:S02]  /*8db0*/  @!P4 LOP3.LUT R8, R10, 0xfffffffe, RZ, 0xc0, !PT ;  /* 0xfffffffe0a08c812 */ /* 0x002fc400078ec0ff */
[----:B------:R-:W-:-:S03]  /*8dc0*/  IADD3 R9, R0, 0x20, RZ ;  /* 0x0000002000097810 */ /* 0x000fc60007ffe0ff */
[----:B--2---:R-:W-:Y:S01]  /*8dd0*/  @!P4 IMAD.WIDE R6, R8, 0x4, R2 ;  /* 0x000000040806c825 */ /* 0x004fe200078e0202 */
[----:B------:R-:W-:Y:S02]  /*8de0*/  ISETP.GE.AND P3, PT, R9, c[0x0][0x3c8], PT ;  /* 0x0000f20009007a0c */ /* 0x000fe40003f66270 */
[C---:B---3--:R-:W-:Y:S02]  /*8df0*/  IADD3 R5, R0.reuse, 0x28, RZ ;  /* 0x0000002800057810 */ /* 0x048fe40007ffe0ff */
[C---:B------:R-:W-:Y:S01]  /*8e00*/  IADD3 R4, R0.reuse, 0x30, RZ ;  /* 0x0000003000047810 */ /* 0x040fe20007ffe0ff */
[----:B------:R1:W-:Y:S01]  /*8e10*/  @!P4 ST.E.64 [R6.64], R80 ;  /* 0x000000500600c985 */ /* 0x0003e2000c101b06 */
[----:B------:R-:W-:Y:S02]  /*8e20*/  IADD3 R8, R0, 0x38, RZ ;  /* 0x0000003800087810 */ /* 0x000fe40007ffe0ff */
[----:B------:R-:W-:Y:S02]  /*8e30*/  ISETP.GE.AND P2, PT, R5, c[0x0][0x3c8], PT ;  /* 0x0000f20005007a0c */ /* 0x000fe40003f46270 */
[----:B------:R-:W-:-:S02]  /*8e40*/  ISETP.GE.AND P1, PT, R4, c[0x0][0x3c8], PT ;  /* 0x0000f20004007a0c */ /* 0x000fc40003f26270 */
[----:B------:R-:W-:Y:S02]  /*8e50*/  ISETP.GE.AND P0, PT, R8, c[0x0][0x3c8], PT ;  /* 0x0000f20008007a0c */ /* 0x000fe40003f06270 */
[----:B------:R-:W-:-:S09]  /*8e60*/  @!P3 LEA.HI R9, R9, R9, RZ, 0x1 ;  /* 0x000000090909b211 */ /* 0x000fd200078f08ff */
[----:B------:R-:W-:Y:S02]  /*8e70*/  @!P1 LEA.HI R4, R4, R4, RZ, 0x1 ;  /* 0x0000000404049211 */ /* 0x000fe400078f08ff */
[----:B------:R-:W-:-:S04]  /*8e80*/  @!P0 LEA.HI R8, R8, R8, RZ, 0x1 ;  /* 0x0000000808088211 */ /* 0x000fc800078f08ff */
[----:B------:R-:W-:Y:S02]  /*8e90*/  @!P0 LOP3.LUT R10, R8, 0xfffffffe, RZ, 0xc0, !PT ;  /* 0xfffffffe080a8812 */ /* 0x000fe400078ec0ff */
[----:B-1----:R-:W-:Y:S02]  /*8ea0*/  @!P2 LEA.HI R6, R5, R5, RZ, 0x1 ;  /* 0x000000050506a211 */ /* 0x002fe400078f08ff */
[----:B------:R-:W-:Y:S02]  /*8eb0*/  @!P3 LOP3.LUT R5, R9, 0xfffffffe, RZ, 0xc0, !PT ;  /* 0xfffffffe0905b812 */ /* 0x000fe400078ec0ff */
[----:B------:R-:W-:Y:S02]  /*8ec0*/  @!P2 LOP3.LUT R9, R6, 0xfffffffe, RZ, 0xc0, !PT ;  /* 0xfffffffe0609a812 */ /* 0x000fe400078ec0ff */
[----:B------:R-:W-:Y:S01]  /*8ed0*/  @!P1 LOP3.LUT R6, R4, 0xfffffffe, RZ, 0xc0, !PT ;  /* 0xfffffffe04069812 */ /* 0x000fe200078ec0ff */
[----:B------:R-:W-:-:S04]  /*8ee0*/  @!P3 IMAD.WIDE R4, R5, 0x4, R2 ;  /* 0x000000040504b825 */ /* 0x000fc800078e0202 */
[--C-:B------:R-:W-:Y:S01]  /*8ef0*/  @!P2 IMAD.WIDE R8, R9, 0x4, R2.reuse ;  /* 0x000000040908a825 */ /* 0x100fe200078e0202 */
[----:B------:R1:W-:Y:S03]  /*8f00*/  @!P3 ST.E.64 [R4.64], R84 ;  /* 0x000000540400b985 */ /* 0x0003e6000c101b06 */
[--C-:B------:R-:W-:Y:S01]  /*8f10*/  @!P1 IMAD.WIDE R6, R6, 0x4, R2.reuse ;  /* 0x0000000406069825 */ /* 0x100fe200078e0202 */
[----:B------:R2:W-:Y:S04]  /*8f20*/  @!P2 ST.E.64 [R8.64], R96 ;  /* 0x000000600800a985 */ /* 0x0005e8000c101b06 */
[----:B------:R3:W-:Y:S01]  /*8f30*/  @!P1 ST.E.64 [R6.64], R156 ;  /* 0x0000009c06009985 */ /* 0x0007e2000c101b06 */
[----:B-1----:R-:W-:Y:S01]  /*8f40*/  @!P0 IMAD.WIDE R4, R10, 0x4, R2 ;  /* 0x000000040a048825 */ /* 0x002fe200078e0202 */
[----:B--2---:R-:W-:-:S04]  /*8f50*/  IADD3 R8, R0, 0x40, RZ ;  /* 0x0000004000087810 */ /* 0x004fc80007ffe0ff */
[----:B------:R1:W-:Y:S01]  /*8f60*/  @!P0 ST.E.64 [R4.64], R104 ;  /* 0x0000006804008985 */ /* 0x0003e2000c101b06 */
[----:B---3--:R-:W-:Y:S02]  /*8f70*/  IADD3 R6, R0, 0x48, RZ ;  /* 0x0000004800067810 */ /* 0x008fe40007ffe0ff */
[----:B------:R-:W-:Y:S02]  /*8f80*/  ISETP.GE.AND P3, PT, R8, c[0x0][0x3c8], PT ;  /* 0x0000f20008007a0c */ /* 0x000fe40003f66270 */
[----:B------:R-:W-:-:S11]  /*8f90*/  ISETP.GE.AND P2, PT, R6, c[0x0][0x3c8], PT ;  /* 0x0000f20006007a0c */ /* 0x000fd60003f46270 */
[----:B------:R-:W-:Y:S02]  /*8fa0*/  @!P3 LEA.HI R8, R8, R8, RZ, 0x1 ;  /* 0x000000080808b211 */ /* 0x000fe400078f08ff */
[----:B------:R-:W-:-:S04]  /*8fb0*/  @!P2 LEA.HI R7, R6, R6, RZ, 0x1 ;  /* 0x000000060607a211 */ /* 0x000fc800078f08ff */
[----:B------:R-:W-:Y:S02]  /*8fc0*/  @!P2 LOP3.LUT R7, R7, 0xfffffffe, RZ, 0xc0, !PT ;  /* 0xfffffffe0707a812 */ /* 0x000fe400078ec0ff */
[C---:B-1----:R-:W-:Y:S02]  /*8fd0*/  IADD3 R5, R0.reuse, 0x50, RZ ;  /* 0x0000005000057810 */ /* 0x042fe40007ffe0ff */
[----:B------:R-:W-:Y:S02]  /*8fe0*/  IADD3 R4, R0, 0x58, RZ ;  /* 0x0000005800047810 */ /* 0x000fe40007ffe0ff */
[----:B------:R-:W-:Y:S02]  /*8ff0*/  ISETP.GE.AND P1, PT, R5, c[0x0][0x3c8], PT ;  /* 0x0000f20005007a0c */ /* 0x000fe40003f26270 */
[----:B------:R-:W-:-:S11]  /*9000*/  ISETP.GE.AND P0, PT, R4, c[0x0][0x3c8], PT ;  /* 0x0000f20004007a0c */ /* 0x000fd60003f06270 */
[----:B------:R-:W-:Y:S02]  /*9010*/  @!P1 LEA.HI R6, R5, R5, RZ, 0x1 ;  /* 0x0000000505069211 */ /* 0x000fe400078f08ff */
[----:B------:R-:W-:Y:S02]  /*9020*/  @!P0 LEA.HI R4, R4, R4, RZ, 0x1 ;  /* 0x0000000404048211 */ /* 0x000fe400078f08ff */
[----:B------:R-:W-:Y:S02]  /*9030*/  @!P3 LOP3.LUT R5, R8, 0xfffffffe, RZ, 0xc0, !PT ;  /* 0xfffffffe0805b812 */ /* 0x000fe400078ec0ff */
[----:B------:R-:W-:Y:S01]  /*9040*/  @!P1 LOP3.LUT R10, R6, 0xfffffffe, RZ, 0xc0, !PT ;  /* 0xfffffffe060a9812 */ /* 0x000fe200078ec0ff */
[----:B------:R-:W-:Y:S01]  /*9050*/  @!P2 IMAD.WIDE R6, R7, 0x4, R2 ;  /* 0x000000040706a825 */ /* 0x000fe200078e0202 */
[----:B------:R-:W-:-:S03]  /*9060*/  @!P0 LOP3.LUT R11, R4, 0xfffffffe, RZ, 0xc0, !PT ;  /* 0xfffffffe040b8812 */ /* 0x000fc600078ec0ff */
[----:B------:R-:W-:-:S04]  /*9070*/  @!P3 IMAD.WIDE R8, R5, 0x4, R2 ;  /* 0x000000040508b825 */ /* 0x000fc800078e0202 */
[--C-:B------:R-:W-:Y:S01]  /*9080*/  @!P1 IMAD.WIDE R4, R10, 0x4, R2.reuse ;  /* 0x000000040a049825 */ /* 0x100fe200078e0202 */
[----:B------:R1:W-:Y:S03]  /*9090*/  @!P3 ST.E.64 [R8.64], R108 ;  /* 0x0000006c0800b985 */ /* 0x0003e6000c101b06 */
[----:B------:R-:W-:Y:S01]  /*90a0*/  @!P0 IMAD.WIDE R2, R11, 0x4, R2 ;  /* 0x000000040b028825 */ /* 0x000fe200078e0202 */
[----:B------:R1:W-:Y:S04]  /*90b0*/  @!P2 ST.E.64 [R6.64], R120 ;  /* 0x000000780600a985 */ /* 0x0003e8000c101b06 */
[----:B------:R1:W-:Y:S04]  /*90c0*/  @!P1 ST.E.64 [R4.64], R164 ;  /* 0x000000a404009985 */ /* 0x0003e8000c101b06 */
[----:B------:R1:W-:Y:S02]  /*90d0*/  @!P0 ST.E.64 [R2.64], R168 ;  /* 0x000000a802008985 */ /* 0x0003e4000c101b06 */
.L_x_14:
[----:B-1----:R-:W-:Y:S05]  /*90e0*/  BSYNC B0 ;  /* 0x0000000000007941 */ /* 0x002fea0003800000 */
.L_x_13:
[----:B------:R1:W3:Y:S01]  /*90f0*/  SHFL.IDX PT, R3, R22, 0x1, 0x1c1f ;  /* 0x003c1f0016037f89 */ /* 0x0002e200000e0000 */
[----:B------:R-:W-:Y:S03]  /*9100*/  BSSY B0, `(.L_x_15) ;  /* 0x0000048000007945 */ /* 0x000fe60003800000 */
[----:B------:R1:W4:Y:S01]  /*9110*/  SHFL.IDX PT, R2, R23, 0x1, 0x1c1f ;  /* 0x003c1f0017027f89 */ /* 0x00032200000e0000 */
[----:B------:R-:W-:Y:S05]  /*9120*/  @P5 BRA `(.L_x_16) ;  /* 0x0000045000005947 */ /* 0x000fea0003800000 */
[C---:B------:R-:W-:Y:S02]  /*9130*/  IADD3 R4, R0.reuse, 0x8, RZ ;  /* 0x0000000800047810 */ /* 0x040fe40007ffe0ff */
[----:B------:R-:W-:-:S02]  /*9140*/  ISETP.GE.AND P1, PT, R0, c[0x0][0x3c8], PT ;  /* 0x0000f20000007a0c */ /* 0x000fc40003f26270 */
[----:B------:R-:W-:Y:S02]  /*9150*/  ISETP.GE.AND P0, PT, R4, c[0x0][0x3c8], PT ;  /* 0x0000f20004007a0c */ /* 0x000fe40003f06270 */
[C---:B--2---:R-:W-:Y:S02]  /*9160*/  IADD3 R8, R0.reuse, 0x10, RZ ;  /* 0x0000001000087810 */ /* 0x044fe40007ffe0ff */
[C---:B------:R-:W-:Y:S02]  /*9170*/  IADD3 R9, R0.reuse, 0x18, RZ ;  /* 0x0000001800097810 */ /* 0x040fe40007ffe0ff */
[C---:B------:R-:W-:Y:S02]  /*9180*/  IADD3 R10, R0.reuse, 0x20, RZ ;  /* 0x00000020000a7810 */ /* 0x040fe40007ffe0ff */
[----:B------:R-:W-:Y:S02]  /*9190*/  IADD3 R11, R0, 0x28, RZ ;  /* 0x00000028000b7810 */ /* 0x000fe40007ffe0ff */
[----:B------:R-:W-:Y:S01]  /*91a0*/  ISETP.GE.AND P4, PT, R8, c[0x0][0x3c8], PT ;  /* 0x0000f20008007a0c */ /* 0x000fe20003f86270 */
[C---:B---34-:R-:W-:Y:S01]  /*91b0*/  @!P1 IMAD.WIDE R6, R0.reuse, 0x4, R2 ;  /* 0x0000000400069825 */ /* 0x058fe200078e0202 */
[----:B------:R-:W-:-:S02]  /*91c0*/  IADD3 R12, R0, 0x30, RZ ;  /* 0x00000030000c7810 */ /* 0x000fc40007ffe0ff */
[----:B------:R-:W-:Y:S02]  /*91d0*/  @!P0 LEA.HI R4, R4, R4, RZ, 0x1 ;  /* 0x0000000404048211 */ /* 0x000fe400078f08ff */
[----:B------:R-:W-:Y:S01]  /*91e0*/  ISETP.GE.AND P3, PT, R9, c[0x0][0x3c8], PT ;  /* 0x0000f20009007a0c */ /* 0x000fe20003f66270 */
[----:B------:R2:W-:Y:S01]  /*91f0*/  @!P1 ST.E.64 [R6.64], R146 ;  /* 0x0000009206009985 */ /* 0x0005e2000c101b06 */
[----:B------:R-:W-:Y:S02]  /*9200*/  @!P0 LOP3.LUT R4, R4, 0xfffffffe, RZ, 0xc0, !PT ;  /* 0xfffffffe04048812 */ /* 0x000fe400078ec0ff */
[----:B------:R-:W-:Y:S02]  /*9210*/  ISETP.GE.AND P2, PT, R10, c[0x0][0x3c8], PT ;  /* 0x0000f2000a007a0c */ /* 0x000fe40003f46270 */
[----:B------:R-:W-:Y:S01]  /*9220*/  ISETP.GE.AND P1, PT, R11, c[0x0][0x3c8], PT ;  /* 0x0000f2000b007a0c */ /* 0x000fe20003f26270 */
[----:B------:R-:W-:-:S05]  /*9230*/  @!P0 IMAD.WIDE R4, R4, 0x4, R2 ;  /* 0x0000000404048825 */ /* 0x000fca00078e0202 */
[----:B------:R3:W-:Y:S01]  /*9240*/  @!P0 ST.E.64 [R4.64], R154 ;  /* 0x0000009a04008985 */ /* 0x0007e2000c101b06 */
[----:B------:R-:W-:-:S13]  /*9250*/  ISETP.GE.AND P0, PT, R12, c[0x0][0x3c8], PT ;  /* 0x0000f2000c007a0c */ /* 0x000fda0003f06270 */
[----:B------:R-:W-:Y:S02]  /*9260*/  @!P0 LEA.HI R12, R12, R12, RZ, 0x1 ;  /* 0x0000000c0c0c8211 */ /* 0x000fe400078f08ff */
[----:B--2---:R-:W-:Y:S02]  /*9270*/  @!P3 LEA.HI R6, R9, R9, RZ, 0x1 ;  /* 0x000000090906b211 */ /* 0x004fe400078f08ff */
[----:B------:R-:W-:Y:S02]  /*9280*/  @!P1 LEA.HI R7, R11, R11, RZ, 0x1 ;  /* 0x0000000b0b079211 */ /* 0x000fe400078f08ff */
[----:B------:R-:W-:Y:S02]  /*9290*/  @!P3 LOP3.LUT R6, R6, 0xfffffffe, RZ, 0xc0, !PT ;  /* 0xfffffffe0606b812 */ /* 0x000fe400078ec0ff */
[----:B------:R-:W-:Y:S02]  /*92a0*/  @!P1 LOP3.LUT R7, R7, 0xfffffffe, RZ, 0xc0, !PT ;  /* 0xfffffffe07079812 */ /* 0x000fe400078ec0ff */
[----:B------:R-:W-:-:S02]  /*92b0*/  @!P0 LOP3.LUT R12, R12, 0xfffffffe, RZ, 0xc0, !PT ;  /* 0xfffffffe0c0c8812 */ /* 0x000fc400078ec0ff */
[----:B---3--:R-:W-:Y:S01]  /*92c0*/  @!P4 LEA.HI R4, R8, R8, RZ, 0x1 ;  /* 0x000000080804c211 */ /* 0x008fe200078f08ff */
[--C-:B------:R-:W-:Y:S01]  /*92d0*/  @!P3 IMAD.WIDE R8, R6, 0x4, R2.reuse ;  /* 0x000000040608b825 */ /* 0x100fe200078e0202 */
[----:B------:R-:W-:Y:S02]  /*92e0*/  @!P2 LEA.HI R5, R10, R10, RZ, 0x1 ;  /* 0x0000000a0a05a211 */ /* 0x000fe400078f08ff */
[----:B------:R-:W-:Y:S01]  /*92f0*/  @!P4 LOP3.LUT R4, R4, 0xfffffffe, RZ, 0xc0, !PT ;  /* 0xfffffffe0404c812 */ /* 0x000fe200078ec0ff */
[----:B------:R-:W-:Y:S01]  /*9300*/  @!P1 IMAD.WIDE R6, R7, 0x4, R2 ;  /* 0x0000000407069825 */ /* 0x000fe200078e0202 */
[----:B------:R-:W-:-:S03]  /*9310*/  @!P2 LOP3.LUT R10, R5, 0xfffffffe, RZ, 0xc0, !PT ;  /* 0xfffffffe050aa812 */ /* 0x000fc600078ec0ff */
[----:B------:R-:W-:-:S04]  /*9320*/  @!P4 IMAD.WIDE R4, R4, 0x4, R2 ;  /* 0x000000040404c825 */ /* 0x000fc800078e0202 */
[--C-:B------:R-:W-:Y:S01]  /*9330*/  @!P2 IMAD.WIDE R10, R10, 0x4, R2.reuse ;  /* 0x000000040a0aa825 */ /* 0x100fe200078e0202 */
[----:B------:R2:W-:Y:S04]  /*9340*/  @!P4 ST.E.64 [R4.64], R70 ;  /* 0x000000460400c985 */ /* 0x0005e8000c101b06 */
[----:B------:R3:W-:Y:S04]  /*9350*/  @!P3 ST.E.64 [R8.64], R82 ;  /* 0x000000520800b985 */ /* 0x0007e8000c101b06 */
[----:B------:R-:W-:Y:S04]  /*9360*/  @!P2 ST.E.64 [R10.64], R86 ;  /* 0x000000560a00a985 */ /* 0x000fe8000c101b06 */
[----:B------:R4:W-:Y:S01]  /*9370*/  @!P1 ST.E.64 [R6.64], R98 ;  /* 0x0000006206009985 */ /* 0x0009e2000c101b06 */
[----:B--2---:R-:W-:Y:S01]  /*9380*/  @!P0 IMAD.WIDE R4, R12, 0x4, R2 ;  /* 0x000000040c048825 */ /* 0x004fe200078e0202 */
[----:B---3--:R-:W-:-:S04]  /*9390*/  IADD3 R8, R0, 0x38, RZ ;  /* 0x0000003800087810 */ /* 0x008fc80007ffe0ff */
[----:B------:R2:W-:Y:S01]  /*93a0*/  @!P0 ST.E.64 [R4.64], R158 ;  /* 0x0000009e04008985 */ /* 0x0005e2000c101b06 */
[----:B------:R-:W-:Y:S02]  /*93b0*/  ISETP.GE.AND P4, PT, R8, c[0x0][0x3c8], PT ;  /* 0x0000f20008007a0c */ /* 0x000fe40003f86270 */
[C---:B----4-:R-:W-:Y:S02]  /*93c0*/  IADD3 R7, R0.reuse, 0x40, RZ ;  /* 0x0000004000077810 */ /* 0x050fe40007ffe0ff */
[----:B------:R-:W-:Y:S02]  /*93d0*/  IADD3 R6, R0, 0x48, RZ ;  /* 0x0000004800067810 */ /* 0x000fe40007ffe0ff */
[----:B------:R-:W-:Y:S02]  /*93e0*/  ISETP.GE.AND P3, PT, R7, c[0x0][0x3c8], PT ;  /* 0x0000f20007007a0c */ /* 0x000fe40003f66270 */
[----:B------:R-:W-:-:S05]  /*93f0*/  ISETP.GE.AND P2, PT, R6, c[0x0][0x3c8], PT ;  /* 0x0000f20006007a0c */ /* 0x000fca0003f46270 */
[----:B------:R-:W-:-:S06]  /*9400*/  @!P4 LEA.HI R9, R8, R8, RZ, 0x1 ;  /* 0x000000080809c211 */ /* 0x000fcc00078f08ff */
[----:B------:R-:W-:Y:S02]  /*9410*/  @!P3 LEA.HI R8, R7, R7, RZ, 0x1 ;  /* 0x000000070708b211 */ /* 0x000fe400078f08ff */
[----:B------:R-:W-:Y:S02]  /*9420*/  @!P2 LEA.HI R7, R6, R6, RZ, 0x1 ;  /* 0x000000060607a211 */ /* 0x000fe400078f08ff */
[----:B------:R-:W-:Y:S02]  /*9430*/  @!P3 LOP3.LUT R8, R8, 0xfffffffe, RZ, 0xc0, !PT ;  /* 0xfffffffe0808b812 */ /* 0x000fe400078ec0ff */
[C---:B--2---:R-:W-:Y:S02]  /*9440*/  IADD3 R5, R0.reuse, 0x50, RZ ;  /* 0x0000005000057810 */ /* 0x044fe40007ffe0ff */
[----:B------:R-:W-:Y:S02]  /*9450*/  IADD3 R4, R0, 0x58, RZ ;  /* 0x0000005800047810 */ /* 0x000fe40007ffe0ff */
[----:B------:R-:W-:-:S02]  /*9460*/  ISETP.GE.AND P1, PT, R5, c[0x0][0x3c8], PT ;  /* 0x0000f20005007a0c */ /* 0x000fc40003f26270 */
[----:B------:R-:W-:Y:S02]  /*9470*/  ISETP.GE.AND P0, PT, R4, c[0x0][0x3c8], PT ;  /* 0x0000f20004007a0c */ /* 0x000fe40003f06270 */
[----:B------:R-:W-:-:S09]  /*9480*/  @!P2 LOP3.LUT R7, R7, 0xfffffffe, RZ, 0xc0, !PT ;  /* 0xfffffffe0707a812 */ /* 0x000fd200078ec0ff */
[----:B------:R-:W-:Y:S02]  /*9490*/  @!P1 LEA.HI R6, R5, R5, RZ, 0x1 ;  /* 0x0000000505069211 */ /* 0x000fe400078f08ff */
[----:B------:R-:W-:Y:S02]  /*94a0*/  @!P0 LEA.HI R4, R4, R4, RZ, 0x1 ;  /* 0x0000000404048211 */ /* 0x000fe400078f08ff */
[----:B------:R-:W-:Y:S01]  /*94b0*/  @!P4 LOP3.LUT R5, R9, 0xfffffffe, RZ, 0xc0, !PT ;  /* 0xfffffffe0905c812 */ /* 0x000fe200078ec0ff */
[--C-:B------:R-:W-:Y:S01]  /*94c0*/  @!P3 IMAD.WIDE R8, R8, 0x4, R2.reuse ;  /* 0x000000040808b825 */ /* 0x100fe200078e0202 */
[----:B------:R-:W-:Y:S02]  /*94d0*/  @!P1 LOP3.LUT R12, R6, 0xfffffffe, RZ, 0xc0, !PT ;  /* 0xfffffffe060c9812 */ /* 0x000fe400078ec0ff */
[----:B------:R-:W-:Y:S01]  /*94e0*/  @!P0 LOP3.LUT R13, R4, 0xfffffffe, RZ, 0xc0, !PT ;  /* 0xfffffffe040d8812 */ /* 0x000fe200078ec0ff */
[----:B------:R-:W-:-:S04]  /*94f0*/  @!P4 IMAD.WIDE R10, R5, 0x4, R2 ;  /* 0x00000004050ac825 */ /* 0x000fc800078e0202 */
[--C-:B------:R-:W-:Y:S01]  /*9500*/  @!P2 IMAD.WIDE R6, R7, 0x4, R2.reuse ;  /* 0x000000040706a825 */ /* 0x100fe200078e0202 */
[----:B------:R2:W-:Y:S03]  /*9510*/  @!P4 ST.E.64 [R10.64], R106 ;  /* 0x0000006a0a00c985 */ /* 0x0005e6000c101b06 */
[--C-:B------:R-:W-:Y:S01]  /*9520*/  @!P1 IMAD.WIDE R4, R12, 0x4, R2.reuse ;  /* 0x000000040c049825 */ /* 0x100fe200078e0202 */
[----:B------:R2:W-:Y:S03]  /*9530*/  @!P3 ST.E.64 [R8.64], R110 ;  /* 0x0000006e0800b985 */ /* 0x0005e6000c101b06 */
[----:B------:R-:W-:Y:S01]  /*9540*/  @!P0 IMAD.WIDE R2, R13, 0x4, R2 ;  /* 0x000000040d028825 */ /* 0x000fe200078e0202 */
[----:B------:R2:W-:Y:S04]  /*9550*/  @!P2 ST.E.64 [R6.64], R122 ;  /* 0x0000007a0600a985 */ /* 0x0005e8000c101b06 */
[----:B------:R2:W-:Y:S04]  /*9560*/  @!P1 ST.E.64 [R4.64], R166 ;  /* 0x000000a604009985 */ /* 0x0005e8000c101b06 */
[----:B------:R2:W-:Y:S02]  /*9570*/  @!P0 ST.E.64 [R2.64], R170 ;  /* 0x000000aa02008985 */ /* 0x0005e4000c101b06 */
.L_x_16:
[----:B------:R-:W-:Y:S05]  /*9580*/  BSYNC B0 ;  /* 0x0000000000007941 */ /* 0x000fea0003800000 */
.L_x_15:
[----:B--23--:R2:W3:Y:S01]  /*9590*/  SHFL.IDX PT, R3, R22, 0x2, 0x1c1f ;  /* 0x005c1f0016037f89 */ /* 0x00c4e200000e0000 */
[----:B------:R-:W-:Y:S03]  /*95a0*/  BSSY B0, `(.L_x_17) ;  /* 0x0000048000007945 */ /* 0x000fe60003800000 */
[----:B----4-:R2:W4:Y:S01]  /*95b0*/  SHFL.IDX PT, R2, R23, 0x2, 0x1c1f ;  /* 0x005c1f0017027f89 */ /* 0x01052200000e0000 */
[----:B------:R-:W-:Y:S05]  /*95c0*/  @P6 BRA `(.L_x_18) ;  /* 0x0000045000006947 */ /* 0x000fea0003800000 */
[C---:B------:R-:W-:Y:S02]  /*95d0*/  IADD3 R6, R0.reuse, 0x8, RZ ;  /* 0x0000000800067810 */ /* 0x040fe40007ffe0ff */
[----:B------:R-:W-:-:S02]  /*95e0*/  IADD3 R5, R0, 0x10, RZ ;  /* 0x0000001000057810 */ /* 0x000fc40007ffe0ff */
[C---:B------:R-:W-:Y:S02]  /*95f0*/  IADD3 R4, R0.reuse, 0x18, RZ ;  /* 0x0000001800047810 */ /* 0x040fe40007ffe0ff */
[C---:B------:R-:W-:Y:S02]  /*9600*/  ISETP.GE.AND P5, PT, R0.reuse, c[0x0][0x3c8], PT ;  /* 0x0000f20000007a0c */ /* 0x040fe40003fa6270 */
[----:B------:R-:W-:Y:S02]  /*9610*/  IADD3 R7, R0, 0x20, RZ ;  /* 0x0000002000077810 */ /* 0x000fe40007ffe0ff */
[----:B------:R-:W-:Y:S02]  /*9620*/  ISETP.GE.AND P4, PT, R6, c[0x0][0x3c8], PT ;  /* 0x0000f20006007a0c */ /* 0x000fe40003f86270 */
[----:B------:R-:W-:Y:S02]  /*9630*/  IADD3 R10, R0, 0x28, RZ ;  /* 0x00000028000a7810 */ /* 0x000fe40007ffe0ff */
[----:B------:R-:W-:-:S02]  /*9640*/  ISETP.GE.AND P3, PT, R5, c[0x0][0x3c8], PT ;  /* 0x0000f20005007a0c */ /* 0x000fc40003f66270 */
[----:B------:R-:W-:Y:S02]  /*9650*/  ISETP.GE.AND P2, PT, R4, c[0x0][0x3c8], PT ;  /* 0x0000f20004007a0c */ /* 0x000fe40003f46270 */
[----:B------:R-:W-:Y:S01]  /*9660*/  ISETP.GE.AND P1, PT, R7, c[0x0][0x3c8], PT ;  /* 0x0000f20007007a0c */ /* 0x000fe20003f26270 */
[----:B---34-:R-:W-:Y:S01]  /*9670*/  @!P5 IMAD.WIDE R8, R0, 0x4, R2 ;  /* 0x000000040008d825 */ /* 0x018fe200078e0202 */
[----:B------:R-:W-:-:S03]  /*9680*/  ISETP.GE.AND P0, PT, R10, c[0x0][0x3c8], PT ;  /* 0x0000f2000a007a0c */ /* 0x000fc60003f06270 */
[----:B------:R-:W-:Y:S01]  /*9690*/  @!P4 LEA.HI R6, R6, R6, RZ, 0x1 ;  /* 0x000000060606c211 */ /* 0x000fe200078f08ff */
[----:B------:R3:W-:Y:S03]  /*96a0*/  @!P5 ST.E.64 [R8.64], R140 ;  /* 0x0000008c0800d985 */ /* 0x0007e6000c101b06 */
[----:B------:R-:W-:Y:S02]  /*96b0*/  @!P3 LEA.HI R5, R5, R5, RZ, 0x1 ;  /* 0x000000050505b211 */ /* 0x000fe400078f08ff */
[----:B------:R-:W-:Y:S02]  /*96c0*/  @!P2 LEA.HI R4, R4, R4, RZ, 0x1 ;  /* 0x000000040404a211 */ /* 0x000fe400078f08ff */
[----:B------:R-:W-:Y:S02]  /*96d0*/  @!P4 LOP3.LUT R6, R6, 0xfffffffe, RZ, 0xc0, !PT ;  /* 0xfffffffe0606c812 */ /* 0x000fe400078ec0ff */
[----:B------:R-:W-:-:S02]  /*96e0*/  @!P1 LEA.HI R7, R7, R7, RZ, 0x1 ;  /* 0x0000000707079211 */ /* 0x000fc400078f08ff */
[----:B------:R-:W-:Y:S02]  /*96f0*/  @!P0 LEA.HI R10, R10, R10, RZ, 0x1 ;  /* 0x0000000a0a0a8211 */ /* 0x000fe400078f08ff */
[----:B------:R-:W-:Y:S02]  /*9700*/  @!P2 LOP3.LUT R11, R4, 0xfffffffe, RZ, 0xc0, !PT ;  /* 0xfffffffe040ba812 */ /* 0x000fe400078ec0ff */
[----:B------:R-:W-:Y:S02]  /*9710*/  @!P1 LOP3.LUT R7, R7, 0xfffffffe, RZ, 0xc0, !PT ;  /* 0xfffffffe07079812 */ /* 0x000fe400078ec0ff */
[----:B------:R-:W-:Y:S01]  /*9720*/  @!P0 LOP3.LUT R12, R10, 0xfffffffe, RZ, 0xc0, !PT ;  /* 0xfffffffe0a0c8812 */ /* 0x000fe200078ec0ff */
[----:B------:R-:W-:Y:S01]  /*9730*/  @!P2 IMAD.WIDE R10, R11, 0x4, R2 ;  /* 0x000000040b0aa825 */ /* 0x000fe200078e0202 */
[----:B---3--:R-:W-:-:S03]  /*9740*/  @!P3 LOP3.LUT R8, R5, 0xfffffffe, RZ, 0xc0, !PT ;  /* 0xfffffffe0508b812 */ /* 0x008fc600078ec0ff */
[----:B------:R-:W-:-:S04]  /*9750*/  @!P4 IMAD.WIDE R4, R6, 0x4, R2 ;  /* 0x000000040604c825 */ /* 0x000fc800078e0202 */
[--C-:B------:R-:W-:Y:S01]  /*9760*/  @!P3 IMAD.WIDE R8, R8, 0x4, R2.reuse ;  /* 0x000000040808b825 */ /* 0x100fe200078e0202 */
[----:B------:R3:W-:Y:S03]  /*9770*/  @!P4 ST.E.64 [R4.64], R148 ;  /* 0x000000940400c985 */ /* 0x0007e6000c101b06 */
[--C-:B------:R-:W-:Y:S01]  /*9780*/  @!P1 IMAD.WIDE R6, R7, 0x4, R2.reuse ;  /* 0x0000000407069825 */ /* 0x100fe200078e0202 */
[----:B------:R4:W-:Y:S04]  /*9790*/  @!P3 ST.E.64 [R8.64], R72 ;  /* 0x000000480800b985 */ /* 0x0009e8000c101b06 */
[----:B------:R-:W-:Y:S04]  /*97a0*/  @!P2 ST.E.64 [R10.64], R76 ;  /* 0x0000004c0a00a985 */ /* 0x000fe8000c101b06 */
[----:B------:R5:W-:Y:S01]  /*97b0*/  @!P1 ST.E.64 [R6.64], R88 ;  /* 0x0000005806009985 */ /* 0x000be2000c101b06 */
[----:B---3--:R-:W-:Y:S01]  /*97c0*/  @!P0 IMAD.WIDE R4, R12, 0x4, R2 ;  /* 0x000000040c048825 */ /* 0x008fe200078e0202 */
[----:B----4-:R-:W-:-:S04]  /*97d0*/  IADD3 R9, R0, 0x30, RZ ;  /* 0x0000003000097810 */ /* 0x010fc80007ffe0ff */
[----:B------:R3:W-:Y:S01]  /*97e0*/  @!P0 ST.E.64 [R4.64], R92 ;  /* 0x0000005c04008985 */ /* 0x0007e2000c101b06 */
[----:B------:R-:W-:Y:S02]  /*97f0*/  IADD3 R8, R0, 0x38, RZ ;  /* 0x0000003800087810 */ /* 0x000fe40007ffe0ff */
[----:B------:R-:W-:Y:S02]  /*9800*/  ISETP.GE.AND P5, PT, R9, c[0x0][0x3c8], PT ;  /* 0x0000f20009007a0c */ /* 0x000fe40003fa6270 */
[----:B------:R-:W-:Y:S02]  /*9810*/  ISETP.GE.AND P4, PT, R8, c[0x0][0x3c8], PT ;  /* 0x0000f20008007a0c */ /* 0x000fe40003f86270 */
[C---:B-----5:R-:W-:Y:S02]  /*9820*/  IADD3 R7, R0.reuse, 0x40, RZ ;  /* 0x0000004000077810 */ /* 0x060fe40007ffe0ff */
[----:B------:R-:W-:Y:S02]  /*9830*/  IADD3 R6, R0, 0x48, RZ ;  /* 0x0000004800067810 */ /* 0x000fe40007ffe0ff */
[----:B------:R-:W-:-:S02]  /*9840*/  ISETP.GE.AND P3, PT, R7, c[0x0][0x3c8], PT ;  /* 0x0000f20007007a0c */ /* 0x000fc40003f66270 */
[----:B------:R-:W-:-:S03]  /*9850*/  ISETP.GE.AND P2, PT, R6, c[0x0][0x3c8], PT ;  /* 0x0000f20006007a0c */ /* 0x000fc60003f46270 */
[----:B------:R-:W-:Y:S02]  /*9860*/  @!P5 LEA.HI R9, R9, R9, RZ, 0x1 ;  /* 0x000000090909d211 */ /* 0x000fe400078f08ff */
[----:B------:R-:W-:-:S04]  /*9870*/  @!P4 LEA.HI R10, R8, R8, RZ, 0x1 ;  /* 0x00000008080ac211 */ /* 0x000fc800078f08ff */
[----:B------:R-:W-:Y:S02]  /*9880*/  @!P4 LOP3.LUT R10, R10, 0xfffffffe, RZ, 0xc0, !PT ;  /* 0xfffffffe0a0ac812 */ /* 0x000fe400078ec0ff */
[----:B------:R-:W-:Y:S02]  /*9890*/  @!P3 LEA.HI R8, R7, R7, RZ, 0x1 ;  /* 0x000000070708b211 */ /* 0x000fe400078f08ff */
[----:B------:R-:W-:Y:S01]  /*98a0*/  @!P2 LEA.HI R7, R6, R6, RZ, 0x1 ;  /* 0x000000060607a211 */ /* 0x000fe200078f08ff */
[----:B------:R-:W-:Y:S01]  /*98b0*/  @!P4 IMAD.WIDE R10, R10, 0x4, R2 ;  /* 0x000000040a0ac825 */ /* 0x000fe200078e0202 */
[----:B------:R-:W-:Y:S02]  /*98c0*/  @!P3 LOP3.LUT R8, R8, 0xfffffffe, RZ, 0xc0, !PT ;  /* 0xfffffffe0808b812 */ /* 0x000fe400078ec0ff */
[C---:B---3--:R-:W-:Y:S02]  /*98d0*/  IADD3 R5, R0.reuse, 0x50, RZ ;  /* 0x0000005000057810 */ /* 0x048fe40007ffe0ff */
[----:B------:R-:W-:-:S02]  /*98e0*/  IADD3 R4, R0, 0x58, RZ ;  /* 0x0000005800047810 */ /* 0x000fc40007ffe0ff */
[----:B------:R-:W-:Y:S02]  /*98f0*/  ISETP.GE.AND P1, PT, R5, c[0x0][0x3c8], PT ;  /* 0x0000f20005007a0c */ /* 0x000fe40003f26270 */
[----:B------:R-:W-:Y:S02]  /*9900*/  ISETP.GE.AND P0, PT, R4, c[0x0][0x3c8], PT ;  /* 0x0000f20004007a0c */ /* 0x000fe40003f06270 */
[----:B------:R-:W-:-:S09]  /*9910*/  @!P2 LOP3.LUT R7, R7, 0xfffffffe, RZ, 0xc0, !PT ;  /* 0xfffffffe0707a812 */ /* 0x000fd200078ec0ff */
[----:B------:R-:W-:Y:S02]  /*9920*/  @!P1 LEA.HI R6, R5, R5, RZ, 0x1 ;  /* 0x0000000505069211 */ /* 0x000fe400078f08ff */
[----:B------:R-:W-:Y:S01]  /*9930*/  @!P5 LOP3.LUT R5, R9, 0xfffffffe, RZ, 0xc0, !PT ;  /* 0xfffffffe0905d812 */ /* 0x000fe200078ec0ff */
[--C-:B------:R-:W-:Y:S01]  /*9940*/  @!P3 IMAD.WIDE R8, R8, 0x4, R2.reuse ;  /* 0x000000040808b825 */ /* 0x100fe200078e0202 */
[----:B------:R-:W-:Y:S02]  /*9950*/  @!P0 LEA.HI R4, R4, R4, RZ, 0x1 ;  /* 0x0000000404048211 */ /* 0x000fe400078f08ff */
[----:B------:R-:W-:Y:S01]  /*9960*/  @!P1 LOP3.LUT R14, R6, 0xfffffffe, RZ, 0xc0, !PT ;  /* 0xfffffffe060e9812 */ /* 0x000fe200078ec0ff */
[----:B------:R-:W-:Y:S01]  /*9970*/  @!P5 IMAD.WIDE R12, R5, 0x4, R2 ;  /* 0x00000004050cd825 */ /* 0x000fe200078e0202 */
[----:B------:R-:W-:-:S03]  /*9980*/  @!P0 LOP3.LUT R15, R4, 0xfffffffe, RZ, 0xc0, !PT ;  /* 0xfffffffe040f8812 */ /* 0x000fc600078ec0ff */
[--C-:B------:R-:W-:Y:S01]  /*9990*/  @!P2 IMAD.WIDE R6, R7, 0x4, R2.reuse ;  /* 0x000000040706a825 */ /* 0x100fe200078e0202 */
[----:B------:R3:W-:Y:S03]  /*99a0*/  @!P5 ST.E.64 [R12.64], R100 ;  /* 0x000000640c00d985 */ /* 0x0007e6000c101b06 */
[--C-:B------:R-:W-:Y:S01]  /*99b0*/  @!P1 IMAD.WIDE R4, R14, 0x4, R2.reuse ;  /* 0x000000040e049825 */ /* 0x100fe200078e0202 */
[----:B------:R3:W-:Y:S03]  /*99c0*/  @!P4 ST.E.64 [R10.64], R160 ;  /* 0x000000a00a00c985 */ /* 0x0007e6000c101b06 */
[----:B------:R-:W-:Y:S01]  /*99d0*/  @!P0 IMAD.WIDE R2, R15, 0x4, R2 ;  /* 0x000000040f028825 */ /* 0x000fe200078e0202 */
[----:B------:R3:W-:Y:S04]  /*99e0*/  @!P3 ST.E.64 [R8.64], R112 ;  /* 0x000000700800b985 */ /* 0x0007e8000c101b06 */
[----:B------:R3:W-:Y:S04]  /*99f0*/  @!P2 ST.E.64 [R6.64], R116 ;  /* 0x000000740600a985 */ /* 0x0007e8000c101b06 */
[----:B------:R3:W-:Y:S04]  /*9a00*/  @!P1 ST.E.64 [R4.64], R124 ;  /* 0x0000007c04009985 */ /* 0x0007e8000c101b06 */
[----:B------:R3:W-:Y:S02]  /*9a10*/  @!P0 ST.E.64 [R2.64], R128 ;  /* 0x0000008002008985 */ /* 0x0007e4000c101b06 */
.L_x_18:
[----:B------:R-:W-:Y:S05]  /*9a20*/  BSYNC B0 ;  /* 0x0000000000007941 */ /* 0x000fea0003800000 */
.L_x_17:
[----:B------:R-:W-:Y:S01]  /*9a30*/  ISETP.NE.AND P0, PT, R16, RZ, PT ;  /* 0x000000ff1000720c */ /* 0x000fe20003f05270 */
[----:B---3--:R3:W1:Y:S04]  /*9a40*/  SHFL.IDX PT, R3, R22, 0x3, 0x1c1f ;  /* 0x007c1f0016037f89 */ /* 0x00866800000e0000 */
[----:B----4-:R3:W4:Y:S08]  /*9a50*/  SHFL.IDX PT, R2, R23, 0x3, 0x1c1f ;  /* 0x007c1f0017027f89 */ /* 0x01073000000e0000 */
[----:B------:R-:W-:Y:S05]  /*9a60*/  @P0 EXIT ;  /* 0x000000000000094d */ /* 0x000fea0003800000 */
[C---:B------:R-:W-:Y:S02]  /*9a70*/  IADD3 R6, R0.reuse, 0x8, RZ ;  /* 0x0000000800067810 */ /* 0x040fe40007ffe0ff */
[----:B------:R-:W-:-:S02]  /*9a80*/  IADD3 R5, R0, 0x10, RZ ;  /* 0x0000001000057810 */ /* 0x000fc40007ffe0ff */
[----:B------:R-:W-:Y:S02]  /*9a90*/  IADD3 R4, R0, 0x18, RZ ;  /* 0x0000001800047810 */ /* 0x000fe40007ffe0ff */
[----:B------:R-:W-:Y:S02]  /*9aa0*/  ISETP.GE.AND P2, PT, R6, c[0x0][0x3c8], PT ;  /* 0x0000f20006007a0c */ /* 0x000fe40003f46270 */
[----:B------:R-:W-:Y:S02]  /*9ab0*/  ISETP.GE.AND P1, PT, R5, c[0x0][0x3c8], PT ;  /* 0x0000f20005007a0c */ /* 0x000fe40003f26270 */
[----:B------:R-:W-:Y:S02]  /*9ac0*/  ISETP.GE.AND P0, PT, R4, c[0x0][0x3c8], PT ;  /* 0x0000f20004007a0c */ /* 0x000fe40003f06270 */
[C---:B------:R-:W-:Y:S02]  /*9ad0*/  ISETP.GE.AND P3, PT, R0.reuse, c[0x0][0x3c8], PT ;  /* 0x0000f20000007a0c */ /* 0x040fe40003f66270 */
[----:B------:R-:W-:-:S02]  /*9ae0*/  IADD3 R13, R0, 0x20, RZ ;  /* 0x00000020000d7810 */ /* 0x000fc40007ffe0ff */
[----:B------:R-:W-:Y:S02]  /*9af0*/  IADD3 R14, R0, 0x28, RZ ;  /* 0x00000028000e7810 */ /* 0x000fe40007ffe0ff */
[----:B------:R-:W-:Y:S02]  /*9b00*/  ISETP.GE.AND P6, PT, R13, c[0x0][0x3c8], PT ;  /* 0x0000f2000d007a0c */ /* 0x000fe40003fc6270 */
[----:B------:R-:W-:Y:S02]  /*9b10*/  @!P2 LEA.HI R8, R6, R6, RZ, 0x1 ;  /* 0x000000060608a211 */ /* 0x000fe400078f08ff */
[----:B------:R-:W-:Y:S02]  /*9b20*/  @!P1 LEA.HI R5, R5, R5, RZ, 0x1 ;  /* 0x0000000505059211 */ /* 0x000fe400078f08ff */
[----:B------:R-:W-:Y:S01]  /*9b30*/  @!P0 LEA.HI R4, R4, R4, RZ, 0x1 ;  /* 0x0000000404048211 */ /* 0x000fe200078f08ff */
[----:B-1--4-:R-:W-:Y:S01]  /*9b40*/  @!P3 IMAD.WIDE R10, R0, 0x4, R2 ;  /* 0x00000004000ab825 */ /* 0x012fe200078e0202 */
[----:B------:R-:W-:-:S02]  /*9b50*/  @!P2 LOP3.LUT R8, R8, 0xfffffffe, RZ, 0xc0, !PT ;  /* 0xfffffffe0808a812 */ /* 0x000fc400078ec0ff */
[----:B------:R-:W-:Y:S02]  /*9b60*/  @!P1 LOP3.LUT R5, R5, 0xfffffffe, RZ, 0xc0, !PT ;  /* 0xfffffffe05059812 */ /* 0x000fe400078ec0ff */
[----:B------:R-:W-:Y:S01]  /*9b70*/  ISETP.GE.AND P5, PT, R14, c[0x0][0x3c8], PT ;  /* 0x0000f2000e007a0c */ /* 0x000fe20003fa6270 */
[--C-:B------:R-:W-:Y:S01]  /*9b80*/  @!P2 IMAD.WIDE R8, R8, 0x4, R2.reuse ;  /* 0x000000040808a825 */ /* 0x100fe200078e0202 */
[----:B------:R-:W-:Y:S01]  /*9b90*/  @!P0 LOP3.LUT R4, R4, 0xfffffffe, RZ, 0xc0, !PT ;  /* 0xfffffffe04048812 */ /* 0x000fe200078ec0ff */
[----:B------:R1:W-:Y:S01]  /*9ba0*/  @!P3 ST.E.64 [R10.64], R142 ;  /* 0x0000008e0a00b985 */ /* 0x0003e2000c101b06 */
[----:B------:R-:W-:Y:S01]  /*9bb0*/  IADD3 R12, R0, 0x50, RZ ;  /* 0x00000050000c7810 */ /* 0x000fe20007ffe0ff */
[--C-:B------:R-:W-:Y:S02]  /*9bc0*/  @!P1 IMAD.WIDE R6, R5, 0x4, R2.reuse ;  /* 0x0000000405069825 */ /* 0x100fe400078e0202 */
[----:B------:R4:W-:Y:S02]  /*9bd0*/  @!P2 ST.E.64 [R8.64], R150 ;  /* 0x000000960800a985 */ /* 0x0009e4000c101b06 */
[----:B------:R-:W-:-:S02]  /*9be0*/  @!P0 IMAD.WIDE R4, R4, 0x4, R2 ;  /* 0x0000000404048825 */ /* 0x000fc400078e0202 */
[----:B------:R-:W-:Y:S04]  /*9bf0*/  @!P1 ST.E.64 [R6.64], R74 ;  /* 0x0000004a06009985 */ /* 0x000fe8000c101b06 */
[----:B------:R5:W-:Y:S01]  /*9c00*/  @!P0 ST.E.64 [R4.64], R78 ;  /* 0x0000004e04008985 */ /* 0x000be2000c101b06 */
[----:B------:R-:W-:Y:S02]  /*9c10*/  ISETP.GE.AND P0, PT, R12, c[0x0][0x3c8], PT ;  /* 0x0000f2000c007a0c */ /* 0x000fe40003f06270 */
[C---:B-1----:R-:W-:Y:S02]  /*9c20*/  IADD3 R10, R0.reuse, 0x40, RZ ;  /* 0x00000040000a7810 */ /* 0x042fe40007ffe0ff */
[C---:B------:R-:W-:Y:S02]  /*9c30*/  IADD3 R11, R0.reuse, 0x48, RZ ;  /* 0x00000048000b7810 */ /* 0x040fe40007ffe0ff */
[----:B----4-:R-:W-:-:S02]  /*9c40*/  IADD3 R8, R0, 0x30, RZ ;  /* 0x0000003000087810 */ /* 0x010fc40007ffe0ff */
[----:B------:R-:W-:Y:S02]  /*9c50*/  IADD3 R9, R0, 0x38, RZ ;  /* 0x0000003800097810 */ /* 0x000fe40007ffe0ff */
[----:B------:R-:W-:Y:S02]  /*9c60*/  ISETP.GE.AND P4, PT, R8, c[0x0][0x3c8], PT ;  /* 0x0000f20008007a0c */ /* 0x000fe40003f86270 */
[----:B------:R-:W-:Y:S02]  /*9c70*/  ISETP.GE.AND P3, PT, R9, c[0x0][0x3c8], PT ;  /* 0x0000f20009007a0c */ /* 0x000fe40003f66270 */
[----:B-----5:R-:W-:Y:S02]  /*9c80*/  @!P6 LEA.HI R4, R13, R13, RZ, 0x1 ;  /* 0x0000000d0d04e211 */ /* 0x020fe400078f08ff */
[----:B------:R-:W-:Y:S02]  /*9c90*/  @!P5 LEA.HI R5, R14, R14, RZ, 0x1 ;  /* 0x0000000e0e05d211 */ /* 0x000fe400078f08ff */
[----:B------:R-:W-:-:S02]  /*9ca0*/  @!P6 LOP3.LUT R4, R4, 0xfffffffe, RZ, 0xc0, !PT ;  /* 0xfffffffe0404e812 */ /* 0x000fc400078ec0ff */
[----:B------:R-:W-:Y:S02]  /*9cb0*/  ISETP.GE.AND P2, PT, R10, c[0x0][0x3c8], PT ;  /* 0x0000f2000a007a0c */ /* 0x000fe40003f46270 */
[----:B------:R-:W-:Y:S01]  /*9cc0*/  @!P5 LOP3.LUT R5, R5, 0xfffffffe, RZ, 0xc0, !PT ;  /* 0xfffffffe0505d812 */ /* 0x000fe200078ec0ff */
[--C-:B------:R-:W-:Y:S01]  /*9cd0*/  @!P6 IMAD.WIDE R6, R4, 0x4, R2.reuse ;  /* 0x000000040406e825 */ /* 0x100fe200078e0202 */
[----:B------:R-:W-:Y:S02]  /*9ce0*/  ISETP.GE.AND P1, PT, R11, c[0x0][0x3c8], PT ;  /* 0x0000f2000b007a0c */ /* 0x000fe40003f26270 */
[----:B------:R-:W-:Y:S01]  /*9cf0*/  IADD3 R0, R0, 0x58, RZ ;  /* 0x0000005800007810 */ /* 0x000fe20007ffe0ff */
[----:B------:R-:W-:Y:S01]  /*9d00*/  @!P5 IMAD.WIDE R4, R5, 0x4, R2 ;  /* 0x000000040504d825 */ /* 0x000fe200078e0202 */
[----:B------:R1:W-:Y:S04]  /*9d10*/  @!P6 ST.E.64 [R6.64], R90 ;  /* 0x0000005a0600e985 */ /* 0x0003e8000c101b06 */
[----:B------:R4:W-:Y:S01]  /*9d20*/  @!P5 ST.E.64 [R4.64], R94 ;  /* 0x0000005e0400d985 */ /* 0x0009e2000c101b06 */
[----:B-1----:R-:W-:-:S04]  /*9d30*/  @!P2 LEA.HI R7, R10, R10, RZ, 0x1 ;  /* 0x0000000a0a07a211 */ /* 0x002fc800078f08ff */
[----:B------:R-:W-:Y:S02]  /*9d40*/  @!P1 LEA.HI R6, R11, R11, RZ, 0x1 ;  /* 0x0000000b0b069211 */ /* 0x000fe400078f08ff */
[----:B----4-:R-:W-:Y:S02]  /*9d50*/  @!P4 LEA.HI R4, R8, R8, RZ, 0x1 ;  /* 0x000000080804c211 */ /* 0x010fe400078f08ff */
[----:B------:R-:W-:Y:S02]  /*9d60*/  @!P3 LEA.HI R8, R9, R9, RZ, 0x1 ;  /* 0x000000090908b211 */ /* 0x000fe400078f08ff */
[----:B------:R-:W-:Y:S02]  /*9d70*/  @!P0 LEA.HI R5, R12, R12, RZ, 0x1 ;  /* 0x0000000c0c058211 */ /* 0x000fe400078f08ff */
[----:B------:R-:W-:Y:S02]  /*9d80*/  @!P4 LOP3.LUT R4, R4, 0xfffffffe, RZ, 0xc0, !PT ;  /* 0xfffffffe0404c812 */ /* 0x000fe400078ec0ff */
[----:B------:R-:W-:-:S02]  /*9d90*/  @!P3 LOP3.LUT R8, R8, 0xfffffffe, RZ, 0xc0, !PT ;  /* 0xfffffffe0808b812 */ /* 0x000fc400078ec0ff */
[----:B------:R-:W-:Y:S01]  /*9da0*/  @!P2 LOP3.LUT R7, R7, 0xfffffffe, RZ, 0xc0, !PT ;  /* 0xfffffffe0707a812 */ /* 0x000fe200078ec0ff */
[--C-:B------:R-:W-:Y:S01]  /*9db0*/  @!P4 IMAD.WIDE R12, R4, 0x4, R2.reuse ;  /* 0x00000004040cc825 */ /* 0x100fe200078e0202 */
[----:B------:R-:W-:Y:S02]  /*9dc0*/  @!P1 LOP3.LUT R6, R6, 0xfffffffe, RZ, 0xc0, !PT ;  /* 0xfffffffe06069812 */ /* 0x000fe400078ec0ff */
[----:B------:R-:W-:Y:S01]  /*9dd0*/  @!P0 LOP3.LUT R5, R5, 0xfffffffe, RZ, 0xc0, !PT ;  /* 0xfffffffe05058812 */ /* 0x000fe200078ec0ff */
[--C-:B------:R-:W-:Y:S01]  /*9de0*/  @!P3 IMAD.WIDE R10, R8, 0x4, R2.reuse ;  /* 0x00000004080ab825 */ /* 0x100fe200078e0202 */
[----:B------:R1:W-:Y:S03]  /*9df0*/  @!P4 ST.E.64 [R12.64], R102 ;  /* 0x000000660c00c985 */ /* 0x0003e6000c101b06 */
[--C-:B------:R-:W-:Y:S01]  /*9e00*/  @!P2 IMAD.WIDE R8, R7, 0x4, R2.reuse ;  /* 0x000000040708a825 */ /* 0x100fe200078e0202 */
[----:B------:R1:W-:Y:S03]  /*9e10*/  @!P3 ST.E.64 [R10.64], R162 ;  /* 0x000000a20a00b985 */ /* 0x0003e6000c101b06 */
[--C-:B------:R-:W-:Y:S01]  /*9e20*/  @!P1 IMAD.WIDE R6, R6, 0x4, R2.reuse ;  /* 0x0000000406069825 */ /* 0x100fe200078e0202 */
[----:B------:R1:W-:Y:S03]  /*9e30*/  @!P2 ST.E.64 [R8.64], R114 ;  /* 0x000000720800a985 */ /* 0x0003e6000c101b06 */
[----:B------:R-:W-:Y:S01]  /*9e40*/  @!P0 IMAD.WIDE R4, R5, 0x4, R2 ;  /* 0x0000000405048825 */ /* 0x000fe200078e0202 */
[----:B------:R1:W-:Y:S04]  /*9e50*/  @!P1 ST.E.64 [R6.64], R118 ;  /* 0x0000007606009985 */ /* 0x0003e8000c101b06 */
[----:B------:R1:W-:Y:S01]  /*9e60*/  @!P0 ST.E.64 [R4.64], R126 ;  /* 0x0000007e04008985 */ /* 0x0003e2000c101b06 */
[----:B------:R-:W-:-:S13]  /*9e70*/  ISETP.GE.AND P0, PT, R0, c[0x0][0x3c8], PT ;  /* 0x0000f20000007a0c */ /* 0x000fda0003f06270 */
[----:B------:R-:W-:Y:S05]  /*9e80*/  @P0 EXIT ;  /* 0x000000000000094d */ /* 0x000fea0003800000 */
[----:B------:R-:W-:-:S04]  /*9e90*/  LEA.HI R0, R0, R0, RZ, 0x1 ;  /* 0x0000000000007211 */ /* 0x000fc800078f08ff */
[----:B------:R-:W-:-:S05]  /*9ea0*/  LOP3.LUT R0, R0, 0xfffffffe, RZ, 0xc0, !PT ;  /* 0xfffffffe00007812 */ /* 0x000fca00078ec0ff */
[----:B------:R-:W-:-:S05]  /*9eb0*/  IMAD.WIDE R2, R0, 0x4, R2 ;  /* 0x0000000400027825 */ /* 0x000fca00078e0202 */
[----:B------:R-:W-:Y:S01]  /*9ec0*/  ST.E.64 [R2.64], R130 ;  /* 0x0000008202007985 */ /* 0x000fe2000c101b06 */
[----:B------:R-:W-:Y:S05]  /*9ed0*/  EXIT ;  /* 0x000000000000794d */ /* 0x000fea0003800000 */
.L_x_12:
[----:B------:R-:W1:Y:S02]  /*9ee0*/  S2R R0, SR_TID.X ;  /* 0x0000000000007919 */ /* 0x000e640000002100 */
[----:B-1----:R-:W-:-:S13]  /*9ef0*/  ISETP.GT.AND P0, PT, R0, 0x7f, PT ;  /* 0x0000007f0000780c */ /* 0x002fda0003f04270 */
[----:B------:R-:W-:Y:S05]  /*9f00*/  @P0 EXIT ;  /* 0x000000000000094d */ /* 0x000fea0003800000 */
[----:B------:R-:W1:Y:S01]  /*9f10*/  S2R R8, SR_CTAID.X ;  /* 0x0000000000087919 */ /* 0x000e620000002500 */
[----:B------:R-:W-:-:S05]  /*9f20*/  MOV R3, c[0x0][0x4e8] ;  /* 0x00013a0000037a02 */ /* 0x000fca0000000f00 */
[----:B------:R-:W-:Y:S01]  /*9f30*/  IMAD R2, R3, c[0x0][0x388], RZ ;  /* 0x0000e20003027a24 */ /* 0x000fe200078e02ff */
[----:B-1----:R-:W-:-:S04]  /*9f40*/  LEA R8, R8, R0, 0x7 ;  /* 0x0000000008087211 */ /* 0x002fc800078e38ff */
[----:B------:R-:W-:-:S13]  /*9f50*/  ISETP.GE.AND P0, PT, R8, R2, PT ;  /* 0x000000020800720c */ /* 0x000fda0003f06270 */
[----:B------:R-:W-:Y:S05]  /*9f60*/  @P0 EXIT ;  /* 0x000000000000094d */ /* 0x000fea0003800000 */
[----:B------:R-:W2:Y:S01]  /*9f70*/  LDL.LU R4, [R1+0x30] ;  /* 0x0000300001047983 */ /* 0x000ea20000300800 */
[----:B------:R-:W-:-:S03]  /*9f80*/  ISETP.NE.AND P0, PT, R3, 0x1, PT ;  /* 0x000000010300780c */ /* 0x000fc60003f05270 */
[----:B------:R-:W1:Y:S04]  /*9f90*/  S2R R9, SR_CTAID.Z ;  /* 0x0000000000097919 */ /* 0x000e680000002700 */
[----:B------:R-:W3:Y:S06]  /*9fa0*/  S2R R10, SR_CTAID.Y ;  /* 0x00000000000a7919 */ /* 0x000eec0000002600 */
[----:B------:R-:W-:Y:S01]  /*9fb0*/  @P0 IMAD.HI.U32 R6, R8, c[0x0][0x4ec], RZ ;  /* 0x00013b0008060a27 */ /* 0x000fe200078e00ff */
[----:B-1----:R-:W-:-:S02]  /*9fc0*/  SHF.R.S32.HI R7, RZ, 0x1f, R9 ;  /* 0x0000001fff077819 */ /* 0x002fc40000011409 */
[----:B--2---:R-:W-:Y:S01]  /*9fd0*/  SHF.R.S32.HI R0, RZ, 0x1f, R4 ;  /* 0x0000001fff007819 */ /* 0x004fe20000011404 */
[C---:B------:R-:W-:Y:S01]  /*9fe0*/  IMAD.WIDE.U32 R2, R4.reuse, c[0x0][0x4d0], RZ ;  /* 0x0001340004027a25 */ /* 0x040fe200078e00ff */
[----:B------:R-:W-:-:S03]  /*9ff0*/  IADD3 R5, -R4, RZ, RZ ;  /* 0x000000ff04057210 */ /* 0x000fc60007ffe1ff */
[----:B------:R-:W-:-:S04]  /*a000*/  IMAD R0, R0, c[0x0][0x4d0], RZ ;  /* 0x0001340000007a24 */ /* 0x000fc800078e02ff */
[----:B------:R-:W-:Y:S01]  /*a010*/  IMAD R0, R4, c[0x0][0x4d4], R0 ;  /* 0x0001350004007a24 */ /* 0x000fe200078e0200 */
[----:B------:R-:W-:Y:S02]  /*a020*/  MOV R4, R8 ;  /* 0x0000000800047202 */ /* 0x000fe40000000f00 */
[----:B------:R-:W-:Y:S02]  /*a030*/  @P0 SHF.R.U32.HI R4, RZ, c[0x0][0x4f0], R6 ;  /* 0x00013c00ff040a19 */ /* 0x000fe40000011606 */
[----:B------:R-:W-:Y:S01]  /*a040*/  IADD3 R3, R3, R0, RZ ;  /* 0x0000000003037210 */ /* 0x000fe20007ffe0ff */
[----:B------:R-:W-:Y:S02]  /*a050*/  IMAD R0, R7, c[0x0][0x4d8], RZ ;  /* 0x0001360007007a24 */ /* 0x000fe400078e02ff */
[----:B---3--:R-:W-:Y:S01]  /*a060*/  IMAD R7, R5, c[0x0][0x550], R10 ;  /* 0x0001540005077a24 */ /* 0x008fe200078e020a */
[----:B------:R-:W-:Y:S01]  /*a070*/  IADD3 R5, -R4, RZ, RZ ;  /* 0x000000ff04057210 */ /* 0x000fe20007ffe1ff */
[----:B------:R-:W-:-:S02]  /*a080*/  IMAD R0, R9, c[0x0][0x4dc], R0 ;  /* 0x0001370009007a24 */ /* 0x000fc400078e0200 */
[----:B------:R-:W-:Y:S01]  /*a090*/  IMAD.WIDE.U32 R2, R9, c[0x0][0x4d8], R2 ;  /* 0x0001360009027a25 */ /* 0x000fe200078e0002 */
[----:B------:R-:W-:-:S03]  /*a0a0*/  SHF.R.S32.HI R6, RZ, 0x1f, R7 ;  /* 0x0000001fff067819 */ /* 0x000fc60000011407 */
[----:B------:R-:W-:Y:S01]  /*a0b0*/  IMAD R5, R5, c[0x0][0x4e8], R8 ;  /* 0x00013a0005057a24 */ /* 0x000fe200078e0208 */
[----:B------:R-:W-:Y:S01]  /*a0c0*/  IADD3 R3, R0, R3, RZ ;  /* 0x0000000300037210 */ /* 0x000fe20007ffe0ff */
[----:B------:R-:W-:-:S03]  /*a0d0*/  IMAD R6, R6, c[0x0][0x4e0], RZ ;  /* 0x0001380006067a24 */ /* 0x000fc600078e02ff */
[----:B------:R-:W-:Y:S01]  /*a0e0*/  SHF.R.S32.HI R0, RZ, 0x1f, R5 ;  /* 0x0000001fff007819 */ /* 0x000fe20000011405 */
[----:B------:R-:W-:-:S04]  /*a0f0*/  IMAD.WIDE.U32 R2, R7, c[0x0][0x4e0], R2 ;  /* 0x0001380007027a25 */ /* 0x000fc800078e0002 */
[----:B------:R-:W-:Y:S01]  /*a100*/  IMAD R7, R7, c[0x0][0x4e4], R6 ;  /* 0x0001390007077a24 */ /* 0x000fe200078e0206 */
[----:B------:R-:W-:Y:S01]  /*a110*/  SHF.R.S32.HI R6, RZ, 0x1f, R4 ;  /* 0x0000001fff067819 */ /* 0x000fe20000011404 */
[----:B------:R-:W-:Y:S01]  /*a120*/  IMAD R0, R0, c[0x0][0x4c8], RZ ;  /* 0x0001320000007a24 */ /* 0x000fe200078e02ff */
[----:B------:R-:W-:-:S03]  /*a130*/  IADD3 R2, P0, R4, R2, RZ ;  /* 0x0000000204027210 */ /* 0x000fc60007f1e0ff */
[----:B------:R-:W-:Y:S01]  /*a140*/  IMAD R0, R5, c[0x0][0x4cc], R0 ;  /* 0x0001330005007a24 */ /* 0x000fe200078e0200 */
[----:B------:R-:W-:-:S05]  /*a150*/  IADD3.X R3, R6, R3, R7, P0, !PT ;  /* 0x0000000306037210 */ /* 0x000fca00007fe407 */
[----:B------:R-:W-:-:S05]  /*a160*/  IMAD.WIDE.U32 R2, R5, c[0x0][0x4c8], R2 ;  /* 0x0001320005027a25 */ /* 0x000fca00078e0002 */
[----:B------:R-:W-:Y:S02]  /*a170*/  IADD3 R0, R3, R0, RZ ;  /* 0x0000000003007210 */ /* 0x000fe40007ffe0ff */
[----:B------:R-:W-:-:S04]  /*a180*/  LEA R4, P0, R2, c[0x0][0x4a8], 0x2 ;  /* 0x00012a0002047a11 */ /* 0x000fc800078010ff */
[----:B------:R-:W-:Y:S02]  /*a190*/  LEA.HI.X R5, R2, c[0x0][0x4ac], R0, 0x2, P0 ;  /* 0x00012b0002057a11 */ /* 0x000fe400000f1400 */
[----:B------:R-:W-:-:S05]  /*a1a0*/  MOV R0, 0xff800000 ;  /* 0xff80000000007802 */ /* 0x000fca0000000f00 */
[----:B------:R-:W-:Y:S01]  /*a1b0*/  STG.E [R4.64], R0 ;  /* 0x0000000004007986 */ /* 0x000fe2000c101906 */
[----:B------:R-:W-:Y:S05]  /*a1c0*/  EXIT ;  /* 0x000000000000794d */ /* 0x000fea0003800000 */
.L_x_19:
[----:B------:R-:W-:-:S00]  /*a1d0*/  BRA `(.L_x_19) ;  /* 0xfffffff000007947 */ /* 0x000fc0000383ffff */
[----:B------:R-:W-:-:S00]  /*a1e0*/  NOP ;  /* 0x0000000000007918 */ /* 0x000fc00000000000 */
        /* <DEDUP_REMOVED lines=9> */
.L_x_1424:


//--------------------- .text._ZN7cutlass13device_kernelIN5flash19enable_sm80_to_sm89INS1_16FlashAttnFwdSm80INS1_25CollectiveMainloopFwdSm80ILi4ELi1ELb0EN4cute5tupleIJNS5_1CILi128EEENS7_ILi48EEENS7_ILi96EEEEEELi96ENS_10bfloat16_tEfNS_4arch4Sm80ELb0ELb0ELb0ELb1ELb0ELb0ELb1ELb1EEENS1_21CollectiveEpilogueFwdINS6_IJS8_SA_S9_EEENS6_IJNS7_ILi1EEESI_SI_EEESC_SE_Li128ELb1ELb1ELb1ELb0EEENS1_36VarlenDynamicPersistentTileSchedulerILi128ELi48ELi128ELi128ELb1ELb1ELb0ELb0ELb1ELb1EEEEEEEEEvNT_6ParamsE --------------------------
	.section	.text._ZN7cutlass13device_kernelIN5flash19enable_sm80_to_sm89INS1_16FlashAttnFwdSm80INS1_25CollectiveMainloopFwdSm80ILi4ELi1ELb0EN4cute5tupleIJNS5_1CILi128EEENS7_ILi48EEENS7_ILi96EEEEEELi96ENS_10bfloat16_tEfNS_4arch4Sm80ELb0ELb0ELb0ELb1ELb0ELb0ELb1ELb1EEENS1_21CollectiveEpilogueFwdINS6_IJS8_SA_S9_EEENS6_IJNS7_ILi1EEESI_SI_EEESC_SE_Li128ELb1ELb1ELb1ELb0EEENS1_36VarlenDynamicPersistentTileSchedulerILi128ELi48ELi128ELi128ELb1ELb1ELb0ELb0ELb1ELb1EEEEEEEEEvNT_6ParamsE,"ax",@progbits
	.sectioninfo	@"SHI_REGISTERS=255"
	.align	128
.text._ZN7cutlass13device_kernelIN5flash19enable_sm80_to_sm89INS1_16FlashAttnFwdSm80INS1_25CollectiveMainloopFwdSm80ILi4ELi1ELb0EN4cute5tupleIJNS5_1CILi128EEENS7_ILi48EEENS7_ILi96EEEEEELi96ENS_10bfloat16_tEfNS_4arch4Sm80ELb0ELb0ELb0ELb1ELb0ELb0ELb1ELb1EEENS1_21CollectiveEpilogueFwdINS6_IJS8_SA_S9_EEENS6_IJNS7_ILi1EEESI_SI_EEESC_SE_Li128ELb1ELb1ELb1ELb0EEENS1_36VarlenDynamicPersistentTileSchedulerILi128ELi48ELi128ELi128ELb1ELb1ELb0ELb0ELb1ELb1EEEEEEEEEvNT_6ParamsE:
        .type           _ZN7cutlass13device_kernelIN5flash19enable_sm80_to_sm89INS1_16FlashAttnFwdSm80INS1_25CollectiveMainloopFwdSm80ILi4ELi1ELb0EN4cute5tupleIJNS5_1CILi128EEENS7_ILi48EEENS7_ILi96EEEEEELi96ENS_10bfloat16_tEfNS_4arch4Sm80ELb0ELb0ELb0ELb1ELb0ELb0ELb1ELb1EEENS1_21CollectiveEpilogueFwdINS6_IJS8_SA_S9_EEENS6_IJNS7_ILi1EEESI_SI_EEESC_SE_Li128ELb1ELb1ELb1ELb0EEENS1_36VarlenDynamicPersistentTileSchedulerILi128ELi48ELi128ELi128ELb1ELb1ELb0ELb0ELb1ELb1EEEEEEEEEvNT_6ParamsE,@function
        .size           _ZN7cutlass13device_kernelIN5flash19enable_sm80_to_sm89INS1_16FlashAttnFwdSm80INS1_25CollectiveMainloopFwdSm80ILi4ELi1ELb0EN4cute5tupleIJNS5_1CILi128EEENS7_ILi48EEENS7_ILi96EEEEEELi96ENS_10bfloat16_tEfNS_4arch4Sm80ELb0ELb0ELb0ELb1ELb0ELb0ELb1ELb1EEENS1_21CollectiveEpilogueFwdINS6_IJS8_SA_S9_EEENS6_IJNS7_ILi1EEESI_SI_EEESC_SE_Li128ELb1ELb1ELb1ELb0EEENS1_36VarlenDynamicPersistentTileSchedulerILi128ELi48ELi128ELi128ELb1ELb1ELb0ELb0ELb1ELb1EEEEEEEEEvNT_6ParamsE,(.L_x_1425 - _ZN7cutlass13device_kernelIN5flash19enable_sm80_to_sm89INS1_16FlashAttnFwdSm80INS1_25CollectiveMainloopFwdSm80ILi4ELi1ELb0EN4cute5tupleIJNS5_1CILi128EEENS7_ILi48EEENS7_ILi96EEEEEELi96ENS_10bfloat16_tEfNS_4arch4Sm80ELb0ELb0ELb0ELb1ELb0ELb0ELb1ELb1EEENS1_21CollectiveEpilogueFwdINS6_IJS8_SA_S9_EEENS6_IJNS7_ILi1EEESI_SI_EEESC_SE_Li128ELb1ELb1ELb1ELb0EEENS1_36VarlenDynamicPersistentTileSchedulerILi128ELi48ELi128ELi128ELb1ELb1ELb0ELb0ELb1ELb1EEEEEEEEEvNT_6ParamsE)
        .other          _ZN7cutlass13device_kernelIN5flash19enable_sm80_to_sm89INS1_16FlashAttnFwdSm80INS1_25CollectiveMainloopFwdSm80ILi4ELi1ELb0EN4cute5tupleIJNS5_1CILi128EEENS7_ILi48EEENS7_ILi96EEEEEELi96ENS_10bfloat16_tEfNS_4arch4Sm80ELb0ELb0ELb0ELb1ELb0ELb0ELb1ELb1EEENS1_21CollectiveEpilogueFwdINS6_IJS8_SA_S9_EEENS6_IJNS7_ILi1EEESI_SI_EEESC_SE_Li128ELb1ELb1ELb1ELb0EEENS1_36VarlenDynamicPersistentTileSchedulerILi128ELi48ELi128ELi128ELb1ELb1ELb0ELb0ELb1ELb1EEEEEEEEEvNT_6ParamsE,@"STO_CUDA_ENTRY STV_DEFAULT"
_ZN7cutlass13device_kernelIN5flash19enable_sm80_to_sm89INS1_16FlashAttnFwdSm80INS1_25CollectiveMainloopFwdSm80ILi4ELi1ELb0EN4cute5tupleIJNS5_1CILi128EEENS7_ILi48EEENS7_ILi96EEEEEELi96ENS_10bfloat16_tEfNS_4arch4Sm80ELb0ELb0ELb0ELb1ELb0ELb0ELb1ELb1EEENS1_21CollectiveEpilogueFwdINS6_IJS8_SA_S9_EEENS6_IJNS7_ILi1EEESI_SI_EEESC_SE_Li128ELb1ELb1ELb1ELb0EEENS1_36VarlenDynamicPersistentTileSchedulerILi128ELi48ELi128ELi128ELb1ELb1ELb0ELb0ELb1ELb1EEEEEEEEEvNT_6ParamsE:
[----:B------:R-:W-:-:S03]  /*0000*/  MOV R1, c[0x0][0x28] ;  /* 0x00000a0000017a02 */ /* 0x000fc60000000f00 */
[----:B------:R-:W1:Y:S01]  /*0010*/  S2R R2, SR_TID.X ;  /* 0x0000000000027919 */ /* 0x000e620000002100 */
[----:B------:R-:W-:Y:S01]  /*0020*/  IADD3 R1, R1, -0x80, RZ ;  /* 0xffffff8001017810 */ /* 0x000fe20007ffe0ff */
[----:B------:R-:W-:Y:S01]  /*0030*/  ULDC.64 UR6, c[0x0][0x118] ;  /* 0x0000460000067ab9 */ /* 0x000fe20000000a00 */
[----:B-1----:R-:W-:-:S05]  /*0040*/  SHF.R.U32.HI R0, RZ, 0x5, R2 ;  /* 0x00000005ff007819 */ /* 0x002fca0000011602 */
[----:B------:R-:W1:Y:S02]  /*0050*/  SHFL.IDX PT, R3, R0, RZ, 0x1f ;  /* 0x00001fff00037589 */ /* 0x000e6400000e0000 */
[----:B-1----:R-:W-:Y:S02]  /*0060*/  ISETP.NE.AND P0, PT, R3, RZ, PT ;  /* 0x000000ff0300720c */ /* 0x002fe40003f05270 */
[----:B------:R1:W-:Y:S11]  /*0070*/  STL [R1+0x74], R3 ;  /* 0x0000740301007387 */ /* 0x0003f60000100800 */
[----:B------:R-:W-:Y:S06]  /*0080*/  @P0 BAR.SYNC.DEFER_BLOCKING 0x5, 0x80 ;  /* 0x0142000000000b1d */ /* 0x000fec0000010000 */
[----:B------:R-:W2:Y:S04]  /*0090*/  @P0 LDS.128 R232, [0xc080] ;  /* 0x00c08000ffe80984 */ /* 0x000ea80000000c00 */
[----:B------:R-:W-:Y:S06]  /*00a0*/  @P0 BAR.ARV 0x4, 0x80 ;  /* 0x0102000000000b1d */ /* 0x000fec0000002000 */
[----:B------:R-:W-:Y:S05]  /*00b0*/  @P0 BRA `(.L_x_20) ;  /* 0x00000a7000000947 */ /* 0x000fea0003800000 */
[----:B-1----:R-:W-:Y:S01]  /*00c0*/  LOP3.LUT R13, R2, 0x1f, RZ, 0xc0, !PT ;  /* 0x0000001f020d7812 */ /* 0x002fe200078ec0ff */
[----:B------:R-:W-:Y:S01]  /*00d0*/  CS2R R8, SRZ ;  /* 0x0000000000087805 */ /* 0x000fe2000001ff00 */
[----:B------:R-:W-:-:S02]  /*00e0*/  IMAD.MOV.U32 R7, RZ, RZ, RZ ;  /* 0x000000ffff077224 */ /* 0x000fc400078e00ff */
[----:B------:R-:W-:-:S04]  /*00f0*/  ISETP.NE.AND P6, PT, R13, 0x1f, PT ;  /* 0x0000001f0d00780c */ /* 0x000fc80003fc5270 */
[----:B------:R-:W-:-:S13]  /*0100*/  ISETP.GE.OR P0, PT, R13, c[0x0][0x53c], !P6 ;  /* 0x00014f000d007a0c */ /* 0x000fda0007706670 */
[----:B------:R-:W-:Y:S02]  /*0110*/  @!P0 IMAD.MOV.U32 R4, RZ, RZ, 0x4 ;  /* 0x00000004ff048424 */ /* 0x000fe400078e00ff */
[----:B------:R-:W-:Y:S02]  /*0120*/  @!P0 IMAD.MOV.U32 R2, RZ, RZ, 0x4 ;  /* 0x00000004ff028424 */ /* 0x000fe400078e00ff */
[----:B------:R-:W-:-:S04]  /*0130*/  @!P0 IMAD.WIDE.U32 R4, R13, R4, c[0x0][0x580] ;  /* 0x000160000d048625 */ /* 0x000fc800078e0004 */
[C---:B------:R-:W-:Y:S01]  /*0140*/  @!P0 IMAD.WIDE.U32 R2, R13.reuse, R2, c[0x0][0x578] ;  /* 0x00015e000d028625 */ /* 0x040fe200078e0002 */
[----:B------:R-:W3:Y:S04]  /*0150*/  @!P0 LDG.E R8, [R4.64] ;  /* 0x0000000604088981 */ /* 0x000ee8000c1e1900 */
[----:B------:R-:W3:Y:S01]  /*0160*/  @!P0 LDG.E R7, [R2.64] ;  /* 0x0000000602078981 */ /* 0x000ee2000c1e1900 */
[C---:B------:R-:W-:Y:S01]  /*0170*/  ISETP.NE.AND P5, PT, R13.reuse, RZ, PT ;  /* 0x000000ff0d00720c */ /* 0x040fe20003fa5270 */
[----:B------:R-:W1:Y:S01]  /*0180*/  S2UR UR4, SR_CTAID.X ;  /* 0x00000000000479c3 */ /* 0x000e620000002500 */
[C---:B------:R-:W-:Y:S02]  /*0190*/  ISETP.GE.U32.AND P4, PT, R13.reuse, 0x2, PT ;  /* 0x000000020d00780c */ /* 0x040fe40003f86070 */
[----:B------:R-:W-:-:S02]  /*01a0*/  ISETP.GE.U32.AND P3, PT, R13, 0x4, PT ;  /* 0x000000040d00780c */ /* 0x000fc40003f66070 */
[C---:B------:R-:W-:Y:S02]  /*01b0*/  ISETP.GE.U32.AND P2, PT, R13.reuse, 0x8, PT ;  /* 0x000000080d00780c */ /* 0x040fe40003f46070 */
[----:B------:R-:W-:Y:S01]  /*01c0*/  ISETP.GE.U32.AND P1, PT, R13, 0x10, PT ;  /* 0x000000100d00780c */ /* 0x000fe20003f26070 */
[----:B---3--:R-:W-:-:S05]  /*01d0*/  IMAD R4, R8, R7, RZ ;  /* 0x0000000708047224 */ /* 0x008fca00078e02ff */
[----:B------:R-:W3:Y:S02]  /*01e0*/  SHFL.UP PT, R0, R4, 0x1, RZ ;  /* 0x0420000004007989 */ /* 0x000ee400000e00ff */
[----:B---3--:R-:W-:-:S05]  /*01f0*/  SEL R0, R0, RZ, P5 ;  /* 0x000000ff00007207 */ /* 0x008fca0002800000 */
[----:B------:R-:W-:-:S05]  /*0200*/  IMAD.IADD R4, R4, 0x1, R0 ;  /* 0x0000000104047824 */ /* 0x000fca00078e0200 */
        /* <DEDUP_REMOVED lines=12> */
[----:B------:R-:W3:Y:S02]  /*02d0*/  SHFL.IDX PT, R6, R4, 0x1f, 0x1f ;  /* 0x03e01f0004067f89 */ /* 0x000ee400000e0000 */
[----:B---3--:R-:W-:-:S04]  /*02e0*/  IMAD R6, R6, c[0x0][0x538], RZ ;  /* 0x00014e0006067a24 */ /* 0x008fc800078e02ff */
[----:B------:R-:W-:Y:S01]  /*02f0*/  IMAD.MOV.U32 R0, RZ, RZ, R6 ;  /* 0x000000ffff007224 */ /* 0x000fe200078e0006 */
[----:B-1----:R-:W-:-:S13]  /*0300*/  ISETP.GT.AND P0, PT, R6, UR4, PT ;  /* 0x0000000406007c0c */ /* 0x002fda000bf04270 */
[----:B------:R-:W-:Y:S05]  /*0310*/  @P0 BRA `(.L_x_21) ;  /* 0x0000027000000947 */ /* 0x000fea0003800000 */
[----:B------:R-:W-:Y:S02]  /*0320*/  MOV R6, R0 ;  /* 0x0000000000067202 */ /* 0x000fe40000000f00 */
[----:B------:R-:W-:-:S04]  /*0330*/  MOV R9, RZ ;  /* 0x000000ff00097202 */ /* 0x000fc80000000f00 */
.L_x_25:
[----:B------:R-:W-:-:S04]  /*0340*/  IADD3 R0, R9, 0x1f, RZ ;  /* 0x0000001f09007810 */ /* 0x000fc80007ffe0ff */
[----:B------:R-:W-:-:S13]  /*0350*/  ISETP.GE.AND P0, PT, R0, c[0x0][0x53c], PT ;  /* 0x00014f0000007a0c */ /* 0x000fda0003f06270 */
[----:B------:R-:W-:Y:S05]  /*0360*/  @P0 BRA `(.L_x_22) ;  /* 0x0000074000000947 */ /* 0x000fea0003800000 */
[----:B------:R-:W-:Y:S01]  /*0370*/  MOV R9, R0 ;  /* 0x0000000000097202 */ /* 0x000fe20000000f00 */
[----:B------:R-:W-:Y:S01]  /*0380*/  IMAD.MOV.U32 R7, RZ, RZ, RZ ;  /* 0x000000ffff077224 */ /* 0x000fe200078e00ff */
[----:B------:R-:W-:Y:S02]  /*0390*/  MOV R8, RZ ;  /* 0x000000ff00087202 */ /* 0x000fe40000000f00 */
[----:B------:R-:W-:-:S04]  /*03a0*/  IADD3 R0, R13, R9, RZ ;  /* 0x000000090d007210 */ /* 0x000fc80007ffe0ff */
[----:B------:R-:W-:-:S13]  /*03b0*/  ISETP.GE.OR P0, PT, R0, c[0x0][0x53c], !P6 ;  /* 0x00014f0000007a0c */ /* 0x000fda0007706670 */
[----:B------:R-:W-:Y:S01]  /*03c0*/  @!P0 MOV R2, 0x4 ;  /* 0x0000000400028802 */ /* 0x000fe20000000f00 */
[----:B------:R-:W-:-:S04]  /*03d0*/  @!P0 IMAD.MOV.U32 R3, RZ, RZ, 0x4 ;  /* 0x00000004ff038424 */ /* 0x000fc800078e00ff */
[----:B------:R-:W-:-:S04]  /*03e0*/  @!P0 IMAD.WIDE R4, R0, R2, c[0x0][0x580] ;  /* 0x0001600000048625 */ /* 0x000fc800078e0202 */
[----:B------:R-:W-:Y:S01]  /*03f0*/  @!P0 IMAD.WIDE R2, R0, R3, c[0x0][0x578] ;  /* 0x00015e0000028625 */ /* 0x000fe200078e0203 */
[----:B------:R-:W3:Y:S04]  /*0400*/  @!P0 LDG.E R8, [R4.64] ;  /* 0x0000000604088981 */ /* 0x000ee8000c1e1900 */
[----:B------:R-:W3:Y:S02]  /*0410*/  @!P0 LDG.E R7, [R2.64] ;  /* 0x0000000602078981 */ /* 0x000ee4000c1e1900 */
[----:B---3--:R-:W-:Y:S01]  /*0420*/  IMAD R5, R8, R7, RZ ;  /* 0x0000000708057224 */ /* 0x008fe200078e02ff */
[----:B------:R-:W-:Y:S05]  /*0430*/  BRA.DIV ~URZ, `(.L_x_23) ;  /* 0x0000c7227f007947 */ /* 0x000fea000b800000 */
[----:B------:R1:W3:Y:S02]  /*0440*/  SHFL.UP PT, R0, R5, 0x1, RZ ;  /* 0x0420000005007989 */ /* 0x0002e400000e00ff */
.L_x_122:
[----:B---3--:R-:W-:-:S04]  /*0450*/  SEL R0, R0, RZ, P5 ;  /* 0x000000ff00007207 */ /* 0x008fc80002800000 */
[----:B-1----:R-:W-:Y:S01]  /*0460*/  IADD3 R5, R5, R0, RZ ;  /* 0x0000000005057210 */ /* 0x002fe20007ffe0ff */
[----:B------:R-:W-:Y:S05]  /*0470*/  BRA.DIV ~URZ, `(.L_x_24) ;  /* 0x0000c7427f007947 */ /* 0x000fea000b800000 */
[----:B------:R-:W1:Y:S02]  /*0480*/  SHFL.UP PT, R0, R5, 0x2, RZ ;  /* 0x0440000005007989 */ /* 0x000e6400000e00ff */
[----:B-1----:R-:W-:-:S05]  /*0490*/  SEL R0, R0, RZ, P4 ;  /* 0x000000ff00007207 */ /* 0x002fca0002000000 */
[----:B------:R-:W-:-:S05]  /*04a0*/  IMAD.IADD R0, R5, 0x1, R0 ;  /* 0x0000000105007824 */ /* 0x000fca00078e0200 */
        /* <DEDUP_REMOVED lines=9> */
[----:B------:R1:W3:Y:S02]  /*0540*/  SHFL.IDX PT, R0, R4, 0x1f, 0x1f ;  /* 0x03e01f0004007f89 */ /* 0x0002e400000e0000 */
.L_x_123:
[----:B---3--:R-:W-:-:S05]  /*0550*/  IMAD R0, R0, c[0x0][0x538], RZ ;  /* 0x00014e0000007a24 */ /* 0x008fca00078e02ff */
[----:B------:R-:W-:-:S04]  /*0560*/  IADD3 R6, R0, R6, RZ ;  /* 0x0000000600067210 */ /* 0x000fc80007ffe0ff */
[----:B------:R-:W-:-:S13]  /*0570*/  ISETP.GT.AND P0, PT, R6, UR4, PT ;  /* 0x0000000406007c0c */ /* 0x000fda000bf04270 */
[----:B-12---:R-:W-:Y:S05]  /*0580*/  @!P0 BRA `(.L_x_25) ;  /* 0xfffffdb000008947 */ /* 0x006fea000383ffff */
.L_x_21:
[----:B------:R-:W-:-:S05]  /*0590*/  IADD3 R12, -R0, R6, RZ ;  /* 0x00000006000c7210 */ /* 0x000fca0007ffe1ff */
[----:B------:R-:W-:-:S05]  /*05a0*/  IMAD R0, R4, c[0x0][0x538], R12 ;  /* 0x00014e0004007a24 */ /* 0x000fca00078e020c */
[----:B------:R-:W-:Y:S01]  /*05b0*/  ISETP.GT.AND P0, PT, R0, UR4, PT ;  /* 0x0000000400007c0c */ /* 0x000fe2000bf04270 */
[----:B------:R-:W-:-:S12]  /*05c0*/  BRA.DIV ~URZ, `(.L_x_26) ;  /* 0x0000c7a27f007947 */ /* 0x000fd8000b800000 */
[----:B------:R-:W-:-:S04]  /*05d0*/  VOTE.ANY R6, PT, !P0 ;  /* 0x0000000000067806 */ /* 0x000fc800040e0100 */
.L_x_124:
[----:B--2---:R1:W2:Y:S01]  /*05e0*/  POPC R235, R6 ;  /* 0x0000000600eb7309 */ /* 0x0042a20000000000 */
[----:B------:R-:W-:Y:S05]  /*05f0*/  BRA.DIV ~URZ, `(.L_x_27) ;  /* 0x0000c7c27f007947 */ /* 0x000fea000b800000 */
[----:B--2---:R2:W3:Y:S01]  /*0600*/  SHFL.IDX PT, R11, R8, R235, 0x1f ;  /* 0x00001feb080b7589 */ /* 0x0044e200000e0000 */
[----:B------:R-:W-:-:S03]  /*0610*/  MOV R232, RZ ;  /* 0x000000ff00e87202 */ /* 0x000fc60000000f00 */
[----:B------:R2:W4:Y:S04]  /*0620*/  SHFL.IDX PT, R10, R7, R235, 0x1f ;  /* 0x00001feb070a7589 */ /* 0x00052800000e0000 */
.L_x_125:
[----:B------:R-:W-:Y:S01]  /*0630*/  ISETP.NE.AND P0, PT, R6, RZ, PT ;  /* 0x000000ff0600720c */ /* 0x000fe20003f05270 */
[----:B------:R-:W-:-:S12]  /*0640*/  BSSY B0, `(.L_x_28) ;  /* 0x0000005000007945 */ /* 0x000fd80003800000 */
[----:B------:R-:W-:Y:S05]  /*0650*/  @!P0 BRA `(.L_x_29) ;  /* 0x0000003000008947 */ /* 0x000fea0003800000 */
[----:B------:R-:W-:Y:S01]  /*0660*/  IADD3 R3, R235, -0x1, RZ ;  /* 0xffffffffeb037810 */ /* 0x000fe20007ffe0ff */
[----:B------:R-:W-:Y:S05]  /*0670*/  BRA.DIV ~URZ, `(.L_x_30) ;  /* 0x0000c8227f007947 */ /* 0x000fea000b800000 */
[----:B------:R1:W2:Y:S02]  /*0680*/  SHFL.IDX PT, R232, R4, R3, 0x1f ;  /* 0x00001f0304e87589 */ /* 0x0002a400000e0000 */
.L_x_29:
[----:B------:R-:W-:Y:S05]  /*0690*/  BSYNC B0 ;  /* 0x0000000000007941 */ /* 0x000fea0003800000 */
.L_x_28:
[----:B---3--:R-:W-:Y:S01]  /*06a0*/  IABS R0, R11 ;  /* 0x0000000b00007213 */ /* 0x008fe20000000000 */
[----:B--2---:R-:W-:Y:S02]  /*06b0*/  IMAD R232, R232, c[0x0][0x538], R12 ;  /* 0x00014e00e8e87a24 */ /* 0x004fe400078e020c */
[----:B------:R-:W-:Y:S02]  /*06c0*/  IMAD.IADD R235, R235, 0x1, R9 ;  /* 0x00000001ebeb7824 */ /* 0x000fe400078e0209 */
[----:B------:R-:W-:Y:S01]  /*06d0*/  IMAD.MOV.U32 R5, RZ, RZ, R0 ;  /* 0x000000ffff057224 */ /* 0x000fe200078e0000 */
[----:B----4-:R-:W-:Y:S02]  /*06e0*/  IABS R0, R10 ;  /* 0x0000000a00007213 */ /* 0x010fe40000000000 */
[----:B------:R-:W-:Y:S01]  /*06f0*/  IADD3 R233, -R232, UR4, RZ ;  /* 0x00000004e8e97c10 */ /* 0x000fe2000fffe1ff */
[----:B------:R-:W2:Y:S02]  /*0700*/  I2F.RP R2, R5 ;  /* 0x0000000500027306 */ /* 0x000ea40000209400 */
[----:B------:R-:W-:Y:S01]  /*0710*/  IMAD.MOV.U32 R7, RZ, RZ, R0 ;  /* 0x000000ffff077224 */ /* 0x000fe200078e0000 */
[----:B-1----:R-:W-:-:S02]  /*0720*/  IABS R6, R233 ;  /* 0x000000e900067213 */ /* 0x002fc40000000000 */
[----:B------:R-:W-:-:S03]  /*0730*/  IABS R0, R11 ;  /* 0x0000000b00007213 */ /* 0x000fc60000000000 */
[----:B------:R-:W-:Y:S01]  /*0740*/  I2F.RP R8, R7 ;  /* 0x0000000700087306 */ /* 0x000fe20000209400 */
[----:B------:R-:W-:-:S07]  /*0750*/  IADD3 R0, RZ, -R0, RZ ;  /* 0x80000000ff007210 */ /* 0x000fce0007ffe0ff */
[----:B--2---:R-:W1:Y:S02]  /*0760*/  MUFU.RCP R2, R2 ;  /* 0x0000000200027308 */ /* 0x004e640000001000 */
[----:B-1----:R-:W-:-:S06]  /*0770*/  IADD3 R2, R2, 0xffffffe, RZ ;  /* 0x0ffffffe02027810 */ /* 0x002fcc0007ffe0ff */
[----:B------:R-:W1:Y:S02]  /*0780*/  F2I.FTZ.U32.TRUNC.NTZ R3, R2 ;  /* 0x0000000200037305 */ /* 0x000e64000021f000 */
[----:B-1----:R-:W-:-:S04]  /*0790*/  IMAD.MOV R2, RZ, RZ, -R3 ;  /* 0x000000ffff027224 */ /* 0x002fc800078e0a03 */
[----:B------:R-:W-:Y:S02]  /*07a0*/  IMAD R4, R2, R5, RZ ;  /* 0x0000000502047224 */ /* 0x000fe400078e02ff */
[----:B------:R-:W-:-:S04]  /*07b0*/  IMAD.MOV.U32 R2, RZ, RZ, RZ ;  /* 0x000000ffff027224 */ /* 0x000fc800078e00ff */
[----:B------:R-:W-:-:S04]  /*07c0*/  IMAD.HI.U32 R2, R3, R4, R2 ;  /* 0x0000000403027227 */ /* 0x000fc800078e0002 */
[----:B------:R-:W-:-:S04]  /*07d0*/  IMAD.MOV.U32 R3, RZ, RZ, R6 ;  /* 0x000000ffff037224 */ /* 0x000fc800078e0006 */
[----:B------:R-:W-:-:S04]  /*07e0*/  IMAD.HI.U32 R2, R2, R3, RZ ;  /* 0x0000000302027227 */ /* 0x000fc800078e00ff */
[----:B------:R-:W-:Y:S02]  /*07f0*/  IMAD R0, R2, R0, R3 ;  /* 0x0000000002007224 */ /* 0x000fe400078e0203 */
[----:B------:R-:W1:Y:S03]  /*0800*/  MUFU.RCP R3, R8 ;  /* 0x0000000800037308 */ /* 0x000e660000001000 */
[----:B------:R-:W-:-:S13]  /*0810*/  ISETP.GT.U32.AND P0, PT, R5, R0, PT ;  /* 0x000000000500720c */ /* 0x000fda0003f04070 */
[----:B------:R-:W-:Y:S01]  /*0820*/  @!P0 IMAD.IADD R0, R0, 0x1, -R5 ;  /* 0x0000000100008824 */ /* 0x000fe200078e0a05 */
[----:B-1----:R-:W-:Y:S02]  /*0830*/  IADD3 R3, R3, 0xffffffe, RZ ;  /* 0x0ffffffe03037810 */ /* 0x002fe40007ffe0ff */
[----:B------:R-:W-:Y:S02]  /*0840*/  @!P0 IADD3 R2, R2, 0x1, RZ ;  /* 0x0000000102028810 */ /* 0x000fe40007ffe0ff */
[----:B------:R-:W-:Y:S02]  /*0850*/  ISETP.GE.U32.AND P2, PT, R0, R5, PT ;  /* 0x000000050000720c */ /* 0x000fe40003f46070 */
[----:B------:R-:W1:Y:S01]  /*0860*/  F2I.FTZ.U32.TRUNC.NTZ R3, R3 ;  /* 0x0000000300037305 */ /* 0x000e62000021f000 */
[----:B------:R-:W-:Y:S02]  /*0870*/  LOP3.LUT R0, R233, R11, RZ, 0x3c, !PT ;  /* 0x0000000be9007212 */ /* 0x000fe400078e3cff */
[----:B------:R-:W-:-:S02]  /*0880*/  ISETP.NE.AND P0, PT, R11, RZ, PT ;  /* 0x000000ff0b00720c */ /* 0x000fc40003f05270 */
[----:B------:R-:W-:-:S06]  /*0890*/  ISETP.GE.AND P1, PT, R0, RZ, PT ;  /* 0x000000ff0000720c */ /* 0x000fcc0003f26270 */
[----:B------:R-:W-:Y:S02]  /*08a0*/  @P2 IADD3 R2, R2, 0x1, RZ ;  /* 0x0000000102022810 */ /* 0x000fe40007ffe0ff */
[----:B-1----:R-:W-:-:S03]  /*08b0*/  IADD3 R0, RZ, -R3, RZ ;  /* 0x80000003ff007210 */ /* 0x002fc60007ffe0ff */
[----:B------:R-:W-:Y:S01]  /*08c0*/  IMAD.MOV.U32 R4, RZ, RZ, R2 ;  /* 0x000000ffff047224 */ /* 0x000fe200078e0002 */
[----:B------:R-:W-:-:S03]  /*08d0*/  MOV R2, RZ ;  /* 0x000000ff00027202 */ /* 0x000fc60000000f00 */
[----:B------:R-:W-:Y:S01]  /*08e0*/  @!P1 IMAD.MOV R4, RZ, RZ, -R4 ;  /* 0x000000ffff049224 */ /* 0x000fe200078e0a04 */
[----:B------:R-:W-:Y:S01]  /*08f0*/  @!P0 LOP3.LUT R4, RZ, R11, RZ, 0x33, !PT ;  /* 0x0000000bff048212 */ /* 0x000fe200078e33ff */
[----:B------:R-:W-:Y:S01]  /*0900*/  IMAD.MOV.U32 R5, RZ, RZ, R0 ;  /* 0x000000ffff057224 */ /* 0x000fe200078e0000 */
[----:B------:R-:W-:Y:S02]  /*0910*/  IABS R0, R10 ;  /* 0x0000000a00007213 */ /* 0x000fe40000000000 */
[----:B------:R-:W-:Y:S01]  /*0920*/  IABS R8, R4 ;  /* 0x0000000400087213 */ /* 0x000fe20000000000 */
[----:B------:R-:W-:Y:S02]  /*0930*/  IMAD R5, R5, R7, RZ ;  /* 0x0000000705057224 */ /* 0x000fe400078e02ff */
[----:B------:R-:W-:Y:S02]  /*0940*/  IMAD.MOV R6, RZ, RZ, -R0 ;  /* 0x000000ffff067224 */ /* 0x000fe400078e0a00 */
[----:B------:R-:W-:-:S04]  /*0950*/  IMAD.HI.U32 R0, R3, R5, R2 ;  /* 0x0000000503007227 */ /* 0x000fc800078e0002 */
[----:B------:R-:W-:Y:S02]  /*0960*/  IMAD.MOV.U32 R2, RZ, RZ, R8 ;  /* 0x000000ffff027224 */ /* 0x000fe400078e0008 */
[----:B------:R-:W-:Y:S02]  /*0970*/  IMAD.MOV.U32 R3, RZ, RZ, R6 ;  /* 0x000000ffff037224 */ /* 0x000fe400078e0006 */
[----:B------:R-:W-:-:S04]  /*0980*/  IMAD.HI.U32 R0, R0, R2, RZ ;  /* 0x0000000200007227 */ /* 0x000fc800078e00ff */
[----:B------:R-:W-:Y:S02]  /*0990*/  IMAD R2, R0, R3, R2 ;  /* 0x0000000300027224 */ /* 0x000fe400078e0202 */
[----:B------:R-:W-:-:S03]  /*09a0*/  IMAD R3, R4, R11, RZ ;  /* 0x0000000b04037224 */ /* 0x000fc600078e02ff */
[----:B------:R-:W-:Y:S02]  /*09b0*/  ISETP.GT.U32.AND P0, PT, R7, R2, PT ;  /* 0x000000020700720c */ /* 0x000fe40003f04070 */
[----:B------:R-:W-:-:S11]  /*09c0*/  IADD3 R233, R233, -R3, RZ ;  /* 0x80000003e9e97210 */ /* 0x000fd60007ffe0ff */
[----:B------:R-:W-:Y:S01]  /*09d0*/  @!P0 IMAD.IADD R2, R2, 0x1, -R7 ;  /* 0x0000000102028824 */ /* 0x000fe200078e0a07 */
[----:B------:R-:W-:Y:S02]  /*09e0*/  @!P0 IADD3 R0, R0, 0x1, RZ ;  /* 0x0000000100008810 */ /* 0x000fe40007ffe0ff */
[----:B------:R-:W-:Y:S02]  /*09f0*/  ISETP.NE.AND P0, PT, R10, RZ, PT ;  /* 0x000000ff0a00720c */ /* 0x000fe40003f05270 */
[----:B------:R-:W-:Y:S02]  /*0a00*/  ISETP.GE.U32.AND P2, PT, R2, R7, PT ;  /* 0x000000070200720c */ /* 0x000fe40003f46070 */
[----:B------:R-:W-:-:S04]  /*0a10*/  LOP3.LUT R2, R4, R10, RZ, 0x3c, !PT ;  /* 0x0000000a04027212 */ /* 0x000fc800078e3cff */
[----:B------:R-:W-:-:S07]  /*0a20*/  ISETP.GE.AND P1, PT, R2, RZ, PT ;  /* 0x000000ff0200720c */ /* 0x000fce0003f26270 */
[----:B------:R-:W-:-:S06]  /*0a30*/  @P2 IADD3 R0, R0, 0x1, RZ ;  /* 0x0000000100002810 */ /* 0x000fcc0007ffe0ff */
[----:B------:R-:W-:Y:S02]  /*0a40*/  @!P1 IADD3 R0, -R0, RZ, RZ ;  /* 0x000000ff00009210 */ /* 0x000fe40007ffe1ff */
[----:B------:R-:W-:-:S05]  /*0a50*/  @!P0 LOP3.LUT R0, RZ, R10, RZ, 0x33, !PT ;  /* 0x0000000aff008212 */ /* 0x000fca00078e33ff */
[--C-:B------:R-:W-:Y:S02]  /*0a60*/  IMAD.MOV R2, RZ, RZ, -R0.reuse ;  /* 0x000000ffff027224 */ /* 0x100fe400078e0a00 */
[C---:B------:R-:W-:Y:S02]  /*0a70*/  IMAD R0, R10.reuse, 0x1000000, R0 ;  /* 0x010000000a007824 */ /* 0x040fe400078e0200 */
[----:B------:R-:W-:-:S04]  /*0a80*/  IMAD R2, R10, R2, R4 ;  /* 0x000000020a027224 */ /* 0x000fc800078e0204 */
[----:B------:R-:W-:Y:S01]  /*0a90*/  IMAD R234, R2, 0x10000, R0 ;  /* 0x0001000002ea7824 */ /* 0x000fe200078e0200 */
[----:B------:R-:W-:Y:S05]  /*0aa0*/  BRA `(.L_x_31) ;  /* 0x0000004000007947 */ /* 0x000fea0003800000 */
.L_x_22:
[----:B--2---:R-:W-:Y:S01]  /*0ab0*/  IMAD.MOV.U32 R233, RZ, RZ, RZ ;  /* 0x000000ffffe97224 */ /* 0x004fe200078e00ff */
[----:B------:R-:W-:Y:S01]  /*0ac0*/  MOV R234, RZ ;  /* 0x000000ff00ea7202 */ /* 0x000fe20000000f00 */
[----:B------:R-:W-:Y:S01]  /*0ad0*/  IMAD.U32 R232, RZ, RZ, UR4 ;  /* 0x00000004ffe87e24 */ /* 0x000fe2000f8e00ff */
[----:B------:R-:W-:Y:S02]  /*0ae0*/  MOV R235, c[0x0][0x53c] ;  /* 0x00014f0000eb7a02 */ /* 0x000fe40000000f00 */
.L_x_31:
[----:B------:R-:W-:Y:S01]  /*0af0*/  ISETP.NE.AND P0, PT, R13, RZ, PT ;  /* 0x000000ff0d00720c */ /* 0x000fe20003f05270 */
[----:B------:R-:W-:-:S12]  /*0b00*/  WARPSYNC 0xffffffff ;  /* 0xffffffff00007948 */ /* 0x000fd80003800000 */
[----:B------:R1:W-:Y:S04]  /*0b10*/  @!P0 STS.128 [0xc080], R232 ;  /* 0x00c080e8ff008388 */ /* 0x0003e80000000c00 */
[----:B------:R-:W-:Y:S06]  /*0b20*/  BAR.ARV 0x5, 0x80 ;  /* 0x0142000000007b1d */ /* 0x000fec0000002000 */
.L_x_20:
[----:B-12---:R-:W-:-:S13]  /*0b30*/  ISETP.GE.AND P0, PT, R235, c[0x0][0x53c], PT ;  /* 0x00014f00eb007a0c */ /* 0x006fda0003f06270 */
[----:B------:R-:W-:Y:S05]  /*0b40*/  @P0 EXIT ;  /* 0x000000000000094d */ /* 0x000fea0003800000 */
[----:B------:R-:W1:Y:S02]  /*0b50*/  S2R R12, SR_TID.X ;  /* 0x00000000000c7919 */ /* 0x000e640000002100 */
[----:B-1----:R-:W-:-:S04]  /*0b60*/  SHF.R.S32.HI R9, RZ, 0x1f, R12 ;  /* 0x0000001fff097819 */ /* 0x002fc8000001140c */
[CC--:B------:R-:W-:Y:S02]  /*0b70*/  LEA.HI R17, R9.reuse, R12.reuse, RZ, 0x3 ;  /* 0x0000000c09117211 */ /* 0x0c0fe400078f18ff */
[----:B------:R-:W-:Y:S02]  /*0b80*/  LEA.HI R3, R9, R12, RZ, 0x4 ;  /* 0x0000000c09037211 */ /* 0x000fe400078f20ff */
[----:B------:R-:W-:Y:S02]  /*0b90*/  LOP3.LUT R2, R17, 0xfffffff8, RZ, 0xc0, !PT ;  /* 0xfffffff811027812 */ /* 0x000fe400078ec0ff */
[----:B------:R-:W-:Y:S02]  /*0ba0*/  SHF.R.S32.HI R5, RZ, 0x4, R3 ;  /* 0x00000004ff057819 */ /* 0x000fe40000011403 */
[C---:B------:R-:W-:Y:S01]  /*0bb0*/  LOP3.LUT R0, R3.reuse, 0xfffffff0, RZ, 0xc0, !PT ;  /* 0xfffffff003007812 */ /* 0x040fe200078ec0ff */
[----:B------:R-:W-:Y:S01]  /*0bc0*/  IMAD.IADD R2, R12, 0x1, -R2 ;  /* 0x000000010c027824 */ /* 0x000fe200078e0a02 */
[----:B------:R-:W-:-:S03]  /*0bd0*/  LEA.HI R3, R3, R5, RZ, 0x1 ;  /* 0x0000000503037211 */ /* 0x000fc600078f08ff */
[----:B------:R-:W-:Y:S01]  /*0be0*/  IMAD.IADD R0, R12, 0x1, -R0 ;  /* 0x000000010c007824 */ /* 0x000fe200078e0a00 */
[----:B------:R-:W-:Y:S02]  /*0bf0*/  LEA.HI R8, R2, R2, RZ, 0x1 ;  /* 0x0000000202087211 */ /* 0x000fe400078f08ff */
[----:B------:R-:W-:Y:S02]  /*0c00*/  LOP3.LUT R4, R3, 0xfffffffe, RZ, 0xc0, !PT ;  /* 0xfffffffe03047812 */ /* 0x000fe400078ec0ff */
[----:B------:R-:W-:Y:S02]  /*0c10*/  LOP3.LUT R3, R8, 0x3fffffe, RZ, 0xc0, !PT ;  /* 0x03fffffe08037812 */ /* 0x000fe400078ec0ff */
[----:B------:R-:W-:Y:S01]  /*0c20*/  LEA.HI R10, R0, R0, RZ, 0x1 ;  /* 0x00000000000a7211 */ /* 0x000fe200078f08ff */
[----:B------:R-:W-:Y:S01]  /*0c30*/  IMAD.IADD R11, R5, 0x1, -R4 ;  /* 0x00000001050b7824 */ /* 0x000fe200078e0a04 */
[----:B------:R-:W-:Y:S01]  /*0c40*/  LEA.HI R5, R9, R12, RZ, 0x2 ;  /* 0x0000000c09057211 */ /* 0x000fe200078f10ff */
[----:B------:R-:W-:Y:S01]  /*0c50*/  IMAD.IADD R15, R2, 0x1, -R3 ;  /* 0x00000001020f7824 */ /* 0x000fe200078e0a03 */
[----:B------:R-:W-:-:S02]  /*0c60*/  LOP3.LUT R2, R10, 0x7fffffe, RZ, 0xc0, !PT ;  /* 0x07fffffe0a027812 */ /* 0x000fc400078ec0ff */
[----:B------:R-:W-:Y:S02]  /*0c70*/  SHF.R.S32.HI R3, RZ, 0x1f, R0 ;  /* 0x0000001fff037819 */ /* 0x000fe40000011400 */
[----:B------:R-:W-:Y:S01]  /*0c80*/  SHF.R.S32.HI R4, RZ, 0x3, R17 ;  /* 0x00000003ff047819 */ /* 0x000fe20000011411 */
[----:B------:R-:W-:Y:S01]  /*0c90*/  IMAD.IADD R13, R0, 0x1, -R2 ;  /* 0x00000001000d7824 */ /* 0x000fe200078e0a02 */
[----:B------:R-:W-:Y:S02]  /*0ca0*/  LOP3.LUT R6, R5, 0xfffffffc, RZ, 0xc0, !PT ;  /* 0xfffffffc05067812 */ /* 0x000fe400078ec0ff */
[----:B------:R-:W-:Y:S01]  /*0cb0*/  LEA.HI R16, R3, R0, RZ, 0x3 ;  /* 0x0000000003107211 */ /* 0x000fe200078f18ff */
[----:B------:R-:W-:Y:S01]  /*0cc0*/  IMAD.SHL.U32 R0, R4, 0x40, RZ ;  /* 0x0000004004007824 */ /* 0x000fe200078e00ff */
[----:B------:R-:W-:Y:S01]  /*0cd0*/  LEA.HI R9, R9, R12, RZ, 0x5 ;  /* 0x0000000c09097211 */ /* 0x000fe200078f28ff */
[----:B------:R-:W-:Y:S01]  /*0ce0*/  IMAD.IADD R20, R12, 0x1, -R6 ;  /* 0x000000010c147824 */ /* 0x000fe200078e0a06 */
[----:B------:R-:W-:-:S02]  /*0cf0*/  SHF.R.S32.HI R229, RZ, 0x2, R5 ;  /* 0x00000002ffe57819 */ /* 0x000fc40000011405 */
[----:B------:R-:W-:Y:S01]  /*0d00*/  LOP3.LUT R2, R9, 0xffffffe0, RZ, 0xc0, !PT ;  /* 0xffffffe009027812 */ /* 0x000fe200078ec0ff */
[----:B------:R-:W-:Y:S01]  /*0d10*/  IMAD.SHL.U32 R226, R20, 0x8, RZ ;  /* 0x0000000814e27824 */ /* 0x000fe200078e00ff */
[----:B------:R-:W-:Y:S02]  /*0d20*/  LOP3.LUT R0, R0, 0xc0, RZ, 0xc0, !PT ;  /* 0x000000c000007812 */ /* 0x000fe400078ec0ff */
[----:B------:R-:W-:Y:S01]  /*0d30*/  LEA.HI R6, R5, R229, RZ, 0x1 ;  /* 0x000000e505067211 */ /* 0x000fe200078f08ff */
[----:B------:R-:W-:Y:S01]  /*0d40*/  IMAD.IADD R19, R12, 0x1, -R2 ;  /* 0x000000010c137824 */ /* 0x000fe200078e0a02 */
[----:B------:R-:W-:Y:S02]  /*0d50*/  SHF.R.U32.HI R4, RZ, 0x3, R0 ;  /* 0x00000003ff047819 */ /* 0x000fe40000011600 */
[----:B------:R-:W-:Y:S02]  /*0d60*/  LOP3.LUT R3, R0, 0x18, R226, 0xf8, !PT ;  /* 0x0000001800037812 */ /* 0x000fe400078ef8e2 */
[----:B------:R-:W-:-:S02]  /*0d70*/  SHF.R.S32.HI R7, RZ, 0x5, R9 ;  /* 0x00000005ff077819 */ /* 0x000fc40000011409 */
[----:B------:R-:W-:Y:S02]  /*0d80*/  SHF.R.S32.HI R0, RZ, 0x1f, R9 ;  /* 0x0000001fff007819 */ /* 0x000fe40000011409 */
[----:B------:R-:W-:Y:S02]  /*0d90*/  LOP3.LUT R2, R6, 0x7fffffe, RZ, 0xc0, !PT ;  /* 0x07fffffe06027812 */ /* 0x000fe400078ec0ff */
[----:B------:R-:W-:Y:S02]  /*0da0*/  LEA.HI R0, R0, R7, RZ, 0x2 ;  /* 0x0000000700007211 */ /* 0x000fe400078f10ff */
[----:B------:R-:W-:Y:S01]  /*0db0*/  SHF.R.S32.HI R9, RZ, 0x1f, R19 ;  /* 0x0000001fff097819 */ /* 0x000fe20000011413 */
[----:B------:R-:W-:Y:S01]  /*0dc0*/  IMAD.IADD R2, R229, 0x1, -R2 ;  /* 0x00000001e5027824 */ /* 0x000fe200078e0a02 */
[----:B------:R-:W-:Y:S02]  /*0dd0*/  LOP3.LUT R6, R3, R4, RZ, 0x3c, !PT ;  /* 0x0000000403067212 */ /* 0x000fe400078e3cff */
[----:B------:R-:W-:-:S02]  /*0de0*/  SHF.R.S32.HI R4, RZ, 0x1f, R5 ;  /* 0x0000001fff047819 */ /* 0x000fc40000011405 */
[----:B------:R-:W-:Y:S01]  /*0df0*/  LOP3.LUT R3, R0, 0xffffffc, RZ, 0xc0, !PT ;  /* 0x0ffffffc00037812 */ /* 0x000fe200078ec0ff */
[----:B------:R-:W-:Y:S01]  /*0e00*/  IMAD R0, R7, 0x8, R2 ;  /* 0x0000000807007824 */ /* 0x000fe200078e0202 */
[----:B------:R-:W-:Y:S02]  /*0e10*/  LEA.HI R12, R9, R19, RZ, 0x2 ;  /* 0x00000013090c7211 */ /* 0x000fe400078f10ff */
[----:B------:R-:W-:Y:S01]  /*0e20*/  LEA.HI R2, R4, R229, RZ, 0x3 ;  /* 0x000000e504027211 */ /* 0x000fe200078f18ff */
[----:B------:R-:W-:Y:S01]  /*0e30*/  IMAD.IADD R5, R7, 0x1, -R3 ;  /* 0x0000000107057824 */ /* 0x000fe200078e0a03 */
[----:B------:R-:W-:Y:S01]  /*0e40*/  SHF.R.S32.HI R4, RZ, 0x2, R12 ;  /* 0x00000002ff047819 */ /* 0x000fe2000001140c */
[----:B------:R-:W-:Y:S01]  /*0e50*/  IMAD.U32 R6, R0, 0x20, R6 ;  /* 0x0000002000067824 */ /* 0x000fe200078e0006 */
[----:B------:R-:W-:Y:S02]  /*0e60*/  LEA.HI R0, R20, R20, RZ, 0x1 ;  /* 0x0000001414007211 */ /* 0x000fe400078f08ff */
[----:B------:R-:W-:Y:S01]  /*0e70*/  LOP3.LUT R3, R2, 0xfffffff8, RZ, 0xc0, !PT ;  /* 0xfffffff802037812 */ /* 0x000fe200078ec0ff */
[----:B------:R-:W-:Y:S01]  /*0e80*/  IMAD R18, R5, 0x10, R4 ;  /* 0x0000001005127824 */ /* 0x000fe200078e0204 */
[C---:B------:R-:W-:Y:S01]  /*0e90*/  LOP3.LUT R5, R0.reuse, 0x1ffffffe, RZ, 0xc0, !PT ;  /* 0x1ffffffe00057812 */ /* 0x040fe200078ec0ff */
[----:B------:R-:W-:Y:S01]  /*0ea0*/  IMAD.SHL.U32 R0, R0, 0x20, RZ ;  /* 0x0000002000007824 */ /* 0x000fe200078e00ff */
[----:B------:R-:W-:Y:S01]  /*0eb0*/  SHF.R.S32.HI R2, RZ, 0x1, R8 ;  /* 0x00000001ff027819 */ /* 0x000fe20000011408 */
[----:B------:R-:W-:Y:S01]  /*0ec0*/  IMAD.IADD R3, R229, 0x1, -R3 ;  /* 0x00000001e5037824 */ /* 0x000fe200078e0a03 */
[----:B------:R1:W-:Y:S01]  /*0ed0*/  STL [R1+0x44], R6 ;  /* 0x0000440601007387 */ /* 0x0003e20000100800 */
[----:B------:R-:W-:Y:S01]  /*0ee0*/  IMAD.IADD R8, R20, 0x1, -R5 ;  /* 0x0000000114087824 */ /* 0x000fe200078e0a05 */
[----:B------:R-:W-:-:S02]  /*0ef0*/  SHF.R.S32.HI R4, RZ, 0x1, R10 ;  /* 0x00000001ff047819 */ /* 0x000fc4000001140a */
[----:B------:R-:W-:Y:S01]  /*0f00*/  LEA.HI R5, R3, R3, RZ, 0x1 ;  /* 0x0000000303057211 */ /* 0x000fe200078f08ff */
[----:B------:R2:W-:Y:S01]  /*0f10*/  STL [R1+0x78], R18 ;  /* 0x0000781201007387 */ /* 0x0005e20000100800 */
[----:B------:R-:W-:Y:S02]  /*0f20*/  SHF.R.S32.HI R10, RZ, 0x1f, R10 ;  /* 0x0000001fff0a7819 */ /* 0x000fe4000001140a */
[----:B------:R-:W-:Y:S02]  /*0f30*/  LOP3.LUT R9, R5, 0x3fffffe, RZ, 0xc0, !PT ;  /* 0x03fffffe05097812 */ /* 0x000fe400078ec0ff */
[----:B------:R-:W-:Y:S02]  /*0f40*/  LOP3.LUT P2, RZ, R2, 0x2, RZ, 0xc0, !PT ;  /* 0x0000000202ff7812 */ /* 0x000fe4000784c0ff */
[C---:B------:R-:W-:Y:S01]  /*0f50*/  IADD3 R225, R226.reuse, 0x20, RZ ;  /* 0x00000020e2e17810 */ /* 0x040fe20007ffe0ff */
[----:B------:R-:W-:Y:S01]  /*0f60*/  IMAD.IADD R9, R3, 0x1, -R9 ;  /* 0x0000000103097824 */ /* 0x000fe200078e0a09 */
[----:B------:R-:W-:-:S02]  /*0f70*/  IADD3 R228, R226, 0x40, RZ ;  /* 0x00000040e2e47810 */ /* 0x000fc40007ffe0ff */
[----:B------:R-:W-:Y:S02]  /*0f80*/  SHF.R.S32.HI R227, RZ, 0x1f, R226 ;  /* 0x0000001fffe37819 */ /* 0x000fe400000114e2 */
[----:B-1----:R-:W-:Y:S01]  /*0f90*/  LOP3.LUT R6, R0, 0xffffffc0, RZ, 0xc0, !PT ;  /* 0xffffffc000067812 */ /* 0x002fe200078ec0ff */
[----:B------:R-:W-:Y:S01]  /*0fa0*/  IMAD.SHL.U32 R0, R2, 0x40, RZ ;  /* 0x0000004002007824 */ /* 0x000fe200078e00ff */
[----:B------:R-:W-:-:S03]  /*0fb0*/  LEA.HI R2, R10, R4, RZ, 0x2 ;  /* 0x000000040a027211 */ /* 0x000fc600078f10ff */
[----:B------:R-:W-:Y:S01]  /*0fc0*/  IMAD R14, R8, 0x8, R6 ;  /* 0x00000008080e7824 */ /* 0x000fe200078e0206 */
[----:B------:R-:W-:Y:S01]  /*0fd0*/  LOP3.LUT R0, R0, 0xc0, RZ, 0xc0, !PT ;  /* 0x000000c000007812 */ /* 0x000fe200078ec0ff */
[----:B------:R-:W-:Y:S01]  /*0fe0*/  IMAD.SHL.U32 R8, R7, 0x200, RZ ;  /* 0x0000020007087824 */ /* 0x000fe200078e00ff */
[----:B------:R-:W-:Y:S02]  /*0ff0*/  LOP3.LUT R2, R2, 0xfffffffc, RZ, 0xc0, !PT ;  /* 0xfffffffc02027812 */ /* 0x000fe400078ec0ff */
[----:B------:R-:W-:Y:S01]  /*1000*/  LOP3.LUT R7, R0, 0x8, R17, 0xf8, !PT ;  /* 0x0000000800077812 */ /* 0x000fe200078ef811 */
[----:B------:R-:W-:Y:S01]  /*1010*/  IMAD R3, R20, 0x2, R8 ;  /* 0x0000000214037824 */ /* 0x000fe200078e0208 */
[----:B------:R-:W-:Y:S01]  /*1020*/  SHF.R.U32.HI R6, RZ, 0x3, R0 ;  /* 0x00000003ff067819 */ /* 0x000fe20000011600 */
[----:B------:R-:W-:Y:S01]  /*1030*/  IMAD.IADD R2, R4, 0x1, -R2 ;  /* 0x0000000104027824 */ /* 0x000fe200078e0a02 */
[----:B------:R-:W-:Y:S01]  /*1040*/  SHF.R.S32.HI R0, RZ, 0x1, R5 ;  /* 0x00000001ff007819 */ /* 0x000fe20000011405 */
[----:B------:R-:W-:Y:S01]  /*1050*/  IMAD.SHL.U32 R5, R16, 0x20, RZ ;  /* 0x0000002010057824 */ /* 0x000fe200078e00ff */
[----:B------:R-:W-:Y:S01]  /*1060*/  LOP3.LUT R10, R7, R6, RZ, 0x3c, !PT ;  /* 0x00000006070a7212 */ /* 0x000fe200078e3cff */
[----:B------:R-:W-:Y:S01]  /*1070*/  IMAD R6, R9, 0x20, R3 ;  /* 0x0000002009067824 */ /* 0x000fe200078e0203 */
[----:B------:R-:W-:Y:S01]  /*1080*/  LOP3.LUT P3, RZ, R2, 0x2, RZ, 0xc0, !PT ;  /* 0x0000000202ff7812 */ /* 0x000fe2000786c0ff */
[C---:B------:R-:W-:Y:S01]  /*1090*/  IMAD.SHL.U32 R3, R0.reuse, 0x40, RZ ;  /* 0x0000004000037824 */ /* 0x040fe200078e00ff */
[----:B------:R-:W-:Y:S01]  /*10a0*/  LOP3.LUT P0, RZ, R0, 0x2, RZ, 0xc0, !PT ;  /* 0x0000000200ff7812 */ /* 0x000fe2000780c0ff */
[----:B------:R-:W-:Y:S01]  /*10b0*/  IMAD.SHL.U32 R2, R2, 0x40, RZ ;  /* 0x0000004002027824 */ /* 0x000fe200078e00ff */
[----:B------:R-:W-:Y:S01]  /*10c0*/  LOP3.LUT R4, R0, 0x1, RZ, 0xc0, !PT ;  /* 0x0000000100047812 */ /* 0x000fe200078ec0ff */
[----:B------:R-:W-:Y:S01]  /*10d0*/  IMAD.SHL.U32 R7, R11, 0x8, RZ ;  /* 0x000000080b077824 */ /* 0x000fe200078e00ff */
[----:B------:R-:W-:Y:S01]  /*10e0*/  LOP3.LUT R3, R3, 0xc0, RZ, 0xc0, !PT ;  /* 0x000000c003037812 */ /* 0x000fe200078ec0ff */
[----:B------:R-:W-:Y:S01]  /*10f0*/  IMAD R9, R11, 0x8, R15 ;  /* 0x000000080b097824 */ /* 0x000fe200078e020f */
[----:B------:R-:W-:-:S02]  /*1100*/  LOP3.LUT R0, R5, 0xffffff00, RZ, 0xc0, !PT ;  /* 0xffffff0005007812 */ /* 0x000fc400078ec0ff */
[----:B------:R-:W-:Y:S02]  /*1110*/  LEA.HI R3, R3, R3, RZ, 0x1d ;  /* 0x0000000303037211 */ /* 0x000fe400078fe8ff */
[----:B------:R-:W-:Y:S02]  /*1120*/  LOP3.LUT R2, R2, 0xc0, RZ, 0xc0, !PT ;  /* 0x000000c002027812 */ /* 0x000fe400078ec0ff */
[----:B------:R-:W-:Y:S01]  /*1130*/  ISETP.NE.U32.AND P1, PT, R4, 0x1, PT ;  /* 0x000000010400780c */ /* 0x000fe20003f25070 */
[----:B------:R-:W-:Y:S01]  /*1140*/  IMAD.IADD R4, R0, 0x1, R8 ;  /* 0x0000000100047824 */ /* 0x000fe200078e0208 */
[----:B------:R-:W-:Y:S01]  /*1150*/  SHF.R.U32.HI R5, RZ, 0x3, R2 ;  /* 0x00000003ff057819 */ /* 0x000fe20000011602 */
[----:B------:R-:W-:Y:S01]  /*1160*/  IMAD.IADD R3, R3, 0x1, R6 ;  /* 0x0000000103037824 */ /* 0x000fe200078e0206 */
[----:B------:R-:W-:Y:S01]  /*1170*/  LOP3.LUT R6, R2, 0x8, R7, 0xf8, !PT ;  /* 0x0000000802067812 */ /* 0x000fe200078ef807 */
[----:B------:R-:W-:Y:S01]  /*1180*/  IMAD R2, R13, 0x20, R4 ;  /* 0x000000200d027824 */ /* 0x000fe200078e0204 */
[----:B------:R-:W-:Y:S01]  /*1190*/  LOP3.LUT R4, R12, 0x7ffffffc, RZ, 0xc0, !PT ;  /* 0x7ffffffc0c047812 */ /* 0x000fe200078ec0ff */
[----:B------:R-:W-:Y:S01]  /*11a0*/  IMAD.SHL.U32 R239, R3, 0x2, RZ ;  /* 0x0000000203ef7824 */ /* 0x000fe200078e00ff */
[----:B------:R-:W-:Y:S01]  /*11b0*/  LOP3.LUT R3, R6, R5, RZ, 0x3c, !PT ;  /* 0x0000000506037212 */ /* 0x000fe200078e3cff */
[----:B------:R-:W-:Y:S01]  /*11c0*/  IMAD R7, R13, 0x20, R0 ;  /* 0x000000200d077824 */ /* 0x000fe200078e0200 */
[----:B------:R-:W-:Y:S01]  /*11d0*/  SHF.R.S32.HI R8, RZ, 0x1f, R228 ;  /* 0x0000001fff087819 */ /* 0x000fe200000114e4 */
[----:B------:R-:W-:Y:S01]  /*11e0*/  IMAD.IADD R4, R19, 0x1, -R4 ;  /* 0x0000000113047824 */ /* 0x000fe200078e0a04 */
[----:B------:R-:W-:Y:S01]  /*11f0*/  IADD3 R5, R239, 0x80, RZ ;  /* 0x00000080ef057810 */ /* 0x000fe20007ffe0ff */
[----:B------:R-:W-:Y:S01]  /*1200*/  IMAD.IADD R2, R3, 0x1, R2 ;  /* 0x0000000103027824 */ /* 0x000fe200078e0202 */
[----:B------:R-:W-:Y:S01]  /*1210*/  IADD3 R252, R239, 0x70, RZ ;  /* 0x00000070effc7810 */ /* 0x000fe20007ffe0ff */
[----:B------:R-:W-:Y:S01]  /*1220*/  IMAD.SHL.U32 R4, R4, 0x2, RZ ;  /* 0x0000000204047824 */ /* 0x000fe200078e00ff */
[----:B------:R-:W-:Y:S01]  /*1230*/  @P1 IADD3 R252, R5, 0x10, RZ ;  /* 0x0000001005fc1810 */ /* 0x000fe20007ffe0ff */
[----:B------:R-:W-:Y:S01]  /*1240*/  IMAD.IADD R3, R3, 0x1, R7 ;  /* 0x0000000103037824 */ /* 0x000fe200078e0207 */
[----:B------:R-:W-:Y:S01]  /*1250*/  SHF.R.S32.HI R5, RZ, 0x1f, R225 ;  /* 0x0000001fff057819 */ /* 0x000fe200000114e1 */
[----:B------:R-:W-:Y:S01]  /*1260*/  IMAD.IADD R7, R18, 0x1, R14 ;  /* 0x0000000112077824 */ /* 0x000fe200078e020e */
[C---:B--2---:R-:W-:Y:S01]  /*1270*/  IADD3 R18, R4.reuse, 0x8, RZ ;  /* 0x0000000804127810 */ /* 0x044fe20007ffe0ff */
[----:B------:R-:W-:Y:S01]  /*1280*/  IMAD.U32 R0, R9, 0x20, R10 ;  /* 0x0000002009007824 */ /* 0x000fe200078e000a */
[C---:B------:R-:W-:Y:S01]  /*1290*/  IADD3 R17, R4.reuse, 0x10, RZ ;  /* 0x0000001004117810 */ /* 0x040fe20007ffe0ff */
[----:B------:R1:W-:Y:S01]  /*12a0*/  STL [R1+0x38], R5 ;  /* 0x0000380501007387 */ /* 0x0003e20000100800 */
[C---:B------:R-:W-:Y:S01]  /*12b0*/  IADD3 R16, R4.reuse, 0x18, RZ ;  /* 0x0000001804107810 */ /* 0x040fe20007ffe0ff */
[----:B------:R-:W-:Y:S01]  /*12c0*/  IMAD.MOV.U32 R6, RZ, RZ, 0x20 ;  /* 0x00000020ff067424 */ /* 0x000fe200078e00ff */
[C---:B------:R-:W-:Y:S01]  /*12d0*/  IADD3 R15, R4.reuse, 0x20, RZ ;  /* 0x00000020040f7810 */ /* 0x040fe20007ffe0ff */
[----:B------:R2:W-:Y:S01]  /*12e0*/  STL [R1+0x34], R8 ;  /* 0x0000340801007387 */ /* 0x0005e20000100800 */
[----:B------:R-:W-:-:S02]  /*12f0*/  IADD3 R13, R4, 0x28, RZ ;  /* 0x00000028040d7810 */ /* 0x000fc40007ffe0ff */
[C---:B------:R-:W-:Y:S01]  /*1300*/  IADD3 R12, R4.reuse, 0x30, RZ ;  /* 0x00000030040c7810 */ /* 0x040fe20007ffe0ff */
[----:B------:R-:W-:Y:S01]  /*1310*/  STL [R1+0x3c], R4 ;  /* 0x00003c0401007387 */ /* 0x000fe20000100800 */
[C---:B------:R-:W-:Y:S02]  /*1320*/  IADD3 R11, R4.reuse, 0x38, RZ ;  /* 0x00000038040b7810 */ /* 0x040fe40007ffe0ff */
[C---:B------:R-:W-:Y:S01]  /*1330*/  IADD3 R10, R4.reuse, 0x40, RZ ;  /* 0x00000040040a7810 */ /* 0x040fe20007ffe0ff */
[----:B------:R3:W-:Y:S01]  /*1340*/  STL [R1+0x7c], R7 ;  /* 0x00007c0701007387 */ /* 0x0007e20000100800 */
[----:B------:R-:W-:Y:S02]  /*1350*/  IADD3 R9, R4, 0x48, RZ ;  /* 0x0000004804097810 */ /* 0x000fe40007ffe0ff */
[----:B------:R-:W-:Y:S01]  /*1360*/  SHF.R.S32.HI R14, RZ, 0x1f, R18 ;  /* 0x0000001fff0e7819 */ /* 0x000fe20000011412 */
[----:B------:R-:W-:Y:S01]  /*1370*/  STL [R1+0x28], R18 ;  /* 0x0000281201007387 */ /* 0x000fe20000100800 */
[----:B------:R-:W-:-:S02]  /*1380*/  LEA R123, R0, 0x3c80, 0x1 ;  /* 0x00003c80007b7811 */ /* 0x000fc400078e08ff */
[----:B------:R-:W-:Y:S01]  /*1390*/  SHF.R.S32.HI R0, RZ, 0x1f, R10 ;  /* 0x0000001fff007819 */ /* 0x000fe2000001140a */
[----:B------:R-:W-:Y:S01]  /*13a0*/  STL [R1+0x24], R17 ;  /* 0x0000241101007387 */ /* 0x000fe20000100800 */
[----:B------:R-:W-:Y:S02]  /*13b0*/  IADD3 R184, R123, 0x20, RZ ;  /* 0x000000207bb87810 */ /* 0x000fe40007ffe0ff */
[----:B------:R-:W-:Y:S01]  /*13c0*/  LEA R182, R2, 0x6080, 0x1 ;  /* 0x0000608002b67811 */ /* 0x000fe200078e08ff */
[----:B------:R4:W-:Y:S01]  /*13d0*/  STL [R1+0x20], R16 ;  /* 0x0000201001007387 */ /* 0x0009e20000100800 */
[----:B-1----:R-:W-:Y:S02]  /*13e0*/  SEL R5, R6, 0xffffffe0, !P0 ;  /* 0xffffffe006057807 */ /* 0x002fe40004000000 */
[----:B------:R-:W-:Y:S01]  /*13f0*/  LEA R180, R3, 0x1880, 0x1 ;  /* 0x0000188003b47811 */ /* 0x000fe200078e08ff */
[----:B------:R-:W-:Y:S01]  /*1400*/  STL [R1+0x1c], R15 ;  /* 0x00001c0f01007387 */ /* 0x000fe20000100800 */
[----:B--2---:R-:W-:-:S02]  /*1410*/  IADD3 R8, R4, 0x50, RZ ;  /* 0x0000005004087810 */ /* 0x004fc40007ffe0ff */
[----:B------:R-:W-:Y:S01]  /*1420*/  @P2 IADD3 R184, R123, -0x20, RZ ;  /* 0xffffffe07bb82810 */ /* 0x000fe20007ffe0ff */
[----:B------:R-:W-:Y:S03]  /*1430*/  STL [R1+0x18], R13 ;  /* 0x0000180d01007387 */ /* 0x000fe60000100800 */
[----:B------:R-:W-:Y:S01]  /*1440*/  IADD3 R192, R184, 0x400, RZ ;  /* 0x00000400b8c07810 */ /* 0x000fe20007ffe0ff */
[----:B------:R1:W-:Y:S01]  /*1450*/  STL [R1+0x14], R12 ;  /* 0x0000140c01007387 */ /* 0x0003e20000100800 */
[----:B---3--:R-:W-:Y:S02]  /*1460*/  IADD3 R7, R4, 0x58, RZ ;  /* 0x0000005804077810 */ /* 0x008fe40007ffe0ff */
[----:B------:R-:W-:Y:S01]  /*1470*/  SEL R4, R6, 0xffffffe0, !P3 ;  /* 0xffffffe006047807 */ /* 0x000fe20005800000 */
[----:B------:R-:W-:Y:S01]  /*1480*/  STL [R1+0x10], R11 ;  /* 0x0000100b01007387 */ /* 0x000fe20000100800 */
[----:B------:R-:W-:-:S02]  /*1490*/  SHF.R.S32.HI R6, RZ, 0x1f, R17 ;  /* 0x0000001fff067819 */ /* 0x000fc40000011411 */
[C---:B------:R-:W-:Y:S01]  /*14a0*/  IADD3 R191, R184.reuse, 0x800, RZ ;  /* 0x00000800b8bf7810 */ /* 0x040fe20007ffe0ff */
[----:B------:R-:W-:Y:S01]  /*14b0*/  STL [R1+0xc], R10 ;  /* 0x00000c0a01007387 */ /* 0x000fe20000100800 */
[----:B------:R-:W-:Y:S01]  /*14c0*/  IADD3 R190, R184, 0xc00, RZ ;  /* 0x00000c00b8be7810 */ /* 0x000fe20007ffe0ff */
[----:B------:R-:W-:Y:S01]  /*14d0*/  IMAD.IADD R183, R182, 0x1, R4 ;  /* 0x00000001b6b77824 */ /* 0x000fe200078e0204 */
[----:B------:R-:W-:Y:S01]  /*14e0*/  IADD3 R189, R184, 0x1000, RZ ;  /* 0x00001000b8bd7810 */ /* 0x000fe20007ffe0ff */
[----:B------:R2:W-:Y:S01]  /*14f0*/  STL [R1+0x8], R9 ;  /* 0x0000080901007387 */ /* 0x0005e20000100800 */
[----:B----4-:R-:W-:Y:S01]  /*1500*/  SHF.R.S32.HI R16, RZ, 0x1f, R16 ;  /* 0x0000001fff107819 */ /* 0x010fe20000011410 */
[----:B------:R-:W-:Y:S01]  /*1510*/  IMAD.IADD R181, R4, 0x1, R180 ;  /* 0x0000000104b57824 */ /* 0x000fe200078e02b4 */
[C---:B------:R-:W-:Y:S01]  /*1520*/  IADD3 R188, R184.reuse, 0x1400, RZ ;  /* 0x00001400b8bc7810 */ /* 0x040fe20007ffe0ff */
[----:B------:R-:W-:Y:S01]  /*1530*/  STL [R1+0x4], R8 ;  /* 0x0000040801007387 */ /* 0x000fe20000100800 */
[----:B------:R-:W-:-:S02]  /*1540*/  IADD3 R187, R184, 0x1800, RZ ;  /* 0x00001800b8bb7810 */ /* 0x000fc40007ffe0ff */
[C---:B------:R-:W-:Y:S01]  /*1550*/  IADD3 R186, R184.reuse, 0x1c00, RZ ;  /* 0x00001c00b8ba7810 */ /* 0x040fe20007ffe0ff */
[----:B------:R3:W-:Y:S01]  /*1560*/  STL [R1+0x70], R14 ;  /* 0x0000700e01007387 */ /* 0x0007e20000100800 */
[----:B------:R-:W-:-:S03]  /*1570*/  IADD3 R185, R184, 0x2000, RZ ;  /* 0x00002000b8b97810 */ /* 0x000fc60007ffe0ff */
[----:B------:R-:W-:Y:S01]  /*1580*/  STL [R1], R7 ;  /* 0x0000000701007387 */ /* 0x000fe20000100800 */
[----:B-1----:R-:W-:-:S03]  /*1590*/  SHF.R.S32.HI R12, RZ, 0x1f, R12 ;  /* 0x0000001fff0c7819 */ /* 0x002fc6000001140c */
[----:B------:R1:W-:Y:S04]  /*15a0*/  STL [R1+0x6c], R6 ;  /* 0x00006c0601007387 */ /* 0x0003e80000100800 */
[----:B------:R-:W-:Y:S01]  /*15b0*/  STL [R1+0x68], R16 ;  /* 0x0000681001007387 */ /* 0x000fe20000100800 */
[----:B--2---:R-:W-:Y:S02]  /*15c0*/  SHF.R.S32.HI R9, RZ, 0x1f, R9 ;  /* 0x0000001fff097819 */ /* 0x004fe40000011409 */
[----:B---3--:R-:W-:-:S05]  /*15d0*/  SHF.R.S32.HI R14, RZ, 0x1f, R15 ;  /* 0x0000001fff0e7819 */ /* 0x008fca000001140f */
[----:B------:R-:W-:Y:S01]  /*15e0*/  STL [R1+0x64], R14 ;  /* 0x0000640e01007387 */ /* 0x000fe20000100800 */
[----:B-1----:R-:W-:-:S05]  /*15f0*/  SHF.R.S32.HI R6, RZ, 0x1f, R13 ;  /* 0x0000001fff067819 */ /* 0x002fca000001140d */
[----:B------:R1:W-:Y:S04]  /*1600*/  STL [R1+0x60], R6 ;  /* 0x0000600601007387 */ /* 0x0003e80000100800 */
[----:B------:R-:W-:Y:S01]  /*1610*/  STL [R1+0x5c], R12 ;  /* 0x00005c0c01007387 */ /* 0x000fe20000100800 */
[----:B-1----:R-:W-:-:S05]  /*1620*/  SHF.R.S32.HI R6, RZ, 0x1f, R11 ;  /* 0x0000001fff067819 */ /* 0x002fca000001140b */
[----:B------:R1:W-:Y:S04]  /*1630*/  STL [R1+0x58], R6 ;  /* 0x0000580601007387 */ /* 0x0003e80000100800 */
[----:B------:R2:W-:Y:S04]  /*1640*/  STL [R1+0x54], R0 ;  /* 0x0000540001007387 */ /* 0x0005e80000100800 */
[----:B------:R-:W-:Y:S01]  /*1650*/  STL [R1+0x50], R9 ;  /* 0x0000500901007387 */ /* 0x000fe20000100800 */
[----:B-1----:R-:W-:Y:S02]  /*1660*/  SHF.R.S32.HI R6, RZ, 0x1f, R7 ;  /* 0x0000001fff067819 */ /* 0x002fe40000011407 */
[----:B--2---:R-:W-:-:S05]  /*1670*/  SHF.R.S32.HI R0, RZ, 0x1f, R8 ;  /* 0x0000001fff007819 */ /* 0x004fca0000011408 */
[----:B------:R1:W-:Y:S04]  /*1680*/  STL [R1+0x4c], R0 ;  /* 0x00004c0001007387 */ /* 0x0003e80000100800 */
[----:B------:R-:W-:Y:S01]  /*1690*/  STL [R1+0x48], R6 ;  /* 0x0000480601007387 */ /* 0x000fe20000100800 */
[----:B-1----:R-:W-:-:S05]  /*16a0*/  IMAD.IADD R0, R239, 0x1, R5 ;  /* 0x00000001ef007824 */ /* 0x002fca00078e0205 */
[----:B------:R1:W-:Y:S02]  /*16b0*/  STL [R1+0x30], R0 ;  /* 0x0000300001007387 */ /* 0x0003e40000100800 */
[----:B-1----:R-:W-:-:S05]  /*16c0*/  IMAD.IADD R0, R5, 0x1, R252 ;  /* 0x0000000105007824 */ /* 0x002fca00078e02fc */
[----:B------:R1:W-:Y:S02]  /*16d0*/  STL [R1+0x2c], R0 ;  /* 0x00002c0001007387 */ /* 0x0003e40000100800 */
.L_x_121:
[----:B------:R-:W-:-:S04]  /*16e0*/  IMAD.MOV.U32 R11, RZ, RZ, 0x4 ;  /* 0x00000004ff0b7424 */ /* 0x000fc800078e00ff */
[----:B------:R-:W-:-:S05]  /*16f0*/  IMAD.WIDE R2, R235, R11, c[0x0][0x588] ;  /* 0x00016200eb027625 */ /* 0x000fca00078e020b */
[----:B------:R-:W2:Y:S01]  /*1700*/  LDG.E R230, [R2.64] ;  /* 0x0000000602e67981 */ /* 0x000ea2000c1e1900 */
[----:B------:R-:W-:Y:S01]  /*1710*/  ISETP.NE.U32.AND P0, PT, RZ, c[0x0][0x370], PT ;  /* 0x0000dc00ff007a0c */ /* 0x000fe20003f05070 */
[----:B------:R-:W-:Y:S01]  /*1720*/  CS2R R8, SRZ ;  /* 0x0000000000087805 */ /* 0x000fe2000001ff00 */
[----:B------:R-:W-:Y:S02]  /*1730*/  ISETP.NE.U32.AND P3, PT, RZ, c[0x0][0x360], PT ;  /* 0x0000d800ff007a0c */ /* 0x000fe40003f65070 */
[----:B------:R-:W-:Y:S02]  /*1740*/  ISETP.NE.AND.EX P1, PT, RZ, c[0x0][0x374], PT, P0 ;  /* 0x0000dd00ff007a0c */ /* 0x000fe40003f25300 */
[----:B------:R-:W-:Y:S02]  /*1750*/  ISETP.NE.AND.EX P3, PT, RZ, c[0x0][0x364], PT, P3 ;  /* 0x0000d900ff007a0c */ /* 0x000fe40003f65330 */
[----:B------:R-:W-:Y:S02]  /*1760*/  ISETP.NE.U32.AND P4, PT, RZ, c[0x0][0x348], PT ;  /* 0x0000d200ff007a0c */ /* 0x000fe40003f85070 */
[----:B------:R-:W-:-:S02]  /*1770*/  ISETP.NE.U32.AND P2, PT, RZ, c[0x0][0x350], PT ;  /* 0x0000d400ff007a0c */ /* 0x000fc40003f45070 */
[----:B------:R-:W-:Y:S02]  /*1780*/  ISETP.NE.AND.EX P4, PT, RZ, c[0x0][0x34c], PT, P4 ;  /* 0x0000d300ff007a0c */ /* 0x000fe40003f85340 */
[----:B------:R-:W-:Y:S01]  /*1790*/  ISETP.NE.AND.EX P5, PT, RZ, c[0x0][0x354], PT, P2 ;  /* 0x0000d500ff007a0c */ /* 0x000fe20003fa5320 */
[----:B------:R-:W-:Y:S01]  /*17a0*/  IMAD.MOV.U32 R12, RZ, RZ, RZ ;  /* 0x000000ffff0c7224 */ /* 0x000fe200078e00ff */
[----:B--2---:R-:W-:Y:S02]  /*17b0*/  SHF.R.S32.HI R238, RZ, 0x1f, R230 ;  /* 0x0000001fffee7819 */ /* 0x004fe400000114e6 */
[----:B------:R-:W-:-:S04]  /*17c0*/  @P1 LEA R2, P0, R230, c[0x0][0x370], 0x2 ;  /* 0x0000dc00e6021a11 */ /* 0x000fc800078010ff */
[C-C-:B------:R-:W-:Y:S02]  /*17d0*/  @P1 LEA.HI.X R3, R230.reuse, c[0x0][0x374], R238.reuse, 0x2, P0 ;  /* 0x0000dd00e6031a11 */ /* 0x140fe400000f14ee */
[C---:B------:R-:W-:Y:S02]  /*17e0*/  @P3 LEA R6, P0, R230.reuse, c[0x0][0x360], 0x2 ;  /* 0x0000d800e6063a11 */ /* 0x040fe400078010ff */
[C---:B------:R-:W-:Y:S01]  /*17f0*/  LEA R4, P2, R230.reuse, c[0x0][0x348], 0x2 ;  /* 0x0000d200e6047a11 */ /* 0x040fe200078410ff */
[----:B------:R2:W5:Y:S01]  /*1800*/  @P1 LDG.E R8, [R2.64] ;  /* 0x0000000602081981 */ /* 0x000562000c1e1900 */
[C-C-:B------:R-:W-:Y:S02]  /*1810*/  @P3 LEA.HI.X R7, R230.reuse, c[0x0][0x364], R238.reuse, 0x2, P0 ;  /* 0x0000d900e6073a11 */ /* 0x140fe400000f14ee */
[C---:B------:R-:W-:Y:S01]  /*1820*/  LEA.HI.X R5, R230.reuse, c[0x0][0x34c], R238, 0x2, P2 ;  /* 0x0000d300e6057a11 */ /* 0x040fe200010f14ee */
[----:B------:R-:W-:Y:S01]  /*1830*/  YIELD ;  /* 0x0000000000007946 */ /* 0x000fe20003800000 */
[----:B------:R-:W-:Y:S01]  /*1840*/  P2R R13, PR, RZ, 0x20 ;  /* 0x00000020ff0d7803 */ /* 0x000fe20000000000 */
[----:B------:R3:W5:Y:S04]  /*1850*/  @P3 LDG.E R18, [R6.64] ;  /* 0x0000000606123981 */ /* 0x000768000c1e1900 */
[----:B------:R3:W5:Y:S01]  /*1860*/  @P4 LDG.E R12, [R4.64] ;  /* 0x00000006040c4981 */ /* 0x000762000c1e1900 */
[----:B--2---:R-:W-:-:S04]  /*1870*/  LEA R2, P1, R230, c[0x0][0x350], 0x2 ;  /* 0x0000d400e6027a11 */ /* 0x004fc800078210ff */
[----:B------:R-:W-:-:S05]  /*1880*/  LEA.HI.X R3, R230, c[0x0][0x354], R238, 0x2, P1 ;  /* 0x0000d500e6037a11 */ /* 0x000fca00008f14ee */
[----:B------:R3:W5:Y:S01]  /*1890*/  @P5 LDG.E R9, [R2.64] ;  /* 0x0000000602095981 */ /* 0x000762000c1e1900 */
[----:B------:R-:W-:Y:S01]  /*18a0*/  LOP3.LUT R236, R234, 0xffff, RZ, 0xc0, !PT ;  /* 0x0000ffffeaec7812 */ /* 0x000fe200078ec0ff */
[----:B------:R-:W-:Y:S05]  /*18b0*/  @P3 BRA `(.L_x_32) ;  /* 0x0000005000003947 */ /* 0x000fea0003800000 */
[----:B-----5:R-:W-:Y:S01]  /*18c0*/  MOV R18, c[0x0][0x168] ;  /* 0x00005a0000127a02 */ /* 0x020fe20000000f00 */
[----:B------:R-:W-:Y:S05]  /*18d0*/  @!P4 BRA `(.L_x_32) ;  /* 0x000000300000c947 */ /* 0x000fea0003800000 */
[----:B---3--:R-:W2:Y:S04]  /*18e0*/  LDG.E R6, [R4.64] ;  /* 0x0000000604067981 */ /* 0x008ea8000c1e1900 */
[----:B-1----:R-:W2:Y:S02]  /*18f0*/  LDG.E R0, [R4.64+0x4] ;  /* 0x0000040604007981 */ /* 0x002ea4000c1e1900 */
[----:B--2---:R-:W-:Y:S02]  /*1900*/  IADD3 R18, -R6, R0, RZ ;  /* 0x0000000006127210 */ /* 0x004fe40007ffe1ff */
.L_x_32:
[----:B------:R-:W-:-:S04]  /*1910*/  ISETP.NE.U32.AND P0, PT, RZ, c[0x0][0x368], PT ;  /* 0x0000da00ff007a0c */ /* 0x000fc80003f05070 */
[----:B------:R-:W-:-:S13]  /*1920*/  ISETP.NE.AND.EX P0, PT, RZ, c[0x0][0x36c], PT, P0 ;  /* 0x0000db00ff007a0c */ /* 0x000fda0003f05300 */
[----:B------:R-:W-:Y:S05]  /*1930*/  @!P0 BRA `(.L_x_33) ;  /* 0x0000004000008947 */ /* 0x000fea0003800000 */
[----:B---3--:R-:W-:-:S04]  /*1940*/  LEA R2, P0, R230, c[0x0][0x368], 0x2 ;  /* 0x0000da00e6027a11 */ /* 0x008fc800078010ff */
[----:B------:R-:W-:-:S05]  /*1950*/  LEA.HI.X R3, R230, c[0x0][0x36c], R238, 0x2, P0 ;  /* 0x0000db00e6037a11 */ /* 0x000fca00000f14ee */
[----:B-1----:R1:W5:Y:S01]  /*1960*/  LDG.E R0, [R2.64] ;  /* 0x0000000602007981 */ /* 0x002362000c1e1900 */
[----:B------:R-:W-:Y:S05]  /*1970*/  BRA `(.L_x_34) ;  /* 0x0000005000007947 */ /* 0x000fea0003800000 */
.L_x_33:
[----:B-1----:R-:W-:Y:S01]  /*1980*/  MOV R0, c[0x0][0x1d0] ;  /* 0x0000740000007a02 */ /* 0x002fe20000000f00 */
[----:B------:R-:W-:Y:S05]  /*1990*/  @!P5 BRA `(.L_x_34) ;  /* 0x000000300000d947 */ /* 0x000fea0003800000 */
[----:B---3--:R-:W2:Y:S04]  /*19a0*/  LDG.E R4, [R2.64] ;  /* 0x0000000602047981 */ /* 0x008ea8000c1e1900 */
[----:B------:R-:W2:Y:S02]  /*19b0*/  LDG.E R0, [R2.64+0x4] ;  /* 0x0000040602007981 */ /* 0x000ea4000c1e1900 */
[----:B--2---:R-:W-:-:S04]  /*19c0*/  IADD3 R0, -R4, R0, RZ ;  /* 0x0000000004007210 */ /* 0x004fc80007ffe1ff */
.L_x_34:
[----:B-1-3--:R-:W-:Y:S01]  /*19d0*/  LOP3.LUT R2, R234, 0xff000000, RZ, 0xc0, !PT ;  /* 0xff000000ea027812 */ /* 0x00afe200078ec0ff */
[----:B-----5:R-:W-:Y:S01]  /*19e0*/  IMAD.IADD R19, R0, 0x1, -R8 ;  /* 0x0000000100137824 */ /* 0x020fe200078e0a08 */
[----:B------:R-:W-:Y:S01]  /*19f0*/  LOP3.LUT R3, R234, 0xff0000, RZ, 0xc0, !PT ;  /* 0x00ff0000ea037812 */ /* 0x000fe200078ec0ff */
[----:B------:R-:W-:Y:S01]  /*1a00*/  BSSY B0, `(.L_x_35) ;  /* 0x000002c000007945 */ /* 0x000fe20003800000 */
[----:B------:R-:W-:Y:S01]  /*1a10*/  SHF.R.U32.HI R4, RZ, 0x8, R2 ;  /* 0x00000008ff047819 */ /* 0x000fe20000011602 */
[----:B------:R-:W-:Y:S01]  /*1a20*/  IMAD.IADD R14, R9, 0x1, R8 ;  /* 0x00000001090e7824 */ /* 0x000fe200078e0208 */
[----:B------:R-:W-:-:S02]  /*1a30*/  IADD3 R0, R19, 0x2f, RZ ;  /* 0x0000002f13007810 */ /* 0x000fc40007ffe0ff */
[----:B------:R-:W-:Y:S02]  /*1a40*/  LEA.HI R3, R3, R4, RZ, 0x10 ;  /* 0x0000000403037211 */ /* 0x000fe400078f80ff */
[----:B------:R-:W-:Y:S01]  /*1a50*/  ISETP.GE.AND P0, PT, R19, 0x1, PT ;  /* 0x000000011300780c */ /* 0x000fe20003f06270 */
[----:B------:R-:W-:Y:S01]  /*1a60*/  IMAD.HI R0, R0, 0x2aaaaaab, RZ ;  /* 0x2aaaaaab00007827 */ /* 0x000fe200078e02ff */
[----:B------:R-:W-:Y:S02]  /*1a70*/  LOP3.LUT R15, R3, 0xff, RZ, 0xc0, !PT ;  /* 0x000000ff030f7812 */ /* 0x000fe400078ec0ff */
[----:B------:R-:W-:Y:S02]  /*1a80*/  SHF.R.U32.HI R234, RZ, 0x10, R3 ;  /* 0x00000010ffea7819 */ /* 0x000fe40000011603 */
[----:B------:R-:W-:Y:S01]  /*1a90*/  SHF.R.U32.HI R2, RZ, 0x1f, R0 ;  /* 0x0000001fff027819 */ /* 0x000fe20000011600 */
[----:B------:R1:W-:Y:S03]  /*1aa0*/  STL [R1+0x40], R15 ;  /* 0x0000400f01007387 */ /* 0x0003e60000100800 */
[----:B------:R-:W-:Y:S01]  /*1ab0*/  LEA.HI.SX32 R10, R0, R2, 0x1d ;  /* 0x00000002000a7211 */ /* 0x000fe200078feaff */
[----:B------:R-:W-:-:S02]  /*1ac0*/  IMAD.MOV.U32 R2, RZ, RZ, RZ ;  /* 0x000000ffff027224 */ /* 0x000fc400078e00ff */
[----:B------:R-:W-:Y:S05]  /*1ad0*/  @!P0 BRA `(.L_x_36) ;  /* 0x000001e000008947 */ /* 0x000fea0003800000 */
[----:B------:R-:W-:Y:S01]  /*1ae0*/  ISETP.NE.AND P0, PT, R234, RZ, PT ;  /* 0x000000ffea00720c */ /* 0x000fe20003f05270 */
[----:B------:R-:W-:-:S03]  /*1af0*/  IMAD.MOV.U32 R4, RZ, RZ, RZ ;  /* 0x000000ffff047224 */ /* 0x000fc600078e00ff */
[----:B------:R-:W-:-:S04]  /*1b00*/  SEL R0, R234, c[0x0][0x338], P0 ;  /* 0x0000ce00ea007a07 */ /* 0x000fc80000000000 */
[----:B------:R-:W-:Y:S02]  /*1b10*/  IABS R3, R0 ;  /* 0x0000000000037213 */ /* 0x000fe40000000000 */
[----:B------:R-:W-:Y:S02]  /*1b20*/  IADD3 R6, R10, -0x1, R0 ;  /* 0xffffffff0a067810 */ /* 0x000fe40007ffe000 */
[----:B------:R-:W2:Y:S02]  /*1b30*/  I2F.RP R2, R3 ;  /* 0x0000000300027306 */ /* 0x000ea40000209400 */
[----:B------:R-:W-:-:S06]  /*1b40*/  IABS R9, R6 ;  /* 0x0000000600097213 */ /* 0x000fcc0000000000 */
[----:B--2---:R-:W2:Y:S02]  /*1b50*/  MUFU.RCP R2, R2 ;  /* 0x0000000200027308 */ /* 0x004ea40000001000 */
[----:B--2---:R-:W-:-:S06]  /*1b60*/  IADD3 R2, R2, 0xffffffe, RZ ;  /* 0x0ffffffe02027810 */ /* 0x004fcc0007ffe0ff */
[----:B------:R-:W2:Y:S02]  /*1b70*/  F2I.FTZ.U32.TRUNC.NTZ R5, R2 ;  /* 0x0000000200057305 */ /* 0x000ea4000021f000 */
[----:B--2---:R-:W-:-:S04]  /*1b80*/  IMAD.MOV R2, RZ, RZ, -R5 ;  /* 0x000000ffff027224 */ /* 0x004fc800078e0a05 */
        /* <DEDUP_REMOVED lines=19> */
.L_x_36:
[----:B------:R-:W-:Y:S05]  /*1cc0*/  BSYNC B0 ;  /* 0x0000000000007941 */ /* 0x000fea0003800000 */
.L_x_35:
[----:B------:R-:W-:Y:S01]  /*1cd0*/  IMAD R231, R15, R2, RZ ;  /* 0x000000020fe77224 */ /* 0x000fe200078e02ff */
[----:B------:R-:W-:Y:S01]  /*1ce0*/  PRMT R0, RZ, 0x7610, R0 ;  /* 0x00007610ff007816 */ /* 0x000fe20000000000 */
[----:B------:R-:W-:Y:S01]  /*1cf0*/  CS2R R22, SRZ ;  /* 0x0000000000167805 */ /* 0x000fe2000001ff00 */
[----:B------:R-:W-:Y:S01]  /*1d00*/  CS2R R24, SRZ ;  /* 0x0000000000187805 */ /* 0x000fe2000001ff00 */
[----:B------:R-:W-:Y:S01]  /*1d10*/  IMAD.IADD R2, R231, 0x1, R2 ;  /* 0x00000001e7027824 */ /* 0x000fe200078e0202 */
[----:B------:R-:W-:Y:S01]  /*1d20*/  CS2R R44, SRZ ;  /* 0x00000000002c7805 */ /* 0x000fe2000001ff00 */
        /* <DEDUP_REMOVED lines=50> */
[----:B------:R-:W-:Y:S01]  /*2050*/  ISETP.NE.U32.AND P1, PT, RZ, c[0x0][0x340], PT ;  /* 0x0000d000ff007a0c */ /* 0x000fe20003f25070 */
[----:B------:R-:W2:Y:S03]  /*2060*/  S2R R5, SR_TID.X ;  /* 0x0000000000057919 */ /* 0x000ea60000002100 */
[----:B------:R-:W-:-:S13]  /*2070*/  ISETP.NE.AND.EX P1, PT, RZ, c[0x0][0x344], PT, P1 ;  /* 0x0000d100ff007a0c */ /* 0x000fda0003f25310 */
[----:B------:R-:W-:-:S05]  /*2080*/  @P1 IMAD.WIDE R2, R230, R11, c[0x0][0x340] ;  /* 0x0000d000e6021625 */ /* 0x000fca00078e020b */
[----:B------:R3:W4:Y:S01]  /*2090*/  @P1 LDG.E R16, [R2.64] ;  /* 0x0000000602101981 */ /* 0x000722000c1e1900 */
[----:B------:R-:W-:Y:S02]  /*20a0*/  ISETP.GE.AND P2, PT, R226, c[0x0][0x1d4], PT ;  /* 0x00007500e2007a0c */ /* 0x000fe40003f46270 */
[----:B--2---:R-:W-:Y:S02]  /*20b0*/  SHF.R.S32.HI R4, RZ, 0x1f, R5 ;  /* 0x0000001fff047819 */ /* 0x004fe40000011405 */
[----:B------:R-:W-:Y:S02]  /*20c0*/  SHF.R.S32.HI R0, RZ, 0x1f, R12 ;  /* 0x0000001fff007819 */ /* 0x000fe4000001140c */
[----:B------:R-:W-:Y:S02]  /*20d0*/  LEA.HI R4, R4, R5, RZ, 0x2 ;  /* 0x0000000504047211 */ /* 0x000fe400078f10ff */
[----:B------:R-:W-:Y:S01]  /*20e0*/  ISETP.GE.AND P6, PT, R225, c[0x0][0x1d4], PT ;  /* 0x00007500e1007a0c */ /* 0x000fe20003fc6270 */
[----:B------:R-:W-:Y:S01]  /*20f0*/  IMAD R0, R0, c[0x0][0x178], RZ ;  /* 0x00005e0000007a24 */ /* 0x000fe200078e02ff */
[----:B------:R-:W-:-:S02]  /*2100*/  LOP3.LUT R4, R4, 0xfffffffc, RZ, 0xc0, !PT ;  /* 0xfffffffc04047812 */ /* 0x000fc400078ec0ff */
[----:B------:R-:W-:Y:S02]  /*2110*/  LOP3.LUT R237, R237, 0xfffffffe, RZ, 0xc0, !PT ;  /* 0xfffffffeeded7812 */ /* 0x000fe400078ec0ff */
[----:B------:R-:W-:Y:S01]  /*2120*/  SEL R8, RZ, 0x1, P2 ;  /* 0x00000001ff087807 */ /* 0x000fe20001000000 */
[----:B------:R-:W-:Y:S01]  /*2130*/  IMAD.IADD R4, R5, 0x1, -R4 ;  /* 0x0000000105047824 */ /* 0x000fe200078e0a04 */
[----:B------:R-:W-:Y:S02]  /*2140*/  SEL R5, RZ, 0xffffffff, P6 ;  /* 0xffffffffff057807 */ /* 0x000fe40003000000 */
[----:B------:R-:W-:Y:S02]  /*2150*/  @P2 LOP3.LUT R237, R237, 0x1, RZ, 0xfc, !PT ;  /* 0x00000001eded2812 */ /* 0x000fe400078efcff */
[----:B------:R-:W-:Y:S01]  /*2160*/  ISETP.NE.AND P2, PT, R13, RZ, PT ;  /* 0x000000ff0d00720c */ /* 0x000fe20003f45270 */
[----:B------:R-:W-:Y:S01]  /*2170*/  IMAD.SHL.U32 R6, R5, 0x2, RZ ;  /* 0x0000000205067824 */ /* 0x000fe200078e00ff */
[----:B------:R-:W-:-:S02]  /*2180*/  ISETP.GE.AND P5, PT, R228, c[0x0][0x1d4], PT ;  /* 0x00007500e4007a0c */ /* 0x000fc40003fa6270 */
[----:B---3--:R-:W-:Y:S02]  /*2190*/  MOV R2, c[0x0][0x2c4] ;  /* 0x0000b10000027a02 */ /* 0x008fe40000000f00 */
[----:B------:R-:W-:Y:S02]  /*21a0*/  LOP3.LUT R13, R6, 0x2, R8, 0xe2, !PT ;  /* 0x00000002060d7812 */ /* 0x000fe400078ee208 */
[----:B------:R-:W-:Y:S01]  /*21b0*/  ISETP.NE.AND P0, PT, R2, 0x1, PT ;  /* 0x000000010200780c */ /* 0x000fe20003f05270 */
[----:B------:R-:W-:Y:S01]  /*21c0*/  IMAD R2, R4, 0x20, R229 ;  /* 0x0000002004027824 */ /* 0x000fe200078e02e5 */
[----:B------:R-:W-:Y:S01]  /*21d0*/  SHF.R.S32.HI R6, RZ, 0x1f, R14 ;  /* 0x0000001fff067819 */ /* 0x000fe2000001140e */
[----:B------:R-:W-:Y:S01]  /*21e0*/  IMAD R4, R12, c[0x0][0x17c], R0 ;  /* 0x00005f000c047a24 */ /* 0x000fe200078e0200 */
[----:B------:R-:W-:Y:S02]  /*21f0*/  SEL R10, R230, RZ, !P4 ;  /* 0x000000ffe60a7207 */ /* 0x000fe40006000000 */
[----:B------:R-:W-:Y:S01]  /*2200*/  LEA R11, R233, R2, 0x7 ;  /* 0x00000002e90b7211 */ /* 0x000fe200078e38ff */
[----:B------:R-:W-:Y:S01]  /*2210*/  IMAD.WIDE.U32 R2, R12, c[0x0][0x178], RZ ;  /* 0x00005e000c027a25 */ /* 0x000fe200078e00ff */
[----:B------:R-:W-:-:S02]  /*2220*/  SEL R12, RZ, 0x4, P5 ;  /* 0x00000004ff0c7807 */ /* 0x000fc40002800000 */
[----:B------:R-:W-:Y:S01]  /*2230*/  MOV R0, R11 ;  /* 0x0000000b00007202 */ /* 0x000fe20000000f00 */
[----:B------:R-:W-:Y:S01]  /*2240*/  IMAD.IADD R5, R3, 0x1, R4 ;  /* 0x0000000103057824 */ /* 0x000fe200078e0204 */
[----:B------:R-:W-:Y:S01]  /*2250*/  MOV R4, R2 ;  /* 0x0000000200047202 */ /* 0x000fe20000000f00 */
[----:B------:R-:W-:Y:S01]  /*2260*/  @P0 IMAD.HI.U32 R7, R11, c[0x0][0x2c8], RZ ;  /* 0x0000b2000b070a27 */ /* 0x000fe200078e00ff */
[----:B------:R-:W-:Y:S02]  /*2270*/  SEL R3, R238, RZ, !P4 ;  /* 0x000000ffee037207 */ /* 0x000fe40006000000 */
[----:B------:R-:W-:Y:S01]  /*2280*/  LOP3.LUT R48, R13, R12, RZ, 0xfc, !PT ;  /* 0x0000000c0d307212 */ /* 0x000fe200078efcff */
[C---:B------:R-:W-:Y:S01]  /*2290*/  IMAD.WIDE.U32 R4, R236.reuse, c[0x0][0x1b8], R4 ;  /* 0x00006e00ec047a25 */ /* 0x040fe200078e0004 */
[----:B------:R-:W-:Y:S02]  /*22a0*/  @P0 SHF.R.U32.HI R0, RZ, c[0x0][0x2cc], R7 ;  /* 0x0000b300ff000a19 */ /* 0x000fe40000011607 */
[----:B------:R-:W-:Y:S01]  /*22b0*/  IADD3 R2, P0, R229, R14, RZ ;  /* 0x0000000ee5027210 */ /* 0x000fe20007f1e0ff */
[----:B------:R-:W-:Y:S01]  /*22c0*/  IMAD R17, R3, c[0x0][0x1c0], RZ ;  /* 0x0000700003117a24 */ /* 0x000fe200078e02ff */
[----:B------:R-:W-:Y:S01]  /*22d0*/  ISETP.GE.AND P3, PT, R225, c[0x0][0x198], PT ;  /* 0x00006600e1007a0c */ /* 0x000fe20003f66270 */
[----:B------:R-:W-:Y:S01]  /*22e0*/  IMAD R3, R236, c[0x0][0x1bc], R5 ;  /* 0x00006f00ec037a24 */ /* 0x000fe200078e0205 */
[----:B------:R-:W-:Y:S01]  /*22f0*/  LEA.HI.X.SX32 R8, R229, R6, 0x1, P0 ;  /* 0x00000006e5087211 */ /* 0x000fe200000f0eff */
[----:B------:R-:W-:Y:S01]  /*2300*/  IMAD.WIDE.U32 R6, R2, c[0x0][0x1e0], R226 ;  /* 0x0000780002067a25 */ /* 0x000fe200078e00e2 */
[----:B------:R-:W-:-:S02]  /*2310*/  ISETP.GE.AND P4, PT, R228, c[0x0][0x198], PT ;  /* 0x00006600e4007a0c */ /* 0x000fc40003f86270 */
[----:B------:R-:W-:Y:S01]  /*2320*/  IADD3 R72, R217, -0x1, RZ ;  /* 0xffffffffd9487810 */ /* 0x000fe20007ffe0ff */
[C---:B-1----:R-:W-:Y:S02]  /*2330*/  IMAD R15, R8.reuse, c[0x0][0x1e0], RZ ;  /* 0x00007800080f7a24 */ /* 0x042fe400078e02ff */
[----:B------:R-:W-:Y:S02]  /*2340*/  IMAD R14, R8, c[0x0][0x208], RZ ;  /* 0x00008200080e7a24 */ /* 0x000fe400078e02ff */
[----:B------:R-:W-:-:S04]  /*2350*/  IMAD.WIDE.U32 R8, R2, c[0x0][0x208], R226 ;  /* 0x0000820002087a25 */ /* 0x000fc800078e00e2 */
[C---:B------:R-:W-:Y:S02]  /*2360*/  IMAD R15, R2.reuse, c[0x0][0x1e4], R15 ;  /* 0x00007900020f7a24 */ /* 0x040fe400078e020f */
[----:B------:R-:W-:Y:S02]  /*2370*/  IMAD R5, R2, c[0x0][0x20c], R14 ;  /* 0x0000830002057a24 */ /* 0x000fe400078e020e */
[----:B------:R-:W-:Y:S01]  /*2380*/  IMAD.MOV.U32 R2, RZ, RZ, R4 ;  /* 0x000000ffff027224 */ /* 0x000fe200078e0004 */
[----:B------:R-:W-:Y:S01]  /*2390*/  IADD3 R4, -R0, RZ, RZ ;  /* 0x000000ff00047210 */ /* 0x000fe20007ffe1ff */
[C---:B------:R-:W-:Y:S01]  /*23a0*/  IMAD R12, R10.reuse, c[0x0][0x1c4], R17 ;  /* 0x000071000a0c7a24 */ /* 0x040fe200078e0211 */
[----:B------:R-:W-:Y:S01]  /*23b0*/  IADD3 R5, R9, R5, RZ ;  /* 0x0000000509057210 */ /* 0x000fe20007ffe0ff */
[----:B------:R-:W-:Y:S01]  /*23c0*/  IMAD.WIDE.U32 R2, R10, c[0x0][0x1c0], R2 ;  /* 0x000070000a027a25 */ /* 0x000fe200078e0002 */
[----:B------:R-:W-:-:S03]  /*23d0*/  SHF.R.S32.HI R10, RZ, 0x1f, R0 ;  /* 0x0000001fff0a7819 */ /* 0x000fc60000011400 */
[----:B------:R-:W-:Y:S01]  /*23e0*/  IMAD R9, R4, c[0x0][0x2c4], R11 ;  /* 0x0000b10004097a24 */ /* 0x000fe200078e020b */
[----:B------:R-:W-:Y:S01]  /*23f0*/  MOV R4, R8 ;  /* 0x0000000800047202 */ /* 0x000fe20000000f00 */
[----:B------:R-:W-:Y:S02]  /*2400*/  IMAD.IADD R3, R3, 0x1, R12 ;  /* 0x0000000103037824 */ /* 0x000fe400078e020c */
[----:B------:R-:W-:Y:S01]  /*2410*/  IMAD R8, R10, c[0x0][0x1b0], RZ ;  /* 0x00006c000a087a24 */ /* 0x000fe200078e02ff */
[----:B------:R-:W-:Y:S01]  /*2420*/  SHF.R.S32.HI R10, RZ, 0x1f, R9 ;  /* 0x0000001fff0a7819 */ /* 0x000fe20000011409 */
[----:B------:R-:W-:-:S04]  /*2430*/  IMAD.WIDE.U32 R2, R0, c[0x0][0x1b0], R2 ;  /* 0x00006c0000027a25 */ /* 0x000fc800078e0002 */
[----:B------:R-:W-:Y:S02]  /*2440*/  IMAD R8, R0, c[0x0][0x1b4], R8 ;  /* 0x00006d0000087a24 */ /* 0x000fe400078e0208 */
[----:B------:R-:W-:Y:S02]  /*2450*/  IMAD.IADD R7, R7, 0x1, R15 ;  /* 0x0000000107077824 */ /* 0x000fe400078e020f */
[----:B------:R-:W-:Y:S02]  /*2460*/  IMAD.IADD R3, R3, 0x1, R8 ;  /* 0x0000000103037824 */ /* 0x000fe400078e0208 */
[----:B------:R-:W-:Y:S02]  /*2470*/  IMAD R10, R10, c[0x0][0x1a8], RZ ;  /* 0x00006a000a0a7a24 */ /* 0x000fe400078e02ff */
[----:B------:R-:W-:-:S04]  /*2480*/  IMAD.WIDE.U32 R6, R236, c[0x0][0x1e8], R6 ;  /* 0x00007a00ec067a25 */ /* 0x000fc800078e0006 */
[----:B------:R-:W-:-:S04]  /*2490*/  IMAD.WIDE.U32 R4, R236, c[0x0][0x210], R4 ;  /* 0x00008400ec047a25 */ /* 0x000fc800078e0004 */
[C---:B------:R-:W-:Y:S02]  /*24a0*/  IMAD R10, R9.reuse, c[0x0][0x1ac], R10 ;  /* 0x00006b00090a7a24 */ /* 0x040fe400078e020a */
[----:B------:R-:W-:-:S04]  /*24b0*/  IMAD.WIDE.U32 R2, R9, c[0x0][0x1a8], R2 ;  /* 0x00006a0009027a25 */ /* 0x000fc800078e0002 */
[C---:B------:R-:W-:Y:S01]  /*24c0*/  IMAD R7, R236.reuse, c[0x0][0x1ec], R7 ;  /* 0x00007b00ec077a24 */ /* 0x040fe200078e0207 */
[----:B------:R-:W-:Y:S01]  /*24d0*/  IADD3 R3, R3, R10, RZ ;  /* 0x0000000a03037210 */ /* 0x000fe20007ffe0ff */
[----:B------:R-:W-:Y:S01]  /*24e0*/  IMAD R5, R236, c[0x0][0x214], R5 ;  /* 0x00008500ec057a24 */ /* 0x000fe200078e0205 */
[----:B------:R-:W-:-:S04]  /*24f0*/  LEA R12, P0, R2, c[0x0][0x160], 0x1 ;  /* 0x00005800020c7a11 */ /* 0x000fc800078008ff */
[----:B------:R-:W-:Y:S02]  /*2500*/  LEA.HI.X R10, R2, c[0x0][0x164], R3, 0x1, P0 ;  /* 0x00005900020a7a11 */ /* 0x000fe400000f0c03 */
[----:B----4-:R-:W-:Y:S01]  /*2510*/  @P1 SHF.R.S32.HI R0, RZ, 0x1f, R16 ;  /* 0x0000001fff001819 */ /* 0x010fe20000011410 */
[----:B------:R-:W-:Y:S01]  /*2520*/  @!P1 IMAD.MOV.U32 R16, RZ, RZ, R230 ;  /* 0x000000ffff109224 */ /* 0x000fe200078e00e6 */
[----:B------:R-:W-:Y:S02]  /*2530*/  @!P1 MOV R0, R238 ;  /* 0x000000ee00009202 */ /* 0x000fe40000000f00 */
[----:B------:R-:W-:Y:S02]  /*2540*/  ISETP.GE.AND P1, PT, R226, c[0x0][0x198], PT ;  /* 0x00006600e2007a0c */ /* 0x000fe40003f26270 */
[----:B------:R-:W-:Y:S02]  /*2550*/  SEL R8, R0, RZ, !P2 ;  /* 0x000000ff00087207 */ /* 0x000fe40005000000 */
[----:B------:R-:W-:-:S03]  /*2560*/  SEL R0, R16, RZ, !P2 ;  /* 0x000000ff10007207 */ /* 0x000fc60005000000 */
[C---:B------:R-:W-:Y:S02]  /*2570*/  IMAD R9, R8.reuse, c[0x0][0x1f0], RZ ;  /* 0x00007c0008097a24 */ /* 0x040fe400078e02ff */
[----:B------:R-:W-:Y:S02]  /*2580*/  IMAD R8, R8, c[0x0][0x218], RZ ;  /* 0x0000860008087a24 */ /* 0x000fe400078e02ff */
[C---:B------:R-:W-:Y:S02]  /*2590*/  IMAD R11, R0.reuse, c[0x0][0x1f4], R9 ;  /* 0x00007d00000b7a24 */ /* 0x040fe400078e0209 */
[----:B------:R-:W-:-:S04]  /*25a0*/  IMAD.WIDE.U32 R220, R0, c[0x0][0x1f0], R6 ;  /* 0x00007c0000dc7a25 */ /* 0x000fc800078e0006 */
[C---:B------:R-:W-:Y:S01]  /*25b0*/  IMAD R8, R0.reuse, c[0x0][0x21c], R8 ;  /* 0x0000870000087a24 */ /* 0x040fe200078e0208 */
[----:B------:R-:W-:Y:S01]  /*25c0*/  IADD3 R219, R221, R11, RZ ;  /* 0x0000000bdddb7210 */ /* 0x000fe20007ffe0ff */
[----:B------:R-:W-:-:S04]  /*25d0*/  IMAD.WIDE.U32 R222, R0, c[0x0][0x218], R4 ;  /* 0x0000860000de7a25 */ /* 0x000fc800078e0004 */
[----:B------:R-:W-:Y:S02]  /*25e0*/  IMAD R9, R233, 0x80, R229 ;  /* 0x00000080e9097824 */ /* 0x000fe400078e02e5 */
[----:B------:R-:W-:Y:S01]  /*25f0*/  IMAD.IADD R224, R223, 0x1, R8 ;  /* 0x00000001dfe07824 */ /* 0x000fe200078e0208 */
[----:B------:R-:W-:Y:S05]  /*2600*/  BRA.DIV ~URZ, `(.L_x_38) ;  /* 0x0000a8f27f007947 */ /* 0x000fea000b800000 */
[----:B------:R1:W2:Y:S02]  /*2610*/  SHFL.IDX PT, R8, R10, RZ, 0x1c1f ;  /* 0x001c1fff0a087589 */ /* 0x0002a400000e0000 */
.L_x_126:
[----:B------:R-:W-:Y:S05]  /*2620*/  BRA.DIV ~URZ, `(.L_x_39) ;  /* 0x0000a9427f007947 */ /* 0x000fea000b800000 */
[----:B------:R3:W4:Y:S02]  /*2630*/  SHFL.IDX PT, R0, R12, RZ, 0x1c1f ;  /* 0x001c1fff0c007589 */ /* 0x00072400000e0000 */
.L_x_127:
[----:B------:R-:W-:Y:S01]  /*2640*/  IMAD R11, R18, c[0x0][0x2c4], RZ ;  /* 0x0000b100120b7a24 */ /* 0x000fe200078e02ff */
[----:B------:R-:W-:Y:S04]  /*2650*/  BSSY B0, `(.L_x_40) ;  /* 0x0000013000007945 */ /* 0x000fe80003800000 */
[----:B------:R-:W-:-:S13]  /*2660*/  ISETP.GE.AND P0, PT, R9, R11, PT ;  /* 0x0000000b0900720c */ /* 0x000fda0003f06270 */
[----:B------:R-:W-:Y:S05]  /*2670*/  @P0 BRA `(.L_x_41) ;  /* 0x0000010000000947 */ /* 0x000fea0003800000 */
[----:B------:R-:W5:Y:S04]  /*2680*/  LDL R2, [R1+0x38] ;  /* 0x0000380001027983 */ /* 0x000f680000100800 */
[----:B---3--:R-:W3:Y:S04]  /*2690*/  LDL R13, [R1+0x44] ;  /* 0x00004400010d7983 */ /* 0x008ee80000100800 */
[----:B----4-:R-:W4:Y:S01]  /*26a0*/  LDL R14, [R1+0x34] ;  /* 0x00003400010e7983 */ /* 0x010f220000100800 */
[----:B------:R-:W-:-:S04]  /*26b0*/  LEA R6, P0, R226, R0, 0x1 ;  /* 0x00000000e2067211 */ /* 0x000fc800078008ff */
[----:B--2---:R-:W-:Y:S02]  /*26c0*/  LEA.HI.X R7, R226, R8, R227, 0x1, P0 ;  /* 0x00000008e2077211 */ /* 0x004fe400000f0ce3 */
[----:B------:R-:W-:-:S04]  /*26d0*/  LEA R4, P0, R225, R0, 0x1 ;  /* 0x00000000e1047211 */ /* 0x000fc800078008ff */
[----:B-----5:R-:W-:Y:S02]  /*26e0*/  LEA.HI.X R5, R225, R8, R2, 0x1, P0 ;  /* 0x00000008e1057211 */ /* 0x020fe400000f0c02 */
[----:B------:R-:W-:Y:S01]  /*26f0*/  LEA R2, P0, R228, R0, 0x1 ;  /* 0x00000000e4027211 */ /* 0x000fe200078008ff */
[----:B---3--:R-:W-:-:S03]  /*2700*/  IMAD.SHL.U32 R0, R13, 0x2, RZ ;  /* 0x000000020d007824 */ /* 0x008fc600078e00ff */
[----:B----4-:R-:W-:Y:S02]  /*2710*/  LEA.HI.X R3, R228, R8, R14, 0x1, P0 ;  /* 0x00000008e4037211 */ /* 0x010fe400000f0c0e */
[----:B------:R-:W-:Y:S01]  /*2720*/  @!PT LDS RZ, [RZ] ;  /* 0x00000000fffff984 */ /* 0x000fe20000000800 */
[----:B------:R-:W-:Y:S01]  /*2730*/  @!PT LDS RZ, [RZ] ;  /* 0x00000000fffff984 */ /* 0x000fe20000000800 */
[----:B------:R-:W-:Y:S01]  /*2740*/  @!PT LDS RZ, [RZ] ;  /* 0x00000000fffff984 */ /* 0x000fe20000000800 */
[----:B------:R2:W-:Y:S04]  /*2750*/  LDGSTS.E.BYPASS.LTC128B.128 [R0+0x6080], [R6.64], !P1 ;  /* 0x0608000006007fae */ /* 0x0005e8000c901d46 */
[----:B------:R2:W-:Y:S04]  /*2760*/  LDGSTS.E.BYPASS.LTC128B.128 [R0+0x8080], [R4.64], !P3 ;  /* 0x0808000004007fae */ /* 0x0005e8000d901d46 */
[----:B------:R2:W-:Y:S02]  /*2770*/  LDGSTS.E.BYPASS.LTC128B.128 [R0+0xa080], [R2.64], !P4 ;  /* 0x0a08000002007fae */ /* 0x0005e4000e101d46 */
.L_x_41:
[----:B------:R-:W-:Y:S05]  /*2780*/  BSYNC B0 ;  /* 0x0000000000007941 */ /* 0x000fea0003800000 */
.L_x_40:
[----:B------:R-:W-:Y:S05]  /*2790*/  BRA.DIV ~URZ, `(.L_x_42) ;  /* 0x0000a8327f007947 */ /* 0x000fea000b800000 */
[----:B--2---:R2:W1:Y:S04]  /*27a0*/  SHFL.IDX PT, R8, R10, 0x1, 0x1c1f ;  /* 0x003c1f000a087f89 */ /* 0x00446800000e0000 */
[----:B----4-:R2:W4:Y:S02]  /*27b0*/  SHFL.IDX PT, R0, R12, 0x1, 0x1c1f ;  /* 0x003c1f000c007f89 */ /* 0x01052400000e0000 */
.L_x_128:
[----:B------:R-:W-:Y:S01]  /*27c0*/  IADD3 R2, R9, 0x20, RZ ;  /* 0x0000002009027810 */ /* 0x000fe20007ffe0ff */
[----:B------:R-:W-:Y:S03]  /*27d0*/  BSSY B0, `(.L_x_43) ;  /* 0x0000013000007945 */ /* 0x000fe60003800000 */
[----:B------:R-:W-:-:S13]  /*27e0*/  ISETP.GE.AND P0, PT, R2, R11, PT ;  /* 0x0000000b0200720c */ /* 0x000fda0003f06270 */
[----:B------:R-:W-:Y:S05]  /*27f0*/  @P0 BRA `(.L_x_44) ;  /* 0x0000010000000947 */ /* 0x000fea0003800000 */
[----:B------:R-:W5:Y:S04]  /*2800*/  LDL R3, [R1+0x38] ;  /* 0x0000380001037983 */ /* 0x000f680000100800 */
[----:B--2---:R-:W2:Y:S04]  /*2810*/  LDL R13, [R1+0x44] ;  /* 0x00004400010d7983 */ /* 0x004ea80000100800 */
[----:B---3--:R-:W3:Y:S01]  /*2820*/  LDL R14, [R1+0x34] ;  /* 0x00003400010e7983 */ /* 0x008ee20000100800 */
[----:B----4-:R-:W-:-:S04]  /*2830*/  LEA R6, P0, R226, R0, 0x1 ;  /* 0x00000000e2067211 */ /* 0x010fc800078008ff */
[----:B-1----:R-:W-:Y:S02]  /*2840*/  LEA.HI.X R7, R226, R8, R227, 0x1, P0 ;  /* 0x00000008e2077211 */ /* 0x002fe400000f0ce3 */
[----:B------:R-:W-:-:S04]  /*2850*/  LEA R4, P0, R225, R0, 0x1 ;  /* 0x00000000e1047211 */ /* 0x000fc800078008ff */
[----:B-----5:R-:W-:Y:S02]  /*2860*/  LEA.HI.X R5, R225, R8, R3, 0x1, P0 ;  /* 0x00000008e1057211 */ /* 0x020fe400000f0c03 */
[----:B------:R-:W-:Y:S01]  /*2870*/  LEA R2, P0, R228, R0, 0x1 ;  /* 0x00000000e4027211 */ /* 0x000fe200078008ff */
[----:B--2---:R-:W-:-:S03]  /*2880*/  IMAD.SHL.U32 R0, R13, 0x2, RZ ;  /* 0x000000020d007824 */ /* 0x004fc600078e00ff */
[----:B---3--:R-:W-:Y:S02]  /*2890*/  LEA.HI.X R3, R228, R8, R14, 0x1, P0 ;  /* 0x00000008e4037211 */ /* 0x008fe400000f0c0e */
[----:B------:R-:W-:Y:S01]  /*28a0*/  @!PT LDS RZ, [RZ] ;  /* 0x00000000fffff984 */ /* 0x000fe20000000800 */
[----:B------:R-:W-:Y:S01]  /*28b0*/  @!PT LDS RZ, [RZ] ;  /* 0x00000000fffff984 */ /* 0x000fe20000000800 */
[----:B------:R-:W-:Y:S01]  /*28c0*/  @!PT LDS RZ, [RZ] ;  /* 0x00000000fffff984 */ /* 0x000fe20000000800 */
[----:B------:R1:W-:Y:S04]  /*28d0*/  LDGSTS.E.BYPASS.LTC128B.128 [R0+0x6880], [R6.64], !P1 ;  /* 0x0688000006007fae */ /* 0x0003e8000c901d46 */
[----:B------:R1:W-:Y:S04]  /*28e0*/  LDGSTS.E.BYPASS.LTC128B.128 [R0+0x8880], [R4.64], !P3 ;  /* 0x0888000004007fae */ /* 0x0003e8000d901d46 */
[----:B------:R1:W-:Y:S02]  /*28f0*/  LDGSTS.E.BYPASS.LTC128B.128 [R0+0xa880], [R2.64], !P4 ;  /* 0x0a88000002007fae */ /* 0x0003e4000e101d46 */
.L_x_44:
[----:B------:R-:W-:Y:S05]  /*2900*/  BSYNC B0 ;  /* 0x0000000000007941 */ /* 0x000fea0003800000 */
.L_x_43:
[----:B------:R-:W-:Y:S05]  /*2910*/  BRA.DIV ~URZ, `(.L_x_45) ;  /* 0x0000a7727f007947 */ /* 0x000fea000b800000 */
[----:B-1----:R1:W2:Y:S02]  /*2920*/  SHFL.IDX PT, R8, R10, 0x2, 0x1c1f ;  /* 0x005c1f000a087f89 */ /* 0x0022a400000e0000 */
.L_x_129:
[----:B------:R-:W-:Y:S05]  /*2930*/  BRA.DIV ~URZ, `(.L_x_46) ;  /* 0x0000a7c27f007947 */ /* 0x000fea000b800000 */
[----:B----4-:R4:W1:Y:S02]  /*2940*/  SHFL.IDX PT, R0, R12, 0x2, 0x1c1f ;  /* 0x005c1f000c007f89 */ /* 0x01086400000e0000 */
.L_x_130:
[----:B------:R-:W-:Y:S01]  /*2950*/  IADD3 R2, R9, 0x40, RZ ;  /* 0x0000004009027810 */ /* 0x000fe20007ffe0ff */
[----:B------:R-:W-:Y:S03]  /*2960*/  BSSY B0, `(.L_x_47) ;  /* 0x0000013000007945 */ /* 0x000fe60003800000 */
[----:B------:R-:W-:-:S13]  /*2970*/  ISETP.GE.AND P0, PT, R2, R11, PT ;  /* 0x0000000b0200720c */ /* 0x000fda0003f06270 */
[----:B------:R-:W-:Y:S05]  /*2980*/  @P0 BRA `(.L_x_48) ;  /* 0x0000010000000947 */ /* 0x000fea0003800000 */
[----:B------:R-:W5:Y:S04]  /*2990*/  LDL R3, [R1+0x38] ;  /* 0x0000380001037983 */ /* 0x000f680000100800 */
[----:B---3--:R-:W3:Y:S04]  /*29a0*/  LDL R13, [R1+0x44] ;  /* 0x00004400010d7983 */ /* 0x008ee80000100800 */
[----:B----4-:R-:W4:Y:S01]  /*29b0*/  LDL R14, [R1+0x34] ;  /* 0x00003400010e7983 */ /* 0x010f220000100800 */
[----:B-1----:R-:W-:-:S04]  /*29c0*/  LEA R6, P0, R226, R0, 0x1 ;  /* 0x00000000e2067211 */ /* 0x002fc800078008ff */
        /* <DEDUP_REMOVED lines=12> */
.L_x_48:
[----:B------:R-:W-:Y:S05]  /*2a90*/  BSYNC B0 ;  /* 0x0000000000007941 */ /* 0x000fea0003800000 */
.L_x_47:
[----:B------:R-:W-:Y:S05]  /*2aa0*/  BRA.DIV ~URZ, `(.L_x_49) ;  /* 0x0000a6b27f007947 */ /* 0x000fea000b800000 */
[----:B--2---:R2:W3:Y:S04]  /*2ab0*/  SHFL.IDX PT, R8, R10, 0x3, 0x1c1f ;  /* 0x007c1f000a087f89 */ /* 0x0044e800000e0000 */
[----:B-1----:R2:W1:Y:S02]  /*2ac0*/  SHFL.IDX PT, R0, R12, 0x3, 0x1c1f ;  /* 0x007c1f000c007f89 */ /* 0x00246400000e0000 */
.L_x_131:
[----:B------:R-:W5:Y:S04]  /*2ad0*/  LDL R5, [R1+0x44] ;  /* 0x0000440001057983 */ /* 0x000f680000100800 */
[----:B--2---:R-:W2:Y:S04]  /*2ae0*/  LDL R4, [R1+0x38] ;  /* 0x0000380001047983 */ /* 0x004ea80000100800 */
[----:B----4-:R-:W4:Y:S01]  /*2af0*/  LDL R13, [R1+0x34] ;  /* 0x00003400010d7983 */ /* 0x010f220000100800 */
[----:B------:R-:W-:Y:S01]  /*2b00*/  IADD3 R2, R9, 0x60, RZ ;  /* 0x0000006009027810 */ /* 0x000fe20007ffe0ff */
[----:B---3--:R-:W-:-:S02]  /*2b10*/  IMAD.MOV.U32 R12, RZ, RZ, 0x30 ;  /* 0x00000030ff0c7424 */ /* 0x008fc400078e00ff */
[----:B------:R-:W-:Y:S01]  /*2b20*/  IMAD.MOV.U32 R74, RZ, RZ, R220 ;  /* 0x000000ffff4a7224 */ /* 0x000fe200078e00dc */
[----:B------:R-:W-:Y:S01]  /*2b30*/  ISETP.GE.AND P2, PT, R2, R11, PT ;  /* 0x0000000b0200720c */ /* 0x000fe20003f46270 */
[----:B------:R-:W-:Y:S01]  /*2b40*/  IMAD R12, R217, -0x30, R12 ;  /* 0xffffffd0d90c7824 */ /* 0x000fe200078e020c */
[----:B------:R-:W-:Y:S01]  /*2b50*/  SHF.R.S32.HI R11, RZ, 0x1f, R72 ;  /* 0x0000001fff0b7819 */ /* 0x000fe20000011448 */
[----:B------:R-:W-:Y:S02]  /*2b60*/  IMAD.MOV.U32 R75, RZ, RZ, R219 ;  /* 0x000000ffff4b7224 */ /* 0x000fe400078e00db */
[----:B------:R-:W-:-:S05]  /*2b70*/  IMAD.IADD R73, R19, 0x1, R12 ;  /* 0x0000000113497824 */ /* 0x000fca00078e020c */
[----:B------:R-:W-:-:S03]  /*2b80*/  IMNMX R10, R73, 0x30, PT ;  /* 0x00000030490a7817 */ /* 0x000fc60003800200 */
[----:B-1----:R-:W-:-:S04]  /*2b90*/  @!P2 LEA R2, P0, R226, R0, 0x1 ;  /* 0x00000000e202a211 */ /* 0x002fc800078008ff */
[----:B------:R-:W-:Y:S02]  /*2ba0*/  @!P2 LEA.HI.X R3, R226, R8, R227, 0x1, P0 ;  /* 0x00000008e203a211 */ /* 0x000fe400000f0ce3 */
[----:B------:R-:W-:Y:S01]  /*2bb0*/  @!P2 LEA R6, P0, R225, R0, 0x1 ;  /* 0x00000000e106a211 */ /* 0x000fe200078008ff */
[----:B-----5:R-:W-:Y:S02]  /*2bc0*/  IMAD.SHL.U32 R193, R5, 0x2, RZ ;  /* 0x0000000205c17824 */ /* 0x020fe400078e00ff */
[----:B------:R-:W-:Y:S01]  /*2bd0*/  IMAD R5, R11, c[0x0][0x1e0], RZ ;  /* 0x000078000b057a24 */ /* 0x000fe200078e02ff */
[----:B--2---:R-:W-:Y:S02]  /*2be0*/  @!P2 LEA.HI.X R7, R225, R8, R4, 0x1, P0 ;  /* 0x00000008e107a211 */ /* 0x004fe400000f0c04 */
[----:B------:R-:W-:Y:S01]  /*2bf0*/  @!PT LDS RZ, [RZ] ;  /* 0x00000000fffff984 */ /* 0x000fe20000000800 */
[----:B------:R-:W-:Y:S01]  /*2c00*/  @!PT LDS RZ, [RZ] ;  /* 0x00000000fffff984 */ /* 0x000fe20000000800 */
[----:B------:R-:W-:Y:S01]  /*2c10*/  @!PT LDS RZ, [RZ] ;  /* 0x00000000fffff984 */ /* 0x000fe20000000800 */
[----:B------:R1:W-:Y:S01]  /*2c20*/  @!P2 LDGSTS.E.BYPASS.LTC128B.128 [R193+0x7880], [R2.64], !P1 ;  /* 0x0788000002c1afae */ /* 0x0003e2000c901d46 */
[----:B------:R-:W-:Y:S01]  /*2c30*/  @!P2 LEA R4, P0, R228, R0, 0x1 ;  /* 0x00000000e404a211 */ /* 0x000fe200078008ff */
[----:B------:R-:W-:-:S02]  /*2c40*/  IMAD.IADD R0, R10, 0x1, -R229 ;  /* 0x000000010a007824 */ /* 0x000fc400078e0ae5 */
[----:B------:R-:W-:Y:S01]  /*2c50*/  IMAD R9, R72, c[0x0][0x1e4], R5 ;  /* 0x0000790048097a24 */ /* 0x000fe200078e0205 */
[----:B----4-:R-:W-:Y:S01]  /*2c60*/  @!P2 LEA.HI.X R5, R228, R8, R13, 0x1, P0 ;  /* 0x00000008e405a211 */ /* 0x010fe200000f0c0d */
[----:B------:R2:W-:Y:S01]  /*2c70*/  @!P2 LDGSTS.E.BYPASS.LTC128B.128 [R193+0x9880], [R6.64], !P3 ;  /* 0x0988000006c1afae */ /* 0x0005e2000d901d46 */
[C---:B------:R-:W-:Y:S01]  /*2c80*/  ISETP.GE.AND P0, PT, R0.reuse, 0x21, PT ;  /* 0x000000210000780c */ /* 0x040fe20003f06270 */
[----:B------:R-:W-:Y:S01]  /*2c90*/  IMAD.MOV.U32 R8, RZ, RZ, 0x20 ;  /* 0x00000020ff087424 */ /* 0x000fe200078e00ff */
[----:B------:R-:W-:Y:S01]  /*2ca0*/  ISETP.GE.AND P1, PT, R0, 0x1, PT ;  /* 0x000000010000780c */ /* 0x000fe20003f26270 */
[----:B------:R3:W-:Y:S04]  /*2cb0*/  @!P2 LDGSTS.E.BYPASS.LTC128B.128 [R193+0xb880], [R4.64], !P4 ;  /* 0x0b88000004c1afae */ /* 0x0007e8000e101d46 */
[----:B------:R-:W0:Y:S01]  /*2cc0*/  LDGDEPBAR ;  /* 0x00000000000079af */ /* 0x000e220000000000 */
[----:B------:R-:W-:Y:S01]  /*2cd0*/  WARPSYNC 0xffffffff ;  /* 0xffffffff00007948 */ /* 0x000fe20003800000 */
[----:B------:R-:W-:Y:S02]  /*2ce0*/  BSSY B0, `(.L_x_50) ;  /* 0x00000cf000007945 */ /* 0x000fe40003800000 */
[----:B------:R-:W-:Y:S06]  /*2cf0*/  BAR.SYNC.DEFER_BLOCKING 0x0 ;  /* 0x0000000000007b1d */ /* 0x000fec0000010000 */
[----:B------:R-:W4:Y:S01]  /*2d00*/  S2R R13, SR_TID.X ;  /* 0x00000000000d7919 */ /* 0x000f220000002100 */
[----:B-1----:R-:W-:-:S04]  /*2d10*/  IMAD.WIDE.U32 R2, R72, c[0x0][0x1e0], RZ ;  /* 0x0000780048027a25 */ /* 0x002fc800078e00ff */
[----:B------:R-:W-:Y:S02]  /*2d20*/  IMAD.IADD R0, R3, 0x1, R9 ;  /* 0x0000000103007824 */ /* 0x000fe400078e0209 */
[----:B------:R-:W-:-:S04]  /*2d30*/  IMAD.WIDE.U32 R2, R2, 0x30, R74 ;  /* 0x0000003002027825 */ /* 0x000fc800078e004a */
[----:B------:R-:W-:Y:S01]  /*2d40*/  IMAD R0, R0, 0x30, RZ ;  /* 0x0000003000007824 */ /* 0x000fe200078e02ff */
[----:B---3--:R-:W-:Y:S01]  /*2d50*/  @P1 LEA R4, P3, R2, c[0x0][0x1c8], 0x1 ;  /* 0x0000720002041a11 */ /* 0x008fe200078608ff */
[----:B--2---:R-:W-:-:S04]  /*2d60*/  IMAD.WIDE.U32 R6, R8, c[0x0][0x1e0], RZ ;  /* 0x0000780008067a25 */ /* 0x004fc800078e00ff */
[----:B------:R-:W-:Y:S02]  /*2d70*/  IMAD R5, R8, c[0x0][0x1e4], RZ ;  /* 0x0000790008057a24 */ /* 0x000fe400078e02ff */
[----:B------:R-:W-:Y:S01]  /*2d80*/  IMAD.IADD R0, R3, 0x1, R0 ;  /* 0x0000000103007824 */ /* 0x000fe200078e0200 */
[----:B------:R-:W-:Y:S02]  /*2d90*/  @P0 IADD3 R3, P2, R2, R6, RZ ;  /* 0x0000000602030210 */ /* 0x000fe40007f5e0ff */
[----:B----4-:R-:W-:Y:S02]  /*2da0*/  ISETP.GT.AND P4, PT, R13, 0x3f, PT ;  /* 0x0000003f0d00780c */ /* 0x010fe40003f84270 */
[----:B------:R-:W-:Y:S02]  /*2db0*/  @P0 IADD3.X R6, R0, R7, R5, P2, !PT ;  /* 0x0000000700060210 */ /* 0x000fe400017fe405 */
[----:B------:R-:W-:Y:S01]  /*2dc0*/  @P1 LEA.HI.X R5, R2, c[0x0][0x1cc], R0, 0x1, P3 ;  /* 0x0000730002051a11 */ /* 0x000fe200018f0c00 */
[----:B------:R-:W-:Y:S01]  /*2dd0*/  IMAD R0, R11, c[0x0][0x208], RZ ;  /* 0x000082000b007a24 */ /* 0x000fe200078e02ff */
[----:B------:R-:W-:-:S02]  /*2de0*/  LOP3.LUT P3, RZ, R237, 0x1, RZ, 0xc0, !PT ;  /* 0x00000001edff7812 */ /* 0x000fc4000786c0ff */
[----:B------:R-:W-:Y:S01]  /*2df0*/  @P0 LEA R2, P2, R3, c[0x0][0x1c8], 0x1 ;  /* 0x0000720003020a11 */ /* 0x000fe200078408ff */
[----:B------:R-:W-:-:S03]  /*2e00*/  IMAD R0, R72, c[0x0][0x20c], R0 ;  /* 0x0000830048007a24 */ /* 0x000fc600078e0200 */
[----:B------:R-:W-:Y:S01]  /*2e10*/  @P0 LEA.HI.X R3, R3, c[0x0][0x1cc], R6, 0x1, P2 ;  /* 0x0000730003030a11 */ /* 0x000fe200010f0c06 */
[----:B------:R-:W-:Y:S01]  /*2e20*/  IMAD.WIDE.U32 R6, R72, c[0x0][0x208], RZ ;  /* 0x0000820048067a25 */ /* 0x000fe200078e00ff */
[----:B------:R-:W-:-:S03]  /*2e30*/  LOP3.LUT P2, RZ, R48, 0x2, RZ, 0xc0, !PT ;  /* 0x0000000230ff7812 */ /* 0x000fc6000784c0ff */
[----:B------:R-:W-:Y:S02]  /*2e40*/  IMAD.IADD R0, R7, 0x1, R0 ;  /* 0x0000000107007824 */ /* 0x000fe400078e0200 */
[----:B------:R-:W-:Y:S01]  /*2e50*/  @!PT LDS RZ, [RZ] ;  /* 0x00000000fffff984 */ /* 0x000fe20000000800 */
[----:B------:R-:W-:Y:S01]  /*2e60*/  @!PT LDS RZ, [RZ] ;  /* 0x00000000fffff984 */ /* 0x000fe20000000800 */
[----:B------:R-:W-:Y:S01]  /*2e70*/  @!PT LDS RZ, [RZ] ;  /* 0x00000000fffff984 */ /* 0x000fe20000000800 */
[----:B------:R1:W-:Y:S02]  /*2e80*/  @P1 LDGSTS.E.BYPASS.LTC128B.128 [R193+0x3c80], [R4.64], !P3 ;  /* 0x03c8000004c11fae */ /* 0x0003e4000d901d46 */
[----:B------:R-:W-:Y:S02]  /*2e90*/  IMAD R0, R0, 0x30, RZ ;  /* 0x0000003000007824 */ /* 0x000fe400078e02ff */
[----:B------:R1:W-:Y:S04]  /*2ea0*/  @P1 LDGSTS.E.BYPASS.LTC128B.128 [R193+0x4880], [R4.64+0x40], !P6 ;  /* 0x0488004004c11fae */ /* 0x0003e8000f101d46 */
[----:B------:R1:W-:Y:S04]  /*2eb0*/  @P1 LDGSTS.E.BYPASS.LTC128B.128 [R193+0x5480], [R4.64+0x80], !P5 ;  /* 0x0548008004c11fae */ /* 0x0003e8000e901d46 */
[----:B------:R2:W-:Y:S01]  /*2ec0*/  @P0 LDGSTS.E.BYPASS.LTC128B.128 [R193+0x4480], [R2.64], !P3 ;  /* 0x0448000002c10fae */ /* 0x0005e2000d901d46 */
[----:B------:R-:W-:-:S03]  /*2ed0*/  LOP3.LUT P3, RZ, R48, 0x1, RZ, 0xc0, !PT ;  /* 0x0000000130ff7812 */ /* 0x000fc6000786c0ff */
[----:B------:R2:W-:Y:S04]  /*2ee0*/  @P0 LDGSTS.E.BYPASS.LTC128B.128 [R193+0x5080], [R2.64+0x40], !P6 ;  /* 0x0508004002c10fae */ /* 0x0005e8000f101d46 */
[----:B------:R2:W-:Y:S04]  /*2ef0*/  @P0 LDGSTS.E.BYPASS.LTC128B.128 [R193+0x5c80], [R2.64+0x80], !P5 ;  /* 0x05c8008002c10fae */ /* 0x0005e8000e901d46 */
[----:B------:R-:W0:Y:S01]  /*2f00*/  LDGDEPBAR ;  /* 0x00000000000079af */ /* 0x000e220000000000 */
[----:B--2---:R-:W-:Y:S01]  /*2f10*/  IMAD.MOV.U32 R2, RZ, RZ, R222 ;  /* 0x000000ffff027224 */ /* 0x004fe200078e00de */
[----:B------:R-:W-:-:S04]  /*2f20*/  DEPBAR.LE SB0, 0x1 ;  /* 0x000080400000791a */ /* 0x000fc80000000000 */
[----:B------:R-:W-:-:S04]  /*2f30*/  DEPBAR.LE SB0, 0x0 ;  /* 0x000080000000791a */ /* 0x000fc80000000000 */
[----:B------:R-:W-:Y:S01]  /*2f40*/  BAR.SYNC.DEFER_BLOCKING 0x0 ;  /* 0x0000000000007b1d */ /* 0x000fe20000010000 */
[----:B------:R-:W-:-:S04]  /*2f50*/  IMAD.MOV.U32 R3, RZ, RZ, R224 ;  /* 0x000000ffff037224 */ /* 0x000fc800078e00e0 */
[----:B-1----:R-:W-:-:S04]  /*2f60*/  IMAD.WIDE.U32 R4, R6, 0x30, R2 ;  /* 0x0000003006047825 */ /* 0x002fc800078e0002 */
[----:B------:R-:W-:Y:S01]  /*2f70*/  IMAD.IADD R0, R5, 0x1, R0 ;  /* 0x0000000105007824 */ /* 0x000fe200078e0200 */
[----:B------:R-:W-:Y:S01]  /*2f80*/  LEA R2, P0, R4, c[0x0][0x1f8], 0x1 ;  /* 0x00007e0004027a11 */ /* 0x000fe200078008ff */
[----:B------:R-:W-:-:S03]  /*2f90*/  @!P4 IMAD.MOV.U32 R5, RZ, RZ, c[0x0][0x208] ;  /* 0x00008200ff05c624 */ /* 0x000fc600078e00ff */
[----:B------:R-:W-:Y:S01]  /*2fa0*/  LEA.HI.X R3, R4, c[0x0][0x1fc], R0, 0x1, P0 ;  /* 0x00007f0004037a11 */ /* 0x000fe200000f0c00 */
[----:B------:R-:W-:Y:S01]  /*2fb0*/  @!P4 IMAD.MOV.U32 R4, RZ, RZ, c[0x0][0x20c] ;  /* 0x00008300ff04c624 */ /* 0x000fe200078e00ff */
[C---:B------:R-:W-:Y:S02]  /*2fc0*/  @!P4 LEA R16, P0, R5.reuse, R2, 0x6 ;  /* 0x000000020510c211 */ /* 0x040fe400078030ff */
[----:B------:R-:W-:Y:S02]  /*2fd0*/  IADD3 R0, R12, R19, -R229 ;  /* 0x000000130c007210 */ /* 0x000fe40007ffe8e5 */
[----:B------:R-:W-:Y:S02]  /*2fe0*/  @!P4 LEA.HI.X R17, R5, R3, R4, 0x6, P0 ;  /* 0x000000030511c211 */ /* 0x000fe400000f3404 */
[C---:B------:R-:W-:Y:S01]  /*2ff0*/  ISETP.LT.OR P0, PT, R0.reuse, 0x1, !P3 ;  /* 0x000000010000780c */ /* 0x040fe20005f01670 */
[----:B------:R-:W-:Y:S01]  /*3000*/  LDSM.16.M88.4 R8, [R182+0x1000] ;  /* 0x00100000b608783b */ /* 0x000fe20000000200 */
[----:B------:R-:W-:-:S03]  /*3010*/  @!P4 ISETP.LT.OR P3, PT, R0, 0x21, !P3 ;  /* 0x000000210000c80c */ /* 0x000fc60005f61670 */
[----:B------:R-:W1:Y:S04]  /*3020*/  LDSM.16.M88.4 R32, [R123] ;  /* 0x000000007b20783b */ /* 0x000e680000000200 */
[----:B------:R-:W2:Y:S04]  /*3030*/  LDSM.16.M88.4 R28, [R123+0x400] ;  /* 0x000400007b1c783b */ /* 0x000ea80000000200 */
[----:B------:R-:W3:Y:S04]  /*3040*/  LDSM.16.M88.4 R20, [R123+0x800] ;  /* 0x000800007b14783b */ /* 0x000ee80000000200 */
[----:B------:R-:W4:Y:S04]  /*3050*/  LDSM.16.M88.4 R12, [R182] ;  /* 0x00000000b60c783b */ /* 0x000f280000000200 */
[----:B------:R-:W-:Y:S04]  /*3060*/  LDSM.16.M88.4 R24, [R183] ;  /* 0x00000000b718783b */ /* 0x000fe80000000200 */
[----:B------:R-:W-:Y:S04]  /*3070*/  LDSM.16.M88.4 R4, [R183+0x1000] ;  /* 0x00100000b704783b */ /* 0x000fe80000000200 */
[----:B------:R-:W5:Y:S04]  /*3080*/  LDSM.16.M88.4 R36, [R184] ;  /* 0x00000000b824783b */ /* 0x000f680000000200 */
[----:B------:R-:W4:Y:S04]  /*3090*/  LDSM.16.M88.4 R40, [R192] ;  /* 0x00000000c028783b */ /* 0x000f280000000200 */
[----:B------:R-:W4:Y:S04]  /*30a0*/  LDSM.16.M88.4 R44, [R191] ;  /* 0x00000000bf2c783b */ /* 0x000f280000000200 */
[----:B------:R-:W-:Y:S01]  /*30b0*/  @!PT LDS RZ, [RZ] ;  /* 0x00000000fffff984 */ /* 0x000fe20000000800 */
[----:B------:R-:W-:Y:S01]  /*30c0*/  @!PT LDS RZ, [RZ] ;  /* 0x00000000fffff984 */ /* 0x000fe20000000800 */
[----:B------:R-:W-:Y:S01]  /*30d0*/  @!PT LDS RZ, [RZ] ;  /* 0x00000000fffff984 */ /* 0x000fe20000000800 */
[----:B------:R4:W-:Y:S01]  /*30e0*/  LDGSTS.E.BYPASS.LTC128B.128 [R193+0x1880], [R2.64], !P0 ;  /* 0x0188000002c17fae */ /* 0x0009e2000c101d46 */
[----:B------:R-:W-:Y:S01]  /*30f0*/  ISETP.LT.OR P0, PT, R0, 0x1, !P2 ;  /* 0x000000010000780c */ /* 0x000fe20005701670 */
[C---:B-1----:R-:W-:Y:S08]  /*3100*/  HMMA.16816.F32.BF16 R64, R8.reuse, R32, RZ ;  /* 0x000000200840723c */ /* 0x042ff000000418ff */
[----:B--2---:R-:W-:Y:S04]  /*3110*/  HMMA.16816.F32.BF16 R56, R8, R28, RZ ;  /* 0x0000001c0838723c */ /* 0x004fe800000418ff */
[----:B------:R1:W-:Y:S01]  /*3120*/  LDGSTS.E.BYPASS.LTC128B.128 [R193+0x2480], [R2.64+0x40], !P0 ;  /* 0x0248004002c17fae */ /* 0x0003e2000c101d46 */
[----:B------:R-:W-:-:S04]  /*3130*/  LOP3.LUT P0, RZ, R48, 0x4, RZ, 0xc0, !PT ;  /* 0x0000000430ff7812 */ /* 0x000fc8000780c0ff */
[C---:B------:R-:W-:Y:S01]  /*3140*/  ISETP.LT.OR P1, PT, R0.reuse, 0x1, !P0 ;  /* 0x000000010000780c */ /* 0x040fe20004721670 */
[----:B---3--:R-:W-:Y:S01]  /*3150*/  HMMA.16816.F32.BF16 R48, R8, R20, RZ ;  /* 0x000000140830723c */ /* 0x008fe200000418ff */
[----:B------:R-:W-:-:S07]  /*3160*/  @!P4 ISETP.LT.OR P0, PT, R0, 0x21, !P0 ;  /* 0x000000210000c80c */ /* 0x000fce0004701670 */
[----:B------:R-:W-:Y:S04]  /*3170*/  HMMA.16816.F32.BF16 R60, R8, R34, RZ ;  /* 0x00000022083c723c */ /* 0x000fe800000418ff */
[----:B------:R1:W-:Y:S01]  /*3180*/  LDGSTS.E.BYPASS.LTC128B.128 [R193+0x3080], [R2.64+0x80], !P1 ;  /* 0x0308008002c17fae */ /* 0x0003e2000c901d46 */
[----:B------:R-:W-:-:S03]  /*3190*/  @!P4 ISETP.LT.OR P1, PT, R0, 0x21, !P2 ;  /* 0x000000210000c80c */ /* 0x000fc60005721670 */
[C---:B------:R-:W-:Y:S01]  /*31a0*/  HMMA.16816.F32.BF16 R52, R8.reuse, R30, RZ ;  /* 0x0000001e0834723c */ /* 0x040fe200000418ff */
[----:B------:R2:W-:Y:S07]  /*31b0*/  @!P4 LDGSTS.E.BYPASS.LTC128B.128 [R193+0x2080], [R16.64], !P3 ;  /* 0x0208000010c1cfae */ /* 0x0005ee000d901d46 */
[----:B------:R-:W-:Y:S02]  /*31c0*/  HMMA.16816.F32.BF16 R8, R8, R22, RZ ;  /* 0x000000160808723c */ /* 0x000fe400000418ff */
[----:B------:R2:W-:Y:S04]  /*31d0*/  @!P4 LDGSTS.E.BYPASS.LTC128B.128 [R193+0x2c80], [R16.64+0x40], !P1 ;  /* 0x02c8004010c1cfae */ /* 0x0005e8000c901d46 */
[----:B------:R2:W-:Y:S01]  /*31e0*/  @!P4 LDGSTS.E.BYPASS.LTC128B.128 [R193+0x3880], [R16.64+0x80], !P0 ;  /* 0x0388008010c1cfae */ /* 0x0005e2000c101d46 */
[----:B------:R-:W-:Y:S01]  /*31f0*/  ISETP.GT.AND P0, PT, R72, R231, PT ;  /* 0x000000e74800720c */ /* 0x000fe20003f04270 */
[C---:B----4-:R-:W-:Y:S02]  /*3200*/  HMMA.16816.F32.BF16 R68, R12.reuse, R32, RZ ;  /* 0x000000200c44723c */ /* 0x050fe400000418ff */
[----:B------:R-:W0:Y:S06]  /*3210*/  LDGDEPBAR ;  /* 0x00000000000079af */ /* 0x000e2c0000000000 */
[C---:B------:R-:W-:Y:S01]  /*3220*/  HMMA.16816.F32.BF16 R88, R12.reuse, R34, RZ ;  /* 0x000000220c58723c */ /* 0x040fe200000418ff */
[----:B------:R-:W-:Y:S07]  /*3230*/  LDSM.16.M88.4 R32, [R123+0xc00] ;  /* 0x000c00007b20783b */ /* 0x000fee0000000200 */
[C---:B------:R-:W-:Y:S08]  /*3240*/  HMMA.16816.F32.BF16 R76, R12.reuse, R28, RZ ;  /* 0x0000001c0c4c723c */ /* 0x040ff000000418ff */
[C---:B------:R-:W-:Y:S01]  /*3250*/  HMMA.16816.F32.BF16 R84, R12.reuse, R30, RZ ;  /* 0x0000001e0c54723c */ /* 0x040fe200000418ff */
[----:B------:R-:W-:Y:S07]  /*3260*/  LDSM.16.M88.4 R28, [R123+0x1000] ;  /* 0x001000007b1c783b */ /* 0x000fee0000000200 */
[C---:B------:R-:W-:Y:S08]  /*3270*/  HMMA.16816.F32.BF16 R80, R12.reuse, R20, RZ ;  /* 0x000000140c50723c */ /* 0x040ff000000418ff */
[----:B------:R-:W-:Y:S01]  /*3280*/  HMMA.16816.F32.BF16 R96, R12, R22, RZ ;  /* 0x000000160c60723c */ /* 0x000fe200000418ff */
[----:B------:R-:W-:Y:S04]  /*3290*/  LDSM.16.M88.4 R12, [R123+0x1400] ;  /* 0x001400007b0c783b */ /* 0x000fe80000000200 */
[----:B------:R-:W-:Y:S03]  /*32a0*/  LDSM.16.M88.4 R20, [R183+0x3000] ;  /* 0x00300000b714783b */ /* 0x000fe60000000200 */
[C---:B-----5:R-:W-:Y:S08]  /*32b0*/  HMMA.16816.F32.BF16 R112, R4.reuse, R36, R64 ;  /* 0x000000240470723c */ /* 0x060ff00000041840 */
[C---:B------:R-:W-:Y:S01]  /*32c0*/  HMMA.16816.F32.BF16 R108, R4.reuse, R40, R56 ;  /* 0x00000028046c723c */ /* 0x040fe20000041838 */
[----:B------:R-:W-:Y:S07]  /*32d0*/  LDSM.16.M88.4 R56, [R188] ;  /* 0x00000000bc38783b */ /* 0x000fee0000000200 */
[C---:B------:R-:W-:Y:S01]  /*32e0*/  HMMA.16816.F32.BF16 R104, R4.reuse, R44, R48 ;  /* 0x0000002c0468723c */ /* 0x040fe20000041830 */
[----:B------:R-:W-:Y:S07]  /*32f0*/  LDSM.16.M88.4 R48, [R189] ;  /* 0x00000000bd30783b */ /* 0x000fee0000000200 */
[C---:B------:R-:W-:Y:S08]  /*3300*/  HMMA.16816.F32.BF16 R100, R4.reuse, R38, R60 ;  /* 0x000000260464723c */ /* 0x040ff0000004183c */
[C---:B------:R-:W-:Y:S01]  /*3310*/  HMMA.16816.F32.BF16 R92, R4.reuse, R42, R52 ;  /* 0x0000002a045c723c */ /* 0x040fe20000041834 */
[----:B------:R-:W-:Y:S07]  /*3320*/  LDSM.16.M88.4 R52, [R190] ;  /* 0x00000000be34783b */ /* 0x000fee0000000200 */
[----:B------:R-:W-:Y:S01]  /*3330*/  HMMA.16816.F32.BF16 R64, R4, R46, R8 ;  /* 0x0000002e0440723c */ /* 0x000fe20000041808 */
[----:B------:R-:W3:Y:S04]  /*3340*/  LDSM.16.M88.4 R4, [R182+0x3000] ;  /* 0x00300000b604783b */ /* 0x000ee80000000200 */
[----:B------:R-:W4:Y:S03]  /*3350*/  LDSM.16.M88.4 R8, [R182+0x2000] ;  /* 0x00200000b608783b */ /* 0x000f260000000200 */
[C---:B------:R-:W-:Y:S08]  /*3360*/  HMMA.16816.F32.BF16 R68, R24.reuse, R36, R68 ;  /* 0x000000241844723c */ /* 0x040ff00000041844 */
[C---:B------:R-:W-:Y:S08]  /*3370*/  HMMA.16816.F32.BF16 R36, R24.reuse, R38, R88 ;  /* 0x000000261824723c */ /* 0x040ff00000041858 */
[C---:B--2---:R-:W-:Y:S08]  /*3380*/  HMMA.16816.F32.BF16 R16, R24.reuse, R40, R76 ;  /* 0x000000281810723c */ /* 0x044ff0000004184c */
[C---:B------:R-:W-:Y:S08]  /*3390*/  HMMA.16816.F32.BF16 R60, R24.reuse, R44, R80 ;  /* 0x0000002c183c723c */ /* 0x040ff00000041850 */
[C---:B------:R-:W-:Y:S08]  /*33a0*/  HMMA.16816.F32.BF16 R40, R24.reuse, R42, R84 ;  /* 0x0000002a1828723c */ /* 0x040ff00000041854 */
[----:B------:R-:W-:Y:S01]  /*33b0*/  HMMA.16816.F32.BF16 R44, R24, R46, R96 ;  /* 0x0000002e182c723c */ /* 0x000fe20000041860 */
[----:B------:R-:W2:Y:S07]  /*33c0*/  LDSM.16.M88.4 R24, [R183+0x2000] ;  /* 0x00200000b718783b */ /* 0x000eae0000000200 */
[C---:B---3--:R-:W-:Y:S08]  /*33d0*/  HMMA.16816.F32.BF16 R108, R4.reuse, R28, R108 ;  /* 0x0000001c046c723c */ /* 0x048ff0000004186c */
[----:B------:R-:W-:Y:S08]  /*33e0*/  HMMA.16816.F32.BF16 R100, R4, R34, R100 ;  /* 0x000000220464723c */ /* 0x000ff00000041864 */
[-C--:B----4-:R-:W-:Y:S08]  /*33f0*/  HMMA.16816.F32.BF16 R76, R8, R32.reuse, R68 ;  /* 0x00000020084c723c */ /* 0x090ff00000041844 */
[C---:B------:R-:W-:Y:S08]  /*3400*/  HMMA.16816.F32.BF16 R80, R4.reuse, R32, R112 ;  /* 0x000000200450723c */ /* 0x040ff00000041870 */
[C---:B------:R-:W-:Y:S08]  /*3410*/  HMMA.16816.F32.BF16 R104, R4.reuse, R12, R104 ;  /* 0x0000000c0468723c */ /* 0x040ff00000041868 */
[----:B------:R-:W-:Y:S08]  /*3420*/  HMMA.16816.F32.BF16 R92, R4, R30, R92 ;  /* 0x0000001e045c723c */ /* 0x000ff0000004185c */
[----:B------:R-:W-:Y:S01]  /*3430*/  HMMA.16816.F32.BF16 R68, R8, R34, R36 ;  /* 0x000000220844723c */ /* 0x000fe20000041824 */
[----:B------:R-:W-:Y:S07]  /*3440*/  LDSM.16.M88.4 R36, [R123+0x2000] ;  /* 0x002000007b24783b */ /* 0x000fee0000000200 */
[----:B------:R-:W-:Y:S08]  /*3450*/  HMMA.16816.F32.BF16 R84, R4, R14, R64 ;  /* 0x0000000e0454723c */ /* 0x000ff00000041840 */
[C---:B------:R-:W-:Y:S01]  /*3460*/  HMMA.16816.F32.BF16 R32, R8.reuse, R28, R16 ;  /* 0x0000001c0820723c */ /* 0x040fe20000041810 */
[----:B------:R-:W-:Y:S07]  /*3470*/  LDSM.16.M88.4 R16, [R182+0x4000] ;  /* 0x00400000b610783b */ /* 0x000fee0000000200 */
[C---:B------:R-:W-:Y:S01]  /*3480*/  HMMA.16816.F32.BF16 R28, R8.reuse, R30, R40 ;  /* 0x0000001e081c723c */ /* 0x040fe20000041828 */
[----:B------:R-:W-:Y:S07]  /*3490*/  LDSM.16.M88.4 R40, [R123+0x1c00] ;  /* 0x001c00007b28783b */ /* 0x000fee0000000200 */
[C---:B------:R-:W-:Y:S08]  /*34a0*/  HMMA.16816.F32.BF16 R4, R8.reuse, R12, R60 ;  /* 0x0000000c0804723c */ /* 0x040ff0000004183c */
[----:B------:R-:W-:Y:S01]  /*34b0*/  HMMA.16816.F32.BF16 R8, R8, R14, R44 ;  /* 0x0000000e0808723c */ /* 0x000fe2000004182c */
[----:B------:R-:W-:Y:S04]  /*34c0*/  LDSM.16.M88.4 R12, [R182+0x5000] ;  /* 0x00500000b60c783b */ /* 0x000fe80000000200 */
[----:B------:R-:W3:Y:S03]  /*34d0*/  LDSM.16.M88.4 R44, [R123+0x1800] ;  /* 0x001800007b2c783b */ /* 0x000ee60000000200 */
[C---:B------:R-:W-:Y:S08]  /*34e0*/  HMMA.16816.F32.BF16 R60, R20.reuse, R54, R100 ;  /* 0x00000036143c723c */ /* 0x040ff00000041864 */
[C---:B------:R-:W-:Y:S08]  /*34f0*/  HMMA.16816.F32.BF16 R112, R20.reuse, R48, R108 ;  /* 0x000000301470723c */ /* 0x040ff0000004186c */
[C---:B------:R-:W-:Y:S08]  /*3500*/  HMMA.16816.F32.BF16 R64, R20.reuse, R52, R80 ;  /* 0x000000341440723c */ /* 0x040ff00000041850 */
[C---:B------:R-:W-:Y:S08]  /*3510*/  HMMA.16816.F32.BF16 R108, R20.reuse, R50, R92 ;  /* 0x00000032146c723c */ /* 0x040ff0000004185c */
[----:B------:R-:W-:Y:S08]  /*3520*/  HMMA.16816.F32.BF16 R116, R20, R56, R104 ;  /* 0x000000381474723c */ /* 0x000ff00000041868 */
[----:B--2---:R-:W-:Y:S08]  /*3530*/  HMMA.16816.F32.BF16 R100, R24, R52, R76 ;  /* 0x000000341864723c */ /* 0x004ff0000004184c */
[----:B------:R-:W-:Y:S01]  /*3540*/  HMMA.16816.F32.BF16 R104, R20, R58, R84 ;  /* 0x0000003a1468723c */ /* 0x000fe20000041854 */
[----:B------:R-:W-:Y:S07]  /*3550*/  LDSM.16.M88.4 R20, [R185] ;  /* 0x00000000b914783b */ /* 0x000fee0000000200 */
[C---:B------:R-:W-:Y:S08]  /*3560*/  HMMA.16816.F32.BF16 R96, R24.reuse, R54, R68 ;  /* 0x000000361860723c */ /* 0x040ff00000041844 */
[C---:B------:R-:W-:Y:S01]  /*3570*/  HMMA.16816.F32.BF16 R92, R24.reuse, R48, R32 ;  /* 0x00000030185c723c */ /* 0x040fe20000041820 */
[----:B------:R-:W-:Y:S07]  /*3580*/  LDSM.16.M88.4 R32, [R187] ;  /* 0x00000000bb20783b */ /* 0x000fee0000000200 */
[C---:B------:R-:W-:Y:S01]  /*3590*/  HMMA.16816.F32.BF16 R88, R24.reuse, R50, R28 ;  /* 0x000000321858723c */ /* 0x040fe2000004181c */
[----:B------:R-:W-:Y:S07]  /*35a0*/  LDSM.16.M88.4 R28, [R186] ;  /* 0x00000000ba1c783b */ /* 0x000fee0000000200 */
[C---:B------:R-:W-:Y:S01]  /*35b0*/  HMMA.16816.F32.BF16 R84, R24.reuse, R56, R4 ;  /* 0x000000381854723c */ /* 0x040fe20000041804 */
[----:B------:R-:W2:Y:S07]  /*35c0*/  LDSM.16.M88.4 R4, [R183+0x5000] ;  /* 0x00500000b704783b */ /* 0x000eae0000000200 */
[----:B------:R-:W-:Y:S01]  /*35d0*/  HMMA.16816.F32.BF16 R80, R24, R58, R8 ;  /* 0x0000003a1850723c */ /* 0x000fe20000041808 */
[----:B------:R-:W4:Y:S01]  /*35e0*/  LDSM.16.M88.4 R8, [R183+0x4000] ;  /* 0x00400000b708783b */ /* 0x000f220000000200 */
[----:B------:R-:W-:-:S06]  /*35f0*/  DEPBAR.LE SB0, 0x0 ;  /* 0x000080000000791a */ /* 0x000fcc0000000000 */
[C---:B---3--:R-:W-:Y:S08]  /*3600*/  HMMA.16816.F32.BF16 R76, R12.reuse, R44, R64 ;  /* 0x0000002c0c4c723c */ /* 0x048ff00000041840 */
[----:B------:R-:W-:Y:S08]  /*3610*/  HMMA.16816.F32.BF16 R68, R12, R46, R60 ;  /* 0x0000002e0c44723c */ /* 0x000ff0000004183c */
[----:B------:R-:W-:Y:S08]  /*3620*/  HMMA.16816.F32.BF16 R48, R16, R44, R100 ;  /* 0x0000002c1030723c */ /* 0x000ff00000041864 */
[C---:B------:R-:W-:Y:S08]  /*3630*/  HMMA.16816.F32.BF16 R64, R12.reuse, R40, R112 ;  /* 0x000000280c40723c */ /* 0x040ff00000041870 */
[C---:B------:R-:W-:Y:S08]  /*3640*/  HMMA.16816.F32.BF16 R60, R12.reuse, R42, R108 ;  /* 0x0000002a0c3c723c */ /* 0x040ff0000004186c */
[C---:B------:R-:W-:Y:S08]  /*3650*/  HMMA.16816.F32.BF16 R56, R12.reuse, R36, R116 ;  /* 0x000000240c38723c */ /* 0x040ff00000041874 */
[----:B------:R-:W-:Y:S08]  /*3660*/  HMMA.16816.F32.BF16 R52, R12, R38, R104 ;  /* 0x000000260c34723c */ /* 0x000ff00000041868 */
[C---:B------:R-:W-:Y:S08]  /*3670*/  HMMA.16816.F32.BF16 R44, R16.reuse, R46, R96 ;  /* 0x0000002e102c723c */ /* 0x040ff00000041860 */
[C---:B------:R-:W-:Y:S08]  /*3680*/  HMMA.16816.F32.BF16 R24, R16.reuse, R40, R92 ;  /* 0x000000281018723c */ /* 0x040ff0000004185c */
[C---:B------:R-:W-:Y:S08]  /*3690*/  HMMA.16816.F32.BF16 R40, R16.reuse, R42, R88 ;  /* 0x0000002a1028723c */ /* 0x040ff00000041858 */
[C---:B------:R-:W-:Y:S08]  /*36a0*/  HMMA.16816.F32.BF16 R12, R16.reuse, R36, R84 ;  /* 0x00000024100c723c */ /* 0x040ff00000041854 */
[----:B------:R-:W-:Y:S08]  /*36b0*/  HMMA.16816.F32.BF16 R16, R16, R38, R80 ;  /* 0x000000261010723c */ /* 0x000ff00000041850 */
[C---:B--2---:R-:W-:Y:S08]  /*36c0*/  HMMA.16816.F32.BF16 R76, R4.reuse, R32, R76 ;  /* 0x00000020044c723c */ /* 0x044ff0000004184c */
[----:B------:R-:W-:Y:S08]  /*36d0*/  HMMA.16816.F32.BF16 R68, R4, R34, R68 ;  /* 0x000000220444723c */ /* 0x000ff00000041844 */
[C---:B----4-:R-:W-:Y:S08]  /*36e0*/  HMMA.16816.F32.BF16 R48, R8.reuse, R32, R48 ;  /* 0x000000200830723c */ /* 0x050ff00000041830 */
[----:B------:R-:W-:Y:S08]  /*36f0*/  HMMA.16816.F32.BF16 R44, R8, R34, R44 ;  /* 0x00000022082c723c */ /* 0x000ff0000004182c */
[C---:B------:R-:W-:Y:S08]  /*3700*/  HMMA.16816.F32.BF16 R64, R4.reuse, R28, R64 ;  /* 0x0000001c0440723c */ /* 0x040ff00000041840 */
[----:B------:R-:W-:Y:S08]  /*3710*/  HMMA.16816.F32.BF16 R60, R4, R30, R60 ;  /* 0x0000001e043c723c */ /* 0x000ff0000004183c */
[----:B------:R-:W-:Y:S08]  /*3720*/  HMMA.16816.F32.BF16 R32, R8, R28, R24 ;  /* 0x0000001c0820723c */ /* 0x000ff00000041818 */
[C---:B------:R-:W-:Y:S08]  /*3730*/  HMMA.16816.F32.BF16 R56, R4.reuse, R20, R56 ;  /* 0x000000140438723c */ /* 0x040ff00000041838 */
[----:B------:R-:W-:Y:S08]  /*3740*/  HMMA.16816.F32.BF16 R52, R4, R22, R52 ;  /* 0x000000160434723c */ /* 0x000ff00000041834 */
[C---:B------:R-:W-:Y:S08]  /*3750*/  HMMA.16816.F32.BF16 R28, R8.reuse, R30, R40 ;  /* 0x0000001e081c723c */ /* 0x040ff00000041828 */
[C---:B------:R-:W-:Y:S08]  /*3760*/  HMMA.16816.F32.BF16 R88, R8.reuse, R20, R12 ;  /* 0x000000140858723c */ /* 0x040ff0000004180c */
[----:B------:R-:W-:Y:S01]  /*3770*/  HMMA.16816.F32.BF16 R36, R8, R22, R16 ;  /* 0x000000160824723c */ /* 0x000fe20000041810 */
[----:B------:R-:W-:Y:S06]  /*3780*/  BAR.SYNC.DEFER_BLOCKING 0x0 ;  /* 0x0000000000007b1d */ /* 0x000fec0000010000 */
[----:B------:R-:W-:Y:S01]  /*3790*/  @!UPT UIADD3 URZ, URZ, URZ, URZ ;  /* 0x0000003f3f3ff290 */ /* 0x000fe2000fffe03f */
[----:B------:R-:W-:Y:S11]  /*37a0*/  @!P0 BRA `(.L_x_51) ;  /* 0x0000022000008947 */ /* 0x000ff60003800000 */
[----:B-1----:R-:W-:Y:S02]  /*37b0*/  IADD3 R3, -R229, 0x30, RZ ;  /* 0x00000030e5037810 */ /* 0x002fe40007ffe1ff */
[----:B------:R-:W-:-:S02]  /*37c0*/  IADD3 R0, R217, -0x2, RZ ;  /* 0xfffffffed9007810 */ /* 0x000fc40007ffe0ff */
[C---:B------:R-:W-:Y:S02]  /*37d0*/  ISETP.GE.AND P0, PT, R3.reuse, 0x21, PT ;  /* 0x000000210300780c */ /* 0x040fe40003f06270 */
[----:B------:R-:W-:Y:S01]  /*37e0*/  SHF.R.S32.HI R2, RZ, 0x1f, R0 ;  /* 0x0000001fff027819 */ /* 0x000fe20000011400 */
[----:B------:R-:W-:Y:S01]  /*37f0*/  IMAD.WIDE.U32 R6, R0, c[0x0][0x1e0], RZ ;  /* 0x0000780000067a25 */ /* 0x000fe200078e00ff */
[----:B------:R-:W-:Y:S02]  /*3800*/  ISETP.GE.AND P1, PT, R3, 0x1, PT ;  /* 0x000000010300780c */ /* 0x000fe40003f26270 */
[----:B------:R-:W-:Y:S01]  /*3810*/  LOP3.LUT P4, RZ, R237, 0x1, RZ, 0xc0, !PT ;  /* 0x00000001edff7812 */ /* 0x000fe2000788c0ff */
[----:B------:R-:W-:-:S04]  /*3820*/  IMAD R2, R2, c[0x0][0x1e0], RZ ;  /* 0x0000780002027a24 */ /* 0x000fc800078e02ff */
[----:B------:R-:W-:Y:S02]  /*3830*/  IMAD R4, R0, c[0x0][0x1e4], R2 ;  /* 0x0000790000047a24 */ /* 0x000fe400078e0202 */
[----:B------:R-:W-:Y:S02]  /*3840*/  @P0 IMAD.MOV.U32 R5, RZ, RZ, c[0x0][0x1e0] ;  /* 0x00007800ff050624 */ /* 0x000fe400078e00ff */
[----:B------:R-:W-:Y:S02]  /*3850*/  @P0 IMAD.MOV.U32 R3, RZ, RZ, 0x5 ;  /* 0x00000005ff030424 */ /* 0x000fe400078e00ff */
[----:B------:R-:W-:Y:S02]  /*3860*/  @P0 IMAD.SHL.U32 R2, R5, 0x20, RZ ;  /* 0x0000002005020824 */ /* 0x000fe400078e00ff */
[----:B------:R-:W-:Y:S01]  /*3870*/  IMAD.IADD R0, R7, 0x1, R4 ;  /* 0x0000000107007824 */ /* 0x000fe200078e0204 */
[----:B------:R-:W-:-:S03]  /*3880*/  @P0 SHF.L.U64.HI R3, R5, R3, c[0x0][0x1e4] ;  /* 0x0000790005030619 */ /* 0x000fc60000010203 */
[----:B------:R-:W-:Y:S02]  /*3890*/  @P1 IMAD R8, R0, 0x30, RZ ;  /* 0x0000003000081824 */ /* 0x000fe400078e02ff */
[----:B------:R-:W-:-:S04]  /*38a0*/  @P0 IMAD.WIDE.U32 R2, R6, 0x30, R2 ;  /* 0x0000003006020825 */ /* 0x000fc800078e0002 */
[----:B------:R-:W-:-:S04]  /*38b0*/  @P1 IMAD.WIDE.U32 R6, R6, 0x30, R74 ;  /* 0x0000003006061825 */ /* 0x000fc800078e004a */
[----:B------:R-:W-:Y:S01]  /*38c0*/  @P0 IMAD R5, R0, 0x30, RZ ;  /* 0x0000003000050824 */ /* 0x000fe200078e02ff */
[----:B------:R-:W-:Y:S01]  /*38d0*/  @P0 IADD3 R0, P2, R220, R2, RZ ;  /* 0x00000002dc000210 */ /* 0x000fe20007f5e0ff */
[----:B------:R-:W-:Y:S01]  /*38e0*/  @P1 IMAD.IADD R7, R7, 0x1, R8 ;  /* 0x0000000107071824 */ /* 0x000fe200078e0208 */
[----:B------:R-:W-:Y:S02]  /*38f0*/  @P1 LEA R4, P3, R6, c[0x0][0x1c8], 0x1 ;  /* 0x0000720006041a11 */ /* 0x000fe400078608ff */
[----:B------:R-:W-:Y:S02]  /*3900*/  @P0 IADD3.X R3, R219, R5, R3, P2, !PT ;  /* 0x00000005db030210 */ /* 0x000fe400017fe403 */
[----:B------:R-:W-:Y:S02]  /*3910*/  @P0 LEA R2, P2, R0, c[0x0][0x1c8], 0x1 ;  /* 0x0000720000020a11 */ /* 0x000fe400078408ff */
[----:B------:R-:W-:Y:S02]  /*3920*/  @P1 LEA.HI.X R5, R6, c[0x0][0x1cc], R7, 0x1, P3 ;  /* 0x0000730006051a11 */ /* 0x000fe400018f0c07 */
[----:B------:R-:W-:-:S03]  /*3930*/  @P0 LEA.HI.X R3, R0, c[0x0][0x1cc], R3, 0x1, P2 ;  /* 0x0000730000030a11 */ /* 0x000fc600010f0c03 */
[----:B------:R-:W-:Y:S01]  /*3940*/  @!PT LDS RZ, [RZ] ;  /* 0x00000000fffff984 */ /* 0x000fe20000000800 */
[----:B------:R-:W-:Y:S01]  /*3950*/  @!PT LDS RZ, [RZ] ;  /* 0x00000000fffff984 */ /* 0x000fe20000000800 */
[----:B------:R-:W-:Y:S01]  /*3960*/  @!PT LDS RZ, [RZ] ;  /* 0x00000000fffff984 */ /* 0x000fe20000000800 */
[----:B------:R1:W-:Y:S04]  /*3970*/  @P1 LDGSTS.E.BYPASS.LTC128B.128 [R193+0x3c80], [R4.64], !P4 ;  /* 0x03c8000004c11fae */ /* 0x0003e8000e101d46 */
[----:B------:R1:W-:Y:S04]  /*3980*/  @P1 LDGSTS.E.BYPASS.LTC128B.128 [R193+0x4880], [R4.64+0x40], !P6 ;  /* 0x0488004004c11fae */ /* 0x0003e8000f101d46 */
[----:B------:R1:W-:Y:S04]  /*3990*/  @P1 LDGSTS.E.BYPASS.LTC128B.128 [R193+0x5480], [R4.64+0x80], !P5 ;  /* 0x0548008004c11fae */ /* 0x0003e8000e901d46 */
[----:B------:R1:W-:Y:S04]  /*39a0*/  @P0 LDGSTS.E.BYPASS.LTC128B.128 [R193+0x4480], [R2.64], !P4 ;  /* 0x0448000002c10fae */ /* 0x0003e8000e101d46 */
[----:B------:R1:W-:Y:S04]  /*39b0*/  @P0 LDGSTS.E.BYPASS.LTC128B.128 [R193+0x5080], [R2.64+0x40], !P6 ;  /* 0x0508004002c10fae */ /* 0x0003e8000f101d46 */
[----:B------:R1:W-:Y:S02]  /*39c0*/  @P0 LDGSTS.E.BYPASS.LTC128B.128 [R193+0x5c80], [R2.64+0x80], !P5 ;  /* 0x05c8008002c10fae */ /* 0x0003e4000e901d46 */
.L_x_51:
[----:B-1----:R-:W-:Y:S05]  /*39d0*/  BSYNC B0 ;  /* 0x0000000000007941 */ /* 0x002fea0003800000 */
.L_x_50:
[----:B------:R-:W2:Y:S04]  /*39e0*/  LDL R0, [R1+0x3c] ;  /* 0x00003c0001007983 */ /* 0x000ea80000100800 */
[----:B------:R-:W-:Y:S04]  /*39f0*/  LDSM.16.MT88.4 R80, [R181+0xc00] ;  /* 0x000c0000b550783b */ /* 0x000fe80000004200 */
[----:B------:R-:W-:Y:S04]  /*3a00*/  LDSM.16.MT88.4 R40, [R180] ;  /* 0x00000000b428783b */ /* 0x000fe80000004200 */
[----:B------:R-:W-:Y:S04]  /*3a10*/  LDSM.16.MT88.4 R84, [R180+0x1800] ;  /* 0x00180000b454783b */ /* 0x000fe80000004200 */
[----:B------:R-:W-:Y:S04]  /*3a20*/  LDSM.16.MT88.4 R92, [R181+0x1800] ;  /* 0x00180000b55c783b */ /* 0x000fe80000004200 */
[----:B------:R-:W0:Y:S01]  /*3a30*/  LDGDEPBAR ;  /* 0x00000000000079af */ /* 0x000e220000000000 */
[----:B--2---:R-:W-:-:S03]  /*3a40*/  IMAD.IADD R0, R73, 0x1, -R0 ;  /* 0x0000000149007824 */ /* 0x004fc600078e0a00 */
[----:B------:R-:W-:Y:S02]  /*3a50*/  LDSM.16.MT88.4 R72, [R180+0xc00] ;  /* 0x000c0000b448783b */ /* 0x000fe40000004200 */
[C---:B------:R-:W-:Y:S02]  /*3a60*/  ISETP.GT.AND P1, PT, R0.reuse, RZ, PT ;  /* 0x000000ff0000720c */ /* 0x040fe40003f24270 */
[----:B------:R-:W-:Y:S02]  /*3a70*/  ISETP.GT.AND P0, PT, R0, 0x1, PT ;  /* 0x000000010000780c */ /* 0x000fe40003f04270 */
[----:B------:R-:W-:Y:S02]  /*3a80*/  FSEL R4, R76, -INF , P1 ;  /* 0xff8000004c047808 */ /* 0x000fe40000800000 */
[----:B------:R-:W-:Y:S02]  /*3a90*/  FSEL R5, R77, -INF , P0 ;  /* 0xff8000004d057808 */ /* 0x000fe40000000000 */
[----:B------:R-:W-:-:S02]  /*3aa0*/  ISETP.GT.AND P2, PT, R0, 0x8, PT ;  /* 0x000000080000780c */ /* 0x000fc40003f44270 */
[----:B------:R-:W-:Y:S02]  /*3ab0*/  FSEL R9, R79, -INF , P0 ;  /* 0xff8000004f097808 */ /* 0x000fe40000000000 */
[----:B------:R-:W-:Y:S02]  /*3ac0*/  FSEL R127, R51, -INF , P0 ;  /* 0xff800000337f7808 */ /* 0x000fe40000000000 */
[----:B------:R-:W-:Y:S02]  /*3ad0*/  FSEL R23, R49, -INF , P0 ;  /* 0xff80000031177808 */ /* 0x000fe40000000000 */
[----:B------:R-:W-:Y:S02]  /*3ae0*/  ISETP.GT.AND P0, PT, R0, 0x9, PT ;  /* 0x000000090000780c */ /* 0x000fe40003f04270 */
[----:B------:R-:W-:Y:S02]  /*3af0*/  FSEL R6, R68, -INF , P2 ;  /* 0xff80000044067808 */ /* 0x000fe40001000000 */
[----:B------:R-:W-:-:S02]  /*3b00*/  FMNMX.FTZ R2, R4, R5, !PT ;  /* 0x0000000504027209 */ /* 0x000fc40007810000 */
[----:B------:R-:W-:Y:S02]  /*3b10*/  FSEL R7, R69, -INF , P0 ;  /* 0xff80000045077808 */ /* 0x000fe40000000000 */
[----:B------:R-:W-:Y:S02]  /*3b20*/  ISETP.GT.AND P4, PT, R0, 0x10, PT ;  /* 0x000000100000780c */ /* 0x000fe40003f84270 */
[----:B------:R-:W-:Y:S02]  /*3b30*/  FMNMX.FTZ R2, R6, R2, !PT ;  /* 0x0000000206027209 */ /* 0x000fe40007810000 */
[----:B------:R-:W-:Y:S02]  /*3b40*/  ISETP.GT.AND P3, PT, R0, 0x11, PT ;  /* 0x000000110000780c */ /* 0x000fe40003f64270 */
[----:B------:R-:W-:Y:S02]  /*3b50*/  FSEL R13, R64, -INF , P4 ;  /* 0xff800000400d7808 */ /* 0x000fe40002000000 */
[----:B------:R-:W-:-:S02]  /*3b60*/  FMNMX.FTZ R2, R7, R2, !PT ;  /* 0x0000000207027209 */ /* 0x000fc40007810000 */
[C---:B------:R-:W-:Y:S02]  /*3b70*/  ISETP.GT.AND P6, PT, R0.reuse, 0x18, PT ;  /* 0x000000180000780c */ /* 0x040fe40003fc4270 */
[----:B------:R-:W-:Y:S02]  /*3b80*/  FSEL R15, R65, -INF , P3 ;  /* 0xff800000410f7808 */ /* 0x000fe40001800000 */
[----:B------:R-:W-:Y:S02]  /*3b90*/  FMNMX.FTZ R2, R13, R2, !PT ;  /* 0x000000020d027209 */ /* 0x000fe40007810000 */
[----:B------:R-:W-:Y:S02]  /*3ba0*/  ISETP.GT.AND P5, PT, R0, 0x19, PT ;  /* 0x000000190000780c */ /* 0x000fe40003fa4270 */
[----:B------:R-:W-:Y:S02]  /*3bb0*/  FSEL R19, R60, -INF , P6 ;  /* 0xff8000003c137808 */ /* 0x000fe40003000000 */
[----:B------:R-:W-:-:S02]  /*3bc0*/  FMNMX.FTZ R2, R15, R2, !PT ;  /* 0x000000020f027209 */ /* 0x000fc40007810000 */
[----:B------:R-:W-:Y:S02]  /*3bd0*/  ISETP.GT.AND P3, PT, R0, 0x20, PT ;  /* 0x000000200000780c */ /* 0x000fe40003f64270 */
[----:B------:R-:W-:Y:S02]  /*3be0*/  FSEL R20, R61, -INF , P5 ;  /* 0xff8000003d147808 */ /* 0x000fe40002800000 */
[----:B------:R-:W-:Y:S02]  /*3bf0*/  FMNMX.FTZ R2, R19, R2, !PT ;  /* 0x0000000213027209 */ /* 0x000fe40007810000 */
[----:B------:R-:W-:Y:S02]  /*3c00*/  FSEL R8, R78, -INF , P1 ;  /* 0xff8000004e087808 */ /* 0x000fe40000800000 */
[----:B------:R-:W-:Y:S02]  /*3c10*/  FSEL R10, R70, -INF , P2 ;  /* 0xff800000460a7808 */ /* 0x000fe40001000000 */
[----:B------:R-:W-:-:S02]  /*3c20*/  FSEL R117, R46, -INF , P2 ;  /* 0xff8000002e757808 */ /* 0x000fc40001000000 */
[----:B------:R-:W-:Y:S02]  /*3c30*/  FSEL R78, R44, -INF , P2 ;  /* 0xff8000002c4e7808 */ /* 0x000fe40001000000 */
[----:B------:R-:W-:Y:S02]  /*3c40*/  ISETP.GT.AND P2, PT, R0, 0x21, PT ;  /* 0x000000210000780c */ /* 0x000fe40003f44270 */
[----:B------:R-:W-:Y:S02]  /*3c50*/  FSEL R146, R56, -INF , P3 ;  /* 0xff80000038927808 */ /* 0x000fe40001800000 */
[----:B------:R-:W-:Y:S02]  /*3c60*/  FMNMX.FTZ R2, R20, R2, !PT ;  /* 0x0000000214027209 */ /* 0x000fe40007810000 */
[----:B------:R-:W-:Y:S02]  /*3c70*/  FSEL R128, R50, -INF , P1 ;  /* 0xff80000032807808 */ /* 0x000fe40000800000 */
[----:B------:R-:W-:-:S02]  /*3c80*/  FSEL R22, R48, -INF , P1 ;  /* 0xff80000030167808 */ /* 0x000fc40000800000 */
[----:B------:R-:W-:Y:S01]  /*3c90*/  ISETP.GT.AND P1, PT, R0, 0x28, PT ;  /* 0x000000280000780c */ /* 0x000fe20003f24270 */
[----:B------:R-:W-:Y:S01]  /*3ca0*/  LDSM.16.MT88.4 R48, [R181+0x400] ;  /* 0x00040000b530783b */ /* 0x000fe20000004200 */
[----:B------:R-:W-:Y:S02]  /*3cb0*/  FSEL R148, R57, -INF , P2 ;  /* 0xff80000039947808 */ /* 0x000fe40001000000 */
[----:B------:R-:W-:Y:S02]  /*3cc0*/  FMNMX.FTZ R2, R146, R2, !PT ;  /* 0x0000000292027209 */ /* 0x000fe40007810000 */
[----:B------:R-:W-:Y:S02]  /*3cd0*/  FSEL R11, R71, -INF , P0 ;  /* 0xff800000470b7808 */ /* 0x000fe40000000000 */
[----:B------:R-:W-:Y:S01]  /*3ce0*/  FSEL R116, R47, -INF , P0 ;  /* 0xff8000002f747808 */ /* 0x000fe20000000000 */
[----:B------:R-:W-:Y:S01]  /*3cf0*/  LDSM.16.MT88.4 R68, [R180+0x1c00] ;  /* 0x001c0000b444783b */ /* 0x000fe20000004200 */
[----:B------:R-:W-:-:S02]  /*3d00*/  FSEL R77, R45, -INF , P0 ;  /* 0xff8000002d4d7808 */ /* 0x000fc40000000000 */
[----:B------:R-:W-:Y:S01]  /*3d10*/  ISETP.GT.AND P0, PT, R0, 0x29, PT ;  /* 0x000000290000780c */ /* 0x000fe20003f04270 */
[----:B------:R-:W-:Y:S01]  /*3d20*/  LDSM.16.MT88.4 R44, [R181] ;  /* 0x00000000b52c783b */ /* 0x000fe20000004200 */
[----:B------:R-:W-:Y:S02]  /*3d30*/  FSEL R147, R52, -INF , P1 ;  /* 0xff80000034937808 */ /* 0x000fe40000800000 */
[----:B------:R-:W-:Y:S02]  /*3d40*/  FMNMX.FTZ R2, R148, R2, !PT ;  /* 0x0000000294027209 */ /* 0x000fe40007810000 */
[----:B------:R-:W-:Y:S02]  /*3d50*/  FSEL R149, R53, -INF , P0 ;  /* 0xff80000035957808 */ /* 0x000fe40000000000 */
[----:B------:R-:W-:Y:S02]  /*3d60*/  FMNMX.FTZ R2, R147, R2, !PT ;  /* 0x0000000293027209 */ /* 0x000fe40007810000 */
[----:B------:R-:W-:-:S02]  /*3d70*/  FSEL R21, R66, -INF , P4 ;  /* 0xff80000042157808 */ /* 0x000fc40002000000 */
[----:B------:R-:W-:Y:S02]  /*3d80*/  FMNMX.FTZ R2, R149, R2, !PT ;  /* 0x0000000295027209 */ /* 0x000fe40007810000 */
[----:B------:R-:W-:Y:S02]  /*3d90*/  FSEL R105, R34, -INF , P4 ;  /* 0xff80000022697808 */ /* 0x000fe40002000000 */
[----:B------:R-:W-:Y:S01]  /*3da0*/  FSEL R76, R32, -INF , P4 ;  /* 0xff800000204c7808 */ /* 0x000fe20002000000 */
[----:B------:R-:W1:Y:S01]  /*3db0*/  SHFL.BFLY PT, R3, R2, 0x2, 0x1f ;  /* 0x0c401f0002037f89 */ /* 0x000e6200000e0000 */
[----:B------:R-:W-:Y:S02]  /*3dc0*/  FSEL R17, R62, -INF , P6 ;  /* 0xff8000003e117808 */ /* 0x000fe40003000000 */
[----:B------:R-:W-:Y:S02]  /*3dd0*/  FSEL R18, R63, -INF , P5 ;  /* 0xff8000003f127808 */ /* 0x000fe40002800000 */
[----:B------:R-:W-:Y:S01]  /*3de0*/  FSEL R140, R58, -INF , P3 ;  /* 0xff8000003a8c7808 */ /* 0x000fe20001800000 */
[----:B------:R-:W-:Y:S01]  /*3df0*/  LDSM.16.MT88.4 R60, [R180+0x1000] ;  /* 0x00100000b43c783b */ /* 0x000fe20000004200 */
[----:B------:R-:W-:-:S02]  /*3e00*/  FSEL R143, R59, -INF , P2 ;  /* 0xff8000003b8f7808 */ /* 0x000fc40001000000 */
[----:B------:R-:W-:Y:S01]  /*3e10*/  FSEL R142, R54, -INF , P1 ;  /* 0xff800000368e7808 */ /* 0x000fe20000800000 */
[----:B------:R-:W-:Y:S01]  /*3e20*/  LDSM.16.MT88.4 R56, [R181+0x1000] ;  /* 0x00100000b538783b */ /* 0x000fe20000004200 */
[----:B------:R-:W-:Y:S02]  /*3e30*/  FSEL R141, R55, -INF , P0 ;  /* 0xff800000378d7808 */ /* 0x000fe40000000000 */
[----:B------:R-:W-:Y:S01]  /*3e40*/  FSEL R26, R28, -INF , P6 ;  /* 0xff8000001c1a7808 */ /* 0x000fe20003000000 */
[----:B------:R-:W-:Y:S01]  /*3e50*/  LDSM.16.MT88.4 R52, [R180+0x400] ;  /* 0x00040000b434783b */ /* 0x000fe20000004200 */
[----:B------:R-:W-:Y:S02]  /*3e60*/  FSEL R24, R29, -INF , P5 ;  /* 0xff8000001d187808 */ /* 0x000fe40002800000 */
[----:B------:R-:W-:Y:S02]  /*3e70*/  FSEL R125, R88, -INF , P3 ;  /* 0xff800000587d7808 */ /* 0x000fe40001800000 */
[----:B------:R-:W-:-:S02]  /*3e80*/  FSEL R124, R89, -INF , P2 ;  /* 0xff800000597c7808 */ /* 0x000fc40001000000 */
[----:B------:R-:W-:Y:S02]  /*3e90*/  FSEL R118, R36, -INF , P1 ;  /* 0xff80000024767808 */ /* 0x000fe40000800000 */
[----:B------:R-:W-:Y:S02]  /*3ea0*/  FSEL R126, R37, -INF , P0 ;  /* 0xff800000257e7808 */ /* 0x000fe40000000000 */
[----:B-1----:R-:W-:Y:S02]  /*3eb0*/  FMNMX.FTZ R2, R2, R3, !PT ;  /* 0x0000000302027209 */ /* 0x002fe40007810000 */
[----:B------:R-:W-:Y:S02]  /*3ec0*/  FSEL R25, R31, -INF , P5 ;  /* 0xff8000001f197808 */ /* 0x000fe40002800000 */
[----:B------:R-:W-:Y:S01]  /*3ed0*/  FSEL R107, R90, -INF , P3 ;  /* 0xff8000005a6b7808 */ /* 0x000fe20001800000 */
[----:B------:R-:W1:Y:S01]  /*3ee0*/  SHFL.BFLY PT, R3, R2, 0x1, 0x1f ;  /* 0x0c201f0002037f89 */ /* 0x000e6200000e0000 */
[----:B------:R-:W-:-:S02]  /*3ef0*/  FSEL R106, R91, -INF , P2 ;  /* 0xff8000005b6a7808 */ /* 0x000fc40001000000 */
[----:B------:R-:W-:Y:S02]  /*3f00*/  FSEL R104, R38, -INF , P1 ;  /* 0xff80000026687808 */ /* 0x000fe40000800000 */
[----:B------:R-:W-:Y:S02]  /*3f10*/  FSEL R79, R39, -INF , P0 ;  /* 0xff800000274f7808 */ /* 0x000fe40000000000 */
[----:B-1----:R-:W-:-:S04]  /*3f20*/  FMNMX.FTZ R120, R2, R3, !PT ;  /* 0x0000000302787209 */ /* 0x002fc80007810000 */
[C---:B------:R-:W-:Y:S01]  /*3f30*/  FSETP.NEU.FTZ.AND P4, PT, R120.reuse, -INF , PT ;  /* 0xff8000007800780b */ /* 0x040fe20003f9d000 */
[----:B------:R-:W-:-:S05]  /*3f40*/  FMUL.FTZ R2, R120, c[0x0][0x2d0] ;  /* 0x0000b40078027a20 */ /* 0x000fca0000410000 */
[----:B------:R-:W-:Y:S02]  /*3f50*/  FSEL R12, R2, RZ, P4 ;  /* 0x000000ff020c7208 */ /* 0x000fe40002000000 */
[----:B------:R-:W-:Y:S02]  /*3f60*/  FMNMX.FTZ R2, R8, R9, !PT ;  /* 0x0000000908027209 */ /* 0x000fe40007810000 */
[----:B------:R-:W-:Y:S02]  /*3f70*/  ISETP.GT.AND P4, PT, R0, 0x11, PT ;  /* 0x000000110000780c */ /* 0x000fe40003f84270 */
[----:B------:R-:W-:Y:S02]  /*3f80*/  FMNMX.FTZ R2, R10, R2, !PT ;  /* 0x000000020a027209 */ /* 0x000fe40007810000 */
[----:B------:R-:W-:Y:S02]  /*3f90*/  FSEL R16, R67, -INF , P4 ;  /* 0xff80000043107808 */ /* 0x000fe40002000000 */
[----:B------:R-:W-:Y:S01]  /*3fa0*/  FMNMX.FTZ R2, R11, R2, !PT ;  /* 0x000000020b027209 */ /* 0x000fe20007810000 */
[----:B------:R-:W-:Y:S03]  /*3fb0*/  LDSM.16.MT88.4 R64, [R181+0x1c00] ;  /* 0x001c0000b540783b */ /* 0x000fe60000004200 */
[----:B------:R-:W-:-:S04]  /*3fc0*/  FMNMX.FTZ R2, R21, R2, !PT ;  /* 0x0000000215027209 */ /* 0x000fc80007810000 */
[----:B------:R-:W-:-:S04]  /*3fd0*/  FMNMX.FTZ R2, R16, R2, !PT ;  /* 0x0000000210027209 */ /* 0x000fc80007810000 */
[----:B------:R-:W-:-:S04]  /*3fe0*/  FMNMX.FTZ R2, R17, R2, !PT ;  /* 0x0000000211027209 */ /* 0x000fc80007810000 */
[----:B------:R-:W-:-:S04]  /*3ff0*/  FMNMX.FTZ R2, R18, R2, !PT ;  /* 0x0000000212027209 */ /* 0x000fc80007810000 */
[----:B------:R-:W-:-:S04]  /*4000*/  FMNMX.FTZ R2, R140, R2, !PT ;  /* 0x000000028c027209 */ /* 0x000fc80007810000 */
[----:B------:R-:W-:-:S04]  /*4010*/  FMNMX.FTZ R2, R143, R2, !PT ;  /* 0x000000028f027209 */ /* 0x000fc80007810000 */
[----:B------:R-:W-:-:S04]  /*4020*/  FMNMX.FTZ R2, R142, R2, !PT ;  /* 0x000000028e027209 */ /* 0x000fc80007810000 */
[----:B------:R-:W-:-:S05]  /*4030*/  FMNMX.FTZ R2, R141, R2, !PT ;  /* 0x000000028d027209 */ /* 0x000fca0007810000 */
[----:B------:R-:W1:Y:S02]  /*4040*/  SHFL.BFLY PT, R3, R2, 0x2, 0x1f ;  /* 0x0c401f0002037f89 */ /* 0x000e6400000e0000 */
[----:B-1----:R-:W-:-:S05]  /*4050*/  FMNMX.FTZ R2, R2, R3, !PT ;  /* 0x0000000302027209 */ /* 0x002fca0007810000 */
[----:B------:R-:W1:Y:S02]  /*4060*/  SHFL.BFLY PT, R3, R2, 0x1, 0x1f ;  /* 0x0c201f0002037f89 */ /* 0x000e6400000e0000 */
[----:B-1----:R-:W-:Y:S01]  /*4070*/  FMNMX.FTZ R119, R2, R3, !PT ;  /* 0x0000000302777209 */ /* 0x002fe20007810000 */
[----:B------:R-:W-:-:S03]  /*4080*/  FFMA.FTZ R2, R4, c[0x0][0x2d0], -R12 ;  /* 0x0000b40004027a23 */ /* 0x000fc6000001080c */
[C---:B------:R-:W-:Y:S01]  /*4090*/  FSETP.NEU.FTZ.AND P4, PT, R119.reuse, -INF , PT ;  /* 0xff8000007700780b */ /* 0x040fe20003f9d000 */
[----:B------:R1:W-:Y:S01]  /*40a0*/  MUFU.EX2 R206, R2 ;  /* 0x0000000200ce7308 */ /* 0x0003e20000000800 */
[----:B------:R-:W-:-:S05]  /*40b0*/  FMUL.FTZ R3, R119, c[0x0][0x2d0] ;  /* 0x0000b40077037a20 */ /* 0x000fca0000410000 */
[----:B------:R-:W-:Y:S02]  /*40c0*/  FSEL R3, R3, RZ, P4 ;  /* 0x000000ff03037208 */ /* 0x000fe40002000000 */
[----:B------:R-:W-:-:S03]  /*40d0*/  ISETP.GT.AND P4, PT, R0, 0x11, PT ;  /* 0x000000110000780c */ /* 0x000fc60003f84270 */
[----:B------:R-:W-:Y:S01]  /*40e0*/  FFMA.FTZ R4, R8, c[0x0][0x2d0], -R3 ;  /* 0x0000b40008047a23 */ /* 0x000fe20000010803 */
[----:B------:R-:W-:Y:S01]  /*40f0*/  FSEL R27, R33, -INF , P4 ;  /* 0xff800000211b7808 */ /* 0x000fe20002000000 */
[--C-:B------:R-:W-:Y:S01]  /*4100*/  FFMA.FTZ R8, R13, c[0x0][0x2d0], -R12.reuse ;  /* 0x0000b4000d087a23 */ /* 0x100fe2000001080c */
[----:B------:R-:W-:Y:S01]  /*4110*/  FSEL R14, R35, -INF , P4 ;  /* 0xff800000230e7808 */ /* 0x000fe20002000000 */
[----:B------:R-:W-:Y:S01]  /*4120*/  MUFU.EX2 R204, R4 ;  /* 0x0000000400cc7308 */ /* 0x000fe20000000800 */
[----:B-1----:R-:W-:-:S07]  /*4130*/  FFMA.FTZ R2, R5, c[0x0][0x2d0], -R12 ;  /* 0x0000b40005027a23 */ /* 0x002fce000001080c */
[----:B------:R1:W2:Y:S08]  /*4140*/  MUFU.EX2 R205, R2 ;  /* 0x0000000200cd7308 */ /* 0x0002b00000000800 */
[----:B------:R3:W-:Y:S01]  /*4150*/  MUFU.EX2 R200, R8 ;  /* 0x0000000800c87308 */ /* 0x0007e20000000800 */
[----:B-1----:R-:W-:Y:S01]  /*4160*/  FFMA.FTZ R2, R6, c[0x0][0x2d0], -R12 ;  /* 0x0000b40006027a23 */ /* 0x002fe2000001080c */
[----:B--2---:R-:W-:-:S06]  /*4170*/  F2FP.BF16.PACK_AB R4, R205, R206 ;  /* 0x000000cecd04723e */ /* 0x004fcc00000010ff */
[----:B------:R1:W-:Y:S01]  /*4180*/  MUFU.EX2 R207, R2 ;  /* 0x0000000200cf7308 */ /* 0x0003e20000000800 */
[----:B---3--:R-:W-:Y:S01]  /*4190*/  FFMA.FTZ R8, R15, c[0x0][0x2d0], -R12 ;  /* 0x0000b4000f087a23 */ /* 0x008fe2000001080c */
[----:B------:R-:W-:-:S06]  /*41a0*/  FSEL R15, R30, -INF , P6 ;  /* 0xff8000001e0f7808 */ /* 0x000fcc0003000000 */
[----:B------:R-:W-:Y:S01]  /*41b0*/  MUFU.EX2 R199, R8 ;  /* 0x0000000800c77308 */ /* 0x000fe20000000800 */
[----:B-1----:R-:W-:-:S07]  /*41c0*/  FFMA.FTZ R2, R7, c[0x0][0x2d0], -R12 ;  /* 0x0000b40007027a23 */ /* 0x002fce000001080c */
[----:B------:R1:W2:Y:S02]  /*41d0*/  MUFU.EX2 R216, R2 ;  /* 0x0000000200d87308 */ /* 0x0002a40000000800 */
[----:B-1----:R-:W-:Y:S02]  /*41e0*/  FMNMX.FTZ R2, R22, R23, !PT ;  /* 0x0000001716027209 */ /* 0x002fe40007810000 */
[----:B--2---:R-:W-:Y:S02]  /*41f0*/  F2FP.BF16.PACK_AB R6, R216, R207 ;  /* 0x000000cfd806723e */ /* 0x004fe400000010ff */
[----:B------:R-:W-:-:S04]  /*4200*/  FMNMX.FTZ R2, R78, R2, !PT ;  /* 0x000000024e027209 */ /* 0x000fc80007810000 */
[----:B------:R-:W-:Y:S01]  /*4210*/  FMNMX.FTZ R0, R77, R2, !PT ;  /* 0x000000024d007209 */ /* 0x000fe20007810000 */
[----:B------:R-:W-:-:S03]  /*4220*/  FFMA.FTZ R2, R9, c[0x0][0x2d0], -R3 ;  /* 0x0000b40009027a23 */ /* 0x000fc60000010803 */
[----:B------:R-:W-:Y:S01]  /*4230*/  FMNMX.FTZ R0, R76, R0, !PT ;  /* 0x000000004c007209 */ /* 0x000fe20007810000 */
[----:B------:R1:W2:Y:S03]  /*4240*/  MUFU.EX2 R202, R2 ;  /* 0x0000000200ca7308 */ /* 0x0002a60000000800 */
[----:B------:R-:W-:-:S04]  /*4250*/  FMNMX.FTZ R0, R27, R0, !PT ;  /* 0x000000001b007209 */ /* 0x000fc80007810000 */
[----:B------:R-:W-:-:S04]  /*4260*/  FMNMX.FTZ R0, R26, R0, !PT ;  /* 0x000000001a007209 */ /* 0x000fc80007810000 */
[----:B------:R-:W-:-:S04]  /*4270*/  FMNMX.FTZ R0, R24, R0, !PT ;  /* 0x0000000018007209 */ /* 0x000fc80007810000 */
[----:B------:R-:W-:Y:S01]  /*4280*/  FMNMX.FTZ R0, R125, R0, !PT ;  /* 0x000000007d007209 */ /* 0x000fe20007810000 */
[----:B-1----:R-:W-:Y:S01]  /*4290*/  FFMA.FTZ R2, R10, c[0x0][0x2d0], -R3 ;  /* 0x0000b4000a027a23 */ /* 0x002fe20000010803 */
[----:B--2---:R-:W-:Y:S02]  /*42a0*/  F2FP.BF16.PACK_AB R5, R202, R204 ;  /* 0x000000ccca05723e */ /* 0x004fe400000010ff */
[----:B------:R-:W-:Y:S01]  /*42b0*/  FMNMX.FTZ R0, R124, R0, !PT ;  /* 0x000000007c007209 */ /* 0x000fe20007810000 */
[----:B------:R1:W-:Y:S03]  /*42c0*/  MUFU.EX2 R203, R2 ;  /* 0x0000000200cb7308 */ /* 0x0003e60000000800 */
[----:B------:R-:W-:-:S04]  /*42d0*/  FMNMX.FTZ R0, R118, R0, !PT ;  /* 0x0000000076007209 */ /* 0x000fc80007810000 */
[----:B------:R-:W-:-:S05]  /*42e0*/  FMNMX.FTZ R0, R126, R0, !PT ;  /* 0x000000007e007209 */ /* 0x000fca0007810000 */
[----:B------:R-:W2:Y:S01]  /*42f0*/  SHFL.BFLY PT, R9, R0, 0x2, 0x1f ;  /* 0x0c401f0000097f89 */ /* 0x000ea200000e0000 */
[----:B-1----:R-:W-:-:S04]  /*4300*/  FFMA.FTZ R2, R11, c[0x0][0x2d0], -R3 ;  /* 0x0000b4000b027a23 */ /* 0x002fc80000010803 */
[----:B------:R1:W3:Y:S02]  /*4310*/  MUFU.EX2 R201, R2 ;  /* 0x0000000200c97308 */ /* 0x0002e40000000800 */
[----:B-1----:R-:W-:Y:S02]  /*4320*/  FMNMX.FTZ R2, R128, R127, !PT ;  /* 0x0000007f80027209 */ /* 0x002fe40007810000 */
[----:B--2---:R-:W-:Y:S02]  /*4330*/  FMNMX.FTZ R0, R0, R9, !PT ;  /* 0x0000000900007209 */ /* 0x004fe40007810000 */
[----:B------:R-:W-:Y:S02]  /*4340*/  FMNMX.FTZ R2, R117, R2, !PT ;  /* 0x0000000275027209 */ /* 0x000fe40007810000 */
[----:B---3--:R-:W-:Y:S01]  /*4350*/  F2FP.BF16.PACK_AB R7, R201, R203 ;  /* 0x000000cbc907723e */ /* 0x008fe200000010ff */
[----:B------:R-:W1:Y:S01]  /*4360*/  SHFL.BFLY PT, R10, R0, 0x1, 0x1f ;  /* 0x0c201f00000a7f89 */ /* 0x000e6200000e0000 */
[----:B------:R-:W-:-:S04]  /*4370*/  FMNMX.FTZ R2, R116, R2, !PT ;  /* 0x0000000274027209 */ /* 0x000fc80007810000 */
[----:B------:R-:W-:Y:S01]  /*4380*/  FMNMX.FTZ R2, R105, R2, !PT ;  /* 0x0000000269027209 */ /* 0x000fe20007810000 */
[----:B------:R-:W-:Y:S03]  /*4390*/  HMMA.16816.F32.BF16 R132, R4, R44, RZ ;  /* 0x0000002c0484723c */ /* 0x000fe600000418ff */
[----:B------:R-:W-:-:S04]  /*43a0*/  FMNMX.FTZ R2, R14, R2, !PT ;  /* 0x000000020e027209 */ /* 0x000fc80007810000 */
[----:B------:R-:W-:Y:S01]  /*43b0*/  FMNMX.FTZ R8, R15, R2, !PT ;  /* 0x000000020f087209 */ /* 0x000fe20007810000 */
[----:B------:R-:W-:Y:S01]  /*43c0*/  FFMA.FTZ R2, R19, c[0x0][0x2d0], -R12 ;  /* 0x0000b40013027a23 */ /* 0x000fe2000001080c */
[C---:B------:R-:W-:Y:S02]  /*43d0*/  HMMA.16816.F32.BF16 R112, R4.reuse, R72, RZ ;  /* 0x000000480470723c */ /* 0x040fe400000418ff */
[----:B------:R-:W-:Y:S01]  /*43e0*/  FMNMX.FTZ R8, R25, R8, !PT ;  /* 0x0000000819087209 */ /* 0x000fe20007810000 */
[----:B------:R2:W-:Y:S03]  /*43f0*/  MUFU.EX2 R198, R2 ;  /* 0x0000000200c67308 */ /* 0x0005e60000000800 */
[----:B------:R-:W-:Y:S02]  /*4400*/  FMNMX.FTZ R8, R107, R8, !PT ;  /* 0x000000086b087209 */ /* 0x000fe40007810000 */
[----:B------:R-:W-:Y:S01]  /*4410*/  HMMA.16816.F32.BF16 R108, R4, R80, RZ ;  /* 0x00000050046c723c */ /* 0x000fe200000418ff */
[----:B-1----:R-:W-:Y:S01]  /*4420*/  FMNMX.FTZ R122, R0, R10, !PT ;  /* 0x0000000a007a7209 */ /* 0x002fe20007810000 */
[----:B------:R-:W-:-:S03]  /*4430*/  FFMA.FTZ R0, R17, c[0x0][0x2d0], -R3 ;  /* 0x0000b40011007a23 */ /* 0x000fc60000010803 */
[----:B------:R-:W-:Y:S01]  /*4440*/  FSETP.NEU.FTZ.AND P0, PT, R122, -INF , PT ;  /* 0xff8000007a00780b */ /* 0x000fe20003f1d000 */
[----:B------:R1:W-:Y:S02]  /*4450*/  MUFU.EX2 R195, R0 ;  /* 0x0000000000c37308 */ /* 0x0003e40000000800 */
[----:B------:R-:W-:Y:S01]  /*4460*/  HMMA.16816.F32.BF16 R136, R4, R40, RZ ;  /* 0x000000280488723c */ /* 0x000fe200000418ff */
[----:B--2---:R-:W-:-:S05]  /*4470*/  FFMA.FTZ R2, R20, c[0x0][0x2d0], -R12 ;  /* 0x0000b40014027a23 */ /* 0x004fca000001080c */
[----:B------:R2:W3:Y:S02]  /*4480*/  MUFU.EX2 R197, R2 ;  /* 0x0000000200c57308 */ /* 0x0004e40000000800 */
[----:B------:R-:W-:Y:S01]  /*4490*/  HMMA.16816.F32.BF16 R100, R4, R84, RZ ;  /* 0x000000540464723c */ /* 0x000fe200000418ff */
[----:B-1----:R-:W-:-:S07]  /*44a0*/  FFMA.FTZ R0, R18, c[0x0][0x2d0], -R3 ;  /* 0x0000b40012007a23 */ /* 0x002fce0000010803 */
[----:B------:R-:W-:Y:S01]  /*44b0*/  HMMA.16816.F32.BF16 R96, R4, R92, RZ ;  /* 0x0000005c0460723c */ /* 0x000fe200000418ff */
[----:B------:R-:W1:Y:S01]  /*44c0*/  MUFU.EX2 R196, R0 ;  /* 0x0000000000c47308 */ /* 0x000e620000000800 */
[----:B--2---:R-:W-:Y:S01]  /*44d0*/  FMNMX.FTZ R2, R106, R8, !PT ;  /* 0x000000086a027209 */ /* 0x004fe20007810000 */
[----:B------:R-:W-:Y:S01]  /*44e0*/  FFMA.FTZ R8, R21, c[0x0][0x2d0], -R3 ;  /* 0x0000b40015087a23 */ /* 0x000fe20000010803 */
[----:B---3--:R-:W-:-:S04]  /*44f0*/  F2FP.BF16.PACK_AB R10, R197, R198 ;  /* 0x000000c6c50a723e */ /* 0x008fc800000010ff */
[----:B------:R-:W-:Y:S01]  /*4500*/  HMMA.16816.F32.BF16 R88, R4, R42, RZ ;  /* 0x0000002a0458723c */ /* 0x000fe200000418ff */
[----:B------:R-:W-:Y:S01]  /*4510*/  FMNMX.FTZ R2, R104, R2, !PT ;  /* 0x0000000268027209 */ /* 0x000fe20007810000 */
[----:B------:R2:W-:Y:S01]  /*4520*/  MUFU.EX2 R194, R8 ;  /* 0x0000000800c27308 */ /* 0x0005e20000000800 */
[----:B-1----:R-:W-:-:S05]  /*4530*/  F2FP.BF16.PACK_AB R11, R196, R195 ;  /* 0x000000c3c40b723e */ /* 0x002fca00000010ff */
[C---:B------:R-:W-:Y:S08]  /*4540*/  HMMA.16816.F32.BF16 R36, R4.reuse, R46, RZ ;  /* 0x0000002e0424723c */ /* 0x040ff000000418ff */
[----:B------:R-:W-:Y:S01]  /*4550*/  HMMA.16816.F32.BF16 R32, R4, R74, RZ ;  /* 0x0000004a0420723c */ /* 0x000fe200000418ff */
[----:B--2---:R-:W-:Y:S01]  /*4560*/  FMNMX.FTZ R8, R79, R2, !PT ;  /* 0x000000024f087209 */ /* 0x004fe20007810000 */
[----:B------:R-:W-:-:S04]  /*4570*/  FFMA.FTZ R2, R16, c[0x0][0x2d0], -R3 ;  /* 0x0000b40010027a23 */ /* 0x000fc80000010803 */
[----:B------:R-:W1:Y:S01]  /*4580*/  SHFL.BFLY PT, R9, R8, 0x2, 0x1f ;  /* 0x0c401f0008097f89 */ /* 0x000e6200000e0000 */
[----:B------:R2:W3:Y:S01]  /*4590*/  MUFU.EX2 R218, R2 ;  /* 0x0000000200da7308 */ /* 0x0004e20000000800 */
[C---:B------:R-:W-:Y:S08]  /*45a0*/  HMMA.16816.F32.BF16 R28, R4.reuse, R82, RZ ;  /* 0x00000052041c723c */ /* 0x040ff000000418ff */
[----:B------:R-:W-:Y:S01]  /*45b0*/  HMMA.16816.F32.BF16 R16, R4, R94, RZ ;  /* 0x0000005e0410723c */ /* 0x000fe200000418ff */
[----:B--2---:R-:W-:-:S05]  /*45c0*/  FMUL.FTZ R2, R122, c[0x0][0x2d0] ;  /* 0x0000b4007a027a20 */ /* 0x004fca0000410000 */
[----:B------:R-:W-:-:S05]  /*45d0*/  FSEL R2, R2, RZ, P0 ;  /* 0x000000ff02027208 */ /* 0x000fca0000000000 */
[----:B------:R-:W-:-:S04]  /*45e0*/  FFMA.FTZ R0, R22, c[0x0][0x2d0], -R2 ;  /* 0x0000b40016007a23 */ /* 0x000fc80000010802 */
[----:B------:R1:W-:Y:S02]  /*45f0*/  MUFU.EX2 R167, R0 ;  /* 0x0000000000a77308 */ /* 0x0003e40000000800 */
[----:B-1----:R-:W-:Y:S01]  /*4600*/  FMNMX.FTZ R0, R8, R9, !PT ;  /* 0x0000000908007209 */ /* 0x002fe20007810000 */
[--C-:B------:R-:W-:Y:S01]  /*4610*/  FFMA.FTZ R8, R23, c[0x0][0x2d0], -R2.reuse ;  /* 0x0000b40017087a23 */ /* 0x100fe20000010802 */
[----:B---3--:R-:W-:Y:S01]  /*4620*/  F2FP.BF16.PACK_AB R9, R218, R194 ;  /* 0x000000c2da09723e */ /* 0x008fe200000010ff */
[----:B------:R-:W-:Y:S03]  /*4630*/  HMMA.16816.F32.BF16 R20, R4, R86, RZ ;  /* 0x000000560414723c */ /* 0x000fe600000418ff */
[----:B------:R1:W-:Y:S01]  /*4640*/  MUFU.EX2 R166, R8 ;  /* 0x0000000800a67308 */ /* 0x0003e20000000800 */
[----:B------:R-:W2:Y:S03]  /*4650*/  SHFL.BFLY PT, R13, R0, 0x1, 0x1f ;  /* 0x0c201f00000d7f89 */ /* 0x000ea600000e0000 */
[----:B------:R-:W-:-:S04]  /*4660*/  FFMA.FTZ R4, R78, c[0x0][0x2d0], -R2 ;  /* 0x0000b4004e047a23 */ /* 0x000fc80000010802 */
[----:B------:R3:W-:Y:S01]  /*4670*/  MUFU.EX2 R163, R4 ;  /* 0x0000000400a37308 */ /* 0x0007e20000000800 */
[----:B-1----:R-:W-:-:S07]  /*4680*/  F2FP.BF16.PACK_AB R8, R199, R200 ;  /* 0x000000c8c708723e */ /* 0x002fce00000010ff */
[C---:B------:R-:W-:Y:S01]  /*4690*/  HMMA.16816.F32.BF16 R152, R8.reuse, R48, R132 ;  /* 0x000000300898723c */ /* 0x040fe20000041884 */
[--C-:B---3--:R-:W-:Y:S01]  /*46a0*/  FFMA.FTZ R4, R77, c[0x0][0x2d0], -R2.reuse ;  /* 0x0000b4004d047a23 */ /* 0x108fe20000010802 */
[----:B--2---:R-:W-:Y:S01]  /*46b0*/  FMNMX.FTZ R121, R0, R13, !PT ;  /* 0x0000000d00797209 */ /* 0x004fe20007810000 */
[--C-:B------:R-:W-:Y:S02]  /*46c0*/  FFMA.FTZ R0, R27, c[0x0][0x2d0], -R2.reuse ;  /* 0x0000b4001b007a23 */ /* 0x100fe40000010802 */
[----:B------:R1:W-:Y:S01]  /*46d0*/  MUFU.EX2 R164, R4 ;  /* 0x0000000400a47308 */ /* 0x0003e20000000800 */
[----:B------:R-:W-:Y:S02]  /*46e0*/  FSETP.NEU.FTZ.AND P0, PT, R121, -INF , PT ;  /* 0xff8000007900780b */ /* 0x000fe40003f1d000 */
[C---:B------:R-:W-:Y:S05]  /*46f0*/  HMMA.16816.F32.BF16 R132, R8.reuse, R60, R112 ;  /* 0x0000003c0884723c */ /* 0x040fea0000041870 */
[----:B------:R2:W-:Y:S03]  /*4700*/  MUFU.EX2 R162, R0 ;  /* 0x0000000000a27308 */ /* 0x0005e60000000800 */
[----:B------:R-:W-:Y:S01]  /*4710*/  HMMA.16816.F32.BF16 R96, R8, R64, R96 ;  /* 0x000000400860723c */ /* 0x000fe20000041860 */
[----:B-1----:R-:W-:-:S07]  /*4720*/  FFMA.FTZ R4, R76, c[0x0][0x2d0], -R2 ;  /* 0x0000b4004c047a23 */ /* 0x002fce0000010802 */
[----:B------:R-:W-:Y:S01]  /*4730*/  HMMA.16816.F32.BF16 R212, R8, R52, R136 ;  /* 0x0000003408d4723c */ /* 0x000fe20000041888 */
[----:B------:R-:W-:Y:S01]  /*4740*/  IMAD.MOV.U32 R78, RZ, RZ, R154 ;  /* 0x000000ffff4e7224 */ /* 0x000fe200078e009a */
[----:B------:R1:W-:Y:S01]  /*4750*/  MUFU.EX2 R165, R4 ;  /* 0x0000000400a57308 */ /* 0x0003e20000000800 */
[----:B------:R-:W-:Y:S02]  /*4760*/  IMAD.MOV.U32 R77, RZ, RZ, R155 ;  /* 0x000000ffff4d7224 */ /* 0x000fe400078e009b */
[----:B--2---:R-:W-:-:S03]  /*4770*/  FMUL.FTZ R0, R121, c[0x0][0x2d0] ;  /* 0x0000b40079007a20 */ /* 0x004fc60000410000 */
[----:B------:R-:W-:Y:S01]  /*4780*/  IMAD.MOV.U32 R114, RZ, RZ, R132 ;  /* 0x000000ffff727224 */ /* 0x000fe200078e0084 */
[C---:B------:R-:W-:Y:S01]  /*4790*/  HMMA.16816.F32.BF16 R248, R8.reuse, R62, R32 ;  /* 0x0000003e08f8723c */ /* 0x040fe20000041820 */
[----:B------:R-:W-:Y:S01]  /*47a0*/  IMAD.MOV.U32 R113, RZ, RZ, R133 ;  /* 0x000000ffff717224 */ /* 0x000fe200078e0085 */
[----:B------:R-:W-:Y:S01]  /*47b0*/  FSEL R0, R0, RZ, P0 ;  /* 0x000000ff00007208 */ /* 0x000fe20000000000 */
[----:B------:R-:W-:Y:S02]  /*47c0*/  IMAD.MOV.U32 R112, RZ, RZ, R134 ;  /* 0x000000ffff707224 */ /* 0x000fe400078e0086 */
[----:B------:R-:W-:Y:S02]  /*47d0*/  IMAD.MOV.U32 R76, RZ, RZ, R135 ;  /* 0x000000ffff4c7224 */ /* 0x000fe400078e0087 */
[----:B------:R-:W-:Y:S01]  /*47e0*/  IMAD.MOV.U32 R139, RZ, RZ, R96 ;  /* 0x000000ffff8b7224 */ /* 0x000fe200078e0060 */
[----:B------:R-:W-:Y:S01]  /*47f0*/  HMMA.16816.F32.BF16 R132, R8, R56, R108 ;  /* 0x000000380884723c */ /* 0x000fe2000004186c */
[----:B-1----:R-:W-:-:S02]  /*4800*/  FFMA.FTZ R4, R26, c[0x0][0x2d0], -R2 ;  /* 0x0000b4001a047a23 */ /* 0x002fc40000010802 */
[----:B------:R-:W-:Y:S02]  /*4810*/  IMAD.MOV.U32 R138, RZ, RZ, R97 ;  /* 0x000000ffff8a7224 */ /* 0x000fe400078e0061 */
[----:B------:R1:W-:Y:S01]  /*4820*/  MUFU.EX2 R161, R4 ;  /* 0x0000000400a17308 */ /* 0x0003e20000000800 */
[----:B------:R-:W-:Y:S02]  /*4830*/  IMAD.MOV.U32 R115, RZ, RZ, R98 ;  /* 0x000000ffff737224 */ /* 0x000fe400078e0062 */
[----:B------:R-:W-:Y:S01]  /*4840*/  IMAD.MOV.U32 R111, RZ, RZ, R99 ;  /* 0x000000ffff6f7224 */ /* 0x000fe200078e0063 */
[----:B------:R-:W-:Y:S01]  /*4850*/  HMMA.16816.F32.BF16 R244, R8, R58, R28 ;  /* 0x0000003a08f4723c */ /* 0x000fe2000004181c */
[----:B------:R-:W-:Y:S02]  /*4860*/  IMAD.MOV.U32 R137, RZ, RZ, R152 ;  /* 0x000000ffff897224 */ /* 0x000fe400078e0098 */
[----:B------:R-:W-:-:S05]  /*4870*/  IMAD.MOV.U32 R136, RZ, RZ, R153 ;  /* 0x000000ffff887224 */ /* 0x000fca00078e0099 */
[----:B------:R-:W-:Y:S01]  /*4880*/  HMMA.16816.F32.BF16 R96, R8, R50, R36 ;  /* 0x000000320860723c */ /* 0x000fe20000041824 */
[----:B-1----:R-:W-:-:S06]  /*4890*/  FFMA.FTZ R4, R24, c[0x0][0x2d0], -R2 ;  /* 0x0000b40018047a23 */ /* 0x002fcc0000010802 */
[----:B------:R-:W-:Y:S01]  /*48a0*/  IMAD.MOV.U32 R110, RZ, RZ, R132 ;  /* 0x000000ffff6e7224 */ /* 0x000fe200078e0084 */
[----:B------:R1:W2:Y:S01]  /*48b0*/  MUFU.EX2 R160, R4 ;  /* 0x0000000400a07308 */ /* 0x0002a20000000800 */
[----:B------:R-:W-:Y:S01]  /*48c0*/  IMAD.MOV.U32 R109, RZ, RZ, R133 ;  /* 0x000000ffff6d7224 */ /* 0x000fe200078e0085 */
[----:B------:R-:W-:Y:S01]  /*48d0*/  HMMA.16816.F32.BF16 R240, R8, R70, R20 ;  /* 0x0000004608f0723c */ /* 0x000fe20000041814 */
[----:B------:R-:W-:Y:S02]  /*48e0*/  IMAD.MOV.U32 R108, RZ, RZ, R134 ;  /* 0x000000ffff6c7224 */ /* 0x000fe400078e0086 */
[----:B------:R-:W-:-:S05]  /*48f0*/  IMAD.MOV.U32 R13, RZ, RZ, R135 ;  /* 0x000000ffff0d7224 */ /* 0x000fca00078e0087 */
[----:B------:R-:W-:Y:S01]  /*4900*/  HMMA.16816.F32.BF16 R132, R8, R68, R100 ;  /* 0x000000440884723c */ /* 0x000fe20000041864 */
[----:B-1----:R-:W-:Y:S01]  /*4910*/  FFMA.FTZ R4, R128, c[0x0][0x2d0], -R0 ;  /* 0x0000b40080047a23 */ /* 0x002fe20000010800 */
[----:B--2---:R-:W-:-:S06]  /*4920*/  F2FP.BF16.PACK_AB R6, R160, R161 ;  /* 0x000000a1a006723e */ /* 0x004fcc00000010ff */
[C---:B------:R-:W-:Y:S01]  /*4930*/  HMMA.16816.F32.BF16 R208, R8.reuse, R66, R16 ;  /* 0x0000004208d0723c */ /* 0x040fe20000041810 */
[----:B------:R1:W-:Y:S11]  /*4940*/  MUFU.EX2 R145, R4 ;  /* 0x0000000400917308 */ /* 0x0003f60000000800 */
[----:B------:R-:W-:Y:S04]  /*4950*/  @!UPT UIADD3 URZ, URZ, URZ, URZ ;  /* 0x0000003f3f3ff290 */ /* 0x000fe8000fffe03f */
[----:B------:R-:W-:Y:S02]  /*4960*/  IMAD.MOV.U32 R103, RZ, RZ, R132 ;  /* 0x000000ffff677224 */ /* 0x000fe400078e0084 */
[----:B-1----:R-:W-:Y:S02]  /*4970*/  FFMA.FTZ R4, R127, c[0x0][0x2d0], -R0 ;  /* 0x0000b4007f047a23 */ /* 0x002fe40000010800 */
[----:B------:R-:W-:Y:S02]  /*4980*/  IMAD.MOV.U32 R102, RZ, RZ, R133 ;  /* 0x000000ffff667224 */ /* 0x000fe400078e0085 */
[----:B------:R1:W2:Y:S01]  /*4990*/  MUFU.EX2 R144, R4 ;  /* 0x0000000400907308 */ /* 0x0002a20000000800 */
[----:B------:R-:W-:Y:S02]  /*49a0*/  IMAD.MOV.U32 R101, RZ, RZ, R134 ;  /* 0x000000ffff657224 */ /* 0x000fe400078e0086 */
[----:B------:R-:W-:Y:S02]  /*49b0*/  IMAD.MOV.U32 R100, RZ, RZ, R135 ;  /* 0x000000ffff647224 */ /* 0x000fe400078e0087 */
[----:B------:R-:W-:Y:S07]  /*49c0*/  HMMA.16816.F32.BF16 R132, R8, R54, R88 ;  /* 0x000000360884723c */ /* 0x000fee0000041858 */
[----:B------:R-:W-:-:S02]  /*49d0*/  F2FP.BF16.PACK_AB R8, R166, R167 ;  /* 0x000000a7a608723e */ /* 0x000fc400000010ff */
[----:B------:R-:W-:Y:S01]  /*49e0*/  F2FP.BF16.PACK_AB R10, R164, R163 ;  /* 0x000000a3a40a723e */ /* 0x000fe200000010ff */
[----:B-1----:R-:W-:Y:S01]  /*49f0*/  FFMA.FTZ R4, R117, c[0x0][0x2d0], -R0 ;  /* 0x0000b40075047a23 */ /* 0x002fe20000010800 */
[----:B--2---:R-:W-:-:S03]  /*4a00*/  F2FP.BF16.PACK_AB R9, R144, R145 ;  /* 0x000000919009723e */ /* 0x004fc600000010ff */
[----:B------:R1:W-:Y:S02]  /*4a10*/  MUFU.EX2 R159, R4 ;  /* 0x00000004009f7308 */ /* 0x0003e40000000800 */
[----:B-1----:R-:W-:-:S06]  /*4a20*/  FFMA.FTZ R4, R116, c[0x0][0x2d0], -R0 ;  /* 0x0000b40074047a23 */ /* 0x002fcc0000010800 */
[----:B------:R1:W2:Y:S02]  /*4a30*/  MUFU.EX2 R157, R4 ;  /* 0x00000004009d7308 */ /* 0x0002a40000000800 */
[----:B-1----:R-:W-:Y:S01]  /*4a40*/  FFMA.FTZ R4, R105, c[0x0][0x2d0], -R0 ;  /* 0x0000b40069047a23 */ /* 0x002fe20000010800 */
[----:B--2---:R-:W-:Y:S01]  /*4a50*/  F2FP.BF16.PACK_AB R11, R157, R159 ;  /* 0x0000009f9d0b723e */ /* 0x004fe200000010ff */
[----:B------:R-:W-:-:S04]  /*4a60*/  IMAD.MOV.U32 R105, RZ, RZ, R109 ;  /* 0x000000ffff697224 */ /* 0x000fc800078e006d */
[----:B------:R1:W-:Y:S01]  /*4a70*/  MUFU.EX2 R158, R4 ;  /* 0x00000004009e7308 */ /* 0x0003e20000000800 */
[----:B------:R-:W-:Y:S01]  /*4a80*/  IMAD.MOV.U32 R109, RZ, RZ, R136 ;  /* 0x000000ffff6d7224 */ /* 0x000fe200078e0088 */
[C---:B------:R-:W-:Y:S08]  /*4a90*/  HMMA.16816.F32.BF16 R16, R8.reuse, R44, RZ ;  /* 0x0000002c0810723c */ /* 0x040ff000000418ff */
[----:B------:R-:W-:Y:S01]  /*4aa0*/  HMMA.16816.F32.BF16 R20, R8, R40, RZ ;  /* 0x000000280814723c */ /* 0x000fe200000418ff */
[----:B-1----:R-:W-:-:S04]  /*4ab0*/  FFMA.FTZ R4, R14, c[0x0][0x2d0], -R0 ;  /* 0x0000b4000e047a23 */ /* 0x002fc80000010800 */
[----:B------:R1:W2:Y:S03]  /*4ac0*/  MUFU.EX2 R116, R4 ;  /* 0x0000000400747308 */ /* 0x0002a60000000800 */
[C---:B------:R-:W-:Y:S07]  /*4ad0*/  HMMA.16816.F32.BF16 R28, R8.reuse, R84, RZ ;  /* 0x00000054081c723c */ /* 0x040fee00000418ff */
[----:B------:R-:W-:Y:S01]  /*4ae0*/  IMAD.MOV.U32 R84, RZ, RZ, R139 ;  /* 0x000000ffff547224 */ /* 0x000fe200078e008b */
[----:B------:R-:W-:Y:S01]  /*4af0*/  HMMA.16816.F32.BF16 R36, R8, R46, RZ ;  /* 0x0000002e0824723c */ /* 0x000fe200000418ff */
[----:B------:R-:W-:-:S02]  /*4b00*/  IMAD.MOV.U32 R85, RZ, RZ, R138 ;  /* 0x000000ffff557224 */ /* 0x000fc400078e008a */
[----:B-1----:R-:W-:Y:S01]  /*4b10*/  FFMA.FTZ R4, R15, c[0x0][0x2d0], -R0 ;  /* 0x0000b4000f047a23 */ /* 0x002fe20000010800 */
[----:B--2---:R-:W-:-:S04]  /*4b20*/  F2FP.BF16.PACK_AB R5, R116, R158 ;  /* 0x0000009e7405723e */ /* 0x004fc800000010ff */
[C---:B------:R-:W-:Y:S01]  /*4b30*/  HMMA.16816.F32.BF16 R40, R8.reuse, R42, RZ ;  /* 0x0000002a0828723c */ /* 0x040fe200000418ff */
[----:B------:R1:W-:Y:S07]  /*4b40*/  MUFU.EX2 R156, R4 ;  /* 0x00000004009c7308 */ /* 0x0003ee0000000800 */
[C---:B------:R-:W-:Y:S08]  /*4b50*/  HMMA.16816.F32.BF16 R32, R8.reuse, R82, RZ ;  /* 0x000000520820723c */ /* 0x040ff000000418ff */
[----:B------:R-:W-:Y:S01]  /*4b60*/  HMMA.16816.F32.BF16 R44, R8, R86, RZ ;  /* 0x00000056082c723c */ /* 0x000fe200000418ff */
[----:B-1----:R-:W-:-:S04]  /*4b70*/  FFMA.FTZ R4, R25, c[0x0][0x2d0], -R0 ;  /* 0x0000b40019047a23 */ /* 0x002fc80000010800 */
[----:B------:R1:W2:Y:S02]  /*4b80*/  MUFU.EX2 R117, R4 ;  /* 0x0000000400757308 */ /* 0x0002a40000000800 */
[----:B------:R-:W-:Y:S01]  /*4b90*/  IMAD.MOV.U32 R86, RZ, RZ, R115 ;  /* 0x000000ffff567224 */ /* 0x000fe200078e0073 */
[----:B------:R-:W-:Y:S01]  /*4ba0*/  HMMA.16816.F32.BF16 R24, R8, R92, RZ ;  /* 0x0000005c0818723c */ /* 0x000fe200000418ff */
[----:B------:R-:W-:Y:S02]  /*4bb0*/  IMAD.MOV.U32 R87, RZ, RZ, R111 ;  /* 0x000000ffff577224 */ /* 0x000fe400078e006f */
[----:B------:R-:W-:-:S04]  /*4bc0*/  IMAD.MOV.U32 R111, RZ, RZ, R77 ;  /* 0x000000ffff6f7224 */ /* 0x000fc800078e004d */
[----:B------:R-:W-:Y:S02]  /*4bd0*/  IMAD.MOV.U32 R92, RZ, RZ, R103 ;  /* 0x000000ffff5c7224 */ /* 0x000fe400078e0067 */
[----:B------:R-:W-:Y:S01]  /*4be0*/  IMAD.MOV.U32 R93, RZ, RZ, R102 ;  /* 0x000000ffff5d7224 */ /* 0x000fe200078e0066 */
[----:B-1----:R-:W-:Y:S02]  /*4bf0*/  F2FP.BF16.PACK_AB R4, R162, R165 ;  /* 0x000000a5a204723e */ /* 0x002fe400000010ff */
[----:B--2---:R-:W-:-:S07]  /*4c00*/  F2FP.BF16.PACK_AB R7, R117, R156 ;  /* 0x0000009c7507723e */ /* 0x004fce00000010ff */
[----:B------:R-:W-:Y:S08]  /*4c10*/  HMMA.16816.F32.BF16 R88, R4, R48, R16 ;  /* 0x000000300458723c */ /* 0x000ff00000041810 */
[----:B------:R-:W-:Y:S01]  /*4c20*/  HMMA.16816.F32.BF16 R16, R8, R80, RZ ;  /* 0x000000500810723c */ /* 0x000fe200000418ff */
[----:B------:R-:W-:Y:S07]  /*4c30*/  LDSM.16.MT88.4 R80, [R180+0x1400] ;  /* 0x00140000b450783b */ /* 0x000fee0000004200 */
[----:B------:R-:W-:Y:S08]  /*4c40*/  HMMA.16816.F32.BF16 R128, R4, R52, R20 ;  /* 0x000000340480723c */ /* 0x000ff00000041814 */
[----:B------:R-:W-:Y:S07]  /*4c50*/  HMMA.16816.F32.BF16 R20, R8, R72, RZ ;  /* 0x000000480814723c */ /* 0x000fee00000418ff */
[----:B------:R-:W-:Y:S01]  /*4c60*/  IMAD.MOV.U32 R72, RZ, RZ, R114 ;  /* 0x000000ffff487224 */ /* 0x000fe200078e0072 */
[----:B------:R-:W-:Y:S01]  /*4c70*/  HMMA.16816.F32.BF16 R176, R4, R56, R16 ;  /* 0x0000003804b0723c */ /* 0x000fe20000041810 */
[----:B------:R-:W-:-:S07]  /*4c80*/  IMAD.MOV.U32 R73, RZ, RZ, R113 ;  /* 0x000000ffff497224 */ /* 0x000fce00078e0071 */
[----:B------:R-:W-:Y:S07]  /*4c90*/  HMMA.16816.F32.BF16 R16, R8, R74, RZ ;  /* 0x0000004a0810723c */ /* 0x000fee00000418ff */
[----:B------:R-:W-:Y:S01]  /*4ca0*/  IMAD.MOV.U32 R74, RZ, RZ, R112 ;  /* 0x000000ffff4a7224 */ /* 0x000fe200078e0070 */
[----:B------:R-:W-:Y:S01]  /*4cb0*/  HMMA.16816.F32.BF16 R172, R4, R60, R20 ;  /* 0x0000003c04ac723c */ /* 0x000fe20000041814 */
[----:B------:R-:W-:-:S07]  /*4cc0*/  IMAD.MOV.U32 R75, RZ, RZ, R76 ;  /* 0x000000ffff4b7224 */ /* 0x000fce00078e004c */
[----:B------:R-:W-:Y:S07]  /*4cd0*/  HMMA.16816.F32.BF16 R20, R8, R94, RZ ;  /* 0x0000005e0814723c */ /* 0x000fee00000418ff */
[----:B------:R-:W-:Y:S01]  /*4ce0*/  FFMA.FTZ R8, R125, c[0x0][0x2d0], -R2 ;  /* 0x0000b4007d087a23 */ /* 0x000fe20000010802 */
[----:B------:R-:W-:Y:S01]  /*4cf0*/  HMMA.16816.F32.BF16 R168, R4, R64, R24 ;  /* 0x0000004004a8723c */ /* 0x000fe20000041818 */
[----:B------:R-:W-:Y:S02]  /*4d00*/  IMAD.MOV.U32 R94, RZ, RZ, R101 ;  /* 0x000000ffff5e7224 */ /* 0x000fe400078e0065 */
[----:B------:R1:W-:Y:S01]  /*4d10*/  MUFU.EX2 R26, R8 ;  /* 0x00000008001a7308 */ /* 0x0003e20000000800 */
[----:B------:R-:W-:-:S02]  /*4d20*/  IMAD.MOV.U32 R95, RZ, RZ, R100 ;  /* 0x000000ffff5f7224 */ /* 0x000fc400078e0064 */
[----:B------:R-:W-:Y:S02]  /*4d30*/  FADD.FTZ R9, R206, R205 ;  /* 0x000000cdce097221 */ /* 0x000fe40000010000 */
[----:B------:R-:W-:Y:S01]  /*4d40*/  HMMA.16816.F32.BF16 R100, R4, R68, R28 ;  /* 0x000000440464723c */ /* 0x000fe2000004181c */
[----:B------:R-:W-:-:S07]  /*4d50*/  FADD.FTZ R11, R204, R202 ;  /* 0x000000cacc0b7221 */ /* 0x000fce0000010000 */
[----:B------:R-:W-:Y:S01]  /*4d60*/  HMMA.16816.F32.BF16 R36, R4, R50, R36 ;  /* 0x000000320424723c */ /* 0x000fe20000041824 */
[----:B-1----:R-:W-:-:S04]  /*4d70*/  FFMA.FTZ R8, R124, c[0x0][0x2d0], -R2 ;  /* 0x0000b4007c087a23 */ /* 0x002fc80000010802 */
[----:B------:R1:W2:Y:S03]  /*4d80*/  MUFU.EX2 R28, R8 ;  /* 0x00000008001c7308 */ /* 0x0002a60000000800 */
[C---:B------:R-:W-:Y:S08]  /*4d90*/  HMMA.16816.F32.BF16 R48, R4.reuse, R62, R16 ;  /* 0x0000003e0430723c */ /* 0x040ff00000041810 */
[----:B------:R-:W-:Y:S01]  /*4da0*/  HMMA.16816.F32.BF16 R20, R4, R66, R20 ;  /* 0x000000420414723c */ /* 0x000fe20000041814 */
[----:B------:R-:W3:Y:S01]  /*4db0*/  LDSM.16.MT88.4 R64, [R181+0x800] ;  /* 0x00080000b540783b */ /* 0x000ee20000004200 */
[----:B-1----:R-:W-:-:S06]  /*4dc0*/  FFMA.FTZ R8, R118, c[0x0][0x2d0], -R2 ;  /* 0x0000b40076087a23 */ /* 0x002fcc0000010802 */
[C---:B------:R-:W-:Y:S01]  /*4dd0*/  HMMA.16816.F32.BF16 R40, R4.reuse, R54, R40 ;  /* 0x000000360428723c */ /* 0x040fe20000041828 */
[----:B------:R-:W-:Y:S01]  /*4de0*/  FFMA.FTZ R2, R126, c[0x0][0x2d0], -R2 ;  /* 0x0000b4007e027a23 */ /* 0x000fe20000010802 */
[----:B--2---:R-:W-:Y:S01]  /*4df0*/  F2FP.BF16.PACK_AB R152, R28, R26 ;  /* 0x0000001a1c98723e */ /* 0x004fe200000010ff */
[----:B------:R-:W-:Y:S05]  /*4e00*/  MUFU.EX2 R29, R8 ;  /* 0x00000008001d7308 */ /* 0x000fea0000000800 */
[C---:B------:R-:W-:Y:S03]  /*4e10*/  HMMA.16816.F32.BF16 R32, R4.reuse, R58, R32 ;  /* 0x0000003a0420723c */ /* 0x040fe60000041820 */
[----:B------:R1:W2:Y:S05]  /*4e20*/  MUFU.EX2 R27, R2 ;  /* 0x00000002001b7308 */ /* 0x0002aa0000000800 */
[----:B------:R-:W-:Y:S01]  /*4e30*/  HMMA.16816.F32.BF16 R44, R4, R70, R44 ;  /* 0x00000046042c723c */ /* 0x000fe2000004182c */
[----:B------:R-:W-:Y:S01]  /*4e40*/  LDSM.16.MT88.4 R4, [R181+0x2000] ;  /* 0x00200000b504783b */ /* 0x000fe20000004200 */
[----:B-1----:R-:W-:Y:S01]  /*4e50*/  FFMA.FTZ R2, R107, c[0x0][0x2d0], -R0 ;  /* 0x0000b4006b027a23 */ /* 0x002fe20000010800 */
[----:B--2---:R-:W-:Y:S01]  /*4e60*/  F2FP.BF16.PACK_AB R154, R27, R29 ;  /* 0x0000001d1b9a723e */ /* 0x004fe200000010ff */
[----:B------:R-:W-:-:S02]  /*4e70*/  IMAD.MOV.U32 R107, RZ, RZ, R13 ;  /* 0x000000ffff6b7224 */ /* 0x000fc400078e000d */
[----:B------:R1:W-:Y:S02]  /*4e80*/  MUFU.EX2 R18, R2 ;  /* 0x0000000200127308 */ /* 0x0003e40000000800 */
[----:B-1----:R-:W-:Y:S02]  /*4e90*/  FFMA.FTZ R2, R106, c[0x0][0x2d0], -R0 ;  /* 0x0000b4006a027a23 */ /* 0x002fe40000010800 */
[----:B------:R-:W-:-:S04]  /*4ea0*/  IMAD.MOV.U32 R106, RZ, RZ, R108 ;  /* 0x000000ffff6a7224 */ /* 0x000fc800078e006c */
[----:B------:R1:W2:Y:S01]  /*4eb0*/  MUFU.EX2 R24, R2 ;  /* 0x0000000200187308 */ /* 0x0002a20000000800 */
[----:B------:R-:W-:Y:S02]  /*4ec0*/  IMAD.MOV.U32 R108, RZ, RZ, R137 ;  /* 0x000000ffff6c7224 */ /* 0x000fe400078e0089 */
[----:B------:R-:W4:Y:S01]  /*4ed0*/  LDSM.16.MT88.4 R136, [R180+0x800] ;  /* 0x00080000b488783b */ /* 0x000f220000004200 */
[--C-:B-1----:R-:W-:Y:S01]  /*4ee0*/  FFMA.FTZ R2, R104, c[0x0][0x2d0], -R0.reuse ;  /* 0x0000b40068027a23 */ /* 0x102fe20000010800 */
[----:B--2---:R-:W-:Y:S01]  /*4ef0*/  F2FP.BF16.PACK_AB R153, R24, R18 ;  /* 0x000000121899723e */ /* 0x004fe200000010ff */
[----:B------:R-:W-:Y:S02]  /*4f00*/  FFMA.FTZ R0, R79, c[0x0][0x2d0], -R0 ;  /* 0x0000b4004f007a23 */ /* 0x000fe40000010800 */
[----:B------:R-:W-:Y:S01]  /*4f10*/  MUFU.EX2 R25, R2 ;  /* 0x0000000200197308 */ /* 0x000fe20000000800 */
[----:B------:R-:W-:Y:S02]  /*4f20*/  IMAD.MOV.U32 R104, RZ, RZ, R110 ;  /* 0x000000ffff687224 */ /* 0x000fe400078e006e */
[----:B------:R-:W-:-:S05]  /*4f30*/  IMAD.MOV.U32 R110, RZ, RZ, R78 ;  /* 0x000000ffff6e7224 */ /* 0x000fca00078e004e */
[----:B------:R1:W2:Y:S02]  /*4f40*/  MUFU.EX2 R19, R0 ;  /* 0x0000000000137308 */ /* 0x0002a40000000800 */
[----:B-1----:R-:W-:Y:S01]  /*4f50*/  FFMA.FTZ R0, R146, c[0x0][0x2d0], -R12 ;  /* 0x0000b40092007a23 */ /* 0x002fe2000001080c */
[----:B--2---:R-:W-:-:S05]  /*4f60*/  F2FP.BF16.PACK_AB R155, R19, R25 ;  /* 0x00000019139b723e */ /* 0x004fca00000010ff */
[----:B------:R1:W-:Y:S02]  /*4f70*/  MUFU.EX2 R17, R0 ;  /* 0x0000000000117308 */ /* 0x0003e40000000800 */
[C---:B---3--:R-:W-:Y:S08]  /*4f80*/  HMMA.16816.F32.BF16 R52, R152.reuse, R64, R88 ;  /* 0x000000409834723c */ /* 0x048ff00000041858 */
[----:B----4-:R-:W-:Y:S01]  /*4f90*/  HMMA.16816.F32.BF16 R128, R152, R136, R128 ;  /* 0x000000889880723c */ /* 0x010fe20000041880 */
[----:B-1----:R-:W-:-:S04]  /*4fa0*/  FFMA.FTZ R0, R148, c[0x0][0x2d0], -R12 ;  /* 0x0000b40094007a23 */ /* 0x002fc8000001080c */
[----:B------:R1:W2:Y:S03]  /*4fb0*/  MUFU.EX2 R16, R0 ;  /* 0x0000000000107308 */ /* 0x0002a60000000800 */
[----:B------:R-:W-:Y:S01]  /*4fc0*/  HMMA.16816.F32.BF16 R68, R152, R80, R172 ;  /* 0x000000509844723c */ /* 0x000fe200000418ac */
[----:B-1----:R-:W-:Y:S01]  /*4fd0*/  FFMA.FTZ R0, R147, c[0x0][0x2d0], -R12 ;  /* 0x0000b40093007a23 */ /* 0x002fe2000001080c */
[----:B--2---:R-:W-:-:S03]  /*4fe0*/  F2FP.BF16.PACK_AB R112, R16, R17 ;  /* 0x000000111070723e */ /* 0x004fc600000010ff */
[----:B------:R1:W-:Y:S02]  /*4ff0*/  MUFU.EX2 R14, R0 ;  /* 0x00000000000e7308 */ /* 0x0003e40000000800 */
[----:B-1----:R-:W-:-:S06]  /*5000*/  FFMA.FTZ R0, R149, c[0x0][0x2d0], -R12 ;  /* 0x0000b40095007a23 */ /* 0x002fcc000001080c */
[----:B------:R1:W2:Y:S02]  /*5010*/  MUFU.EX2 R15, R0 ;  /* 0x00000000000f7308 */ /* 0x0002a40000000800 */
[----:B-1----:R-:W-:Y:S01]  /*5020*/  FFMA.FTZ R0, R140, c[0x0][0x2d0], -R3 ;  /* 0x0000b4008c007a23 */ /* 0x002fe20000010803 */
[----:B--2---:R-:W-:-:S05]  /*5030*/  F2FP.BF16.PACK_AB R114, R15, R14 ;  /* 0x0000000e0f72723e */ /* 0x004fca00000010ff */
[----:B------:R1:W-:Y:S02]  /*5040*/  MUFU.EX2 R2, R0 ;  /* 0x0000000000027308 */ /* 0x0003e40000000800 */
[----:B-1----:R-:W-:-:S06]  /*5050*/  FFMA.FTZ R0, R143, c[0x0][0x2d0], -R3 ;  /* 0x0000b4008f007a23 */ /* 0x002fcc0000010803 */
[----:B------:R1:W2:Y:S02]  /*5060*/  MUFU.EX2 R8, R0 ;  /* 0x0000000000087308 */ /* 0x0002a40000000800 */
[--C-:B-1----:R-:W-:Y:S01]  /*5070*/  FFMA.FTZ R0, R142, c[0x0][0x2d0], -R3.reuse ;  /* 0x0000b4008e007a23 */ /* 0x102fe20000010803 */
[----:B--2---:R-:W-:Y:S01]  /*5080*/  F2FP.BF16.PACK_AB R113, R8, R2 ;  /* 0x000000020871723e */ /* 0x004fe200000010ff */
[----:B------:R-:W-:-:S04]  /*5090*/  FFMA.FTZ R3, R141, c[0x0][0x2d0], -R3 ;  /* 0x0000b4008d037a23 */ /* 0x000fc80000010803 */
[----:B------:R1:W-:Y:S08]  /*50a0*/  MUFU.EX2 R12, R0 ;  /* 0x00000000000c7308 */ /* 0x0003f00000000800 */
[----:B------:R-:W2:Y:S01]  /*50b0*/  MUFU.EX2 R13, R3 ;  /* 0x00000003000d7308 */ /* 0x000ea20000000800 */
[----:B-1----:R-:W-:-:S04]  /*50c0*/  FADD.FTZ R0, R167, R166 ;  /* 0x000000a6a7007221 */ /* 0x002fc80000010000 */
[----:B------:R-:W-:Y:S02]  /*50d0*/  FADD.FTZ R10, R163, R0 ;  /* 0x00000000a30a7221 */ /* 0x000fe40000010000 */
[----:B------:R-:W-:Y:S01]  /*50e0*/  FADD.FTZ R0, R203, R11 ;  /* 0x0000000bcb007221 */ /* 0x000fe20000010000 */
[----:B--2---:R-:W-:Y:S01]  /*50f0*/  F2FP.BF16.PACK_AB R115, R13, R12 ;  /* 0x0000000c0d73723e */ /* 0x004fe200000010ff */
[----:B------:R-:W-:Y:S02]  /*5100*/  FADD.FTZ R3, R145, R144 ;  /* 0x0000009091037221 */ /* 0x000fe40000010000 */
[----:B------:R-:W-:Y:S01]  /*5110*/  HMMA.16816.F32.BF16 R144, R152, R4, R168 ;  /* 0x000000049890723c */ /* 0x000fe200000418a8 */
[----:B------:R-:W-:-:S07]  /*5120*/  FADD.FTZ R10, R164, R10 ;  /* 0x0000000aa40a7221 */ /* 0x000fce0000010000 */
[C---:B------:R-:W-:Y:S01]  /*5130*/  HMMA.16816.F32.BF16 R60, R112.reuse, R66, R96 ;  /* 0x00000042703c723c */ /* 0x040fe20000041860 */
[----:B------:R-:W1:Y:S07]  /*5140*/  LDSM.16.MT88.4 R96, [R181+0x1400] ;  /* 0x00140000b560783b */ /* 0x000e6e0000004200 */
[C---:B------:R-:W-:Y:S01]  /*5150*/  HMMA.16816.F32.BF16 R56, R112.reuse, R64, R108 ;  /* 0x000000407038723c */ /* 0x040fe2000004186c */
[----:B------:R-:W2:Y:S07]  /*5160*/  LDSM.16.MT88.4 R108, [R180+0x2000] ;  /* 0x00200000b46c783b */ /* 0x000eae0000004200 */
[C---:B------:R-:W-:Y:S07]  /*5170*/  HMMA.16816.F32.BF16 R148, R112.reuse, R4, R84 ;  /* 0x000000047094723c */ /* 0x040fee0000041854 */
        /* <DEDUP_REMOVED lines=11> */
[----:B------:R-:W-:Y:S01]  /*5230*/  IADD3 R194, R217, -0x2, RZ ;  /* 0xfffffffed9c27810 */ /* 0x000fe20007ffe0ff */
[----:B------:R-:W-:Y:S01]  /*5240*/  FADD.FTZ R3, R116, R3 ;  /* 0x0000000374037221 */ /* 0x000fe20000010000 */
[C---:B-1----:R-:W-:Y:S01]  /*5250*/  HMMA.16816.F32.BF16 R88, R112.reuse, R96, R104 ;  /* 0x000000607058723c */ /* 0x042fe20000041868 */
[----:B------:R-:W-:Y:S01]  /*5260*/  FADD.FTZ R4, R199, R4 ;  /* 0x00000004c7047221 */ /* 0x000fe20000010000 */
[----:B------:R-:W-:Y:S01]  /*5270*/  ISETP.GE.AND P0, PT, R194, R231, PT ;  /* 0x000000e7c200720c */ /* 0x000fe20003f06270 */
[----:B------:R-:W-:Y:S02]  /*5280*/  FADD.FTZ R0, R162, R0 ;  /* 0x00000000a2007221 */ /* 0x000fe40000010000 */
[----:B------:R-:W-:Y:S02]  /*5290*/  FADD.FTZ R5, R218, R5 ;  /* 0x00000005da057221 */ /* 0x000fe40000010000 */
[----:B------:R-:W-:Y:S01]  /*52a0*/  FADD.FTZ R3, R156, R3 ;  /* 0x000000039c037221 */ /* 0x000fe20000010000 */
[----:B--2---:R-:W-:Y:S01]  /*52b0*/  HMMA.16816.F32.BF16 R104, R112, R108, R92 ;  /* 0x0000006c7068723c */ /* 0x004fe2000004185c */
        /* <DEDUP_REMOVED lines=26> */
[----:B------:R-:W-:Y:S02]  /*5460*/  FADD.FTZ R214, R15, R3 ;  /* 0x000000030fd67221 */ /* 0x000fe40000010000 */
[----:B------:R-:W-:-:S03]  /*5470*/  FADD.FTZ R215, R13, R4 ;  /* 0x000000040dd77221 */ /* 0x000fc60000010000 */
[C---:B------:R-:W-:Y:S08]  /*5480*/  HMMA.16816.F32.BF16 R100, R152.reuse, R108, R100 ;  /* 0x0000006c9864723c */ /* 0x040ff00000041864 */
[C---:B------:R-:W-:Y:S08]  /*5490*/  HMMA.16816.F32.BF16 R136, R152.reuse, R138, R40 ;  /* 0x0000008a9888723c */ /* 0x040ff00000041828 */
[C---:B------:R-:W-:Y:S08]  /*54a0*/  HMMA.16816.F32.BF16 R64, R152.reuse, R66, R36 ;  /* 0x000000429840723c */ /* 0x040ff00000041824 */
[C---:B------:R-:W-:Y:S08]  /*54b0*/  HMMA.16816.F32.BF16 R80, R152.reuse, R82, R48 ;  /* 0x000000529850723c */ /* 0x040ff00000041830 */
[C---:B------:R-:W-:Y:S08]  /*54c0*/  HMMA.16816.F32.BF16 R96, R152.reuse, R98, R32 ;  /* 0x000000629860723c */ /* 0x040ff00000041820 */
[----:B------:R-:W-:Y:S08]  /*54d0*/  HMMA.16816.F32.BF16 R108, R152, R110, R44 ;  /* 0x0000006e986c723c */ /* 0x000ff0000004182c */
[-C--:B------:R-:W-:Y:S08]  /*54e0*/  HMMA.16816.F32.BF16 R112, R112, R6.reuse, R208 ;  /* 0x000000067070723c */ /* 0x080ff000000418d0 */
[----:B------:R-:W-:Y:S01]  /*54f0*/  HMMA.16816.F32.BF16 R152, R152, R6, R20 ;  /* 0x000000069898723c */ /* 0x000fe20000041814 */
[----:B------:R-:W-:Y:S07]  /*5500*/  @!UPT UIADD3 URZ, URZ, URZ, URZ ;  /* 0x0000003f3f3ff290 */ /* 0x000fee000fffe03f */
[----:B------:R-:W-:Y:S11]  /*5510*/  @!P0 BRA `(.L_x_52) ;  /* 0x0000279000008947 */ /* 0x000ff60003800000 */
[----:B------:R-:W1:Y:S01]  /*5520*/  S2R R31, SR_TID.X ;  /* 0x00000000001f7919 */ /* 0x000e620000002100 */
[----:B------:R-:W-:Y:S01]  /*5530*/  ISETP.GE.AND P5, PT, R228, c[0x0][0x1d4], PT ;  /* 0x00007500e4007a0c */ /* 0x000fe20003fa6270 */
[----:B------:R-:W-:Y:S01]  /*5540*/  IMAD.MOV.U32 R240, RZ, RZ, c[0x0][0x208] ;  /* 0x00008200fff07624 */ /* 0x000fe200078e00ff */
[----:B------:R-:W-:Y:S01]  /*5550*/  ISETP.GE.AND P4, PT, R225, c[0x0][0x1d4], PT ;  /* 0x00007500e1007a0c */ /* 0x000fe20003f86270 */
[----:B------:R-:W-:Y:S01]  /*5560*/  IMAD.MOV.U32 R241, RZ, RZ, c[0x0][0x20c] ;  /* 0x00008300fff17624 */ /* 0x000fe200078e00ff */
[----:B------:R-:W-:-:S02]  /*5570*/  ISETP.GE.AND P3, PT, R226, c[0x0][0x1d4], PT ;  /* 0x00007500e2007a0c */ /* 0x000fc40003f66270 */
[----:B-1----:R-:W-:Y:S02]  /*5580*/  ISETP.GT.AND P0, PT, R31, 0x3f, PT ;  /* 0x0000003f1f00780c */ /* 0x002fe40003f04270 */
.L_x_55:
[----:B------:R-:W-:Y:S04]  /*5590*/  DEPBAR.LE SB0, 0x0 ;  /* 0x000080000000791a */ /* 0x000fe80000000000 */
[----:B------:R-:W-:Y:S01]  /*55a0*/  WARPSYNC 0xffffffff ;  /* 0xffffffff00007948 */ /* 0x000fe20003800000 */
[----:B------:R-:W-:Y:S01]  /*55b0*/  BAR.SYNC.DEFER_BLOCKING 0x0 ;  /* 0x0000000000007b1d */ /* 0x000fe20000010000 */
[----:B------:R-:W-:Y:S01]  /*55c0*/  SHF.R.S32.HI R0, RZ, 0x1f, R194 ;  /* 0x0000001fff007819 */ /* 0x000fe200000114c2 */
[----:B------:R-:W-:Y:S01]  /*55d0*/  IMAD.WIDE.U32 R2, R194, c[0x0][0x208], RZ ;  /* 0x00008200c2027a25 */ /* 0x000fe200078e00ff */
[----:B------:R-:W-:Y:S03]  /*55e0*/  MOV R116, R120 ;  /* 0x0000007800747202 */ /* 0x000fe60000000f00 */
[----:B------:R-:W-:Y:S04]  /*55f0*/  IMAD R0, R0, c[0x0][0x208], RZ ;  /* 0x0000820000007a24 */ /* 0x000fe800078e02ff */
[----:B------:R-:W-:Y:S04]  /*5600*/  IMAD R0, R194, c[0x0][0x20c], R0 ;  /* 0x00008300c2007a24 */ /* 0x000fe800078e0200 */
[----:B------:R-:W-:Y:S02]  /*5610*/  IMAD.IADD R0, R3, 0x1, R0 ;  /* 0x0000000103007824 */ /* 0x000fe400078e0200 */
[----:B------:R-:W-:Y:S01]  /*5620*/  IMAD.WIDE.U32 R2, R2, 0x30, RZ ;  /* 0x0000003002027825 */ /* 0x000fe200078e00ff */
[----:B------:R-:W-:Y:S01]  /*5630*/  LDSM.16.M88.4 R48, [R182] ;  /* 0x00000000b630783b */ /* 0x000fe20000000200 */
[----:B------:R-:W-:Y:S05]  /*5640*/  BSSY B0, `(.L_x_53) ;  /* 0x00000b0000007945 */ /* 0x000fea0003800000 */
[----:B------:R-:W1:Y:S06]  /*5650*/  LDSM.16.M88.4 R16, [R123] ;  /* 0x000000007b10783b */ /* 0x000e6c0000000200 */
[----:B------:R-:W2:Y:S06]  /*5660*/  S2R R20, SR_TID.X ;  /* 0x0000000000147919 */ /* 0x000eac0000002100 */
[----:B------:R-:W3:Y:S06]  /*5670*/  LDSM.16.M88.4 R44, [R182+0x1000] ;  /* 0x00100000b62c783b */ /* 0x000eec0000000200 */
[----:B------:R-:W4:Y:S06]  /*5680*/  LDSM.16.M88.4 R32, [R123+0x400] ;  /* 0x000400007b20783b */ /* 0x000f2c0000000200 */
[----:B------:R-:W5:Y:S06]  /*5690*/  LDSM.16.M88.4 R156, [R123+0x800] ;  /* 0x000800007b9c783b */ /* 0x000f6c0000000200 */
[----:B------:R-:W-:Y:S06]  /*56a0*/  LDSM.16.M88.4 R160, [R183] ;  /* 0x00000000b7a0783b */ /* 0x000fec0000000200 */
[----:B------:R-:W4:Y:S01]  /*56b0*/  LDSM.16.M88.4 R164, [R184] ;  /* 0x00000000b8a4783b */ /* 0x000f220000000200 */
[-C--:B-1----:R-:W-:Y:S05]  /*56c0*/  HMMA.16816.F32.BF16 R4, R48, R16.reuse, RZ ;  /* 0x000000103004723c */ /* 0x082fea00000418ff */
[----:B------:R-:W1:Y:S01]  /*56d0*/  LDSM.16.M88.4 R168, [R183+0x1000] ;  /* 0x00100000b7a8783b */ /* 0x000e620000000200 */
[----:B--2---:R-:W-:Y:S01]  /*56e0*/  ISETP.GT.AND P6, PT, R20, 0x3f, PT ;  /* 0x0000003f1400780c */ /* 0x004fe20003fc4270 */
[----:B------:R-:W-:Y:S01]  /*56f0*/  IMAD R20, R0, 0x30, RZ ;  /* 0x0000003000147824 */ /* 0x000fe200078e02ff */
[-C--:B------:R-:W-:Y:S04]  /*5700*/  IADD3 R0, P0, R222, R2.reuse, RZ ;  /* 0x00000002de007210 */ /* 0x080fe80007f1e0ff */
[----:B------:R-:W-:Y:S01]  /*5710*/  IMAD.IADD R3, R3, 0x1, R20 ;  /* 0x0000000103037824 */ /* 0x000fe200078e0214 */
[----:B------:R-:W2:Y:S01]  /*5720*/  LDSM.16.M88.4 R172, [R192] ;  /* 0x00000000c0ac783b */ /* 0x000ea20000000200 */
[C---:B---3--:R-:W-:Y:S02]  /*5730*/  HMMA.16816.F32.BF16 R8, R44.reuse, R16, RZ ;  /* 0x000000102c08723c */ /* 0x048fe400000418ff */
[----:B------:R-:W-:Y:S03]  /*5740*/  IMAD.X R28, R3, 0x1, R224, P0 ;  /* 0x00000001031c7824 */ /* 0x000fe600000e06e0 */
[----:B------:R-:W3:Y:S01]  /*5750*/  LDSM.16.M88.4 R176, [R191] ;  /* 0x00000000bfb0783b */ /* 0x000ee20000000200 */
[----:B------:R-:W-:Y:S02]  /*5760*/  @!P6 LEA R24, P1, R240, R2, 0x5 ;  /* 0x00000002f018e211 */ /* 0x000fe400078228ff */
[----:B------:R-:W-:Y:S01]  /*5770*/  LEA R2, P0, R0, c[0x0][0x1f8], 0x1 ;  /* 0x00007e0000027a11 */ /* 0x000fe200078008ff */
[-C--:B------:R-:W-:Y:S03]  /*5780*/  HMMA.16816.F32.BF16 R12, R44, R18.reuse, RZ ;  /* 0x000000122c0c723c */ /* 0x080fe600000418ff */
[----:B------:R-:W-:Y:S02]  /*5790*/  @!P6 LEA.HI.X R29, R240, R3, R241, 0x5, P1 ;  /* 0x00000003f01de211 */ /* 0x000fe400008f2cf1 */
[----:B------:R-:W-:Y:S02]  /*57a0*/  LEA.HI.X R3, R0, c[0x0][0x1fc], R28, 0x1, P0 ;  /* 0x00007f0000037a11 */ /* 0x000fe400000f0c1c */
[----:B------:R-:W-:Y:S01]  /*57b0*/  @!P6 IADD3 R37, P2, R24, R222, RZ ;  /* 0x000000de1825e210 */ /* 0x000fe20007f5e0ff */
[C---:B------:R-:W-:Y:S02]  /*57c0*/  HMMA.16816.F32.BF16 R16, R48.reuse, R18, RZ ;  /* 0x000000123010723c */ /* 0x040fe400000418ff */
[----:B------:R-:W-:Y:S01]  /*57d0*/  @!PT LDS RZ, [RZ] ;  /* 0x00000000fffff984 */ /* 0x000fe20000000800 */
[----:B------:R-:W-:Y:S01]  /*57e0*/  @!PT LDS RZ, [RZ] ;  /* 0x00000000fffff984 */ /* 0x000fe20000000800 */
[----:B------:R-:W-:Y:S01]  /*57f0*/  @!PT LDS RZ, [RZ] ;  /* 0x00000000fffff984 */ /* 0x000fe20000000800 */
[----:B------:R1:W-:Y:S02]  /*5800*/  LDGSTS.E.BYPASS.LTC128B.128 [R193+0x1880], [R2.64], !P3 ;  /* 0x0188000002c17fae */ /* 0x0003e4000d901d46 */
[----:B------:R-:W-:Y:S02]  /*5810*/  @!P6 LEA R36, P0, R37, c[0x0][0x1f8], 0x1 ;  /* 0x00007e002524ea11 */ /* 0x000fe400078008ff */
[----:B------:R-:W-:Y:S02]  /*5820*/  @!P6 IADD3.X R0, R29, R224, RZ, P2, !PT ;  /* 0x000000e01d00e210 */ /* 0x000fe400017fe4ff */
[----:B------:R1:W-:Y:S01]  /*5830*/  LDGSTS.E.BYPASS.LTC128B.128 [R193+0x2480], [R2.64+0x40], !P4 ;  /* 0x0248004002c17fae */ /* 0x0003e2000e101d46 */
[-C--:B----4-:R-:W-:Y:S01]  /*5840*/  HMMA.16816.F32.BF16 R20, R48, R32.reuse, RZ ;  /* 0x000000203014723c */ /* 0x090fe200000418ff */
[----:B------:R-:W-:Y:S02]  /*5850*/  ISETP.GT.AND P2, PT, R194, R231, PT ;  /* 0x000000e7c200720c */ /* 0x000fe40003f44270 */
[----:B------:R-:W-:Y:S02]  /*5860*/  @!P6 LEA.HI.X R37, R37, c[0x0][0x1fc], R0, 0x1, P0 ;  /* 0x00007f002525ea11 */ /* 0x000fe400000f0c00 */
[----:B------:R1:W-:Y:S01]  /*5870*/  LDGSTS.E.BYPASS.LTC128B.128 [R193+0x3080], [R2.64+0x80], !P5 ;  /* 0x0308008002c17fae */ /* 0x0003e2000e901d46 */
[----:B------:R-:W-:Y:S02]  /*5880*/  IMAD.MOV.U32 R0, RZ, RZ, R122 ;  /* 0x000000ffff007224 */ /* 0x000fe400078e007a */
[C---:B------:R-:W-:Y:S03]  /*5890*/  HMMA.16816.F32.BF16 R24, R44.reuse, R32, RZ ;  /* 0x000000202c18723c */ /* 0x040fe600000418ff */
[----:B------:R5:W-:Y:S05]  /*58a0*/  @!P6 LDGSTS.E.BYPASS.LTC128B.128 [R193+0x2080], [R36.64], !P3 ;  /* 0x0208000024c1efae */ /* 0x000bea000d901d46 */
[-C--:B------:R-:W-:Y:S01]  /*58b0*/  HMMA.16816.F32.BF16 R28, R44, R34.reuse, RZ ;  /* 0x000000222c1c723c */ /* 0x080fe200000418ff */
[----:B------:R5:W-:Y:S06]  /*58c0*/  @!P6 LDGSTS.E.BYPASS.LTC128B.128 [R193+0x2c80], [R36.64+0x40], !P4 ;  /* 0x02c8004024c1efae */ /* 0x000bec000e101d46 */
[----:B------:R5:W-:Y:S01]  /*58d0*/  @!P6 LDGSTS.E.BYPASS.LTC128B.128 [R193+0x3880], [R36.64+0x80], !P5 ;  /* 0x0388008024c1efae */ /* 0x000be2000e901d46 */
[C---:B------:R-:W-:Y:S05]  /*58e0*/  HMMA.16816.F32.BF16 R32, R48.reuse, R34, RZ ;  /* 0x000000223020723c */ /* 0x040fea00000418ff */
[----:B------:R-:W0:Y:S01]  /*58f0*/  LDGDEPBAR ;  /* 0x00000000000079af */ /* 0x000e220000000000 */
[----:B-1----:R-:W-:Y:S02]  /*5900*/  IMAD.MOV.U32 R2, RZ, RZ, R121 ;  /* 0x000000ffff027224 */ /* 0x002fe400078e0079 */
[-C--:B-----5:R-:W-:Y:S08]  /*5910*/  HMMA.16816.F32.BF16 R36, R48, R156.reuse, RZ ;  /* 0x0000009c3024723c */ /* 0x0a0ff000000418ff */
[C---:B------:R-:W-:Y:S08]  /*5920*/  HMMA.16816.F32.BF16 R40, R44.reuse, R156, RZ ;  /* 0x0000009c2c28723c */ /* 0x040ff000000418ff */
[-C--:B------:R-:W-:Y:S08]  /*5930*/  HMMA.16816.F32.BF16 R44, R44, R158.reuse, RZ ;  /* 0x0000009e2c2c723c */ /* 0x080ff000000418ff */
[----:B------:R-:W-:Y:S01]  /*5940*/  HMMA.16816.F32.BF16 R48, R48, R158, RZ ;  /* 0x0000009e3030723c */ /* 0x000fe200000418ff */
[----:B------:R-:W-:Y:S07]  /*5950*/  LDSM.16.M88.4 R156, [R182+0x2000] ;  /* 0x00200000b69c783b */ /* 0x000fee0000000200 */
[-C--:B------:R-:W-:Y:S08]  /*5960*/  HMMA.16816.F32.BF16 R4, R160, R164.reuse, R4 ;  /* 0x000000a4a004723c */ /* 0x080ff00000041804 */
[C---:B------:R-:W-:Y:S08]  /*5970*/  HMMA.16816.F32.BF16 R8, R168.reuse, R164, R8 ;  /* 0x000000a4a808723c */ /* 0x040ff00000041808 */
[-C--:B------:R-:W-:Y:S08]  /*5980*/  HMMA.16816.F32.BF16 R12, R168, R166.reuse, R12 ;  /* 0x000000a6a80c723c */ /* 0x080ff0000004180c */
[C---:B------:R-:W-:Y:S01]  /*5990*/  HMMA.16816.F32.BF16 R16, R160.reuse, R166, R16 ;  /* 0x000000a6a010723c */ /* 0x040fe20000041810 */
[----:B------:R-:W1:Y:S07]  /*59a0*/  LDSM.16.M88.4 R164, [R123+0xc00] ;  /* 0x000c00007ba4783b */ /* 0x000e6e0000000200 */
[-C--:B--2---:R-:W-:Y:S08]  /*59b0*/  HMMA.16816.F32.BF16 R20, R160, R172.reuse, R20 ;  /* 0x000000aca014723c */ /* 0x084ff00000041814 */
[C---:B------:R-:W-:Y:S08]  /*59c0*/  HMMA.16816.F32.BF16 R24, R168.reuse, R172, R24 ;  /* 0x000000aca818723c */ /* 0x040ff00000041818 */
[-C--:B------:R-:W-:Y:S08]  /*59d0*/  HMMA.16816.F32.BF16 R28, R168, R174.reuse, R28 ;  /* 0x000000aea81c723c */ /* 0x080ff0000004181c */
[C---:B------:R-:W-:Y:S01]  /*59e0*/  HMMA.16816.F32.BF16 R32, R160.reuse, R174, R32 ;  /* 0x000000aea020723c */ /* 0x040fe20000041820 */
[----:B------:R-:W-:Y:S07]  /*59f0*/  LDSM.16.M88.4 R172, [R123+0x1400] ;  /* 0x001400007bac783b */ /* 0x000fee0000000200 */
[-C--:B---3--:R-:W-:Y:S08]  /*5a00*/  HMMA.16816.F32.BF16 R36, R160, R176.reuse, R36 ;  /* 0x000000b0a024723c */ /* 0x088ff00000041824 */
[C---:B------:R-:W-:Y:S08]  /*5a10*/  HMMA.16816.F32.BF16 R40, R168.reuse, R176, R40 ;  /* 0x000000b0a828723c */ /* 0x040ff00000041828 */
[-C--:B------:R-:W-:Y:S01]  /*5a20*/  HMMA.16816.F32.BF16 R44, R168, R178.reuse, R44 ;  /* 0x000000b2a82c723c */ /* 0x080fe2000004182c */
[----:B------:R-:W2:Y:S07]  /*5a30*/  LDSM.16.M88.4 R168, [R182+0x3000] ;  /* 0x00300000b6a8783b */ /* 0x000eae0000000200 */
[----:B------:R-:W-:Y:S01]  /*5a40*/  HMMA.16816.F32.BF16 R48, R160, R178, R48 ;  /* 0x000000b2a030723c */ /* 0x000fe20000041830 */
[----:B------:R-:W3:Y:S07]  /*5a50*/  LDSM.16.M88.4 R160, [R123+0x1000] ;  /* 0x001000007ba0783b */ /* 0x000eee0000000200 */
[-C--:B-1----:R-:W-:Y:S08]  /*5a60*/  HMMA.16816.F32.BF16 R4, R156, R164.reuse, R4 ;  /* 0x000000a49c04723c */ /* 0x082ff00000041804 */
[C---:B--2---:R-:W-:Y:S08]  /*5a70*/  HMMA.16816.F32.BF16 R8, R168.reuse, R164, R8 ;  /* 0x000000a4a808723c */ /* 0x044ff00000041808 */
[-C--:B------:R-:W-:Y:S08]  /*5a80*/  HMMA.16816.F32.BF16 R12, R168, R166.reuse, R12 ;  /* 0x000000a6a80c723c */ /* 0x080ff0000004180c */
[C---:B------:R-:W-:Y:S01]  /*5a90*/  HMMA.16816.F32.BF16 R16, R156.reuse, R166, R16 ;  /* 0x000000a69c10723c */ /* 0x040fe20000041810 */
[----:B------:R-:W-:Y:S07]  /*5aa0*/  LDSM.16.M88.4 R164, [R190] ;  /* 0x00000000bea4783b */ /* 0x000fee0000000200 */
[-C--:B---3--:R-:W-:Y:S08]  /*5ab0*/  HMMA.16816.F32.BF16 R20, R156, R160.reuse, R20 ;  /* 0x000000a09c14723c */ /* 0x088ff00000041814 */
[C---:B------:R-:W-:Y:S08]  /*5ac0*/  HMMA.16816.F32.BF16 R24, R168.reuse, R160, R24 ;  /* 0x000000a0a818723c */ /* 0x040ff00000041818 */
[-C--:B------:R-:W-:Y:S08]  /*5ad0*/  HMMA.16816.F32.BF16 R28, R168, R162.reuse, R28 ;  /* 0x000000a2a81c723c */ /* 0x080ff0000004181c */
[C---:B------:R-:W-:Y:S01]  /*5ae0*/  HMMA.16816.F32.BF16 R32, R156.reuse, R162, R32 ;  /* 0x000000a29c20723c */ /* 0x040fe20000041820 */
[----:B------:R-:W1:Y:S07]  /*5af0*/  LDSM.16.M88.4 R160, [R183+0x2000] ;  /* 0x00200000b7a0783b */ /* 0x000e6e0000000200 */
[-C--:B------:R-:W-:Y:S08]  /*5b00*/  HMMA.16816.F32.BF16 R36, R156, R172.reuse, R36 ;  /* 0x000000ac9c24723c */ /* 0x080ff00000041824 */
[C---:B------:R-:W-:Y:S08]  /*5b10*/  HMMA.16816.F32.BF16 R40, R168.reuse, R172, R40 ;  /* 0x000000aca828723c */ /* 0x040ff00000041828 */
[-C--:B------:R-:W-:Y:S01]  /*5b20*/  HMMA.16816.F32.BF16 R44, R168, R174.reuse, R44 ;  /* 0x000000aea82c723c */ /* 0x080fe2000004182c */
[----:B------:R-:W2:Y:S07]  /*5b30*/  LDSM.16.M88.4 R168, [R183+0x3000] ;  /* 0x00300000b7a8783b */ /* 0x000eae0000000200 */
[----:B------:R-:W-:Y:S01]  /*5b40*/  HMMA.16816.F32.BF16 R48, R156, R174, R48 ;  /* 0x000000ae9c30723c */ /* 0x000fe20000041830 */
[----:B------:R-:W3:Y:S06]  /*5b50*/  LDSM.16.M88.4 R156, [R189] ;  /* 0x00000000bd9c783b */ /* 0x000eec0000000200 */
[----:B------:R-:W4:Y:S01]  /*5b60*/  LDSM.16.M88.4 R172, [R188] ;  /* 0x00000000bcac783b */ /* 0x000f220000000200 */
[-C--:B-1----:R-:W-:Y:S08]  /*5b70*/  HMMA.16816.F32.BF16 R4, R160, R164.reuse, R4 ;  /* 0x000000a4a004723c */ /* 0x082ff00000041804 */
[C---:B--2---:R-:W-:Y:S08]  /*5b80*/  HMMA.16816.F32.BF16 R8, R168.reuse, R164, R8 ;  /* 0x000000a4a808723c */ /* 0x044ff00000041808 */
[-C--:B------:R-:W-:Y:S08]  /*5b90*/  HMMA.16816.F32.BF16 R12, R168, R166.reuse, R12 ;  /* 0x000000a6a80c723c */ /* 0x080ff0000004180c */
[C---:B------:R-:W-:Y:S01]  /*5ba0*/  HMMA.16816.F32.BF16 R16, R160.reuse, R166, R16 ;  /* 0x000000a6a010723c */ /* 0x040fe20000041810 */
[----:B------:R-:W-:Y:S07]  /*5bb0*/  LDSM.16.M88.4 R164, [R123+0x1800] ;  /* 0x001800007ba4783b */ /* 0x000fee0000000200 */
[-C--:B---3--:R-:W-:Y:S08]  /*5bc0*/  HMMA.16816.F32.BF16 R20, R160, R156.reuse, R20 ;  /* 0x0000009ca014723c */ /* 0x088ff00000041814 */
[C---:B------:R-:W-:Y:S08]  /*5bd0*/  HMMA.16816.F32.BF16 R24, R168.reuse, R156, R24 ;  /* 0x0000009ca818723c */ /* 0x040ff00000041818 */
[-C--:B------:R-:W-:Y:S08]  /*5be0*/  HMMA.16816.F32.BF16 R28, R168, R158.reuse, R28 ;  /* 0x0000009ea81c723c */ /* 0x080ff0000004181c */
[C---:B------:R-:W-:Y:S01]  /*5bf0*/  HMMA.16816.F32.BF16 R32, R160.reuse, R158, R32 ;  /* 0x0000009ea020723c */ /* 0x040fe20000041820 */
[----:B------:R-:W1:Y:S07]  /*5c00*/  LDSM.16.M88.4 R156, [R182+0x4000] ;  /* 0x00400000b69c783b */ /* 0x000e6e0000000200 */
[-C--:B----4-:R-:W-:Y:S08]  /*5c10*/  HMMA.16816.F32.BF16 R36, R160, R172.reuse, R36 ;  /* 0x000000aca024723c */ /* 0x090ff00000041824 */
[C---:B------:R-:W-:Y:S08]  /*5c20*/  HMMA.16816.F32.BF16 R40, R168.reuse, R172, R40 ;  /* 0x000000aca828723c */ /* 0x040ff00000041828 */
[-C--:B------:R-:W-:Y:S01]  /*5c30*/  HMMA.16816.F32.BF16 R44, R168, R174.reuse, R44 ;  /* 0x000000aea82c723c */ /* 0x080fe2000004182c */
[----:B------:R-:W2:Y:S07]  /*5c40*/  LDSM.16.M88.4 R168, [R182+0x5000] ;  /* 0x00500000b6a8783b */ /* 0x000eae0000000200 */
[----:B------:R-:W-:Y:S01]  /*5c50*/  HMMA.16816.F32.BF16 R48, R160, R174, R48 ;  /* 0x000000aea030723c */ /* 0x000fe20000041830 */
[----:B------:R-:W3:Y:S06]  /*5c60*/  LDSM.16.M88.4 R160, [R123+0x1c00] ;  /* 0x001c00007ba0783b */ /* 0x000eec0000000200 */
[----:B------:R-:W4:Y:S01]  /*5c70*/  LDSM.16.M88.4 R172, [R123+0x2000] ;  /* 0x002000007bac783b */ /* 0x000f220000000200 */
        /* <DEDUP_REMOVED lines=15> */
[----:B------:R-:W3:Y:S06]  /*5d70*/  LDSM.16.M88.4 R156, [R186] ;  /* 0x00000000ba9c783b */ /* 0x000eec0000000200 */
[----:B------:R-:W4:Y:S01]  /*5d80*/  LDSM.16.M88.4 R172, [R185] ;  /* 0x00000000b9ac783b */ /* 0x000f220000000200 */
[----:B------:R-:W-:Y:S04]  /*5d90*/  DEPBAR.LE SB0, 0x0 ;  /* 0x000080000000791a */ /* 0x000fe80000000000 */
[-C--:B-1----:R-:W-:Y:S01]  /*5da0*/  HMMA.16816.F32.BF16 R4, R160, R164.reuse, R4 ;  /* 0x000000a4a004723c */ /* 0x082fe20000041804 */
[----:B------:R-:W-:Y:S07]  /*5db0*/  BAR.SYNC.DEFER_BLOCKING 0x0 ;  /* 0x0000000000007b1d */ /* 0x000fee0000010000 */
[C---:B--2---:R-:W-:Y:S08]  /*5dc0*/  HMMA.16816.F32.BF16 R8, R168.reuse, R164, R8 ;  /* 0x000000a4a808723c */ /* 0x044ff00000041808 */
[-C--:B------:R-:W-:Y:S08]  /*5dd0*/  HMMA.16816.F32.BF16 R12, R168, R166.reuse, R12 ;  /* 0x000000a6a80c723c */ /* 0x080ff0000004180c */
[C---:B------:R-:W-:Y:S08]  /*5de0*/  HMMA.16816.F32.BF16 R16, R160.reuse, R166, R16 ;  /* 0x000000a6a010723c */ /* 0x040ff00000041810 */
[-C--:B---3--:R-:W-:Y:S08]  /*5df0*/  HMMA.16816.F32.BF16 R20, R160, R156.reuse, R20 ;  /* 0x0000009ca014723c */ /* 0x088ff00000041814 */
[C---:B------:R-:W-:Y:S08]  /*5e00*/  HMMA.16816.F32.BF16 R24, R168.reuse, R156, R24 ;  /* 0x0000009ca818723c */ /* 0x040ff00000041818 */
[-C--:B------:R-:W-:Y:S08]  /*5e10*/  HMMA.16816.F32.BF16 R28, R168, R158.reuse, R28 ;  /* 0x0000009ea81c723c */ /* 0x080ff0000004181c */
[C---:B------:R-:W-:Y:S08]  /*5e20*/  HMMA.16816.F32.BF16 R32, R160.reuse, R158, R32 ;  /* 0x0000009ea020723c */ /* 0x040ff00000041820 */
[-C--:B----4-:R-:W-:Y:S08]  /*5e30*/  HMMA.16816.F32.BF16 R36, R160, R172.reuse, R36 ;  /* 0x000000aca024723c */ /* 0x090ff00000041824 */
[C---:B------:R-:W-:Y:S08]  /*5e40*/  HMMA.16816.F32.BF16 R40, R168.reuse, R172, R40 ;  /* 0x000000aca828723c */ /* 0x040ff00000041828 */
[-C--:B------:R-:W-:Y:S08]  /*5e50*/  HMMA.16816.F32.BF16 R44, R168, R174.reuse, R44 ;  /* 0x000000aea82c723c */ /* 0x080ff0000004182c */
[----:B------:R-:W-:Y:S01]  /*5e60*/  HMMA.16816.F32.BF16 R48, R160, R174, R48 ;  /* 0x000000aea030723c */ /* 0x000fe20000041830 */
[----:B------:R-:W-:Y:S07]  /*5e70*/  @!UPT UIADD3 URZ, URZ, URZ, URZ ;  /* 0x0000003f3f3ff290 */ /* 0x000fee000fffe03f */
[----:B------:R-:W-:-:S11]  /*5e80*/  @!P2 BRA `(.L_x_54) ;  /* 0x000002b00000a947 */ /* 0x000fd60003800000 */
[----:B------:R-:W-:Y:S04]  /*5e90*/  IADD3 R3, -R229, 0x30, RZ ;  /* 0x00000030e5037810 */ /* 0x000fe80007ffe1ff */
[----:B------:R-:W-:Y:S11]  /*5ea0*/  ISETP.GE.AND P0, PT, R3, 0x21, PT ;  /* 0x000000210300780c */ /* 0x000ff60003f06270 */
[----:B------:R-:W-:Y:S02]  /*5eb0*/  @!UPT UIADD3 URZ, URZ, URZ, URZ ;  /* 0x0000003f3f3ff290 */ /* 0x000fe4000fffe03f */
[----:B------:R-:W-:Y:S01]  /*5ec0*/  @P0 IMAD.MOV.U32 R156, RZ, RZ, c[0x0][0x1e0] ;  /* 0x00007800ff9c0624 */ /* 0x000fe200078e00ff */
[----:B------:R-:W-:Y:S01]  /*5ed0*/  @P0 IADD3 R117, R194, -0x1, RZ ;  /* 0xffffffffc2750810 */ /* 0x000fe20007ffe0ff */
[----:B------:R-:W-:Y:S03]  /*5ee0*/  @P0 IMAD.MOV.U32 R158, RZ, RZ, 0x5 ;  /* 0x00000005ff9e0424 */ /* 0x000fe600078e00ff */
[----:B------:R-:W-:Y:S02]  /*5ef0*/  @P0 SHF.R.S32.HI R118, RZ, 0x1f, R117 ;  /* 0x0000001fff760819 */ /* 0x000fe40000011475 */
[C---:B------:R-:W-:Y:S02]  /*5f00*/  @P0 SHF.L.U64.HI R159, R156.reuse, R158, c[0x0][0x1e4] ;  /* 0x000079009c9f0619 */ /* 0x040fe4000001029e */
[----:B------:R-:W-:Y:S01]  /*5f10*/  @P0 SHF.L.U32 R158, R156, 0x5, RZ ;  /* 0x000000059c9e0819 */ /* 0x000fe200000006ff */
[----:B------:R-:W-:Y:S02]  /*5f20*/  @P0 IMAD R118, R118, c[0x0][0x1e0], RZ ;  /* 0x0000780076760a24 */ /* 0x000fe400078e02ff */
[C---:B------:R-:W-:Y:S04]  /*5f30*/  @P0 IMAD.WIDE.U32 R156, R117.reuse, c[0x0][0x1e0], RZ ;  /* 0x00007800759c0a25 */ /* 0x040fe800078e00ff */
[----:B------:R-:W-:Y:S04]  /*5f40*/  @P0 IMAD R118, R117, c[0x0][0x1e4], R118 ;  /* 0x0000790075760a24 */ /* 0x000fe800078e0276 */
[----:B------:R-:W-:Y:S02]  /*5f50*/  @P0 IMAD.IADD R118, R157, 0x1, R118 ;  /* 0x000000019d760824 */ /* 0x000fe400078e0276 */
[----:B------:R-:W-:Y:S04]  /*5f60*/  @P0 IMAD.WIDE.U32 R156, R156, 0x30, R158 ;  /* 0x000000309c9c0825 */ /* 0x000fe800078e009e */
[----:B------:R-:W-:Y:S01]  /*5f70*/  @P0 IMAD R118, R118, 0x30, RZ ;  /* 0x0000003076760824 */ /* 0x000fe200078e02ff */
[----:B------:R-:W-:Y:S04]  /*5f80*/  @P0 IADD3 R117, P1, R220, R156, RZ ;  /* 0x0000009cdc750210 */ /* 0x000fe80007f3e0ff */
[----:B------:R-:W-:Y:S02]  /*5f90*/  @P0 IADD3.X R160, R219, R118, R157, P1, !PT ;  /* 0x00000076dba00210 */ /* 0x000fe40000ffe49d */
[----:B------:R-:W-:Y:S11]  /*5fa0*/  ISETP.GE.AND P1, PT, R3, 0x1, PT ;  /* 0x000000010300780c */ /* 0x000ff60003f26270 */
[----:B------:R-:W-:Y:S02]  /*5fb0*/  @!UPT UIADD3 URZ, URZ, URZ, URZ ;  /* 0x0000003f3f3ff290 */ /* 0x000fe4000fffe03f */
[----:B------:R-:W-:Y:S01]  /*5fc0*/  @P1 IADD3 R3, R194, -0x1, RZ ;  /* 0xffffffffc2031810 */ /* 0x000fe20007ffe0ff */
[----:B------:R-:W-:Y:S01]  /*5fd0*/  @P1 IMAD.MOV.U32 R157, RZ, RZ, R219 ;  /* 0x000000ffff9d1224 */ /* 0x000fe200078e00db */
[----:B------:R-:W-:Y:S02]  /*5fe0*/  @P1 MOV R156, R220 ;  /* 0x000000dc009c1202 */ /* 0x000fe40000000f00 */
[----:B------:R-:W-:Y:S01]  /*5ff0*/  @P1 SHF.R.S32.HI R118, RZ, 0x1f, R3 ;  /* 0x0000001fff761819 */ /* 0x000fe20000011403 */
[C---:B------:R-:W-:Y:S04]  /*6000*/  @P1 IMAD.WIDE.U32 R158, R3.reuse, c[0x0][0x1e0], RZ ;  /* 0x00007800039e1a25 */ /* 0x040fe800078e00ff */
[----:B------:R-:W-:Y:S02]  /*6010*/  @P1 IMAD R118, R118, c[0x0][0x1e0], RZ ;  /* 0x0000780076761a24 */ /* 0x000fe400078e02ff */
[----:B------:R-:W-:Y:S04]  /*6020*/  @P1 IMAD.WIDE.U32 R156, R158, 0x30, R156 ;  /* 0x000000309e9c1825 */ /* 0x000fe800078e009c */
[----:B------:R-:W-:Y:S01]  /*6030*/  @P1 IMAD R3, R3, c[0x0][0x1e4], R118 ;  /* 0x0000790003031a24 */ /* 0x000fe200078e0276 */
[C---:B------:R-:W-:Y:S03]  /*6040*/  @P1 LEA R158, P6, R156.reuse, c[0x0][0x1c8], 0x1 ;  /* 0x000072009c9e1a11 */ /* 0x040fe600078c08ff */
[----:B------:R-:W-:Y:S04]  /*6050*/  @P1 IMAD.IADD R3, R159, 0x1, R3 ;  /* 0x000000019f031824 */ /* 0x000fe800078e0203 */
[----:B------:R-:W-:Y:S05]  /*6060*/  @P1 IMAD R3, R3, 0x30, RZ ;  /* 0x0000003003031824 */ /* 0x000fea00078e02ff */
[----:B------:R-:W-:Y:S04]  /*6070*/  @P1 IADD3 R3, R157, R3, RZ ;  /* 0x000000039d031210 */ /* 0x000fe80007ffe0ff */
[----:B------:R-:W-:Y:S02]  /*6080*/  @P1 LEA.HI.X R159, R156, c[0x0][0x1cc], R3, 0x1, P6 ;  /* 0x000073009c9f1a11 */ /* 0x000fe400030f0c03 */
[C---:B------:R-:W-:Y:S03]  /*6090*/  @P0 LEA R156, P6, R117.reuse, c[0x0][0x1c8], 0x1 ;  /* 0x00007200759c0a11 */ /* 0x040fe600078c08ff */
[----:B------:R-:W-:Y:S01]  /*60a0*/  @!PT LDS RZ, [RZ] ;  /* 0x00000000fffff984 */ /* 0x000fe20000000800 */
[----:B------:R-:W-:Y:S01]  /*60b0*/  @!PT LDS RZ, [RZ] ;  /* 0x00000000fffff984 */ /* 0x000fe20000000800 */
[----:B------:R-:W-:Y:S01]  /*60c0*/  @!PT LDS RZ, [RZ] ;  /* 0x00000000fffff984 */ /* 0x000fe20000000800 */
[----:B------:R1:W-:Y:S01]  /*60d0*/  @P1 LDGSTS.E.BYPASS.LTC128B.128 [R193+0x3c80], [R158.64], !P3 ;  /* 0x03c800009ec11fae */ /* 0x0003e2000d901d46 */
[----:B------:R-:W-:Y:S04]  /*60e0*/  @P0 LEA.HI.X R157, R117, c[0x0][0x1cc], R160, 0x1, P6 ;  /* 0x00007300759d0a11 */ /* 0x000fe800030f0ca0 */
[----:B------:R1:W-:Y:S05]  /*60f0*/  @P1 LDGSTS.E.BYPASS.LTC128B.128 [R193+0x4880], [R158.64+0x40], !P4 ;  /* 0x048800409ec11fae */ /* 0x0003ea000e101d46 */
[----:B------:R1:W-:Y:S05]  /*6100*/  @P1 LDGSTS.E.BYPASS.LTC128B.128 [R193+0x5480], [R158.64+0x80], !P5 ;  /* 0x054800809ec11fae */ /* 0x0003ea000e901d46 */
[----:B------:R1:W-:Y:S05]  /*6110*/  @P0 LDGSTS.E.BYPASS.LTC128B.128 [R193+0x4480], [R156.64], !P3 ;  /* 0x044800009cc10fae */ /* 0x0003ea000d901d46 */
[----:B------:R1:W-:Y:S05]  /*6120*/  @P0 LDGSTS.E.BYPASS.LTC128B.128 [R193+0x5080], [R156.64+0x40], !P4 ;  /* 0x050800409cc10fae */ /* 0x0003ea000e101d46 */
[----:B------:R1:W-:Y:S02]  /*6130*/  @P0 LDGSTS.E.BYPASS.LTC128B.128 [R193+0x5c80], [R156.64+0x80], !P5 ;  /* 0x05c800809cc10fae */ /* 0x0003e4000e901d46 */
.L_x_54:
[----:B------:R-:W-:Y:S05]  /*6140*/  BSYNC B0 ;  /* 0x0000000000007941 */ /* 0x000fea0003800000 */
.L_x_53:
[----:B------:R-:W-:Y:S01]  /*6150*/  FMNMX.FTZ R117, R6, R121, !PT ;  /* 0x0000007906757209 */ /* 0x000fe20007810000 */
[----:B------:R-:W0:Y:S01]  /*6160*/  LDGDEPBAR ;  /* 0x00000000000079af */ /* 0x000e220000000000 */
        /* <DEDUP_REMOVED lines=32> */
[----:B------:R-:W-:Y:S01]  /*6370*/  SHFL.BFLY PT, R121, R117, 0x2, 0x1f ;  /* 0x0c401f0075797f89 */ /* 0x000fe200000e0000 */
[----:B------:R-:W-:Y:S02]  /*6380*/  FMNMX.FTZ R3, R49, R3, !PT ;  /* 0x0000000331037209 */ /* 0x000fe40007810000 */
[----:B------:R-:W-:Y:S02]  /*6390*/  FMNMX.FTZ R118, R44, R118, !PT ;  /* 0x000000762c767209 */ /* 0x000fe40007810000 */
[----:B------:R-:W-:Y:S02]  /*63a0*/  IADD3 R194, R194, -0x1, RZ ;  /* 0xffffffffc2c27810 */ /* 0x000fe40007ffe0ff */
[----:B------:R-:W-:Y:S01]  /*63b0*/  FMNMX.FTZ R118, R45, R118, !PT ;  /* 0x000000762d767209 */ /* 0x000fe20007810000 */
[----:B------:R-:W-:Y:S08]  /*63c0*/  SHFL.BFLY PT, R120, R3, 0x2, 0x1f ;  /* 0x0c401f0003787f89 */ /* 0x000ff000000e0000 */
[----:B------:R-:W2:Y:S02]  /*63d0*/  SHFL.BFLY PT, R122, R118, 0x2, 0x1f ;  /* 0x0c401f00767a7f89 */ /* 0x000ea400000e0000 */
[----:B--2---:R-:W-:Y:S02]  /*63e0*/  FMNMX.FTZ R118, R118, R122, !PT ;  /* 0x0000007a76767209 */ /* 0x004fe40007810000 */
[----:B------:R-:W-:Y:S02]  /*63f0*/  FMNMX.FTZ R117, R117, R121, !PT ;  /* 0x0000007975757209 */ /* 0x000fe40007810000 */
[----:B------:R-:W-:Y:S02]  /*6400*/  FMNMX.FTZ R3, R3, R120, !PT ;  /* 0x0000007803037209 */ /* 0x000fe40007810000 */
[----:B-1----:R-:W-:Y:S01]  /*6410*/  SHFL.BFLY PT, R157, R118, 0x1, 0x1f ;  /* 0x0c201f00769d7f89 */ /* 0x002fe200000e0000 */
[----:B------:R-:W-:Y:S04]  /*6420*/  FMNMX.FTZ R120, R10, R119, !PT ;  /* 0x000000770a787209 */ /* 0x000fe80007810000 */
[----:B------:R-:W-:Y:S03]  /*6430*/  FMNMX.FTZ R120, R11, R120, !PT ;  /* 0x000000780b787209 */ /* 0x000fe60007810000 */
[----:B------:R-:W1:Y:S01]  /*6440*/  SHFL.BFLY PT, R121, R117, 0x1, 0x1f ;  /* 0x0c201f0075797f89 */ /* 0x000e6200000e0000 */
[----:B------:R-:W-:Y:S04]  /*6450*/  FMNMX.FTZ R120, R14, R120, !PT ;  /* 0x000000780e787209 */ /* 0x000fe80007810000 */
[----:B------:R-:W-:Y:S03]  /*6460*/  FMNMX.FTZ R120, R15, R120, !PT ;  /* 0x000000780f787209 */ /* 0x000fe60007810000 */
[----:B------:R-:W2:Y:S01]  /*6470*/  SHFL.BFLY PT, R156, R3, 0x1, 0x1f ;  /* 0x0c201f00039c7f89 */ /* 0x000ea200000e0000 */
[----:B------:R-:W-:Y:S04]  /*6480*/  FMNMX.FTZ R120, R26, R120, !PT ;  /* 0x000000781a787209 */ /* 0x000fe80007810000 */
[----:B------:R-:W-:Y:S02]  /*6490*/  FMNMX.FTZ R120, R27, R120, !PT ;  /* 0x000000781b787209 */ /* 0x000fe40007810000 */
[----:B-1----:R-:W-:Y:S05]  /*64a0*/  FMNMX.FTZ R121, R117, R121, !PT ;  /* 0x0000007975797209 */ /* 0x002fea0007810000 */
[C---:B------:R-:W-:Y:S02]  /*64b0*/  FADD.FTZ R2, -R121.reuse, R2 ;  /* 0x0000000279027221 */ /* 0x040fe40000010100 */
[----:B------:R-:W-:Y:S01]  /*64c0*/  FMUL.FTZ R161, R121, c[0x0][0x2d0] ;  /* 0x0000b40079a17a20 */ /* 0x000fe20000410000 */
[----:B--2---:R-:W-:Y:S01]  /*64d0*/  FMNMX.FTZ R122, R3, R156, !PT ;  /* 0x0000009c037a7209 */ /* 0x004fe20007810000 */
[----:B------:R-:W-:Y:S01]  /*64e0*/  FMUL.FTZ R2, R2, c[0x0][0x2d0] ;  /* 0x0000b40002027a20 */ /* 0x000fe20000410000 */
[----:B------:R-:W-:Y:S01]  /*64f0*/  FMNMX.FTZ R3, R30, R120, !PT ;  /* 0x000000781e037209 */ /* 0x000fe20007810000 */
[--C-:B------:R-:W-:Y:S01]  /*6500*/  FFMA.FTZ R22, R22, c[0x0][0x2d0], -R161.reuse ;  /* 0x0000b40016167a23 */ /* 0x100fe200000108a1 */
[----:B------:R-:W-:Y:S01]  /*6510*/  FMNMX.FTZ R120, R118, R157, !PT ;  /* 0x0000009d76787209 */ /* 0x000fe20007810000 */
[C---:B------:R-:W-:Y:S01]  /*6520*/  FADD.FTZ R0, -R122.reuse, R0 ;  /* 0x000000007a007221 */ /* 0x040fe20000010100 */
[----:B------:R-:W-:Y:S01]  /*6530*/  FMNMX.FTZ R3, R31, R3, !PT ;  /* 0x000000031f037209 */ /* 0x000fe20007810000 */
[----:B------:R1:W2:Y:S01]  /*6540*/  MUFU.EX2 R118, R2 ;  /* 0x0000000200767308 */ /* 0x0002a20000000800 */
[----:B------:R-:W-:Y:S01]  /*6550*/  FMUL.FTZ R160, R122, c[0x0][0x2d0] ;  /* 0x0000b4007aa07a20 */ /* 0x000fe20000410000 */
[----:B------:R-:W-:Y:S01]  /*6560*/  LDSM.16.MT88.4 R156, [R180] ;  /* 0x00000000b49c783b */ /* 0x000fe20000004200 */
[----:B------:R-:W-:Y:S01]  /*6570*/  FMNMX.FTZ R117, R42, R3, !PT ;  /* 0x000000032a757209 */ /* 0x000fe20007810000 */
[----:B------:R-:W-:Y:S02]  /*6580*/  FMUL.FTZ R3, R0, c[0x0][0x2d0] ;  /* 0x0000b40000037a20 */ /* 0x000fe40000410000 */
[--C-:B------:R-:W-:Y:S01]  /*6590*/  FFMA.FTZ R4, R4, c[0x0][0x2d0], -R160.reuse ;  /* 0x0000b40004047a23 */ /* 0x100fe200000108a0 */
[----:B------:R-:W-:Y:S01]  /*65a0*/  FMNMX.FTZ R0, R43, R117, !PT ;  /* 0x000000752b007209 */ /* 0x000fe20007810000 */
[--C-:B------:R-:W-:Y:S02]  /*65b0*/  FFMA.FTZ R20, R20, c[0x0][0x2d0], -R160.reuse ;  /* 0x0000b40014147a23 */ /* 0x100fe400000108a0 */
[----:B------:R3:W4:Y:S01]  /*65c0*/  MUFU.EX2 R117, R3 ;  /* 0x0000000300757308 */ /* 0x0007220000000800 */
[----:B------:R-:W-:Y:S01]  /*65d0*/  FMNMX.FTZ R0, R46, R0, !PT ;  /* 0x000000002e007209 */ /* 0x000fe20007810000 */
[--C-:B------:R-:W-:Y:S02]  /*65e0*/  FFMA.FTZ R21, R21, c[0x0][0x2d0], -R160.reuse ;  /* 0x0000b40015157a23 */ /* 0x100fe400000108a0 */
[--C-:B------:R-:W-:Y:S01]  /*65f0*/  FFMA.FTZ R23, R23, c[0x0][0x2d0], -R161.reuse ;  /* 0x0000b40017177a23 */ /* 0x100fe200000108a1 */
[----:B------:R-:W-:Y:S01]  /*6600*/  FMNMX.FTZ R0, R47, R0, !PT ;  /* 0x000000002f007209 */ /* 0x000fe20007810000 */
[--C-:B------:R-:W-:Y:S02]  /*6610*/  FFMA.FTZ R32, R32, c[0x0][0x2d0], -R160.reuse ;  /* 0x0000b40020207a23 */ /* 0x100fe400000108a0 */
[----:B------:R-:W-:Y:S02]  /*6620*/  FFMA.FTZ R33, R33, c[0x0][0x2d0], -R160 ;  /* 0x0000b40021217a23 */ /* 0x000fe400000108a0 */
[----:B------:R-:W-:Y:S01]  /*6630*/  MUFU.EX2 R162, R4 ;  /* 0x0000000400a27308 */ /* 0x000fe20000000800 */
[--C-:B------:R-:W-:Y:S02]  /*6640*/  FFMA.FTZ R34, R34, c[0x0][0x2d0], -R161.reuse ;  /* 0x0000b40022227a23 */ /* 0x100fe400000108a1 */
[--C-:B------:R-:W-:Y:S02]  /*6650*/  FFMA.FTZ R35, R35, c[0x0][0x2d0], -R161.reuse ;  /* 0x0000b40023237a23 */ /* 0x100fe400000108a1 */
[----:B-1----:R-:W-:Y:S02]  /*6660*/  FADD.FTZ R2, -R120, R116 ;  /* 0x0000007478027221 */ /* 0x002fe40000010100 */
[----:B--2---:R-:W-:Y:S02]  /*6670*/  FMUL.FTZ R54, R118, R54 ;  /* 0x0000003676367220 */ /* 0x004fe40000410000 */
[----:B------:R-:W-:Y:S01]  /*6680*/  FMUL.FTZ R2, R2, c[0x0][0x2d0] ;  /* 0x0000b40002027a20 */ /* 0x000fe20000410000 */
[----:B------:R-:W-:Y:S01]  /*6690*/  MUFU.EX2 R198, R20 ;  /* 0x0000001400c67308 */ /* 0x000fe20000000800 */
[C---:B------:R-:W-:Y:S02]  /*66a0*/  FMUL.FTZ R55, R118.reuse, R55 ;  /* 0x0000003776377220 */ /* 0x040fe40000410000 */
[C---:B------:R-:W-:Y:S01]  /*66b0*/  FMUL.FTZ R66, R118.reuse, R66 ;  /* 0x0000004276427220 */ /* 0x040fe20000410000 */
[----:B---3--:R-:W1:Y:S01]  /*66c0*/  SHFL.BFLY PT, R3, R0, 0x2, 0x1f ;  /* 0x0c401f0000037f89 */ /* 0x008e6200000e0000 */
[C---:B----4-:R-:W-:Y:S02]  /*66d0*/  FMUL.FTZ R52, R117.reuse, R52 ;  /* 0x0000003475347220 */ /* 0x050fe40000410000 */
[C---:B------:R-:W-:Y:S02]  /*66e0*/  FMUL.FTZ R53, R117.reuse, R53 ;  /* 0x0000003575357220 */ /* 0x040fe40000410000 */
[C---:B------:R-:W-:Y:S01]  /*66f0*/  FMUL.FTZ R64, R117.reuse, R64 ;  /* 0x0000004075407220 */ /* 0x040fe20000410000 */
[----:B------:R2:W3:Y:S01]  /*6700*/  MUFU.EX2 R116, R2 ;  /* 0x0000000200747308 */ /* 0x0004e20000000800 */
[C---:B------:R-:W-:Y:S02]  /*6710*/  FMUL.FTZ R65, R117.reuse, R65 ;  /* 0x0000004175417220 */ /* 0x040fe40000410000 */
[C---:B------:R-:W-:Y:S02]  /*6720*/  FMUL.FTZ R67, R118.reuse, R67 ;  /* 0x0000004376437220 */ /* 0x040fe40000410000 */
[C---:B------:R-:W-:Y:S02]  /*6730*/  FMUL.FTZ R68, R117.reuse, R68 ;  /* 0x0000004475447220 */ /* 0x040fe40000410000 */
[C---:B------:R-:W-:Y:S02]  /*6740*/  FMUL.FTZ R69, R117.reuse, R69 ;  /* 0x0000004575457220 */ /* 0x040fe40000410000 */
[C---:B------:R-:W-:Y:S01]  /*6750*/  FMUL.FTZ R70, R118.reuse, R70 ;  /* 0x0000004676467220 */ /* 0x040fe20000410000 */
[----:B------:R-:W-:Y:S01]  /*6760*/  MUFU.EX2 R199, R21 ;  /* 0x0000001500c77308 */ /* 0x000fe20000000800 */
[C---:B------:R-:W-:Y:S02]  /*6770*/  FMUL.FTZ R71, R118.reuse, R71 ;  /* 0x0000004776477220 */ /* 0x040fe40000410000 */
[C---:B------:R-:W-:Y:S02]  /*6780*/  FMUL.FTZ R80, R117.reuse, R80 ;  /* 0x0000005075507220 */ /* 0x040fe40000410000 */
[----:B------:R-:W-:Y:S02]  /*6790*/  FMUL.FTZ R81, R117, R81 ;  /* 0x0000005175517220 */ /* 0x000fe40000410000 */
[----:B------:R-:W-:Y:S01]  /*67a0*/  FMUL.FTZ R82, R118, R82 ;  /* 0x0000005276527220 */ /* 0x000fe20000410000 */
[----:B-1----:R-:W-:Y:S01]  /*67b0*/  FMNMX.FTZ R0, R0, R3, !PT ;  /* 0x0000000300007209 */ /* 0x002fe20007810000 */
[--C-:B------:R-:W-:Y:S01]  /*67c0*/  FFMA.FTZ R3, R7, c[0x0][0x2d0], -R161.reuse ;  /* 0x0000b40007037a23 */ /* 0x100fe200000108a1 */
[----:B------:R-:W-:Y:S01]  /*67d0*/  MUFU.EX2 R197, R22 ;  /* 0x0000001600c57308 */ /* 0x000fe20000000800 */
[C---:B------:R-:W-:Y:S02]  /*67e0*/  FMUL.FTZ R7, R118.reuse, R131 ;  /* 0x0000008376077220 */ /* 0x040fe40000410000 */
[----:B------:R-:W-:Y:S02]  /*67f0*/  FMUL.FTZ R83, R118, R83 ;  /* 0x0000005376537220 */ /* 0x000fe40000410000 */
[--C-:B--2---:R-:W-:Y:S02]  /*6800*/  FFMA.FTZ R2, R5, c[0x0][0x2d0], -R160.reuse ;  /* 0x0000b40005027a23 */ /* 0x104fe400000108a0 */
[C---:B------:R-:W-:Y:S02]  /*6810*/  FMUL.FTZ R5, R117.reuse, R129 ;  /* 0x0000008175057220 */ /* 0x040fe40000410000 */
[C---:B---3--:R-:W-:Y:S01]  /*6820*/  FMUL.FTZ R56, R116.reuse, R56 ;  /* 0x0000003874387220 */ /* 0x048fe20000410000 */
[----:B------:R1:W-:Y:S01]  /*6830*/  MUFU.EX2 R207, R2 ;  /* 0x0000000200cf7308 */ /* 0x0003e20000000800 */
[C---:B------:R-:W-:Y:S02]  /*6840*/  FMUL.FTZ R57, R116.reuse, R57 ;  /* 0x0000003974397220 */ /* 0x040fe40000410000 */
[C---:B------:R-:W-:Y:S02]  /*6850*/  FMUL.FTZ R60, R116.reuse, R60 ;  /* 0x0000003c743c7220 */ /* 0x040fe40000410000 */
[C---:B------:R-:W-:Y:S02]  /*6860*/  FMUL.FTZ R61, R116.reuse, R61 ;  /* 0x0000003d743d7220 */ /* 0x040fe40000410000 */
[C---:B------:R-:W-:Y:S02]  /*6870*/  FMUL.FTZ R72, R116.reuse, R72 ;  /* 0x0000004874487220 */ /* 0x040fe40000410000 */
[C---:B------:R-:W-:Y:S01]  /*6880*/  FMUL.FTZ R73, R116.reuse, R73 ;  /* 0x0000004974497220 */ /* 0x040fe20000410000 */
[----:B------:R2:W-:Y:S01]  /*6890*/  MUFU.EX2 R206, R3 ;  /* 0x0000000300ce7308 */ /* 0x0005e20000000800 */
[C---:B------:R-:W-:Y:S02]  /*68a0*/  FMUL.FTZ R76, R116.reuse, R76 ;  /* 0x0000004c744c7220 */ /* 0x040fe40000410000 */
[----:B------:R-:W-:Y:S02]  /*68b0*/  FMUL.FTZ R77, R116, R77 ;  /* 0x0000004d744d7220 */ /* 0x000fe40000410000 */
[C---:B------:R-:W-:Y:S02]  /*68c0*/  FMUL.FTZ R84, R117.reuse, R84 ;  /* 0x0000005475547220 */ /* 0x040fe40000410000 */
[C---:B------:R-:W-:Y:S02]  /*68d0*/  FMUL.FTZ R85, R117.reuse, R85 ;  /* 0x0000005575557220 */ /* 0x040fe40000410000 */
[C---:B------:R-:W-:Y:S01]  /*68e0*/  FMUL.FTZ R86, R118.reuse, R86 ;  /* 0x0000005676567220 */ /* 0x040fe20000410000 */
[----:B------:R-:W-:Y:S01]  /*68f0*/  MUFU.EX2 R196, R23 ;  /* 0x0000001700c47308 */ /* 0x000fe20000000800 */
[----:B------:R-:W-:Y:S02]  /*6900*/  FMUL.FTZ R87, R118, R87 ;  /* 0x0000005776577220 */ /* 0x000fe40000410000 */
[----:B------:R-:W-:Y:S02]  /*6910*/  FMUL.FTZ R88, R116, R88 ;  /* 0x0000005874587220 */ /* 0x000fe40000410000 */
[--C-:B-1----:R-:W-:Y:S02]  /*6920*/  FFMA.FTZ R2, R6, c[0x0][0x2d0], -R161.reuse ;  /* 0x0000b40006027a23 */ /* 0x102fe400000108a1 */
[----:B------:R-:W-:Y:S02]  /*6930*/  FMUL.FTZ R6, R118, R130 ;  /* 0x0000008276067220 */ /* 0x000fe40000410000 */
[C---:B------:R-:W-:Y:S01]  /*6940*/  FMUL.FTZ R89, R116.reuse, R89 ;  /* 0x0000005974597220 */ /* 0x040fe20000410000 */
[----:B------:R1:W3:Y:S01]  /*6950*/  MUFU.EX2 R205, R2 ;  /* 0x0000000200cd7308 */ /* 0x0002e20000000800 */
[C---:B------:R-:W-:Y:S02]  /*6960*/  FMUL.FTZ R92, R116.reuse, R92 ;  /* 0x0000005c745c7220 */ /* 0x040fe40000410000 */
[----:B------:R-:W-:Y:S02]  /*6970*/  FMUL.FTZ R93, R116, R93 ;  /* 0x0000005d745d7220 */ /* 0x000fe40000410000 */
[--C-:B--2---:R-:W-:Y:S02]  /*6980*/  FFMA.FTZ R3, R16, c[0x0][0x2d0], -R160.reuse ;  /* 0x0000b40010037a23 */ /* 0x104fe400000108a0 */
[C---:B------:R-:W-:Y:S02]  /*6990*/  FMUL.FTZ R16, R117.reuse, R136 ;  /* 0x0000008875107220 */ /* 0x040fe40000410000 */
[--C-:B------:R-:W-:Y:S01]  /*69a0*/  FFMA.FTZ R136, R38, c[0x0][0x2d0], -R161.reuse ;  /* 0x0000b40026887a23 */ /* 0x100fe200000108a1 */
[----:B------:R2:W-:Y:S01]  /*69b0*/  MUFU.EX2 R208, R3 ;  /* 0x0000000300d07308 */ /* 0x0005e20000000800 */
[C---:B------:R-:W-:Y:S02]  /*69c0*/  FMUL.FTZ R96, R117.reuse, R96 ;  /* 0x0000006075607220 */ /* 0x040fe40000410000 */
[C---:B------:R-:W-:Y:S02]  /*69d0*/  FMUL.FTZ R97, R117.reuse, R97 ;  /* 0x0000006175617220 */ /* 0x040fe40000410000 */
[C---:B------:R-:W-:Y:S02]  /*69e0*/  FMUL.FTZ R98, R118.reuse, R98 ;  /* 0x0000006276627220 */ /* 0x040fe40000410000 */
[C---:B------:R-:W-:Y:S02]  /*69f0*/  FMUL.FTZ R99, R118.reuse, R99 ;  /* 0x0000006376637220 */ /* 0x040fe40000410000 */
[C---:B------:R-:W-:Y:S01]  /*6a00*/  FMUL.FTZ R100, R117.reuse, R100 ;  /* 0x0000006475647220 */ /* 0x040fe20000410000 */
[----:B------:R-:W-:Y:S01]  /*6a10*/  MUFU.EX2 R163, R136 ;  /* 0x0000008800a37308 */ /* 0x000fe20000000800 */
[----:B------:R-:W-:Y:S02]  /*6a20*/  FMUL.FTZ R101, R117, R101 ;  /* 0x0000006575657220 */ /* 0x000fe40000410000 */
[----:B------:R-:W-:Y:S01]  /*6a30*/  FMUL.FTZ R102, R118, R102 ;  /* 0x0000006676667220 */ /* 0x000fe20000410000 */
[----:B-1----:R-:W1:Y:S01]  /*6a40*/  SHFL.BFLY PT, R2, R0, 0x1, 0x1f ;  /* 0x0c201f0000027f89 */ /* 0x002e6200000e0000 */
[----:B---3--:R-:W-:Y:S01]  /*6a50*/  F2FP.BF16.PACK_AB R129, R206, R205 ;  /* 0x000000cdce81723e */ /* 0x008fe200000010ff */
[----:B------:R-:W-:Y:S02]  /*6a60*/  FMUL.FTZ R103, R118, R103 ;  /* 0x0000006776677220 */ /* 0x000fe40000410000 */
[C---:B------:R-:W-:Y:S02]  /*6a70*/  FMUL.FTZ R104, R116.reuse, R104 ;  /* 0x0000006874687220 */ /* 0x040fe40000410000 */
[C---:B------:R-:W-:Y:S01]  /*6a80*/  FMUL.FTZ R105, R116.reuse, R105 ;  /* 0x0000006974697220 */ /* 0x040fe20000410000 */
[----:B------:R-:W-:Y:S01]  /*6a90*/  MUFU.EX2 R195, R32 ;  /* 0x0000002000c37308 */ /* 0x000fe20000000800 */
[C---:B------:R-:W-:Y:S02]  /*6aa0*/  FMUL.FTZ R20, R116.reuse, R140 ;  /* 0x0000008c74147220 */ /* 0x040fe40000410000 */
[--C-:B--2---:R-:W-:Y:S02]  /*6ab0*/  FFMA.FTZ R3, R17, c[0x0][0x2d0], -R160.reuse ;  /* 0x0000b40011037a23 */ /* 0x104fe400000108a0 */
[----:B------:R-:W-:Y:S02]  /*6ac0*/  FMUL.FTZ R17, R117, R137 ;  /* 0x0000008975117220 */ /* 0x000fe40000410000 */
[--C-:B------:R-:W-:Y:S02]  /*6ad0*/  FFMA.FTZ R137, R49, c[0x0][0x2d0], -R160.reuse ;  /* 0x0000b40031897a23 */ /* 0x100fe400000108a0 */
[--C-:B------:R-:W-:Y:S01]  /*6ae0*/  FFMA.FTZ R140, R51, c[0x0][0x2d0], -R161.reuse ;  /* 0x0000b400338c7a23 */ /* 0x100fe200000108a1 */
[----:B------:R2:W3:Y:S01]  /*6af0*/  MUFU.EX2 R218, R3 ;  /* 0x0000000300da7308 */ /* 0x0004e20000000800 */
[----:B------:R-:W-:Y:S02]  /*6b00*/  FMUL.FTZ R21, R116, R141 ;  /* 0x0000008d74157220 */ /* 0x000fe40000410000 */
[C---:B------:R-:W-:Y:S02]  /*6b10*/  FMUL.FTZ R108, R117.reuse, R108 ;  /* 0x0000006c756c7220 */ /* 0x040fe40000410000 */
[----:B------:R-:W-:Y:S01]  /*6b20*/  FMUL.FTZ R109, R117, R109 ;  /* 0x0000006d756d7220 */ /* 0x000fe20000410000 */
[----:B-1----:R-:W-:Y:S01]  /*6b30*/  FMNMX.FTZ R2, R0, R2, !PT ;  /* 0x0000000200027209 */ /* 0x002fe20007810000 */
[--C-:B------:R-:W-:Y:S02]  /*6b40*/  FFMA.FTZ R0, R19, c[0x0][0x2d0], -R161.reuse ;  /* 0x0000b40013007a23 */ /* 0x100fe400000108a1 */
[----:B------:R-:W-:Y:S01]  /*6b50*/  FMUL.FTZ R19, R118, R139 ;  /* 0x0000008b76137220 */ /* 0x000fe20000410000 */
[----:B------:R-:W-:Y:S01]  /*6b60*/  MUFU.EX2 R168, R137 ;  /* 0x0000008900a87308 */ /* 0x000fe20000000800 */
[--C-:B------:R-:W-:Y:S01]  /*6b70*/  FFMA.FTZ R139, R37, c[0x0][0x2d0], -R160.reuse ;  /* 0x0000b400258b7a23 */ /* 0x100fe200000108a0 */
[----:B------:R-:W-:Y:S01]  /*6b80*/  F2FP.BF16.PACK_AB R37, R196, R197 ;  /* 0x000000c5c425723e */ /* 0x000fe200000010ff */
[C---:B------:R-:W-:Y:S02]  /*6b90*/  FMUL.FTZ R110, R118.reuse, R110 ;  /* 0x0000006e766e7220 */ /* 0x040fe40000410000 */
[----:B------:R-:W-:Y:S02]  /*6ba0*/  FMUL.FTZ R111, R118, R111 ;  /* 0x0000006f766f7220 */ /* 0x000fe40000410000 */
[C---:B------:R-:W-:Y:S02]  /*6bb0*/  FMUL.FTZ R112, R116.reuse, R112 ;  /* 0x0000007074707220 */ /* 0x040fe40000410000 */
[----:B------:R-:W-:Y:S01]  /*6bc0*/  FMUL.FTZ R113, R116, R113 ;  /* 0x0000007174717220 */ /* 0x000fe20000410000 */
[----:B------:R1:W-:Y:S01]  /*6bd0*/  MUFU.EX2 R216, R0 ;  /* 0x0000000000d87308 */ /* 0x0003e20000000800 */
[--C-:B------:R-:W-:Y:S01]  /*6be0*/  FFMA.FTZ R141, R36, c[0x0][0x2d0], -R160.reuse ;  /* 0x0000b400248d7a23 */ /* 0x100fe200000108a0 */
[----:B------:R-:W-:Y:S01]  /*6bf0*/  F2FP.BF16.PACK_AB R36, R199, R198 ;  /* 0x000000c6c724723e */ /* 0x000fe200000010ff */
[----:B--2---:R-:W-:Y:S01]  /*6c00*/  FFMA.FTZ R3, R18, c[0x0][0x2d0], -R161 ;  /* 0x0000b40012037a23 */ /* 0x004fe200000108a1 */
[----:B---3--:R-:W-:Y:S01]  /*6c10*/  F2FP.BF16.PACK_AB R130, R218, R208 ;  /* 0x000000d0da82723e */ /* 0x008fe200000010ff */
[----:B------:R-:W-:Y:S02]  /*6c20*/  FMUL.FTZ R18, R118, R138 ;  /* 0x0000008a76127220 */ /* 0x000fe40000410000 */
[----:B------:R-:W-:Y:S03]  /*6c30*/  FFMA.FTZ R138, R48, c[0x0][0x2d0], -R160 ;  /* 0x0000b400308a7a23 */ /* 0x000fe600000108a0 */
[----:B------:R-:W2:Y:S10]  /*6c40*/  MUFU.EX2 R217, R3 ;  /* 0x0000000300d97308 */ /* 0x000eb40000000800 */
[----:B------:R-:W-:Y:S01]  /*6c50*/  MUFU.EX2 R166, R139 ;  /* 0x0000008b00a67308 */ /* 0x000fe20000000800 */
[----:B-1----:R-:W-:Y:S02]  /*6c60*/  FADD.FTZ R0, -R2, R119 ;  /* 0x0000007702007221 */ /* 0x002fe40000010100 */
[----:B------:R-:W-:Y:S02]  /*6c70*/  FMUL.FTZ R119, R120, c[0x0][0x2d0] ;  /* 0x0000b40078777a20 */ /* 0x000fe40000410000 */
[----:B------:R-:W-:Y:S05]  /*6c80*/  FMUL.FTZ R0, R0, c[0x0][0x2d0] ;  /* 0x0000b40000007a20 */ /* 0x000fea0000410000 */
[----:B------:R1:W-:Y:S01]  /*6c90*/  MUFU.EX2 R167, R138 ;  /* 0x0000008a00a77308 */ /* 0x0003e20000000800 */
[--C-:B------:R-:W-:Y:S02]  /*6ca0*/  FFMA.FTZ R24, R24, c[0x0][0x2d0], -R119.reuse ;  /* 0x0000b40018187a23 */ /* 0x100fe40000010877 */
[--C-:B------:R-:W-:Y:S01]  /*6cb0*/  FFMA.FTZ R25, R25, c[0x0][0x2d0], -R119.reuse ;  /* 0x0000b40019197a23 */ /* 0x100fe20000010877 */
[----:B--2---:R-:W-:Y:S01]  /*6cc0*/  F2FP.BF16.PACK_AB R131, R216, R217 ;  /* 0x000000d9d883723e */ /* 0x004fe200000010ff */
[--C-:B------:R-:W-:Y:S02]  /*6cd0*/  FFMA.FTZ R3, R8, c[0x0][0x2d0], -R119.reuse ;  /* 0x0000b40008037a23 */ /* 0x100fe40000010877 */
[----:B------:R-:W-:Y:S02]  /*6ce0*/  FMUL.FTZ R8, R116, R124 ;  /* 0x0000007c74087220 */ /* 0x000fe40000410000 */
[--C-:B------:R-:W-:Y:S01]  /*6cf0*/  FFMA.FTZ R28, R28, c[0x0][0x2d0], -R119.reuse ;  /* 0x0000b4001c1c7a23 */ /* 0x100fe20000010877 */
[----:B------:R2:W-:Y:S01]  /*6d00*/  MUFU.EX2 R202, R3 ;  /* 0x0000000300ca7308 */ /* 0x0005e20000000800 */
[--C-:B------:R-:W-:Y:S09]  /*6d10*/  FFMA.FTZ R29, R29, c[0x0][0x2d0], -R119.reuse ;  /* 0x0000b4001d1d7a23 */ /* 0x100ff20000010877 */
[----:B------:R-:W3:Y:S01]  /*6d20*/  MUFU.EX2 R0, R0 ;  /* 0x0000000000007308 */ /* 0x000ee20000000800 */
[----:B-1----:R-:W-:Y:S09]  /*6d30*/  LDSM.16.MT88.4 R136, [R180+0x800] ;  /* 0x00080000b488783b */ /* 0x002ff20000004200 */
[----:B------:R-:W-:Y:S01]  /*6d40*/  MUFU.EX2 R171, R28 ;  /* 0x0000001c00ab7308 */ /* 0x000fe20000000800 */
[--C-:B--2---:R-:W-:Y:S02]  /*6d50*/  FFMA.FTZ R3, R9, c[0x0][0x2d0], -R119.reuse ;  /* 0x0000b40009037a23 */ /* 0x104fe40000010877 */
[----:B------:R-:W-:Y:S07]  /*6d60*/  FMUL.FTZ R9, R116, R125 ;  /* 0x0000007d74097220 */ /* 0x000fee0000410000 */
[----:B------:R1:W2:Y:S01]  /*6d70*/  MUFU.EX2 R204, R3 ;  /* 0x0000000300cc7308 */ /* 0x0002a20000000800 */
[C---:B---3--:R-:W-:Y:S02]  /*6d80*/  FMUL.FTZ R58, R0.reuse, R58 ;  /* 0x0000003a003a7220 */ /* 0x048fe40000410000 */
[C---:B------:R-:W-:Y:S02]  /*6d90*/  FMUL.FTZ R59, R0.reuse, R59 ;  /* 0x0000003b003b7220 */ /* 0x040fe40000410000 */
[C---:B------:R-:W-:Y:S02]  /*6da0*/  FMUL.FTZ R62, R0.reuse, R62 ;  /* 0x0000003e003e7220 */ /* 0x040fe40000410000 */
[C---:B------:R-:W-:Y:S03]  /*6db0*/  FMUL.FTZ R63, R0.reuse, R63 ;  /* 0x0000003f003f7220 */ /* 0x040fe60000410000 */
[----:B------:R-:W-:Y:S01]  /*6dc0*/  MUFU.EX2 R172, R29 ;  /* 0x0000001d00ac7308 */ /* 0x000fe20000000800 */
[C---:B------:R-:W-:Y:S02]  /*6dd0*/  FMUL.FTZ R74, R0.reuse, R74 ;  /* 0x0000004a004a7220 */ /* 0x040fe40000410000 */
[C---:B------:R-:W-:Y:S02]  /*6de0*/  FMUL.FTZ R75, R0.reuse, R75 ;  /* 0x0000004b004b7220 */ /* 0x040fe40000410000 */
[C---:B------:R-:W-:Y:S02]  /*6df0*/  FMUL.FTZ R78, R0.reuse, R78 ;  /* 0x0000004e004e7220 */ /* 0x040fe40000410000 */
[C---:B------:R-:W-:Y:S02]  /*6e00*/  FMUL.FTZ R79, R0.reuse, R79 ;  /* 0x0000004f004f7220 */ /* 0x040fe40000410000 */
[C---:B------:R-:W-:Y:S01]  /*6e10*/  FMUL.FTZ R90, R0.reuse, R90 ;  /* 0x0000005a005a7220 */ /* 0x040fe20000410000 */
[----:B------:R3:W-:Y:S01]  /*6e20*/  MUFU.EX2 R175, R24 ;  /* 0x0000001800af7308 */ /* 0x0007e20000000800 */
[----:B------:R-:W-:Y:S02]  /*6e30*/  FMUL.FTZ R91, R0, R91 ;  /* 0x0000005b005b7220 */ /* 0x000fe40000410000 */
[--C-:B-1----:R-:W-:Y:S01]  /*6e40*/  FFMA.FTZ R3, R12, c[0x0][0x2d0], -R119.reuse ;  /* 0x0000b4000c037a23 */ /* 0x102fe20000010877 */
[----:B--2---:R-:W-:Y:S01]  /*6e50*/  F2FP.BF16.PACK_AB R124, R204, R202 ;  /* 0x000000cacc7c723e */ /* 0x004fe200000010ff */
[----:B------:R-:W-:Y:S02]  /*6e60*/  FMUL.FTZ R12, R116, R132 ;  /* 0x00000084740c7220 */ /* 0x000fe40000410000 */
[C---:B------:R-:W-:Y:S02]  /*6e70*/  FMUL.FTZ R94, R0.reuse, R94 ;  /* 0x0000005e005e7220 */ /* 0x040fe40000410000 */
[C---:B------:R-:W-:Y:S01]  /*6e80*/  FMUL.FTZ R95, R0.reuse, R95 ;  /* 0x0000005f005f7220 */ /* 0x040fe20000410000 */
[----:B------:R1:W-:Y:S01]  /*6e90*/  MUFU.EX2 R211, R3 ;  /* 0x0000000300d37308 */ /* 0x0003e20000000800 */
[C---:B------:R-:W-:Y:S02]  /*6ea0*/  FMUL.FTZ R106, R0.reuse, R106 ;  /* 0x0000006a006a7220 */ /* 0x040fe40000410000 */
[C---:B------:R-:W-:Y:S02]  /*6eb0*/  FMUL.FTZ R107, R0.reuse, R107 ;  /* 0x0000006b006b7220 */ /* 0x040fe40000410000 */
[C---:B------:R-:W-:Y:S02]  /*6ec0*/  FMUL.FTZ R22, R0.reuse, R142 ;  /* 0x0000008e00167220 */ /* 0x040fe40000410000 */
[C---:B------:R-:W-:Y:S02]  /*6ed0*/  FMUL.FTZ R23, R0.reuse, R143 ;  /* 0x0000008f00177220 */ /* 0x040fe40000410000 */
[C---:B------:R-:W-:Y:S01]  /*6ee0*/  FMUL.FTZ R114, R0.reuse, R114 ;  /* 0x0000007200727220 */ /* 0x040fe20000410000 */
[----:B------:R2:W-:Y:S01]  /*6ef0*/  MUFU.EX2 R176, R25 ;  /* 0x0000001900b07308 */ /* 0x0005e20000000800 */
[----:B------:R-:W-:Y:S02]  /*6f00*/  FMUL.FTZ R115, R0, R115 ;  /* 0x0000007300737220 */ /* 0x000fe40000410000 */
[C---:B------:R-:W-:Y:S02]  /*6f10*/  FMUL.FTZ R28, R117.reuse, R152 ;  /* 0x00000098751c7220 */ /* 0x040fe40000410000 */
[----:B---3--:R-:W-:Y:S02]  /*6f20*/  FMUL.FTZ R24, R117, R144 ;  /* 0x0000009075187220 */ /* 0x008fe40000410000 */
[--C-:B------:R-:W-:Y:S02]  /*6f30*/  FFMA.FTZ R144, R45, c[0x0][0x2d0], -R119.reuse ;  /* 0x0000b4002d907a23 */ /* 0x100fe40000010877 */
[----:B------:R-:W-:Y:S01]  /*6f40*/  FMUL.FTZ R29, R117, R153 ;  /* 0x00000099751d7220 */ /* 0x000fe20000410000 */
[----:B------:R3:W4:Y:S01]  /*6f50*/  MUFU.EX2 R179, R33 ;  /* 0x0000002100b37308 */ /* 0x0007220000000800 */
[--C-:B-1----:R-:W-:Y:S02]  /*6f60*/  FFMA.FTZ R3, R13, c[0x0][0x2d0], -R119.reuse ;  /* 0x0000b4000d037a23 */ /* 0x102fe40000010877 */
[----:B------:R-:W-:Y:S07]  /*6f70*/  FMUL.FTZ R13, R116, R133 ;  /* 0x00000085740d7220 */ /* 0x000fee0000410000 */
[----:B------:R1:W5:Y:S01]  /*6f80*/  MUFU.EX2 R212, R3 ;  /* 0x0000000300d47308 */ /* 0x0003620000000800 */
[----:B--2---:R-:W-:Y:S02]  /*6f90*/  FMUL.FTZ R25, R117, R145 ;  /* 0x0000009175197220 */ /* 0x004fe40000410000 */
[----:B------:R-:W-:Y:S07]  /*6fa0*/  FFMA.FTZ R145, R44, c[0x0][0x2d0], -R119 ;  /* 0x0000b4002c917a23 */ /* 0x000fee0000010877 */
[----:B------:R2:W-:Y:S01]  /*6fb0*/  MUFU.EX2 R177, R34 ;  /* 0x0000002200b17308 */ /* 0x0005e20000000800 */
[----:B---3--:R-:W-:Y:S01]  /*6fc0*/  FMUL.FTZ R33, R116, R149 ;  /* 0x0000009574217220 */ /* 0x008fe20000410000 */
[----:B----4-:R-:W-:Y:S08]  /*6fd0*/  F2FP.BF16.PACK_AB R38, R179, R195 ;  /* 0x000000c3b326723e */ /* 0x010ff000000010ff */
[----:B------:R3:W-:Y:S01]  /*6fe0*/  MUFU.EX2 R178, R35 ;  /* 0x0000002300b27308 */ /* 0x0007e20000000800 */
[----:B-1----:R-:W-:Y:S04]  /*6ff0*/  FMUL.FTZ R3, R2, c[0x0][0x2d0] ;  /* 0x0000b40002037a20 */ /* 0x002fe80000410000 */
[--C-:B------:R-:W-:Y:S02]  /*7000*/  FFMA.FTZ R4, R10, c[0x0][0x2d0], -R3.reuse ;  /* 0x0000b4000a047a23 */ /* 0x100fe40000010803 */
[----:B------:R-:W-:Y:S01]  /*7010*/  FMUL.FTZ R10, R0, R126 ;  /* 0x0000007e000a7220 */ /* 0x000fe20000410000 */
[----:B-----5:R-:W-:Y:S02]  /*7020*/  F2FP.BF16.PACK_AB R126, R212, R211 ;  /* 0x000000d3d47e723e */ /* 0x020fe400000010ff */
[----:B------:R1:W-:Y:S01]  /*7030*/  MUFU.EX2 R201, R4 ;  /* 0x0000000400c97308 */ /* 0x0003e20000000800 */
[--C-:B------:R-:W-:Y:S02]  /*7040*/  FFMA.FTZ R26, R26, c[0x0][0x2d0], -R3.reuse ;  /* 0x0000b4001a1a7a23 */ /* 0x100fe40000010803 */
[--C-:B------:R-:W-:Y:S02]  /*7050*/  FFMA.FTZ R32, R27, c[0x0][0x2d0], -R3.reuse ;  /* 0x0000b4001b207a23 */ /* 0x100fe40000010803 */
[----:B--2---:R-:W-:Y:S02]  /*7060*/  FMUL.FTZ R34, R0, R150 ;  /* 0x0000009600227220 */ /* 0x004fe40000410000 */
[--C-:B------:R-:W-:Y:S02]  /*7070*/  FFMA.FTZ R30, R30, c[0x0][0x2d0], -R3.reuse ;  /* 0x0000b4001e1e7a23 */ /* 0x100fe40000010803 */
[--C-:B------:R-:W-:Y:S01]  /*7080*/  FFMA.FTZ R31, R31, c[0x0][0x2d0], -R3.reuse ;  /* 0x0000b4001f1f7a23 */ /* 0x100fe20000010803 */
[----:B------:R2:W-:Y:S01]  /*7090*/  MUFU.EX2 R173, R26 ;  /* 0x0000001a00ad7308 */ /* 0x0005e20000000800 */
[--C-:B------:R-:W-:Y:S01]  /*70a0*/  FFMA.FTZ R143, R42, c[0x0][0x2d0], -R3.reuse ;  /* 0x0000b4002a8f7a23 */ /* 0x100fe20000010803 */
[----:B------:R-:W-:Y:S01]  /*70b0*/  F2FP.BF16.PACK_AB R42, R172, R171 ;  /* 0x000000abac2a723e */ /* 0x000fe200000010ff */
[----:B---3--:R-:W-:Y:S02]  /*70c0*/  FMUL.FTZ R35, R0, R151 ;  /* 0x0000009700237220 */ /* 0x008fe40000410000 */
[----:B------:R-:W-:Y:S02]  /*70d0*/  FFMA.FTZ R142, R43, c[0x0][0x2d0], -R3 ;  /* 0x0000b4002b8e7a23 */ /* 0x000fe40000010803 */
[----:B------:R-:W-:Y:S02]  /*70e0*/  FMUL.FTZ R27, R118, R147 ;  /* 0x00000093761b7220 */ /* 0x000fe40000410000 */
[----:B------:R-:W-:Y:S01]  /*70f0*/  FFMA.FTZ R147, R40, c[0x0][0x2d0], -R119 ;  /* 0x0000b40028937a23 */ /* 0x000fe20000010877 */
[----:B------:R3:W-:Y:S01]  /*7100*/  MUFU.EX2 R170, R30 ;  /* 0x0000001e00aa7308 */ /* 0x0007e20000000800 */
[----:B------:R-:W-:Y:S01]  /*7110*/  F2FP.BF16.PACK_AB R40, R176, R175 ;  /* 0x000000afb028723e */ /* 0x000fe200000010ff */
[----:B-1----:R-:W-:Y:S02]  /*7120*/  FFMA.FTZ R4, R11, c[0x0][0x2d0], -R3 ;  /* 0x0000b4000b047a23 */ /* 0x002fe40000010803 */
[----:B------:R-:W-:Y:S06]  /*7130*/  FMUL.FTZ R11, R0, R127 ;  /* 0x0000007f000b7220 */ /* 0x000fec0000410000 */
[----:B------:R1:W4:Y:S01]  /*7140*/  MUFU.EX2 R203, R4 ;  /* 0x0000000400cb7308 */ /* 0x0003220000000800 */
[----:B--2---:R-:W-:Y:S02]  /*7150*/  FMUL.FTZ R26, R118, R146 ;  /* 0x00000092761a7220 */ /* 0x004fe40000410000 */
[----:B------:R-:W-:Y:S02]  /*7160*/  FFMA.FTZ R146, R41, c[0x0][0x2d0], -R119 ;  /* 0x0000b40029927a23 */ /* 0x000fe40000010877 */
[--C-:B------:R-:W-:Y:S05]  /*7170*/  FFMA.FTZ R119, R46, c[0x0][0x2d0], -R3.reuse ;  /* 0x0000b4002e777a23 */ /* 0x100fea0000010803 */
[----:B------:R-:W2:Y:S01]  /*7180*/  MUFU.EX2 R169, R31 ;  /* 0x0000001f00a97308 */ /* 0x000ea20000000800 */
[----:B---3--:R-:W-:Y:S01]  /*7190*/  FMUL.FTZ R30, R118, R154 ;  /* 0x0000009a761e7220 */ /* 0x008fe20000410000 */
[----:B------:R-:W-:Y:S08]  /*71a0*/  F2FP.BF16.PACK_AB R154, R168, R167 ;  /* 0x000000a7a89a723e */ /* 0x000ff000000010ff */
[----:B------:R3:W5:Y:S01]  /*71b0*/  MUFU.EX2 R174, R32 ;  /* 0x0000002000ae7308 */ /* 0x0007620000000800 */
[--C-:B-1----:R-:W-:Y:S01]  /*71c0*/  FFMA.FTZ R4, R14, c[0x0][0x2d0], -R3.reuse ;  /* 0x0000b4000e047a23 */ /* 0x102fe20000010803 */
[----:B----4-:R-:W-:Y:S01]  /*71d0*/  F2FP.BF16.PACK_AB R125, R203, R201 ;  /* 0x000000c9cb7d723e */ /* 0x010fe200000010ff */
[----:B------:R-:W-:Y:S07]  /*71e0*/  FMUL.FTZ R14, R0, R134 ;  /* 0x00000086000e7220 */ /* 0x000fee0000410000 */
[----:B------:R1:W4:Y:S01]  /*71f0*/  MUFU.EX2 R209, R4 ;  /* 0x0000000400d17308 */ /* 0x0003220000000800 */
[----:B--2---:R-:W-:Y:S01]  /*7200*/  F2FP.BF16.PACK_AB R43, R169, R170 ;  /* 0x000000aaa92b723e */ /* 0x004fe200000010ff */
[----:B------:R-:W-:Y:S08]  /*7210*/  FMUL.FTZ R31, R118, R155 ;  /* 0x0000009b761f7220 */ /* 0x000ff00000410000 */
[----:B------:R-:W-:Y:S01]  /*7220*/  MUFU.EX2 R160, R144 ;  /* 0x0000009000a07308 */ /* 0x000fe20000000800 */
[----:B---3--:R-:W-:Y:S01]  /*7230*/  FMUL.FTZ R32, R116, R148 ;  /* 0x0000009474207220 */ /* 0x008fe20000410000 */
[----:B-----5:R-:W-:Y:S08]  /*7240*/  F2FP.BF16.PACK_AB R41, R174, R173 ;  /* 0x000000adae29723e */ /* 0x020ff000000010ff */
[----:B------:R-:W-:Y:S01]  /*7250*/  MUFU.EX2 R119, R119 ;  /* 0x0000007700777308 */ /* 0x000fe20000000800 */
[--C-:B-1----:R-:W-:Y:S02]  /*7260*/  FFMA.FTZ R4, R15, c[0x0][0x2d0], -R3.reuse ;  /* 0x0000b4000f047a23 */ /* 0x102fe40000010803 */
[C---:B------:R-:W-:Y:S02]  /*7270*/  FMUL.FTZ R15, R0.reuse, R135 ;  /* 0x00000087000f7220 */ /* 0x040fe40000410000 */
[----:B------:R-:W1:Y:S01]  /*7280*/  LDSM.16.MT88.4 R132, [R181] ;  /* 0x00000000b584783b */ /* 0x000e620000004200 */
[----:B------:R-:W-:Y:S04]  /*7290*/  FFMA.FTZ R3, R47, c[0x0][0x2d0], -R3 ;  /* 0x0000b4002f037a23 */ /* 0x000fe80000010803 */
[----:B------:R2:W3:Y:S01]  /*72a0*/  MUFU.EX2 R210, R4 ;  /* 0x0000000400d27308 */ /* 0x0004e20000000800 */
[----:B------:R-:W-:Y:S04]  /*72b0*/  FFMA.FTZ R0, R0, R215, R201 ;  /* 0x000000d700007223 */ /* 0x000fe800000100c9 */
[----:B------:R-:W-:Y:S01]  /*72c0*/  FADD.FTZ R0, R203, R0 ;  /* 0x00000000cb007221 */ /* 0x000fe20000010000 */
[----:B------:R-:W-:Y:S03]  /*72d0*/  LDSM.16.MT88.4 R44, [R180+0x1000] ;  /* 0x00100000b42c783b */ /* 0x000fe60000004200 */
[----:B----4-:R-:W-:Y:S02]  /*72e0*/  FADD.FTZ R0, R209, R0 ;  /* 0x00000000d1007221 */ /* 0x010fe40000010000 */
[----:B--2---:R-:W-:Y:S01]  /*72f0*/  FMUL.FTZ R4, R117, R128 ;  /* 0x0000008075047220 */ /* 0x004fe20000410000 */
[----:B------:R-:W-:Y:S01]  /*7300*/  F2FP.BF16.PACK_AB R128, R207, R162 ;  /* 0x000000a2cf80723e */ /* 0x000fe200000010ff */
[----:B------:R-:W-:Y:S01]  /*7310*/  FFMA.FTZ R117, R117, R200, R162 ;  /* 0x000000c875757223 */ /* 0x000fe200000100a2 */
[C---:B---3--:R-:W-:Y:S01]  /*7320*/  F2FP.BF16.PACK_AB R127, R210.reuse, R209 ;  /* 0x000000d1d27f723e */ /* 0x048fe200000010ff */
[----:B------:R-:W2:Y:S01]  /*7330*/  MUFU.EX2 R162, R141 ;  /* 0x0000008d00a27308 */ /* 0x000ea20000000800 */
[----:B------:R-:W-:Y:S03]  /*7340*/  FADD.FTZ R0, R210, R0 ;  /* 0x00000000d2007221 */ /* 0x000fe60000010000 */
[-C--:B------:R-:W-:Y:S08]  /*7350*/  HMMA.16816.F32.BF16 R4, R128, R156.reuse, R4 ;  /* 0x0000009c8004723c */ /* 0x080ff00000041804 */
[C---:B------:R-:W-:Y:S01]  /*7360*/  HMMA.16816.F32.BF16 R8, R124.reuse, R156, R8 ;  /* 0x0000009c7c08723c */ /* 0x040fe20000041808 */
[----:B------:R-:W-:Y:S07]  /*7370*/  MUFU.EX2 R156, R147 ;  /* 0x00000093009c7308 */ /* 0x000fee0000000800 */
[-C--:B------:R-:W-:Y:S03]  /*7380*/  HMMA.16816.F32.BF16 R12, R124, R158.reuse, R12 ;  /* 0x0000009e7c0c723c */ /* 0x080fe6000004180c */
[----:B------:R-:W-:Y:S01]  /*7390*/  MUFU.EX2 R157, R142 ;  /* 0x0000008e009d7308 */ /* 0x000fe20000000800 */
[----:B--2---:R-:W-:Y:S04]  /*73a0*/  F2FP.BF16.PACK_AB R152, R166, R162 ;  /* 0x000000a2a698723e */ /* 0x004fe800000010ff */
[C---:B------:R-:W-:Y:S05]  /*73b0*/  HMMA.16816.F32.BF16 R16, R128.reuse, R158, R16 ;  /* 0x0000009e8010723c */ /* 0x040fea0000041810 */
[----:B------:R-:W-:Y:S03]  /*73c0*/  MUFU.EX2 R158, R146 ;  /* 0x00000092009e7308 */ /* 0x000fe60000000800 */
[-C--:B-1----:R-:W-:Y:S07]  /*73d0*/  HMMA.16816.F32.BF16 R52, R128, R132.reuse, R52 ;  /* 0x000000848034723c */ /* 0x082fee0000041834 */
[----:B------:R-:W-:Y:S01]  /*73e0*/  MUFU.EX2 R159, R145 ;  /* 0x00000091009f7308 */ /* 0x000fe20000000800 */
[C---:B------:R-:W-:Y:S08]  /*73f0*/  HMMA.16816.F32.BF16 R56, R124.reuse, R132, R56 ;  /* 0x000000847c38723c */ /* 0x040ff00000041838 */
[-C--:B------:R-:W-:Y:S08]  /*7400*/  HMMA.16816.F32.BF16 R60, R124, R134.reuse, R60 ;  /* 0x000000867c3c723c */ /* 0x080ff0000004183c */
[C---:B------:R-:W-:Y:S01]  /*7410*/  HMMA.16816.F32.BF16 R64, R128.reuse, R134, R64 ;  /* 0x000000868040723c */ /* 0x040fe20000041840 */
[----:B------:R-:W1:Y:S07]  /*7420*/  LDSM.16.MT88.4 R132, [R180+0xc00] ;  /* 0x000c0000b484783b */ /* 0x000e6e0000004200 */
[-C--:B-1----:R-:W-:Y:S08]  /*7430*/  HMMA.16816.F32.BF16 R68, R128, R132.reuse, R68 ;  /* 0x000000848044723c */ /* 0x082ff00000041844 */
        /* <DEDUP_REMOVED lines=15> */
[C---:B------:R-:W-:Y:S07]  /*7530*/  HMMA.16816.F32.BF16 R32, R124.reuse, R132, R32 ;  /* 0x000000847c20723c */ /* 0x040fee0000041820 */
[--C-:B------:R-:W-:Y:S01]  /*7540*/  FFMA.FTZ R132, R50, c[0x0][0x2d0], -R161.reuse ;  /* 0x0000b40032847a23 */ /* 0x100fe200000108a1 */
[-C--:B------:R-:W-:Y:S01]  /*7550*/  HMMA.16816.F32.BF16 R112, R124, R134.reuse, R112 ;  /* 0x000000867c70723c */ /* 0x080fe20000041870 */
[----:B------:R-:W1:Y:S02]  /*7560*/  LDSM.16.MT88.4 R124, [R180+0x400] ;  /* 0x00040000b47c783b */ /* 0x000e640000004200 */
[----:B------:R-:W-:Y:S01]  /*7570*/  MUFU.EX2 R165, R132 ;  /* 0x0000008400a57308 */ /* 0x000fe20000000800 */
[----:B------:R-:W-:Y:S01]  /*7580*/  FFMA.FTZ R133, R39, c[0x0][0x2d0], -R161 ;  /* 0x0000b40027857a23 */ /* 0x000fe200000108a1 */
[----:B------:R-:W-:Y:S03]  /*7590*/  F2FP.BF16.PACK_AB R39, R178, R177 ;  /* 0x000000b1b227723e */ /* 0x000fe600000010ff */
[----:B------:R-:W-:Y:S01]  /*75a0*/  HMMA.16816.F32.BF16 R28, R128, R134, R28 ;  /* 0x00000086801c723c */ /* 0x000fe2000004181c */
[----:B------:R-:W2:Y:S04]  /*75b0*/  LDSM.16.MT88.4 R48, [R181+0x400] ;  /* 0x00040000b530783b */ /* 0x000ea80000004200 */
[----:B------:R-:W3:Y:S10]  /*75c0*/  MUFU.EX2 R164, R133 ;  /* 0x0000008500a47308 */ /* 0x000ef40000000800 */
[----:B------:R-:W4:Y:S01]  /*75d0*/  MUFU.EX2 R161, R140 ;  /* 0x0000008c00a17308 */ /* 0x000f220000000800 */
[----:B---3--:R-:W-:Y:S01]  /*75e0*/  F2FP.BF16.PACK_AB R153, R164, R163 ;  /* 0x000000a3a499723e */ /* 0x008fe200000010ff */
[-C--:B-1----:R-:W-:Y:S05]  /*75f0*/  HMMA.16816.F32.BF16 R4, R36, R124.reuse, R4 ;  /* 0x0000007c2404723c */ /* 0x082fea0000041804 */
[----:B----4-:R-:W-:Y:S03]  /*7600*/  F2FP.BF16.PACK_AB R155, R161, R165 ;  /* 0x000000a5a19b723e */ /* 0x010fe600000010ff */
[C---:B------:R-:W-:Y:S08]  /*7610*/  HMMA.16816.F32.BF16 R8, R40.reuse, R124, R8 ;  /* 0x0000007c2808723c */ /* 0x040ff00000041808 */
[-C--:B------:R-:W-:Y:S08]  /*7620*/  HMMA.16816.F32.BF16 R12, R40, R126.reuse, R12 ;  /* 0x0000007e280c723c */ /* 0x080ff0000004180c */
[C---:B------:R-:W-:Y:S08]  /*7630*/  HMMA.16816.F32.BF16 R16, R36.reuse, R126, R16 ;  /* 0x0000007e2410723c */ /* 0x040ff00000041810 */
[-C--:B--2---:R-:W-:Y:S08]  /*7640*/  HMMA.16816.F32.BF16 R52, R36, R48.reuse, R52 ;  /* 0x000000302434723c */ /* 0x084ff00000041834 */
[C---:B------:R-:W-:Y:S08]  /*7650*/  HMMA.16816.F32.BF16 R56, R40.reuse, R48, R56 ;  /* 0x000000302838723c */ /* 0x040ff00000041838 */
[-C--:B------:R-:W-:Y:S08]  /*7660*/  HMMA.16816.F32.BF16 R60, R40, R50.reuse, R60 ;  /* 0x00000032283c723c */ /* 0x080ff0000004183c */
[C---:B------:R-:W-:Y:S01]  /*7670*/  HMMA.16816.F32.BF16 R64, R36.reuse, R50, R64 ;  /* 0x000000322440723c */ /* 0x040fe20000041840 */
[----:B------:R-:W1:Y:S07]  /*7680*/  LDSM.16.MT88.4 R48, [R181+0x1000] ;  /* 0x00100000b530783b */ /* 0x000e6e0000004200 */
        /* <DEDUP_REMOVED lines=8> */
[C---:B------:R-:W-:Y:S01]  /*7710*/  HMMA.16816.F32.BF16 R96, R36.reuse, R50, R96 ;  /* 0x000000322460723c */ /* 0x040fe20000041860 */
[----:B------:R-:W1:Y:S07]  /*7720*/  LDSM.16.MT88.4 R48, [R181+0x1c00] ;  /* 0x001c0000b530783b */ /* 0x000e6e0000004200 */
[-C--:B--2---:R-:W-:Y:S08]  /*7730*/  HMMA.16816.F32.BF16 R100, R36, R44.reuse, R100 ;  /* 0x0000002c2464723c */ /* 0x084ff00000041864 */
[C---:B------:R-:W-:Y:S08]  /*7740*/  HMMA.16816.F32.BF16 R104, R40.reuse, R44, R104 ;  /* 0x0000002c2868723c */ /* 0x040ff00000041868 */
[-C--:B------:R-:W-:Y:S08]  /*7750*/  HMMA.16816.F32.BF16 R20, R40, R46.reuse, R20 ;  /* 0x0000002e2814723c */ /* 0x080ff00000041814 */
[C---:B------:R-:W-:Y:S01]  /*7760*/  HMMA.16816.F32.BF16 R108, R36.reuse, R46, R108 ;  /* 0x0000002e246c723c */ /* 0x040fe2000004186c */
[----:B------:R-:W2:Y:S07]  /*7770*/  MUFU.EX2 R47, R143 ;  /* 0x0000008f002f7308 */ /* 0x000eae0000000800 */
[-C--:B-1----:R-:W-:Y:S03]  /*7780*/  HMMA.16816.F32.BF16 R24, R36, R48.reuse, R24 ;  /* 0x000000302418723c */ /* 0x082fe60000041818 */
[----:B------:R1:W3:Y:S05]  /*7790*/  MUFU.EX2 R46, R3 ;  /* 0x00000003002e7308 */ /* 0x0002ea0000000800 */
[C---:B------:R-:W-:Y:S08]  /*77a0*/  HMMA.16816.F32.BF16 R32, R40.reuse, R48, R32 ;  /* 0x000000302820723c */ /* 0x040ff00000041820 */
[-C--:B------:R-:W-:Y:S07]  /*77b0*/  HMMA.16816.F32.BF16 R112, R40, R50.reuse, R112 ;  /* 0x000000322870723c */ /* 0x080fee0000041870 */
[----:B------:R-:W-:Y:S01]  /*77c0*/  FFMA.FTZ R40, R116, R214, R202 ;  /* 0x000000d674287223 */ /* 0x000fe200000100ca */
[----:B------:R-:W-:Y:S04]  /*77d0*/  HMMA.16816.F32.BF16 R28, R36, R50, R28 ;  /* 0x00000032241c723c */ /* 0x000fe8000004181c */
[----:B------:R-:W-:Y:S02]  /*77e0*/  FADD.FTZ R41, R207, R117 ;  /* 0x00000075cf297221 */ /* 0x000fe40000010000 */
[----:B------:R-:W-:Y:S01]  /*77f0*/  FADD.FTZ R44, R204, R40 ;  /* 0x00000028cc2c7221 */ /* 0x000fe20000010000 */
[----:B------:R-:W-:Y:S01]  /*7800*/  F2FP.BF16.PACK_AB R36, R158, R156 ;  /* 0x0000009c9e24723e */ /* 0x000fe200000010ff */
[-C--:B------:R-:W-:Y:S01]  /*7810*/  HMMA.16816.F32.BF16 R128, R152, R136.reuse, R4 ;  /* 0x000000889880723c */ /* 0x080fe20000041804 */
[----:B------:R-:W4:Y:S04]  /*7820*/  LDSM.16.MT88.4 R4, [R181+0x800] ;  /* 0x00080000b504783b */ /* 0x000f280000004200 */
[----:B--2---:R-:W-:Y:S01]  /*7830*/  F2FP.BF16.PACK_AB R37, R157, R47 ;  /* 0x0000002f9d25723e */ /* 0x004fe200000010ff */
[----:B-1----:R-:W-:Y:S01]  /*7840*/  FFMA.FTZ R3, R118, R213, R205 ;  /* 0x000000d576037223 */ /* 0x002fe200000100cd */
[----:B------:R-:W-:Y:S02]  /*7850*/  F2FP.BF16.PACK_AB R38, R160, R159 ;  /* 0x0000009fa026723e */ /* 0x000fe400000010ff */
[----:B---3--:R-:W-:Y:S03]  /*7860*/  F2FP.BF16.PACK_AB R39, R46, R119 ;  /* 0x000000772e27723e */ /* 0x008fe600000010ff */
[----:B------:R-:W-:Y:S02]  /*7870*/  FADD.FTZ R45, R206, R3 ;  /* 0x00000003ce2d7221 */ /* 0x000fe40000010000 */
[----:B------:R-:W-:Y:S02]  /*7880*/  FADD.FTZ R3, R208, R41 ;  /* 0x00000029d0037221 */ /* 0x000fe40000010000 */
[C---:B------:R-:W-:Y:S01]  /*7890*/  HMMA.16816.F32.BF16 R124, R36.reuse, R136, R8 ;  /* 0x00000088247c723c */ /* 0x040fe20000041808 */
[----:B------:R-:W1:Y:S03]  /*78a0*/  LDSM.16.MT88.4 R8, [R180+0x1400] ;  /* 0x00140000b408783b */ /* 0x000e660000004200 */
[----:B------:R-:W-:Y:S04]  /*78b0*/  FADD.FTZ R3, R218, R3 ;  /* 0x00000003da037221 */ /* 0x000fe80000010000 */
[-C--:B------:R-:W-:Y:S01]  /*78c0*/  HMMA.16816.F32.BF16 R132, R36, R138.reuse, R12 ;  /* 0x0000008a2484723c */ /* 0x080fe2000004180c */
[----:B------:R-:W2:Y:S03]  /*78d0*/  LDSM.16.MT88.4 R40, [R181+0x1400] ;  /* 0x00140000b528783b */ /* 0x000ea60000004200 */
[----:B------:R-:W-:Y:S04]  /*78e0*/  FADD.FTZ R3, R198, R3 ;  /* 0x00000003c6037221 */ /* 0x000fe80000010000 */
[C---:B------:R-:W-:Y:S01]  /*78f0*/  HMMA.16816.F32.BF16 R136, R152.reuse, R138, R16 ;  /* 0x0000008a9888723c */ /* 0x040fe20000041810 */
[----:B------:R-:W3:Y:S03]  /*7900*/  LDSM.16.MT88.4 R12, [R180+0x2000] ;  /* 0x00200000b40c783b */ /* 0x000ee60000004200 */
[----:B------:R-:W-:Y:S04]  /*7910*/  FADD.FTZ R3, R199, R3 ;  /* 0x00000003c7037221 */ /* 0x000fe80000010000 */
[-C--:B----4-:R-:W-:Y:S01]  /*7920*/  HMMA.16816.F32.BF16 R52, R152, R4.reuse, R52 ;  /* 0x000000049834723c */ /* 0x090fe20000041834 */
[----:B------:R-:W4:Y:S07]  /*7930*/  LDSM.16.MT88.4 R16, [R181+0x2000] ;  /* 0x00200000b510783b */ /* 0x000f2e0000004200 */
[C---:B------:R-:W-:Y:S07]  /*7940*/  HMMA.16816.F32.BF16 R56, R36.reuse, R4, R56 ;  /* 0x000000042438723c */ /* 0x040fee0000041838 */
[----:B------:R-:W-:Y:S01]  /*7950*/  FADD.FTZ R5, R217, R45 ;  /* 0x0000002dd9057221 */ /* 0x000fe20000010000 */
[-C--:B------:R-:W-:Y:S04]  /*7960*/  HMMA.16816.F32.BF16 R60, R36, R6.reuse, R60 ;  /* 0x00000006243c723c */ /* 0x080fe8000004183c */
[----:B------:R-:W-:Y:S02]  /*7970*/  FADD.FTZ R5, R216, R5 ;  /* 0x00000005d8057221 */ /* 0x000fe40000010000 */
[----:B------:R-:W-:Y:S02]  /*7980*/  FADD.FTZ R4, R173, R0 ;  /* 0x00000000ad047221 */ /* 0x000fe40000010000 */
[C---:B------:R-:W-:Y:S04]  /*7990*/  HMMA.16816.F32.BF16 R64, R152.reuse, R6, R64 ;  /* 0x000000069840723c */ /* 0x040fe80000041840 */
[----:B------:R-:W-:Y:S03]  /*79a0*/  FADD.FTZ R5, R197, R5 ;  /* 0x00000005c5057221 */ /* 0x000fe60000010000 */
[----:B------:R-:W-:Y:S01]  /*79b0*/  FADD.FTZ R6, R211, R44 ;  /* 0x0000002cd3067221 */ /* 0x000fe20000010000 */
        /* <DEDUP_REMOVED lines=24> */
[-C--:B---3--:R-:W-:Y:S04]  /*7b40*/  HMMA.16816.F32.BF16 R100, R152, R12.reuse, R100 ;  /* 0x0000000c9864723c */ /* 0x088fe80000041864 */
        /* <DEDUP_REMOVED lines=11> */
[-C--:B----4-:R-:W-:Y:S04]  /*7c00*/  HMMA.16816.F32.BF16 R144, R152, R16.reuse, R24 ;  /* 0x000000109890723c */ /* 0x090fe80000041818 */
[----:B------:R-:W-:Y:S01]  /*7c10*/  FADD.FTZ R0, R119, R5 ;  /* 0x0000000577007221 */ /* 0x000fe20000010000 */
[----:B------:R-:W-:Y:S01]  /*7c20*/  MOV R119, R2 ;  /* 0x0000000200777202 */ /* 0x000fe20000000f00 */
[----:B------:R-:W-:Y:S02]  /*7c30*/  FADD.FTZ R200, R168, R6 ;  /* 0x00000006a8c87221 */ /* 0x000fe40000010000 */
[C---:B------:R-:W-:Y:S04]  /*7c40*/  HMMA.16816.F32.BF16 R148, R36.reuse, R16, R32 ;  /* 0x000000102494723c */ /* 0x040fe80000041820 */
[----:B------:R-:W-:Y:S02]  /*7c50*/  FADD.FTZ R213, R161, R4 ;  /* 0x00000004a1d57221 */ /* 0x000fe40000010000 */
[----:B------:R-:W-:Y:S02]  /*7c60*/  FADD.FTZ R214, R160, R3 ;  /* 0x00000003a0d67221 */ /* 0x000fe40000010000 */
[-C--:B------:R-:W-:Y:S04]  /*7c70*/  HMMA.16816.F32.BF16 R112, R36, R18.reuse, R112 ;  /* 0x000000122470723c */ /* 0x080fe80000041870 */
[----:B------:R-:W-:Y:S04]  /*7c80*/  FADD.FTZ R215, R46, R0 ;  /* 0x000000002ed77221 */ /* 0x000fe80000010000 */
[----:B------:R-:W-:Y:S01]  /*7c90*/  HMMA.16816.F32.BF16 R152, R152, R18, R28 ;  /* 0x000000129898723c */ /* 0x000fe2000004181c */
[----:B------:R-:W-:-:S07]  /*7ca0*/  @P2 BRA `(.L_x_55) ;  /* 0xffffd8e000002947 */ /* 0x000fce000383ffff */
.L_x_52:
[----:B------:R-:W-:Y:S11]  /*7cb0*/  @!UPT UIADD3 URZ, URZ, URZ, URZ ;  /* 0x0000003f3f3ff290 */ /* 0x000ff6000fffe03f */
[----:B------:R-:W-:Y:S05]  /*7cc0*/  BRA.DIV ~URZ, `(.L_x_56) ;  /* 0x000055527f007947 */ /* 0x000fea000b800000 */
[----:B------:R-:W1:Y:S04]  /*7cd0*/  SHFL.BFLY PT, R3, R200, 0x2, 0x1f ;  /* 0x0c401f00c8037f89 */ /* 0x000e6800000e0000 */
[----:B------:R-:W2:Y:S04]  /*7ce0*/  SHFL.BFLY PT, R2, R213, 0x2, 0x1f ;  /* 0x0c401f00d5027f89 */ /* 0x000ea800000e0000 */
[----:B------:R-:W3:Y:S04]  /*7cf0*/  SHFL.BFLY PT, R0, R214, 0x2, 0x1f ;  /* 0x0c401f00d6007f89 */ /* 0x000ee800000e0000 */
[----:B------:R-:W4:Y:S01]  /*7d00*/  SHFL.BFLY PT, R6, R215, 0x2, 0x1f ;  /* 0x0c401f00d7067f89 */ /* 0x000f2200000e0000 */
[----:B-1----:R-:W-:-:S02]  /*7d10*/  FADD.FTZ R3, R3, R200 ;  /* 0x000000c803037221 */ /* 0x002fc40000010000 */
[----:B--2---:R-:W-:-:S03]  /*7d20*/  FADD.FTZ R2, R2, R213 ;  /* 0x000000d502027221 */ /* 0x004fc60000010000 */
[----:B------:R-:W1:Y:S01]  /*7d30*/  SHFL.BFLY PT, R5, R3, 0x1, 0x1f ;  /* 0x0c201f0003057f89 */ /* 0x000e6200000e0000 */
[----:B---3--:R-:W-:-:S03]  /*7d40*/  FADD.FTZ R0, R0, R214 ;  /* 0x000000d600007221 */ /* 0x008fc60000010000 */
[----:B------:R-:W2:Y:S01]  /*7d50*/  SHFL.BFLY PT, R4, R2, 0x1, 0x1f ;  /* 0x0c201f0002047f89 */ /* 0x000ea200000e0000 */
[----:B----4-:R-:W-:-:S03]  /*7d60*/  FADD.FTZ R6, R6, R215 ;  /* 0x000000d706067221 */ /* 0x010fc60000010000 */
[----:B------:R-:W3:Y:S04]  /*7d70*/  SHFL.BFLY PT, R7, R0, 0x1, 0x1f ;  /* 0x0c201f0000077f89 */ /* 0x000ee800000e0000 */
[----:B------:R4:W4:Y:S01]  /*7d80*/  SHFL.BFLY PT, R8, R6, 0x1, 0x1f ;  /* 0x0c201f0006087f89 */ /* 0x00092200000e0000 */
[----:B-1----:R-:W-:Y:S02]  /*7d90*/  FADD.FTZ R5, R3, R5 ;  /* 0x0000000503057221 */ /* 0x002fe40000010000 */
[----:B--2---:R-:W-:Y:S02]  /*7da0*/  FADD.FTZ R4, R2, R4 ;  /* 0x0000000402047221 */ /* 0x004fe40000010000 */
[----:B---3--:R-:W-:Y:S02]  /*7db0*/  FADD.FTZ R7, R0, R7 ;  /* 0x0000000700077221 */ /* 0x008fe40000010000 */
.L_x_132:
[----:B------:R-:W-:Y:S01]  /*7dc0*/  FSETP.NE.FTZ.AND P3, PT, R5, RZ, PT ;  /* 0x000000ff0500720b */ /* 0x000fe20003f75000 */
[----:B------:R-:W-:Y:S01]  /*7dd0*/  CS2R R2, SRZ ;  /* 0x0000000000027805 */ /* 0x000fe2000001ff00 */
[----:B------:R-:W-:Y:S01]  /*7de0*/  MOV R0, RZ ;  /* 0x000000ff00007202 */ /* 0x000fe20000000f00 */
[----:B----4-:R-:W-:Y:S01]  /*7df0*/  FADD.FTZ R6, R8, R6 ;  /* 0x0000000608067221 */ /* 0x010fe20000010000 */
[----:B------:R-:W-:-:S02]  /*7e00*/  FSETP.NE.FTZ.AND P2, PT, R4, RZ, PT ;  /* 0x000000ff0400720b */ /* 0x000fc40003f55000 */
[----:B------:R-:W-:Y:S02]  /*7e10*/  FSETP.NE.FTZ.AND P1, PT, R7, RZ, PT ;  /* 0x000000ff0700720b */ /* 0x000fe40003f35000 */
[----:B------:R-:W-:Y:S02]  /*7e20*/  FSETP.NE.FTZ.AND P0, PT, R6, RZ, PT ;  /* 0x000000ff0600720b */ /* 0x000fe40003f15000 */
[----:B------:R-:W-:Y:S02]  /*7e30*/  MOV R25, 0xff800000 ;  /* 0xff80000000197802 */ /* 0x000fe40000000f00 */
[----:B------:R-:W-:Y:S01]  /*7e40*/  MOV R24, 0xff800000 ;  /* 0xff80000000187802 */ /* 0x000fe20000000f00 */
[----:B------:R-:W1:Y:S01]  /*7e50*/  @P3 MUFU.RCP R0, R5 ;  /* 0x0000000500003308 */ /* 0x000e620000001000 */
[----:B------:R-:W-:Y:S02]  /*7e60*/  MOV R23, 0xff800000 ;  /* 0xff80000000177802 */ /* 0x000fe40000000f00 */
[----:B------:R-:W-:-:S03]  /*7e70*/  MOV R22, 0xff800000 ;  /* 0xff80000000167802 */ /* 0x000fc60000000f00 */
[----:B------:R-:W-:Y:S02]  /*7e80*/  @P1 MOV R10, 0x3f317218 ;  /* 0x3f317218000a1802 */ /* 0x000fe40000000f00 */
[----:B------:R-:W-:Y:S01]  /*7e90*/  @P2 MUFU.RCP R3, R4 ;  /* 0x0000000400032308 */ /* 0x000fe20000001000 */
[----:B-1----:R-:W-:-:S07]  /*7ea0*/  FMUL.FTZ R160, R0, R80 ;  /* 0x0000005000a07220 */ /* 0x002fce0000410000 */
[----:B------:R-:W1:Y:S01]  /*7eb0*/  @P2 MUFU.LG2 R4, R4 ;  /* 0x0000000400042308 */ /* 0x000e620000000c00 */
[C---:B------:R-:W-:Y:S02]  /*7ec0*/  FMUL.FTZ R161, R0.reuse, R81 ;  /* 0x0000005100a17220 */ /* 0x040fe40000410000 */
[C---:B------:R-:W-:Y:S02]  /*7ed0*/  FMUL.FTZ R128, R0.reuse, R128 ;  /* 0x0000008000807220 */ /* 0x040fe40000410000 */
[C---:B------:R-:W-:Y:S02]  /*7ee0*/  FMUL.FTZ R129, R0.reuse, R129 ;  /* 0x0000008100817220 */ /* 0x040fe40000410000 */
[C---:B------:R-:W-:Y:S01]  /*7ef0*/  FMUL.FTZ R136, R0.reuse, R136 ;  /* 0x0000008800887220 */ /* 0x040fe20000410000 */
[----:B------:R-:W-:Y:S01]  /*7f00*/  @P1 MUFU.RCP R2, R7 ;  /* 0x0000000700021308 */ /* 0x000fe20000001000 */
        /* <DEDUP_REMOVED lines=19> */
[----:B------:R-:W-:Y:S02]  /*8040*/  FMUL.FTZ R81, R0, R153 ;  /* 0x0000009900517220 */ /* 0x000fe40000410000 */
[----:B------:R2:W3:Y:S01]  /*8050*/  @P1 MUFU.LG2 R0, R7 ;  /* 0x0000000700001308 */ /* 0x0004e20000000c00 */
[----:B-1----:R-:W-:-:S02]  /*8060*/  @P2 FMUL.FTZ R8, R4, 0.69314718246459960938 ;  /* 0x3f31721804082820 */ /* 0x002fc40000410000 */
[C---:B------:R-:W-:Y:S02]  /*8070*/  FMUL.FTZ R162, R3.reuse, R138 ;  /* 0x0000008a03a27220 */ /* 0x040fe40000410000 */
[C---:B------:R-:W-:Y:S02]  /*8080*/  FMUL.FTZ R163, R3.reuse, R139 ;  /* 0x0000008b03a37220 */ /* 0x040fe40000410000 */
[C---:B------:R-:W-:Y:S02]  /*8090*/  FMUL.FTZ R152, R3.reuse, R130 ;  /* 0x0000008203987220 */ /* 0x040fe40000410000 */
[C---:B------:R-:W-:Y:S02]  /*80a0*/  FMUL.FTZ R153, R3.reuse, R131 ;  /* 0x0000008303997220 */ /* 0x040fe40000410000 */
[C---:B------:R-:W-:Y:S02]  /*80b0*/  FMUL.FTZ R138, R3.reuse, R82 ;  /* 0x00000052038a7220 */ /* 0x040fe40000410000 */
[----:B------:R-:W-:-:S02]  /*80c0*/  FMUL.FTZ R139, R3, R83 ;  /* 0x00000053038b7220 */ /* 0x000fc40000410000 */
[C---:B------:R-:W-:Y:S01]  /*80d0*/  FMUL.FTZ R164, R3.reuse, R54 ;  /* 0x0000003603a47220 */ /* 0x040fe20000410000 */
[----:B--2---:R-:W-:Y:S01]  /*80e0*/  @P2 MOV R7, 0x3f317218 ;  /* 0x3f31721800072802 */ /* 0x004fe20000000f00 */
[C---:B------:R-:W-:Y:S02]  /*80f0*/  FMUL.FTZ R165, R3.reuse, R55 ;  /* 0x0000003703a57220 */ /* 0x040fe40000410000 */
[----:B------:R-:W-:Y:S02]  /*8100*/  FMUL.FTZ R108, R3, R66 ;  /* 0x00000042036c7220 */ /* 0x000fe40000410000 */
[----:B------:R-:W-:Y:S02]  /*8110*/  @P2 FMUL.FTZ R4, R7, c[0x0][0x2d0] ;  /* 0x0000b40007042a20 */ /* 0x000fe40000410000 */
[----:B---3--:R-:W-:Y:S01]  /*8120*/  @P1 FMUL.FTZ R7, R0, 0.69314718246459960938 ;  /* 0x3f31721800071820 */ /* 0x008fe20000410000 */
[----:B------:R-:W-:Y:S01]  /*8130*/  MOV R0, RZ ;  /* 0x000000ff00007202 */ /* 0x000fe20000000f00 */
[----:B------:R-:W-:-:S02]  /*8140*/  FMUL.FTZ R109, R3, R67 ;  /* 0x00000043036d7220 */ /* 0x000fc40000410000 */
[C---:B------:R-:W-:Y:S02]  /*8150*/  FMUL.FTZ R130, R3.reuse, R70 ;  /* 0x0000004603827220 */ /* 0x040fe40000410000 */
[C---:B------:R-:W-:Y:S01]  /*8160*/  FMUL.FTZ R131, R3.reuse, R71 ;  /* 0x0000004703837220 */ /* 0x040fe20000410000 */
[----:B------:R-:W1:Y:S01]  /*8170*/  @P0 MUFU.RCP R0, R6 ;  /* 0x0000000600000308 */ /* 0x000e620000001000 */
        /* <DEDUP_REMOVED lines=11> */
[----:B------:R-:W-:Y:S01]  /*8230*/  FMUL.FTZ R83, R3, R155 ;  /* 0x0000009b03537220 */ /* 0x000fe20000410000 */
[----:B------:R-:W-:Y:S01]  /*8240*/  @P3 MOV R3, 0x3f317218 ;  /* 0x3f31721800033802 */ /* 0x000fe20000000f00 */
        /* <DEDUP_REMOVED lines=23> */
[----:B------:R-:W-:Y:S02]  /*83c0*/  FMUL.FTZ R27, R2, R113 ;  /* 0x00000071021b7220 */ /* 0x000fe40000410000 */
[----:B------:R-:W2:Y:S01]  /*83d0*/  @P0 MUFU.LG2 R2, R6 ;  /* 0x0000000600020308 */ /* 0x000ea20000000c00 */
[----:B------:R-:W-:Y:S02]  /*83e0*/  @P3 FMUL.FTZ R9, R5, 0.69314718246459960938 ;  /* 0x3f31721805093820 */ /* 0x000fe40000410000 */
[----:B------:R-:W-:Y:S02]  /*83f0*/  @P3 FMUL.FTZ R5, R3, c[0x0][0x2d0] ;  /* 0x0000b40003053a20 */ /* 0x000fe40000410000 */
[----:B------:R-:W-:Y:S02]  /*8400*/  @P1 FMUL.FTZ R3, R10, c[0x0][0x2d0] ;  /* 0x0000b4000a031a20 */ /* 0x000fe40000410000 */
[----:B------:R-:W-:Y:S01]  /*8410*/  @P2 FFMA.FTZ R24, R4, R121, R8 ;  /* 0x0000007904182223 */ /* 0x000fe20000010008 */
[----:B------:R-:W-:Y:S01]  /*8420*/  MOV R4, 0x1 ;  /* 0x0000000100047802 */ /* 0x000fe20000000f00 */
[----:B------:R-:W-:Y:S01]  /*8430*/  @P1 FFMA.FTZ R25, R3, R120, R7 ;  /* 0x0000007803191223 */ /* 0x000fe20000010007 */
[----:B------:R-:W-:Y:S01]  /*8440*/  @P0 MOV R3, 0x3f317218 ;  /* 0x3f31721800030802 */ /* 0x000fe20000000f00 */
[----:B-1----:R-:W-:-:S02]  /*8450*/  FMUL.FTZ R68, R0, R58 ;  /* 0x0000003a00447220 */ /* 0x002fc40000410000 */
[----:B------:R-:W-:Y:S02]  /*8460*/  FMUL.FTZ R69, R0, R59 ;  /* 0x0000003b00457220 */ /* 0x000fe40000410000 */
[----:B------:R-:W-:Y:S02]  /*8470*/  @P0 FMUL.FTZ R3, R3, c[0x0][0x2d0] ;  /* 0x0000b40003030a20 */ /* 0x000fe40000410000 */
[----:B--2---:R-:W-:Y:S02]  /*8480*/  @P0 FMUL.FTZ R2, R2, 0.69314718246459960938 ;  /* 0x3f31721802020820 */ /* 0x004fe40000410000 */
        /* <DEDUP_REMOVED lines=21> */
[----:B------:R-:W-:Y:S01]  /*85e0*/  FMUL.FTZ R45, R0, R115 ;  /* 0x00000073002d7220 */ /* 0x000fe20000410000 */
[----:B------:R-:W-:Y:S01]  /*85f0*/  PRMT R0, R4, 0x7610, R0 ;  /* 0x0000761004007816 */ /* 0x000fe20000000000 */
[----:B------:R-:W-:Y:S02]  /*8600*/  @P3 FFMA.FTZ R23, R5, R122, R9 ;  /* 0x0000007a05173223 */ /* 0x000fe40000010009 */
[----:B------:R-:W-:Y:S02]  /*8610*/  @P0 FFMA.FTZ R22, R3, R119, R2 ;  /* 0x0000007703160223 */ /* 0x000fe40000010002 */
.L_x_37:
[----:B------:R-:W2:Y:S01]  /*8620*/  S2R R2, SR_TID.X ;  /* 0x0000000000027919 */ /* 0x000ea20000002100 */
[----:B------:R-:W-:Y:S01]  /*8630*/  BSSY B0, `(.L_x_57) ;  /* 0x0000010000007945 */ /* 0x000fe20003800000 */
[----:B--2---:R-:W-:-:S13]  /*8640*/  LOP3.LUT P0, RZ, R2, 0x7f, RZ, 0xc0, !PT ;  /* 0x0000007f02ff7812 */ /* 0x004fda000780c0ff */
[----:B------:R-:W-:Y:S05]  /*8650*/  @P0 BRA `(.L_x_58) ;  /* 0x000000d000000947 */ /* 0x000fea0003800000 */
[----:B------:R-:W2:Y:S01]  /*8660*/  S2R R4, SR_LANEID ;  /* 0x0000000000047919 */ /* 0x000ea20000000000 */
[----:B------:R-:W-:Y:S01]  /*8670*/  VOTEU.ANY UR4, UPT, PT ;  /* 0x0000000000047886 */ /* 0x000fe200038e0100 */
[----:B------:R-:W-:Y:S01]  /*8680*/  IMAD.MOV.U32 R5, RZ, RZ, c[0x0][0x564] ;  /* 0x00015900ff057624 */ /* 0x000fe200078e00ff */
[----:B------:R-:W2:Y:S08]  /*8690*/  FLO.U32 R3, UR4 ;  /* 0x0000000400037d00 */ /* 0x000eb000080e0000 */
[----:B------:R-:W3:Y:S01]  /*86a0*/  POPC R2, UR4 ;  /* 0x0000000400027d09 */ /* 0x000ee20008000000 */
[----:B--2---:R-:W-:Y:S01]  /*86b0*/  ISETP.EQ.U32.AND P0, PT, R3, R4, PT ;  /* 0x000000040300720c */ /* 0x004fe20003f02070 */
[----:B------:R-:W-:-:S12]  /*86c0*/  IMAD.MOV.U32 R4, RZ, RZ, c[0x0][0x560] ;  /* 0x00015800ff047624 */ /* 0x000fd800078e00ff */
[----:B---3--:R2:W3:Y:S04]  /*86d0*/  @P0 ATOMG.E.ADD.STRONG.GPU PT, R2, [R4.64], R2 ;  /* 0x00000002040209a8 */ /* 0x0084e800081ee1c6 */
[----:B--2---:R-:W2:Y:S04]  /*86e0*/  S2R R4, SR_LTMASK ;  /* 0x0000000000047919 */ /* 0x004ea80000003900 */
[----:B---3--:R2:W3:Y:S02]  /*86f0*/  SHFL.IDX PT, R3, R2, R3, 0x1f ;  /* 0x00001f0302037589 */ /* 0x0084e400000e0000 */
[----:B--2---:R-:W-:-:S06]  /*8700*/  LOP3.LUT R2, R4, UR4, RZ, 0xc0, !PT ;  /* 0x0000000404027c12 */ /* 0x004fcc000f8ec0ff */
[----:B------:R-:W3:Y:S02]  /*8710*/  POPC R2, R2 ;  /* 0x0000000200027309 */ /* 0x000ee40000000000 */
[----:B---3--:R-:W-:-:S06]  /*8720*/  IADD3 R232, R3, c[0x0][0xc], R2 ;  /* 0x0000030003e87a10 */ /* 0x008fcc0007ffe002 */
.L_x_58:
[----:B------:R-:W-:Y:S05]  /*8730*/  BSYNC B0 ;  /* 0x0000000000007941 */ /* 0x000fea0003800000 */
.L_x_57:
[----:B------:R-:W-:Y:S01]  /*8740*/  PRMT R0, R0, 0x9910, RZ ;  /* 0x0000991000007816 */ /* 0x000fe200000000ff */
[----:B------:R-:W-:Y:S01]  /*8750*/  BSSY B1, `(.L_x_59) ;  /* 0x0000388000017945 */ /* 0x000fe20003800000 */
[----:B------:R-:W-:Y:S02]  /*8760*/  IMAD.MOV.U32 R74, RZ, RZ, R232 ;  /* 0x000000ffff4a7224 */ /* 0x000fe400078e00e8 */
[----:B------:R-:W-:-:S13]  /*8770*/  ISETP.NE.AND P0, PT, R0, RZ, PT ;  /* 0x000000ff0000720c */ /* 0x000fda0003f05270 */
[----:B------:R-:W-:Y:S05]  /*8780*/  @!P0 BRA `(.L_x_60) ;  /* 0x00002ba000008947 */ /* 0x000fea0003800000 */
[----:B------:R-:W2:Y:S04]  /*8790*/  LDL R6, [R1+0x30] ;  /* 0x0000300001067983 */ /* 0x000ea80000100800 */
[----:B------:R-:W3:Y:S01]  /*87a0*/  LDL R8, [R1+0x2c] ;  /* 0x00002c0001087983 */ /* 0x000ee20000100800 */
[----:B------:R-:W-:Y:S01]  /*87b0*/  WARPSYNC 0xffffffff ;  /* 0xffffffff00007948 */ /* 0x000fe20003800000 */
[----:B------:R-:W-:Y:S01]  /*87c0*/  F2FP.BF16.PACK_AB R0, R129, R128 ;  /* 0x000000808100723e */ /* 0x000fe200000010ff */
[----:B------:R-:W-:Y:S01]  /*87d0*/  IMAD.MOV.U32 R11, RZ, RZ, c[0x0][0x388] ;  /* 0x0000e200ff0b7624 */ /* 0x000fe200078e00ff */
[----:B------:R-:W-:Y:S01]  /*87e0*/  BAR.SYNC.DEFER_BLOCKING 0x1, 0x80 ;  /* 0x0042000000007b1d */ /* 0x000fe20000010000 */
[----:B------:R-:W-:Y:S02]  /*87f0*/  F2FP.BF16.PACK_AB R3, R153, R152 ;  /* 0x000000989903723e */ /* 0x000fe400000010ff */
[----:B------:R-:W-:-:S02]  /*8800*/  F2FP.BF16.PACK_AB R2, R137, R136 ;  /* 0x000000888902723e */ /* 0x000fc400000010ff */
[----:B------:R-:W-:Y:S02]  /*8810*/  F2FP.BF16.PACK_AB R4, R47, R46 ;  /* 0x0000002e2f04723e */ /* 0x000fe400000010ff */
[----:B------:R-:W-:Y:S02]  /*8820*/  F2FP.BF16.PACK_AB R5, R73, R72 ;  /* 0x000000484905723e */ /* 0x000fe400000010ff */
[----:B------:R-:W-:Y:S02]  /*8830*/  ISETP.NE.U32.AND P0, PT, RZ, c[0x0][0x508], PT ;  /* 0x00014200ff007a0c */ /* 0x000fe40003f05070 */
[----:B------:R-:W-:Y:S02]  /*8840*/  ISETP.NE.U32.AND P2, PT, RZ, c[0x0][0x500], PT ;  /* 0x00014000ff007a0c */ /* 0x000fe40003f45070 */
[----:B------:R-:W-:Y:S02]  /*8850*/  ISETP.NE.AND.EX P1, PT, RZ, c[0x0][0x50c], PT, P0 ;  /* 0x00014300ff007a0c */ /* 0x000fe40003f25300 */
[----:B------:R-:W-:Y:S01]  /*8860*/  ISETP.NE.AND.EX P2, PT, RZ, c[0x0][0x504], PT, P2 ;  /* 0x00014100ff007a0c */ /* 0x000fe20003f45320 */
[----:B------:R4:W-:Y:S04]  /*8870*/  STS [R239+0x80], R0 ;  /* 0x00008000ef007388 */ /* 0x0009e80000000800 */
[----:B------:R1:W-:Y:S04]  /*8880*/  STS [R239+0x280], R3 ;  /* 0x00028003ef007388 */ /* 0x0003e80000000800 */
[----:B------:R1:W-:Y:S01]  /*8890*/  STS [R252], R2 ;  /* 0x00000002fc007388 */ /* 0x0003e20000000800 */
[----:B----4-:R-:W-:-:S02]  /*88a0*/  F2FP.BF16.PACK_AB R0, R163, R162 ;  /* 0x000000a2a300723e */ /* 0x010fc400000010ff */
[----:B-1----:R-:W-:-:S03]  /*88b0*/  F2FP.BF16.PACK_AB R3, R29, R28 ;  /* 0x0000001c1d03723e */ /* 0x002fc600000010ff */
[----:B------:R1:W-:Y:S01]  /*88c0*/  STS [R252+0x200], R0 ;  /* 0x00020000fc007388 */ /* 0x0003e20000000800 */
[----:B------:R-:W-:-:S03]  /*88d0*/  F2FP.BF16.PACK_AB R2, R57, R56 ;  /* 0x000000383902723e */ /* 0x000fc600000010ff */
[----:B------:R4:W-:Y:S04]  /*88e0*/  STS [R239+0x1080], R3 ;  /* 0x00108003ef007388 */ /* 0x0009e80000000800 */
[----:B------:R4:W-:Y:S04]  /*88f0*/  STS [R239+0x1280], R2 ;  /* 0x00128002ef007388 */ /* 0x0009e80000000800 */
[----:B------:R4:W-:Y:S01]  /*8900*/  STS [R252+0x1200], R4 ;  /* 0x00120004fc007388 */ /* 0x0009e20000000800 */
[----:B-1----:R-:W-:Y:S02]  /*8910*/  F2FP.BF16.PACK_AB R0, R31, R30 ;  /* 0x0000001e1f00723e */ /* 0x002fe400000010ff */
[----:B----4-:R-:W-:-:S03]  /*8920*/  F2FP.BF16.PACK_AB R3, R117, R116 ;  /* 0x000000747503723e */ /* 0x010fc600000010ff */
[----:B------:R1:W-:Y:S01]  /*8930*/  STS [R252+0x1000], R0 ;  /* 0x00100000fc007388 */ /* 0x0003e20000000800 */
[----:B------:R-:W-:Y:S02]  /*8940*/  F2FP.BF16.PACK_AB R2, R165, R164 ;  /* 0x000000a4a502723e */ /* 0x000fe400000010ff */
[----:B------:R-:W-:Y:S02]  /*8950*/  F2FP.BF16.PACK_AB R4, R33, R32 ;  /* 0x000000202104723e */ /* 0x000fe400000010ff */
[----:B-1----:R-:W-:Y:S01]  /*8960*/  F2FP.BF16.PACK_AB R0, R157, R156 ;  /* 0x0000009c9d00723e */ /* 0x002fe200000010ff */
[----:B--2---:R1:W-:Y:S04]  /*8970*/  STS [R6+0x80], R3 ;  /* 0x0000800306007388 */ /* 0x0043e80000000800 */
[----:B------:R2:W-:Y:S04]  /*8980*/  STS [R6+0x280], R2 ;  /* 0x0002800206007388 */ /* 0x0005e80000000800 */
[----:B---3--:R3:W-:Y:S01]  /*8990*/  STS [R8], R0 ;  /* 0x0000000008007388 */ /* 0x0087e20000000800 */
[----:B-1----:R-:W-:-:S02]  /*89a0*/  F2FP.BF16.PACK_AB R3, R109, R108 ;  /* 0x0000006c6d03723e */ /* 0x002fc400000010ff */
[----:B--2---:R-:W-:-:S03]  /*89b0*/  F2FP.BF16.PACK_AB R2, R69, R68 ;  /* 0x000000444502723e */ /* 0x004fc600000010ff */
[----:B------:R1:W-:Y:S01]  /*89c0*/  STS [R8+0x200], R3 ;  /* 0x0002000308007388 */ /* 0x0003e20000000800 */
[----:B---3--:R-:W-:-:S03]  /*89d0*/  F2FP.BF16.PACK_AB R0, R35, R34 ;  /* 0x000000222300723e */ /* 0x008fc600000010ff */
[----:B------:R2:W-:Y:S04]  /*89e0*/  STS [R6+0x1080], R4 ;  /* 0x0010800406007388 */ /* 0x0005e80000000800 */
[----:B------:R3:W-:Y:S04]  /*89f0*/  STS [R6+0x1280], R2 ;  /* 0x0012800206007388 */ /* 0x0007e80000000800 */
[----:B------:R4:W-:Y:S01]  /*8a00*/  STS [R8+0x1000], R0 ;  /* 0x0010000008007388 */ /* 0x0009e20000000800 */
[----:B-1----:R-:W-:Y:S02]  /*8a10*/  F2FP.BF16.PACK_AB R3, R159, R158 ;  /* 0x0000009e9f03723e */ /* 0x002fe400000010ff */
[----:B--2---:R-:W-:-:S02]  /*8a20*/  F2FP.BF16.PACK_AB R4, R63, R62 ;  /* 0x0000003e3f04723e */ /* 0x004fc400000010ff */
[----:B---3--:R-:W-:-:S03]  /*8a30*/  F2FP.BF16.PACK_AB R2, R131, R130 ;  /* 0x000000828302723e */ /* 0x008fc600000010ff */
[----:B------:R1:W-:Y:S01]  /*8a40*/  STS [R8+0x1200], R4 ;  /* 0x0012000408007388 */ /* 0x0003e20000000800 */
[----:B----4-:R-:W-:-:S03]  /*8a50*/  F2FP.BF16.PACK_AB R0, R161, R160 ;  /* 0x000000a0a100723e */ /* 0x010fc600000010ff */
        /* <DEDUP_REMOVED lines=26> */
[----:B------:R4:W-:Y:S04]  /*8c00*/  STS [R8+0x3000], R0 ;  /* 0x0030000008007388 */ /* 0x0009e80000000800 */
[----:B------:R-:W-:Y:S01]  /*8c10*/  STS [R8+0x3200], R5 ;  /* 0x0032000508007388 */ /* 0x000fe20000000800 */
[----:B-1----:R-:W-:-:S02]  /*8c20*/  F2FP.BF16.PACK_AB R3, R103, R102 ;  /* 0x000000666703723e */ /* 0x002fc400000010ff */
[----:B--2---:R-:W-:-:S03]  /*8c30*/  F2FP.BF16.PACK_AB R4, R101, R100 ;  /* 0x000000646504723e */ /* 0x004fc600000010ff */
[----:B------:R1:W-:Y:S01]  /*8c40*/  STS [R239+0x4280], R3 ;  /* 0x00428003ef007388 */ /* 0x0003e20000000800 */
[----:B---3--:R-:W-:-:S03]  /*8c50*/  F2FP.BF16.PACK_AB R2, R167, R166 ;  /* 0x000000a6a702723e */ /* 0x008fc600000010ff */
[----:B------:R2:W-:Y:S01]  /*8c60*/  STS [R239+0x4080], R4 ;  /* 0x00408004ef007388 */ /* 0x0005e20000000800 */
[----:B----4-:R-:W-:-:S03]  /*8c70*/  F2FP.BF16.PACK_AB R0, R111, R110 ;  /* 0x0000006e6f00723e */ /* 0x010fc600000010ff */
[----:B------:R3:W-:Y:S04]  /*8c80*/  STS [R252+0x4000], R2 ;  /* 0x00400002fc007388 */ /* 0x0007e80000000800 */
[----:B------:R4:W-:Y:S01]  /*8c90*/  STS [R252+0x4200], R0 ;  /* 0x00420000fc007388 */ /* 0x0009e20000000800 */
[----:B-1----:R-:W-:Y:S02]  /*8ca0*/  F2FP.BF16.PACK_AB R3, R71, R70 ;  /* 0x000000464703723e */ /* 0x002fe400000010ff */
        /* <DEDUP_REMOVED lines=8> */
[----:B--2---:R-:W-:-:S03]  /*8d30*/  @P1 LEA R4, P0, R230, c[0x0][0x508], 0x2 ;  /* 0x00014200e6041a11 */ /* 0x004fc600078010ff */
[----:B------:R1:W-:Y:S01]  /*8d40*/  STS [R6+0x4080], R3 ;  /* 0x0040800306007388 */ /* 0x0003e20000000800 */
[----:B---3--:R-:W-:Y:S02]  /*8d50*/  F2FP.BF16.PACK_AB R2, R147, R146 ;  /* 0x000000929302723e */ /* 0x008fe400000010ff */
[----:B------:R-:W-:Y:S02]  /*8d60*/  @P1 LEA.HI.X R5, R230, c[0x0][0x50c], R238, 0x2, P0 ;  /* 0x00014300e6051a11 */ /* 0x000fe400000f14ee */
[----:B----4-:R-:W-:Y:S01]  /*8d70*/  F2FP.BF16.PACK_AB R0, R81, R80 ;  /* 0x000000505100723e */ /* 0x010fe200000010ff */
[----:B------:R2:W-:Y:S04]  /*8d80*/  STS [R6+0x4280], R2 ;  /* 0x0042800206007388 */ /* 0x0005e80000000800 */
[----:B------:R3:W-:Y:S01]  /*8d90*/  STS [R8+0x4000], R0 ;  /* 0x0040000008007388 */ /* 0x0007e20000000800 */
[----:B-1----:R-:W-:-:S05]  /*8da0*/  F2FP.BF16.PACK_AB R3, R83, R82 ;  /* 0x000000525303723e */ /* 0x002fca00000010ff */
[----:B------:R1:W-:Y:S01]  /*8db0*/  STS [R8+0x4200], R3 ;  /* 0x0042000308007388 */ /* 0x0003e20000000800 */
[----:B--2---:R-:W-:Y:S02]  /*8dc0*/  F2FP.BF16.PACK_AB R2, R43, R42 ;  /* 0x0000002a2b02723e */ /* 0x004fe400000010ff */
[----:B---3--:R-:W-:-:S03]  /*8dd0*/  F2FP.BF16.PACK_AB R0, R55, R54 ;  /* 0x000000363700723e */ /* 0x008fc600000010ff */
[----:B------:R2:W-:Y:S04]  /*8de0*/  STS [R6+0x5080], R2 ;  /* 0x0050800206007388 */ /* 0x0005e80000000800 */
[----:B------:R3:W-:Y:S01]  /*8df0*/  STS [R6+0x5280], R0 ;  /* 0x0052800006007388 */ /* 0x0007e20000000800 */
[----:B-1----:R-:W-:-:S05]  /*8e00*/  F2FP.BF16.PACK_AB R3, R27, R26 ;  /* 0x0000001a1b03723e */ /* 0x002fca00000010ff */
[----:B------:R1:W-:Y:S01]  /*8e10*/  STS [R8+0x5000], R3 ;  /* 0x0050000308007388 */ /* 0x0003e20000000800 */
[----:B--2---:R-:W-:Y:S01]  /*8e20*/  IMAD.MOV.U32 R2, RZ, RZ, RZ ;  /* 0x000000ffff027224 */ /* 0x004fe200078e00ff */
[----:B---3--:R-:W-:Y:S01]  /*8e30*/  F2FP.BF16.PACK_AB R0, R45, R44 ;  /* 0x0000002c2d00723e */ /* 0x008fe200000010ff */
[----:B------:R-:W-:-:S04]  /*8e40*/  IMAD.MOV.U32 R6, RZ, RZ, 0x4 ;  /* 0x00000004ff067424 */ /* 0x000fc800078e00ff */
[----:B------:R2:W-:Y:S01]  /*8e50*/  STS [R8+0x5200], R0 ;  /* 0x0052000008007388 */ /* 0x0005e20000000800 */
[----:B------:R-:W-:-:S03]  /*8e60*/  IMAD.WIDE R6, R230, R6, c[0x0][0x500] ;  /* 0x00014000e6067625 */ /* 0x000fc600078e0206 */
[----:B------:R-:W-:Y:S06]  /*8e70*/  BAR.SYNC.DEFER_BLOCKING 0x1, 0x80 ;  /* 0x0042000000007b1d */ /* 0x000fec0000010000 */
[----:B------:R2:W5:Y:S04]  /*8e80*/  @P1 LDG.E R11, [R4.64] ;  /* 0x00000006040b1981 */ /* 0x000568000c1e1900 */
[----:B------:R2:W5:Y:S01]  /*8e90*/  @P2 LDG.E R2, [R6.64] ;  /* 0x0000000606022981 */ /* 0x000562000c1e1900 */
[----:B------:R-:W-:-:S04]  /*8ea0*/  ISETP.NE.AND P0, PT, R234, RZ, PT ;  /* 0x000000ffea00720c */ /* 0x000fc80003f05270 */
[----:B-1----:R-:W-:Y:S01]  /*8eb0*/  SEL R3, R234, c[0x0][0x3d4], P0 ;  /* 0x0000f500ea037a07 */ /* 0x002fe20000000000 */
[----:B------:R-:W-:Y:S05]  /*8ec0*/  @P1 BRA `(.L_x_61) ;  /* 0x0000004000001947 */ /* 0x000fea0003800000 */
[----:B------:R-:W-:Y:S05]  /*8ed0*/  @!P2 BRA `(.L_x_61) ;  /* 0x000000300000a947 */ /* 0x000fea0003800000 */
[----:B--2---:R1:W2:Y:S04]  /*8ee0*/  LDG.E R0, [R6.64] ;  /* 0x0000000606007981 */ /* 0x0042a8000c1e1900 */
[----:B-1----:R-:W2:Y:S02]  /*8ef0*/  LDG.E R6, [R6.64+0x4] ;  /* 0x0000040606067981 */ /* 0x002ea4000c1e1900 */
[----:B--2--5:R-:W-:Y:S02]  /*8f00*/  IADD3 R11, -R0, R6, RZ ;  /* 0x00000006000b7210 */ /* 0x024fe40007ffe1ff */
.L_x_61:
[----:B--2---:R-:W2:Y:S04]  /*8f10*/  LDL R4, [R1+0x7c] ;  /* 0x00007c0001047983 */ /* 0x004ea80000100800 */
[----:B------:R-:W3:Y:S01]  /*8f20*/  LDL R13, [R1+0x40] ;  /* 0x00004000010d7983 */ /* 0x000ee20000100800 */
[----:B------:R-:W-:Y:S01]  /*8f30*/  IMAD.MOV.U32 R0, RZ, RZ, 0x368 ;  /* 0x00000368ff007424 */ /* 0x000fe200078e00ff */
[----:B------:R-:W-:-:S02]  /*8f40*/  ISETP.GT.AND P2, PT, R3, 0x1, PT ;  /* 0x000000010300780c */ /* 0x000fc40003f44270 */
[----:B------:R-:W4:Y:S01]  /*8f50*/  LDL R75, [R1+0x78] ;  /* 0x00007800014b7983 */ /* 0x000f220000100800 */
[----:B------:R-:W-:Y:S02]  /*8f60*/  ISETP.NE.U32.AND P0, PT, RZ, c[0x0][0x500], PT ;  /* 0x00014000ff007a0c */ /* 0x000fe40003f05070 */
[----:B------:R-:W-:Y:S02]  /*8f70*/  SEL R0, R0, 0x328, P2 ;  /* 0x0000032800007807 */ /* 0x000fe40001000000 */
[----:B------:R-:W-:Y:S02]  /*8f80*/  ISETP.NE.AND.EX P0, PT, RZ, c[0x0][0x504], PT, P0 ;  /* 0x00014100ff007a0c */ /* 0x000fe40003f05300 */
[----:B------:R1:W1:Y:S08]  /*8f90*/  LDC.64 R6, c[0x0][R0+0x170] ;  /* 0x00005c0000067b82 */ /* 0x0002700000000a00 */
[----:B------:R1:W1:Y:S08]  /*8fa0*/  LDC.64 R14, c[0x0][R0+0x168] ;  /* 0x00005a00000e7b82 */ /* 0x0002700000000a00 */
[----:B------:R1:W2:Y:S08]  /*8fb0*/  LDC.64 R18, c[0x0][R0+0x178] ;  /* 0x00005e0000127b82 */ /* 0x0002b00000000a00 */
[----:B------:R1:W2:Y:S02]  /*8fc0*/  LDC.64 R20, c[0x0][R0+0x160] ;  /* 0x0000580000147b82 */ /* 0x0002a40000000a00 */
[----:B-1----:R-:W-:-:S05]  /*8fd0*/  IMAD.MOV.U32 R0, RZ, RZ, c[0x0][0x4e8] ;  /* 0x00013a00ff007624 */ /* 0x002fca00078e00ff */
[----:B------:R-:W-:Y:S02]  /*8fe0*/  ISETP.NE.AND P5, PT, R0, 0x1, PT ;  /* 0x000000010000780c */ /* 0x000fe40003fa5270 */
[----:B------:R-:W-:Y:S01]  /*8ff0*/  SEL R0, R230, RZ, !P0 ;  /* 0x000000ffe6007207 */ /* 0x000fe20004000000 */
[----:B------:R-:W1:Y:S01]  /*9000*/  S2R R76, SR_TID.X ;  /* 0x00000000004c7919 */ /* 0x000e620000002100 */
[----:B------:R-:W-:-:S03]  /*9010*/  IMAD R9, R15, R236, RZ ;  /* 0x000000ec0f097224 */ /* 0x000fc600078e02ff */
[----:B------:R-:W-:Y:S01]  /*9020*/  IMAD R3, R7, R0, RZ ;  /* 0x0000000007037224 */ /* 0x000fe200078e02ff */
[----:B-----5:R-:W-:Y:S02]  /*9030*/  SHF.R.S32.HI R17, RZ, 0x1f, R2 ;  /* 0x0000001fff117819 */ /* 0x020fe40000011402 */
[----:B-1----:R-:W-:-:S04]  /*9040*/  SHF.R.S32.HI R16, RZ, 0x1f, R76 ;  /* 0x0000001fff107819 */ /* 0x002fc8000001144c */
[----:B------:R-:W-:-:S04]  /*9050*/  LEA.HI R16, R16, R76, RZ, 0x5 ;  /* 0x0000004c10107211 */ /* 0x000fc800078f28ff */
[----:B------:R-:W-:-:S05]  /*9060*/  LOP3.LUT R16, R16, 0xffffffe0, RZ, 0xc0, !PT ;  /* 0xffffffe010107812 */ /* 0x000fca00078ec0ff */
[----:B------:R-:W-:Y:S01]  /*9070*/  IMAD.IADD R16, R76, 0x1, -R16 ;  /* 0x000000014c107824 */ /* 0x000fe200078e0a10 */
[----:B------:R-:W-:-:S04]  /*9080*/  LOP3.LUT R237, R237, 0xfffffffd, RZ, 0xc0, !PT ;  /* 0xfffffffdeded7812 */ /* 0x000fc800078ec0ff */
[----:B------:R-:W-:Y:S01]  /*9090*/  LOP3.LUT R237, R237, 0xfffffffe, RZ, 0xc0, !PT ;  /* 0xfffffffeeded7812 */ /* 0x000fe200078ec0ff */
[----:B--2---:R-:W-:Y:S01]  /*90a0*/  IMAD R10, R233, 0x80, R4 ;  /* 0x00000080e90a7824 */ /* 0x004fe200078e0204 */
[----:B------:R-:W-:-:S03]  /*90b0*/  SEL R4, R238, RZ, !P0 ;  /* 0x000000ffee047207 */ /* 0x000fc60004000000 */
[----:B------:R-:W-:-:S04]  /*90c0*/  @P5 IMAD.HI.U32 R8, R10, c[0x0][0x4ec], RZ ;  /* 0x00013b000a085a27 */ /* 0x000fc800078e00ff */
[C---:B------:R-:W-:Y:S02]  /*90d0*/  IMAD R12, R6.reuse, R4, R3 ;  /* 0x00000004060c7224 */ /* 0x040fe400078e0203 */
[----:B------:R-:W-:-:S04]  /*90e0*/  IMAD.WIDE.U32 R4, R6, R0, RZ ;  /* 0x0000000006047225 */ /* 0x000fc800078e00ff */
[----:B------:R-:W-:-:S04]  /*90f0*/  IMAD.WIDE.U32 R6, R14, R236, RZ ;  /* 0x000000ec0e067225 */ /* 0x000fc800078e00ff */
[----:B------:R-:W-:Y:S01]  /*9100*/  IMAD.MOV.U32 R3, RZ, RZ, R10 ;  /* 0x000000ffff037224 */ /* 0x000fe200078e000a */
[----:B------:R-:W-:Y:S02]  /*9110*/  @P5 SHF.R.U32.HI R3, RZ, c[0x0][0x4f0], R8 ;  /* 0x00013c00ff035a19 */ /* 0x000fe40000011608 */
[----:B---3--:R-:W-:Y:S01]  /*9120*/  SEL R8, R13, RZ, P2 ;  /* 0x000000ff0d087207 */ /* 0x008fe20001000000 */
[----:B------:R-:W-:Y:S01]  /*9130*/  IMAD.IADD R12, R5, 0x1, R12 ;  /* 0x00000001050c7824 */ /* 0x000fe200078e020c */
[----:B------:R-:W-:Y:S01]  /*9140*/  IADD3 R13, P1, P0, R4, R6, R2 ;  /* 0x00000006040d7210 */ /* 0x000fe2000783e002 */
[----:B------:R-:W-:Y:S02]  /*9150*/  IMAD.IADD R4, R7, 0x1, R9 ;  /* 0x0000000107047824 */ /* 0x000fe400078e0209 */
[----:B------:R-:W-:Y:S02]  /*9160*/  IMAD R9, R19, R8, RZ ;  /* 0x0000000813097224 */ /* 0x000fe400078e02ff */
[----:B------:R-:W-:-:S02]  /*9170*/  IMAD.MOV R5, RZ, RZ, -R3 ;  /* 0x000000ffff057224 */ /* 0x000fc400078e0a03 */
[----:B------:R-:W-:Y:S01]  /*9180*/  IMAD.WIDE.U32 R6, R18, R8, RZ ;  /* 0x0000000812067225 */ /* 0x000fe200078e00ff */
[----:B------:R-:W-:-:S03]  /*9190*/  IADD3.X R12, R12, R4, R17, P1, P0 ;  /* 0x000000040c0c7210 */ /* 0x000fc60000fe0411 */
[----:B------:R-:W-:Y:S01]  /*91a0*/  IMAD R4, R5, c[0x0][0x4e8], R10 ;  /* 0x00013a0005047a24 */ /* 0x000fe200078e020a */
[----:B------:R-:W-:Y:S01]  /*91b0*/  IADD3 R6, P1, P0, R3, R13, R6 ;  /* 0x0000000d03067210 */ /* 0x000fe2000783e006 */
[----:B------:R-:W-:Y:S01]  /*91c0*/  IMAD.IADD R9, R7, 0x1, R9 ;  /* 0x0000000107097824 */ /* 0x000fe200078e0209 */
[----:B------:R-:W-:Y:S01]  /*91d0*/  SHF.R.S32.HI R5, RZ, 0x1f, R3 ;  /* 0x0000001fff057819 */ /* 0x000fe20000011403 */
[----:B------:R-:W-:Y:S01]  /*91e0*/  IMAD R3, R21, R4, RZ ;  /* 0x0000000415037224 */ /* 0x000fe200078e02ff */
[----:B------:R-:W-:Y:S02]  /*91f0*/  SHF.R.S32.HI R8, RZ, 0x1f, R4 ;  /* 0x0000001fff087819 */ /* 0x000fe40000011404 */
[----:B------:R-:W-:Y:S01]  /*9200*/  IADD3.X R7, R5, R12, R9, P1, P0 ;  /* 0x0000000c05077210 */ /* 0x000fe20000fe0409 */
[----:B------:R-:W-:Y:S02]  /*9210*/  IMAD.MOV.U32 R9, RZ, RZ, c[0x0][0x4a8] ;  /* 0x00012a00ff097624 */ /* 0x000fe400078e00ff */
[----:B------:R-:W-:-:S02]  /*9220*/  IMAD R3, R20, R8, R3 ;  /* 0x0000000814037224 */ /* 0x000fc400078e0203 */
[----:B------:R-:W-:Y:S01]  /*9230*/  IMAD.WIDE.U32 R4, R20, R4, R6 ;  /* 0x0000000414047225 */ /* 0x000fe200078e0006 */
[----:B------:R-:W-:-:S03]  /*9240*/  SEL R6, R9, c[0x0][0x450], P2 ;  /* 0x0001140009067a07 */ /* 0x000fc60001000000 */
[----:B------:R-:W-:Y:S02]  /*9250*/  IMAD.MOV.U32 R7, RZ, RZ, c[0x0][0x4ac] ;  /* 0x00012b00ff077624 */ /* 0x000fe400078e00ff */
[----:B------:R-:W-:Y:S01]  /*9260*/  IMAD.IADD R3, R5, 0x1, R3 ;  /* 0x0000000105037824 */ /* 0x000fe200078e0203 */
[----:B------:R-:W-:Y:S02]  /*9270*/  LEA R5, P0, R4, R6, 0x2 ;  /* 0x0000000604057211 */ /* 0x000fe400078010ff */
[----:B------:R-:W-:-:S04]  /*9280*/  SEL R7, R7, c[0x0][0x454], P2 ;  /* 0x0001150007077a07 */ /* 0x000fc80001000000 */
[----:B------:R-:W-:Y:S01]  /*9290*/  LEA.HI.X R3, R4, R7, R3, 0x2, P0 ;  /* 0x0000000704037211 */ /* 0x000fe200000f1403 */
[----:B------:R-:W-:Y:S04]  /*92a0*/  SHFL.IDX PT, R14, R5, RZ, 0x1c1f ;  /* 0x001c1fff050e7589 */ /* 0x000fe800000e0000 */
[----:B------:R-:W1:Y:S04]  /*92b0*/  SHFL.IDX PT, R15, R3, RZ, 0x1c1f ;  /* 0x001c1fff030f7589 */ /* 0x000e6800000e0000 */
[----:B------:R-:W-:Y:S04]  /*92c0*/  SHFL.IDX PT, R12, R5, 0x1, 0x1c1f ;  /* 0x003c1f00050c7f89 */ /* 0x000fe800000e0000 */
[----:B------:R-:W2:Y:S04]  /*92d0*/  SHFL.IDX PT, R13, R3, 0x1, 0x1c1f ;  /* 0x003c1f00030d7f89 */ /* 0x000ea800000e0000 */
[----:B------:R-:W-:Y:S04]  /*92e0*/  SHFL.IDX PT, R9, R3, 0x2, 0x1c1f ;  /* 0x005c1f0003097f89 */ /* 0x000fe800000e0000 */
[----:B------:R4:W-:Y:S01]  /*92f0*/  SHFL.IDX PT, R7, R3, 0x3, 0x1c1f ;  /* 0x007c1f0003077f89 */ /* 0x0009e200000e0000 */
[----:B------:R-:W-:Y:S01]  /*9300*/  IMAD R4, R11, c[0x0][0x4e8], RZ ;  /* 0x00013a000b047a24 */ /* 0x000fe200078e02ff */
[----:B------:R-:W-:-:S02]  /*9310*/  LOP3.LUT P0, RZ, R16, 0x3, RZ, 0xc0, !PT ;  /* 0x0000000310ff7812 */ /* 0x000fc4000780c0ff */
[----:B------:R-:W3:Y:S04]  /*9320*/  SHFL.IDX PT, R8, R5, 0x2, 0x1c1f ;  /* 0x005c1f0005087f89 */ /* 0x000ee800000e0000 */
[----:B------:R1:W1:Y:S01]  /*9330*/  SHFL.IDX PT, R6, R5, 0x3, 0x1c1f ;  /* 0x007c1f0005067f89 */ /* 0x00026200000e0000 */
[----:B----4-:R-:W-:-:S05]  /*9340*/  IMAD R3, R233, 0x80, R75 ;  /* 0x00000080e9037824 */ /* 0x010fca00078e024b */
[C---:B------:R-:W-:Y:S02]  /*9350*/  IADD3 R16, R3.reuse, 0x8, RZ ;  /* 0x0000000803107810 */ /* 0x040fe40007ffe0ff */
[CC--:B------:R-:W-:Y:S02]  /*9360*/  ISETP.GE.OR P4, PT, R3.reuse, R4.reuse, P0 ;  /* 0x000000040300720c */ /* 0x0c0fe40000786670 */
[----:B------:R-:W-:Y:S02]  /*9370*/  IADD3 R11, R3, 0x40, RZ ;  /* 0x00000040030b7810 */ /* 0x000fe40007ffe0ff */
[-C--:B------:R-:W-:Y:S02]  /*9380*/  ISETP.GE.OR P3, PT, R16, R4.reuse, P0 ;  /* 0x000000041000720c */ /* 0x080fe40000766670 */
[----:B------:R-:W-:Y:S02]  /*9390*/  ISETP.GE.OR P1, PT, R11, R4, P0 ;  /* 0x000000040b00720c */ /* 0x000fe40000726670 */
[----:B-1----:R-:W-:-:S05]  /*93a0*/  IADD3 R5, R3, 0x48, RZ ;  /* 0x0000004803057810 */ /* 0x002fca0007ffe0ff */
[----:B------:R1:W-:Y:S04]  /*93b0*/  @!P4 ST.E [R14.64], R23 ;  /* 0x000000170e00c985 */ /* 0x0003e8000c101906 */
[----:B--2---:R1:W-:Y:S01]  /*93c0*/  @!P3 ST.E [R12.64], R24 ;  /* 0x000000180c00b985 */ /* 0x0043e2000c101906 */
[-C--:B------:R-:W-:Y:S02]  /*93d0*/  ISETP.GE.AND P3, PT, R11, R4.reuse, PT ;  /* 0x000000040b00720c */ /* 0x080fe40003f66270 */
[CC--:B------:R-:W-:Y:S01]  /*93e0*/  ISETP.GE.OR P0, PT, R5.reuse, R4.reuse, P0 ;  /* 0x000000040500720c */ /* 0x0c0fe20000706670 */
[----:B---3--:R1:W-:Y:S01]  /*93f0*/  @!P1 ST.E [R8.64], R25 ;  /* 0x0000001908009985 */ /* 0x0083e2000c101906 */
[-C--:B------:R-:W-:Y:S02]  /*9400*/  ISETP.GE.AND P1, PT, R5, R4.reuse, PT ;  /* 0x000000040500720c */ /* 0x080fe40003f26270 */
[----:B------:R-:W-:-:S07]  /*9410*/  ISETP.GE.AND P6, PT, R16, R4, PT ;  /* 0x000000041000720c */ /* 0x000fce0003fc6270 */
[----:B------:R-:W-:Y:S02]  /*9420*/  @P3 LOP3.LUT R237, R237, 0x1, RZ, 0xfc, !PT ;  /* 0x00000001eded3812 */ /* 0x000fe400078efcff */
[----:B------:R1:W-:Y:S01]  /*9430*/  @!P0 ST.E [R6.64], R22 ;  /* 0x0000001606008985 */ /* 0x0003e2000c101906 */
[----:B------:R-:W-:Y:S02]  /*9440*/  ISETP.GE.AND P0, PT, R3, R4, PT ;  /* 0x000000040300720c */ /* 0x000fe40003f06270 */
[----:B------:R-:W-:Y:S01]  /*9450*/  @P1 LOP3.LUT R237, R237, 0x2, RZ, 0xfc, !PT ;  /* 0x00000002eded1812 */ /* 0x000fe200078efcff */
[----:B------:R-:W-:Y:S05]  /*9460*/  @P2 BRA `(.L_x_62) ;  /* 0x000008c000002947 */ /* 0x000fea0003800000 */
[----:B------:R-:W2:Y:S04]  /*9470*/  LDL R18, [R1+0x44] ;  /* 0x0000440001127983 */ /* 0x000ea80000100800 */
[----:B------:R-:W3:Y:S01]  /*9480*/  S2R R76, SR_TID.X ;  /* 0x00000000004c7919 */ /* 0x000ee20000002100 */
[----:B------:R-:W-:-:S02]  /*9490*/  IMAD R3, R17, c[0x0][0x3a0], RZ ;  /* 0x0000e80011037a24 */ /* 0x000fc400078e02ff */
[----:B-1----:R-:W-:-:S04]  /*94a0*/  IMAD.WIDE.U32 R6, R2, c[0x0][0x3a0], RZ ;  /* 0x0000e80002067a25 */ /* 0x002fc800078e00ff */
[----:B------:R-:W-:Y:S01]  /*94b0*/  IMAD R2, R2, c[0x0][0x3a4], R3 ;  /* 0x0000e90002027a24 */ /* 0x000fe200078e0203 */
[----:B---3--:R-:W-:-:S04]  /*94c0*/  SHF.R.S32.HI R75, RZ, 0x1f, R76 ;  /* 0x0000001fff4b7819 */ /* 0x008fc8000001144c */
[----:B------:R-:W-:-:S04]  /*94d0*/  LEA.HI R75, R75, R76, RZ, 0x2 ;  /* 0x0000004c4b4b7211 */ /* 0x000fc800078f10ff */
[----:B------:R-:W-:-:S04]  /*94e0*/  LOP3.LUT R75, R75, 0xfffffffc, RZ, 0xc0, !PT ;  /* 0xfffffffc4b4b7812 */ /* 0x000fc800078ec0ff */
[----:B------:R-:W-:Y:S02]  /*94f0*/  IADD3 R75, -R75, R76, RZ ;  /* 0x0000004c4b4b7210 */ /* 0x000fe40007ffe1ff */
[----:B------:R-:W-:Y:S02]  /*9500*/  IADD3 R3, R7, R2, RZ ;  /* 0x0000000207037210 */ /* 0x000fe40007ffe0ff */
[----:B------:R-:W-:Y:S02]  /*9510*/  LEA R5, R75, R229, 0x5 ;  /* 0x000000e54b057211 */ /* 0x000fe400078e28ff */
[----:B------:R-:W-:Y:S02]  /*9520*/  MOV R2, R6 ;  /* 0x0000000600027202 */ /* 0x000fe40000000f00 */
[----:B------:R-:W-:-:S03]  /*9530*/  LEA R5, R233, R5, 0x7 ;  /* 0x00000005e9057211 */ /* 0x000fc600078e38ff */
[----:B------:R-:W-:Y:S01]  /*9540*/  IMAD.WIDE.U32 R6, R236, c[0x0][0x3e8], R2 ;  /* 0x0000fa00ec067a25 */ /* 0x000fe200078e0002 */
[----:B------:R-:W-:-:S03]  /*9550*/  SHF.R.S32.HI R3, RZ, 0x1f, R0 ;  /* 0x0000001fff037819 */ /* 0x000fc60000011400 */
[----:B------:R-:W-:-:S04]  /*9560*/  @P5 IMAD.HI.U32 R9, R5, c[0x0][0x4ec], RZ ;  /* 0x00013b0005095a27 */ /* 0x000fc800078e00ff */
[----:B------:R-:W-:Y:S01]  /*9570*/  IMAD.MOV.U32 R2, RZ, RZ, R5 ;  /* 0x000000ffff027224 */ /* 0x000fe200078e0005 */
[----:B------:R-:W-:Y:S01]  /*9580*/  @P5 SHF.R.U32.HI R2, RZ, c[0x0][0x4f0], R9 ;  /* 0x00013c00ff025a19 */ /* 0x000fe20000011609 */
[----:B------:R-:W-:Y:S02]  /*9590*/  IMAD R8, R3, c[0x0][0x3f0], RZ ;  /* 0x0000fc0003087a24 */ /* 0x000fe400078e02ff */
[----:B------:R-:W-:Y:S02]  /*95a0*/  IMAD R7, R236, c[0x0][0x3ec], R7 ;  /* 0x0000fb00ec077a24 */ /* 0x000fe400078e0207 */
[C---:B------:R-:W-:Y:S01]  /*95b0*/  IMAD R9, R0.reuse, c[0x0][0x3f4], R8 ;  /* 0x0000fd0000097a24 */ /* 0x040fe200078e0208 */
[----:B------:R-:W-:Y:S01]  /*95c0*/  SHF.R.S32.HI R8, RZ, 0x1f, R2 ;  /* 0x0000001fff087819 */ /* 0x000fe20000011402 */
[----:B------:R-:W-:Y:S01]  /*95d0*/  IMAD.WIDE.U32 R6, R0, c[0x0][0x3f0], R6 ;  /* 0x0000fc0000067a25 */ /* 0x000fe200078e0006 */
[----:B------:R-:W-:-:S03]  /*95e0*/  IADD3 R0, -R2, RZ, RZ ;  /* 0x000000ff02007210 */ /* 0x000fc60007ffe1ff */
[----:B------:R-:W-:Y:S02]  /*95f0*/  IMAD.IADD R7, R7, 0x1, R9 ;  /* 0x0000000107077824 */ /* 0x000fe400078e0209 */
[----:B------:R-:W-:-:S05]  /*9600*/  IMAD R0, R0, c[0x0][0x4e8], R5 ;  /* 0x00013a0000007a24 */ /* 0x000fca00078e0205 */
[----:B------:R-:W-:-:S05]  /*9610*/  SHF.R.S32.HI R5, RZ, 0x1f, R0 ;  /* 0x0000001fff057819 */ /* 0x000fca0000011400 */
[----:B------:R-:W-:Y:S01]  /*9620*/  IMAD R5, R5, c[0x0][0x3d8], RZ ;  /* 0x0000f60005057a24 */ /* 0x000fe200078e02ff */
[----:B------:R-:W-:Y:S02]  /*9630*/  LEA R11, R233, R229, 0x7 ;  /* 0x000000e5e90b7211 */ /* 0x000fe400078e38ff */
[----:B--2---:R-:W-:-:S05]  /*9640*/  SHF.L.U32 R3, R18, 0x1, RZ ;  /* 0x0000000112037819 */ /* 0x004fca00000006ff */
[----:B------:R-:W1:Y:S04]  /*9650*/  LDS.128 R24, [R3+0x80] ;  /* 0x0000800003187984 */ /* 0x000e680000000c00 */
[----:B------:R-:W2:Y:S04]  /*9660*/  LDS.128 R36, [R3+0x880] ;  /* 0x0008800003247984 */ /* 0x000ea80000000c00 */
[----:B------:R-:W3:Y:S04]  /*9670*/  LDS.128 R48, [R3+0x1080] ;  /* 0x0010800003307984 */ /* 0x000ee80000000c00 */
[----:B------:R-:W4:Y:S04]  /*9680*/  LDS.128 R60, [R3+0x1880] ;  /* 0x00188000033c7984 */ /* 0x000f280000000c00 */
[----:B------:R-:W1:Y:S04]  /*9690*/  LDS.128 R20, [R3+0x2080] ;  /* 0x0020800003147984 */ /* 0x000e680000000c00 */
[----:B------:R-:W1:Y:S04]  /*96a0*/  LDS.128 R32, [R3+0x2880] ;  /* 0x0028800003207984 */ /* 0x000e680000000c00 */
[----:B------:R-:W1:Y:S04]  /*96b0*/  LDS.128 R44, [R3+0x3080] ;  /* 0x00308000032c7984 */ /* 0x000e680000000c00 */
[----:B------:R-:W1:Y:S04]  /*96c0*/  LDS.128 R56, [R3+0x3880] ;  /* 0x0038800003387984 */ /* 0x000e680000000c00 */
[----:B------:R-:W1:Y:S04]  /*96d0*/  LDS.128 R16, [R3+0x4080] ;  /* 0x0040800003107984 */ /* 0x000e680000000c00 */
[----:B------:R-:W1:Y:S04]  /*96e0*/  LDS.128 R28, [R3+0x4880] ;  /* 0x00488000031c7984 */ /* 0x000e680000000c00 */
[----:B------:R-:W1:Y:S04]  /*96f0*/  LDS.128 R40, [R3+0x5080] ;  /* 0x0050800003287984 */ /* 0x000e680000000c00 */
[----:B------:R5:W1:Y:S02]  /*9700*/  LDS.128 R52, [R3+0x5880] ;  /* 0x0058800003347984 */ /* 0x000a640000000c00 */
[----:B-----5:R-:W-:-:S04]  /*9710*/  IMAD R3, R8, c[0x0][0x3e0], RZ ;  /* 0x0000f80008037a24 */ /* 0x020fc800078e02ff */
[C---:B------:R-:W-:Y:S02]  /*9720*/  IMAD R8, R2.reuse, c[0x0][0x3e4], R3 ;  /* 0x0000f90002087a24 */ /* 0x040fe400078e0203 */
[----:B------:R-:W-:-:S05]  /*9730*/  IMAD.WIDE.U32 R2, R2, c[0x0][0x3e0], R6 ;  /* 0x0000f80002027a25 */ /* 0x000fca00078e0006 */
[----:B------:R-:W-:-:S05]  /*9740*/  IADD3 R3, R3, R8, RZ ;  /* 0x0000000803037210 */ /* 0x000fca0007ffe0ff */
[----:B------:R-:W-:-:S04]  /*9750*/  IMAD.WIDE.U32 R2, R0, c[0x0][0x3d8], R2 ;  /* 0x0000f60000027a25 */ /* 0x000fc800078e0002 */
[----:B------:R-:W-:Y:S01]  /*9760*/  IMAD R0, R0, c[0x0][0x3dc], R5 ;  /* 0x0000f70000007a24 */ /* 0x000fe200078e0205 */
[----:B------:R-:W-:-:S04]  /*9770*/  LEA R13, P0, R2, c[0x0][0x380], 0x1 ;  /* 0x0000e000020d7a11 */ /* 0x000fc800078008ff */
[----:B------:R-:W-:-:S04]  /*9780*/  IADD3 R0, R3, R0, RZ ;  /* 0x0000000003007210 */ /* 0x000fc80007ffe0ff */
[----:B------:R-:W-:Y:S01]  /*9790*/  LEA.HI.X R12, R2, c[0x0][0x384], R0, 0x1, P0 ;  /* 0x0000e100020c7a11 */ /* 0x000fe200000f0c00 */
[----:B------:R-:W-:Y:S05]  /*97a0*/  BRA.DIV ~URZ, `(.L_x_63) ;  /* 0x00003d027f007947 */ /* 0x000fea000b800000 */
[----:B-1234-:R1:W2:Y:S02]  /*97b0*/  SHFL.IDX PT, R10, R12, RZ, 0x1c1f ;  /* 0x001c1fff0c0a7589 */ /* 0x01e2a400000e0000 */
.L_x_133:
[----:B------:R-:W-:Y:S05]  /*97c0*/  BRA.DIV ~URZ, `(.L_x_64) ;  /* 0x00003d527f007947 */ /* 0x000fea000b800000 */
[----:B------:R3:W4:Y:S02]  /*97d0*/  SHFL.IDX PT, R0, R13, RZ, 0x1c1f ;  /* 0x001c1fff0d007589 */ /* 0x00072400000e0000 */
.L_x_134:
[----:B------:R-:W-:Y:S01]  /*97e0*/  ISETP.GE.AND P0, PT, R11, R4, PT ;  /* 0x000000040b00720c */ /* 0x000fe20003f06270 */
[----:B------:R-:W-:-:S12]  /*97f0*/  BSSY B0, `(.L_x_65) ;  /* 0x0000010000007945 */ /* 0x000fd80003800000 */
[----:B------:R-:W-:Y:S05]  /*9800*/  @P0 BRA `(.L_x_66) ;  /* 0x000000e000000947 */ /* 0x000fea0003800000 */
[----:B------:R-:W5:Y:S04]  /*9810*/  LDL R14, [R1+0x38] ;  /* 0x00003800010e7983 */ /* 0x000f680000100800 */
[----:B---3--:R-:W3:Y:S01]  /*9820*/  LDL R5, [R1+0x34] ;  /* 0x0000340001057983 */ /* 0x008ee20000100800 */
[----:B------:R-:W-:Y:S02]  /*9830*/  ISETP.GE.AND P2, PT, R226, c[0x0][0x3c8], PT ;  /* 0x0000f200e2007a0c */ /* 0x000fe40003f46270 */
[----:B------:R-:W-:Y:S02]  /*9840*/  ISETP.GE.AND P1, PT, R225, c[0x0][0x3c8], PT ;  /* 0x0000f200e1007a0c */ /* 0x000fe40003f26270 */
[----:B------:R-:W-:-:S09]  /*9850*/  ISETP.GE.AND P0, PT, R228, c[0x0][0x3c8], PT ;  /* 0x0000f200e4007a0c */ /* 0x000fd20003f06270 */
[-C--:B----4-:R-:W-:Y:S02]  /*9860*/  @!P2 LEA R8, P5, R226, R0.reuse, 0x1 ;  /* 0x00000000e208a211 */ /* 0x090fe400078a08ff */
[-C--:B------:R-:W-:Y:S02]  /*9870*/  @!P1 LEA R6, P4, R225, R0.reuse, 0x1 ;  /* 0x00000000e1069211 */ /* 0x080fe400078808ff */
[----:B------:R-:W-:Y:S02]  /*9880*/  @!P0 LEA R2, P3, R228, R0, 0x1 ;  /* 0x00000000e4028211 */ /* 0x000fe400078608ff */
[----:B--2---:R-:W-:-:S05]  /*9890*/  @!P2 LEA.HI.X R9, R226, R10, R227, 0x1, P5 ;  /* 0x0000000ae209a211 */ /* 0x004fca00028f0ce3 */
[----:B------:R2:W-:Y:S01]  /*98a0*/  @!P2 ST.E.128 [R8.64], R24 ;  /* 0x000000180800a985 */ /* 0x0005e2000c101d06 */
[-C--:B-----5:R-:W-:Y:S02]  /*98b0*/  @!P1 LEA.HI.X R7, R225, R10.reuse, R14, 0x1, P4 ;  /* 0x0000000ae1079211 */ /* 0x0a0fe400020f0c0e */
[----:B---3--:R-:W-:-:S03]  /*98c0*/  @!P0 LEA.HI.X R3, R228, R10, R5, 0x1, P3 ;  /* 0x0000000ae4038211 */ /* 0x008fc600018f0c05 */
[----:B------:R2:W-:Y:S04]  /*98d0*/  @!P1 ST.E.128 [R6.64], R20 ;  /* 0x0000001406009985 */ /* 0x0005e8000c101d06 */
[----:B------:R2:W-:Y:S02]  /*98e0*/  @!P0 ST.E.128 [R2.64], R16 ;  /* 0x0000001002008985 */ /* 0x0005e4000c101d06 */
.L_x_66:
[----:B------:R-:W-:Y:S05]  /*98f0*/  BSYNC B0 ;  /* 0x0000000000007941 */ /* 0x000fea0003800000 */
.L_x_65:
[----:B------:R-:W-:Y:S05]  /*9900*/  BRA.DIV ~URZ, `(.L_x_67) ;  /* 0x00003c727f007947 */ /* 0x000fea000b800000 */
[----:B--2---:R2:W1:Y:S04]  /*9910*/  SHFL.IDX PT, R10, R12, 0x1, 0x1c1f ;  /* 0x003c1f000c0a7f89 */ /* 0x00446800000e0000 */
[----:B----4-:R2:W4:Y:S02]  /*9920*/  SHFL.IDX PT, R0, R13, 0x1, 0x1c1f ;  /* 0x003c1f000d007f89 */ /* 0x01052400000e0000 */
.L_x_135:
[----:B------:R-:W-:Y:S01]  /*9930*/  IADD3 R2, R11, 0x20, RZ ;  /* 0x000000200b027810 */ /* 0x000fe20007ffe0ff */
[----:B------:R-:W-:Y:S03]  /*9940*/  BSSY B0, `(.L_x_68) ;  /* 0x0000011000007945 */ /* 0x000fe60003800000 */
[----:B------:R-:W-:-:S13]  /*9950*/  ISETP.GE.AND P0, PT, R2, R4, PT ;  /* 0x000000040200720c */ /* 0x000fda0003f06270 */
[----:B------:R-:W-:Y:S05]  /*9960*/  @P0 BRA `(.L_x_69) ;  /* 0x000000e000000947 */ /* 0x000fea0003800000 */
[----:B------:R-:W5:Y:S04]  /*9970*/  LDL R14, [R1+0x38] ;  /* 0x00003800010e7983 */ /* 0x000f680000100800 */
[----:B--2---:R-:W2:Y:S01]  /*9980*/  LDL R5, [R1+0x34] ;  /* 0x0000340001057983 */ /* 0x004ea20000100800 */
[----:B------:R-:W-:Y:S02]  /*9990*/  ISETP.GE.AND P2, PT, R226, c[0x0][0x3c8], PT ;  /* 0x0000f200e2007a0c */ /* 0x000fe40003f46270 */
[----:B------:R-:W-:Y:S02]  /*99a0*/  ISETP.GE.AND P1, PT, R225, c[0x0][0x3c8], PT ;  /* 0x0000f200e1007a0c */ /* 0x000fe40003f26270 */
[----:B------:R-:W-:-:S09]  /*99b0*/  ISETP.GE.AND P0, PT, R228, c[0x0][0x3c8], PT ;  /* 0x0000f200e4007a0c */ /* 0x000fd20003f06270 */
[-C--:B----4-:R-:W-:Y:S02]  /*99c0*/  @!P2 LEA R8, P5, R226, R0.reuse, 0x1 ;  /* 0x00000000e208a211 */ /* 0x090fe400078a08ff */
[-C--:B------:R-:W-:Y:S02]  /*99d0*/  @!P1 LEA R6, P4, R225, R0.reuse, 0x1 ;  /* 0x00000000e1069211 */ /* 0x080fe400078808ff */
[----:B------:R-:W-:Y:S02]  /*99e0*/  @!P0 LEA R2, P3, R228, R0, 0x1 ;  /* 0x00000000e4028211 */ /* 0x000fe400078608ff */
[----:B-1----:R-:W-:-:S05]  /*99f0*/  @!P2 LEA.HI.X R9, R226, R10, R227, 0x1, P5 ;  /* 0x0000000ae209a211 */ /* 0x002fca00028f0ce3 */
[----:B------:R1:W-:Y:S01]  /*9a00*/  @!P2 ST.E.128 [R8.64], R36 ;  /* 0x000000240800a985 */ /* 0x0003e2000c101d06 */
[-C--:B-----5:R-:W-:Y:S02]  /*9a10*/  @!P1 LEA.HI.X R7, R225, R10.reuse, R14, 0x1, P4 ;  /* 0x0000000ae1079211 */ /* 0x0a0fe400020f0c0e */
[----:B--2---:R-:W-:-:S03]  /*9a20*/  @!P0 LEA.HI.X R3, R228, R10, R5, 0x1, P3 ;  /* 0x0000000ae4038211 */ /* 0x004fc600018f0c05 */
[----:B------:R1:W-:Y:S04]  /*9a30*/  @!P1 ST.E.128 [R6.64], R32 ;  /* 0x0000002006009985 */ /* 0x0003e8000c101d06 */
[----:B------:R1:W-:Y:S02]  /*9a40*/  @!P0 ST.E.128 [R2.64], R28 ;  /* 0x0000001c02008985 */ /* 0x0003e4000c101d06 */
.L_x_69:
[----:B------:R-:W-:Y:S05]  /*9a50*/  BSYNC B0 ;  /* 0x0000000000007941 */ /* 0x000fea0003800000 */
.L_x_68:
[----:B------:R-:W-:Y:S05]  /*9a60*/  BRA.DIV ~URZ, `(.L_x_70) ;  /* 0x00003bd27f007947 */ /* 0x000fea000b800000 */
[----:B-1----:R1:W2:Y:S02]  /*9a70*/  SHFL.IDX PT, R10, R12, 0x2, 0x1c1f ;  /* 0x005c1f000c0a7f89 */ /* 0x0022a400000e0000 */
.L_x_136:
[----:B------:R-:W-:Y:S05]  /*9a80*/  BRA.DIV ~URZ, `(.L_x_71) ;  /* 0x00003c227f007947 */ /* 0x000fea000b800000 */
[----:B----4-:R4:W1:Y:S02]  /*9a90*/  SHFL.IDX PT, R0, R13, 0x2, 0x1c1f ;  /* 0x005c1f000d007f89 */ /* 0x01086400000e0000 */
.L_x_137:
[----:B------:R-:W-:Y:S01]  /*9aa0*/  IADD3 R2, R11, 0x40, RZ ;  /* 0x000000400b027810 */ /* 0x000fe20007ffe0ff */
[----:B------:R-:W-:Y:S03]  /*9ab0*/  BSSY B0, `(.L_x_72) ;  /* 0x0000011000007945 */ /* 0x000fe60003800000 */
[----:B------:R-:W-:-:S13]  /*9ac0*/  ISETP.GE.AND P0, PT, R2, R4, PT ;  /* 0x000000040200720c */ /* 0x000fda0003f06270 */
[----:B------:R-:W-:Y:S05]  /*9ad0*/  @P0 BRA `(.L_x_73) ;  /* 0x000000e000000947 */ /* 0x000fea0003800000 */
[----:B------:R-:W5:Y:S04]  /*9ae0*/  LDL R14, [R1+0x38] ;  /* 0x00003800010e7983 */ /* 0x000f680000100800 */
[----:B---3--:R-:W3:Y:S01]  /*9af0*/  LDL R5, [R1+0x34] ;  /* 0x0000340001057983 */ /* 0x008ee20000100800 */
[----:B------:R-:W-:Y:S02]  /*9b00*/  ISETP.GE.AND P2, PT, R226, c[0x0][0x3c8], PT ;  /* 0x0000f200e2007a0c */ /* 0x000fe40003f46270 */
[----:B------:R-:W-:Y:S02]  /*9b10*/  ISETP.GE.AND P1, PT, R225, c[0x0][0x3c8], PT ;  /* 0x0000f200e1007a0c */ /* 0x000fe40003f26270 */
[----:B------:R-:W-:-:S09]  /*9b20*/  ISETP.GE.AND P0, PT, R228, c[0x0][0x3c8], PT ;  /* 0x0000f200e4007a0c */ /* 0x000fd20003f06270 */
[-C--:B-1----:R-:W-:Y:S02]  /*9b30*/  @!P2 LEA R8, P5, R226, R0.reuse, 0x1 ;  /* 0x00000000e208a211 */ /* 0x082fe400078a08ff */
        /* <DEDUP_REMOVED lines=8> */
.L_x_73:
[----:B------:R-:W-:Y:S05]  /*9bc0*/  BSYNC B0 ;  /* 0x0000000000007941 */ /* 0x000fea0003800000 */
.L_x_72:
[----:B------:R-:W-:Y:S05]  /*9bd0*/  BRA.DIV ~URZ, `(.L_x_74) ;  /* 0x00003b327f007947 */ /* 0x000fea000b800000 */
[----:B-1----:R1:W3:Y:S04]  /*9be0*/  SHFL.IDX PT, R6, R12, 0x3, 0x1c1f ;  /* 0x007c1f000c067f89 */ /* 0x0022e800000e0000 */
[----:B------:R1:W4:Y:S02]  /*9bf0*/  SHFL.IDX PT, R0, R13, 0x3, 0x1c1f ;  /* 0x007c1f000d007f89 */ /* 0x00032400000e0000 */
.L_x_138:
[----:B------:R-:W-:-:S04]  /*9c00*/  IADD3 R2, R11, 0x60, RZ ;  /* 0x000000600b027810 */ /* 0x000fc80007ffe0ff */
[----:B------:R-:W-:-:S13]  /*9c10*/  ISETP.GE.AND P0, PT, R2, R4, PT ;  /* 0x000000040200720c */ /* 0x000fda0003f06270 */
[----:B------:R-:W-:Y:S05]  /*9c20*/  @P0 BRA `(.L_x_75) ;  /* 0x000023a000000947 */ /* 0x000fea0003800000 */
[----:B------:R-:W5:Y:S01]  /*9c30*/  LDL R7, [R1+0x38] ;  /* 0x0000380001077983 */ /* 0x000f620000100800 */
[----:B------:R-:W-:Y:S02]  /*9c40*/  ISETP.GE.AND P1, PT, R226, c[0x0][0x3c8], PT ;  /* 0x0000f200e2007a0c */ /* 0x000fe40003f26270 */
[----:B------:R-:W-:-:S11]  /*9c50*/  ISETP.GE.AND P0, PT, R225, c[0x0][0x3c8], PT ;  /* 0x0000f200e1007a0c */ /* 0x000fd60003f06270 */
[CC--:B----4-:R-:W-:Y:S02]  /*9c60*/  @!P1 LEA R4, P3, R226.reuse, R0.reuse, 0x1 ;  /* 0x00000000e2049211 */ /* 0x0d0fe400078608ff */
[----:B------:R-:W-:Y:S02]  /*9c70*/  @!P0 LEA R2, P2, R225, R0, 0x1 ;  /* 0x00000000e1028211 */ /* 0x000fe400078408ff */
[----:B---3--:R-:W-:-:S05]  /*9c80*/  @!P1 LEA.HI.X R5, R226, R6, R227, 0x1, P3 ;  /* 0x00000006e2059211 */ /* 0x008fca00018f0ce3 */
[----:B------:R3:W-:Y:S01]  /*9c90*/  @!P1 ST.E.128 [R4.64], R60 ;  /* 0x0000003c04009985 */ /* 0x0007e2000c101d06 */
[----:B-----5:R-:W-:-:S05]  /*9ca0*/  @!P0 LEA.HI.X R3, R225, R6, R7, 0x1, P2 ;  /* 0x00000006e1038211 */ /* 0x020fca00010f0c07 */
[----:B------:R3:W-:Y:S01]  /*9cb0*/  @!P0 ST.E.128 [R2.64], R56 ;  /* 0x0000003802008985 */ /* 0x0007e2000c101d06 */
[----:B------:R-:W-:-:S13]  /*9cc0*/  ISETP.GE.AND P0, PT, R228, c[0x0][0x3c8], PT ;  /* 0x0000f200e4007a0c */ /* 0x000fda0003f06270 */
[----:B------:R-:W-:Y:S05]  /*9cd0*/  @P0 BRA `(.L_x_75) ;  /* 0x000022f000000947 */ /* 0x000fea0003800000 */
[----:B------:R-:W4:Y:S01]  /*9ce0*/  LDL R7, [R1+0x34] ;  /* 0x0000340001077983 */ /* 0x000f220000100800 */
[----:B---3--:R-:W-:-:S04]  /*9cf0*/  LEA R2, P0, R228, R0, 0x1 ;  /* 0x00000000e4027211 */ /* 0x008fc800078008ff */
[----:B----4-:R-:W-:-:S05]  /*9d00*/  LEA.HI.X R3, R228, R6, R7, 0x1, P0 ;  /* 0x00000006e4037211 */ /* 0x010fca00000f0c07 */
[----:B------:R3:W-:Y:S01]  /*9d10*/  ST.E.128 [R2.64], R52 ;  /* 0x0000003402007985 */ /* 0x0007e2000c101d06 */
[----:B------:R-:W-:Y:S05]  /*9d20*/  BRA `(.L_x_75) ;  /* 0x000022a000007947 */ /* 0x000fea0003800000 */
.L_x_62:
[----:B-1----:R-:W2:Y:S01]  /*9d30*/  LDL.LU R6, [R1+0x40] ;  /* 0x0000400001067983 */ /* 0x002ea20000300800 */
[----:B------:R-:W-:Y:S02]  /*9d40*/  IMAD R3, R17, c[0x0][0x408], RZ ;  /* 0x0001020011037a24 */ /* 0x000fe400078e02ff */
[----:B------:R-:W-:-:S04]  /*9d50*/  IMAD.WIDE.U32 R4, R2, c[0x0][0x408], RZ ;  /* 0x0001020002047a25 */ /* 0x000fc800078e00ff */
[----:B------:R-:W-:-:S05]  /*9d60*/  IMAD R2, R2, c[0x0][0x40c], R3 ;  /* 0x0001030002027a24 */ /* 0x000fca00078e0203 */
[----:B------:R-:W-:Y:S02]  /*9d70*/  IADD3 R3, R5, R2, RZ ;  /* 0x0000000205037210 */ /* 0x000fe40007ffe0ff */
[----:B------:R-:W-:Y:S02]  /*9d80*/  MOV R2, R4 ;  /* 0x0000000400027202 */ /* 0x000fe40000000f00 */
[----:B------:R-:W-:-:S03]  /*9d90*/  SHF.R.S32.HI R5, RZ, 0x1f, R0 ;  /* 0x0000001fff057819 */ /* 0x000fc60000011400 */
[----:B------:R-:W-:-:S04]  /*9da0*/  IMAD.WIDE.U32 R2, R236, c[0x0][0x438], R2 ;  /* 0x00010e00ec027a25 */ /* 0x000fc800078e0002 */
[----:B------:R-:W-:Y:S02]  /*9db0*/  IMAD R4, R5, c[0x0][0x440], RZ ;  /* 0x0001100005047a24 */ /* 0x000fe400078e02ff */
[----:B------:R-:W-:Y:S02]  /*9dc0*/  IMAD R3, R236, c[0x0][0x43c], R3 ;  /* 0x00010f00ec037a24 */ /* 0x000fe400078e0203 */
[----:B------:R-:W-:-:S04]  /*9dd0*/  @P5 IMAD.HI.U32 R5, R10, c[0x0][0x4ec], RZ ;  /* 0x00013b000a055a27 */ /* 0x000fc800078e00ff */
[C---:B------:R-:W-:Y:S02]  /*9de0*/  IMAD R4, R0.reuse, c[0x0][0x444], R4 ;  /* 0x0001110000047a24 */ /* 0x040fe400078e0204 */
[----:B------:R-:W-:Y:S01]  /*9df0*/  IMAD.WIDE.U32 R2, R0, c[0x0][0x440], R2 ;  /* 0x0001100000027a25 */ /* 0x000fe200078e0002 */
[----:B------:R-:W-:Y:S02]  /*9e00*/  MOV R0, R10 ;  /* 0x0000000a00007202 */ /* 0x000fe40000000f00 */
[----:B------:R-:W-:Y:S02]  /*9e10*/  @P5 SHF.R.U32.HI R0, RZ, c[0x0][0x4f0], R5 ;  /* 0x00013c00ff005a19 */ /* 0x000fe40000011605 */
[----:B------:R-:W-:Y:S02]  /*9e20*/  IADD3 R3, R3, R4, RZ ;  /* 0x0000000403037210 */ /* 0x000fe40007ffe0ff */
[----:B------:R-:W-:Y:S02]  /*9e30*/  SHF.R.S32.HI R5, RZ, 0x1f, R0 ;  /* 0x0000001fff057819 */ /* 0x000fe40000011400 */
[----:B------:R-:W-:-:S03]  /*9e40*/  IADD3 R4, -R0, RZ, RZ ;  /* 0x000000ff00047210 */ /* 0x000fc60007ffe1ff */
[----:B------:R-:W-:Y:S02]  /*9e50*/  IMAD R5, R5, c[0x0][0x430], RZ ;  /* 0x00010c0005057a24 */ /* 0x000fe400078e02ff */
[----:B------:R-:W-:Y:S02]  /*9e60*/  IMAD R4, R4, c[0x0][0x4e8], R10 ;  /* 0x00013a0004047a24 */ /* 0x000fe400078e020a */
[----:B------:R-:W-:Y:S02]  /*9e70*/  IMAD R5, R0, c[0x0][0x434], R5 ;  /* 0x00010d0000057a24 */ /* 0x000fe400078e0205 */
[----:B--2---:R-:W-:-:S04]  /*9e80*/  IMAD.WIDE.U32 R2, R6, c[0x0][0x448], R2 ;  /* 0x0001120006027a25 */ /* 0x004fc800078e0002 */
[----:B------:R-:W-:-:S04]  /*9e90*/  IMAD R3, R6, c[0x0][0x44c], R3 ;  /* 0x0001130006037a24 */ /* 0x000fc800078e0203 */
[----:B------:R-:W-:Y:S01]  /*9ea0*/  IMAD.WIDE.U32 R2, R0, c[0x0][0x430], R2 ;  /* 0x00010c0000027a25 */ /* 0x000fe200078e0002 */
[----:B------:R-:W-:-:S04]  /*9eb0*/  SHF.R.S32.HI R0, RZ, 0x1f, R4 ;  /* 0x0000001fff007819 */ /* 0x000fc80000011404 */
[----:B------:R-:W-:Y:S01]  /*9ec0*/  IADD3 R3, R3, R5, RZ ;  /* 0x0000000503037210 */ /* 0x000fe20007ffe0ff */
[----:B------:R-:W-:-:S04]  /*9ed0*/  IMAD R0, R0, c[0x0][0x428], RZ ;  /* 0x00010a0000007a24 */ /* 0x000fc800078e02ff */
[----:B------:R-:W-:-:S04]  /*9ee0*/  IMAD.WIDE.U32 R2, R4, c[0x0][0x428], R2 ;  /* 0x00010a0004027a25 */ /* 0x000fc800078e0002 */
[----:B------:R-:W-:Y:S01]  /*9ef0*/  IMAD R4, R4, c[0x0][0x42c], R0 ;  /* 0x00010b0004047a24 */ /* 0x000fe200078e0200 */
[----:B------:R-:W-:-:S04]  /*9f00*/  LEA R13, P1, R2, c[0x0][0x400], 0x2 ;  /* 0x00010000020d7a11 */ /* 0x000fc800078210ff */
[----:B------:R-:W-:-:S04]  /*9f10*/  IADD3 R4, R3, R4, RZ ;  /* 0x0000000403047210 */ /* 0x000fc80007ffe0ff */
[----:B------:R-:W-:Y:S01]  /*9f20*/  LEA.HI.X R12, R2, c[0x0][0x404], R4, 0x2, P1 ;  /* 0x00010100020c7a11 */ /* 0x000fe200008f1404 */
[----:B------:R-:W-:Y:S05]  /*9f30*/  BRA.DIV ~URZ, `(.L_x_76) ;  /* 0x000038927f007947 */ /* 0x000fea000b800000 */
[----:B------:R1:W2:Y:S02]  /*9f40*/  SHFL.IDX PT, R4, R12, RZ, 0x1c1f ;  /* 0x001c1fff0c047589 */ /* 0x0002a400000e0000 */
.L_x_139:
[----:B------:R-:W-:Y:S05]  /*9f50*/  BRA.DIV ~URZ, `(.L_x_77) ;  /* 0x000038e27f007947 */ /* 0x000fea000b800000 */
[----:B------:R3:W4:Y:S02]  /*9f60*/  SHFL.IDX PT, R0, R13, RZ, 0x1c1f ;  /* 0x001c1fff0d007589 */ /* 0x00072400000e0000 */
.L_x_140:
[----:B------:R-:W-:Y:S01]  /*9f70*/  BSSY B0, `(.L_x_78) ;  /* 0x000004a000007945 */ /* 0x000fe20003800000 */
[----:B------:R-:W-:Y:S05]  /*9f80*/  @P0 BRA `(.L_x_79) ;  /* 0x0000048000000947 */ /* 0x000fea0003800000 */
[----:B------:R-:W5:Y:S04]  /*9f90*/  LDL R5, [R1+0x3c] ;  /* 0x00003c0001057983 */ /* 0x000f680000100800 */
[----:B---3--:R-:W3:Y:S04]  /*9fa0*/  LDL R16, [R1+0x28] ;  /* 0x0000280001107983 */ /* 0x008ee80000100800 */
[----:B----4-:R-:W4:Y:S04]  /*9fb0*/  LDL R10, [R1+0x24] ;  /* 0x00002400010a7983 */ /* 0x010f280000100800 */
[----:B--2---:R-:W2:Y:S04]  /*9fc0*/  LDL R18, [R1+0x70] ;  /* 0x0000700001127983 */ /* 0x004ea80000100800 */
[----:B------:R-:W2:Y:S04]  /*9fd0*/  LDL R14, [R1+0x6c] ;  /* 0x00006c00010e7983 */ /* 0x000ea80000100800 */
        /* <DEDUP_REMOVED lines=12> */
[----:B------:R-:W2:Y:S01]  /*a0a0*/  LDL R11, [R1+0x4] ;  /* 0x00000400010b7983 */ /* 0x000ea20000100800 */
[----:B-----5:R-:W-:-:S02]  /*a0b0*/  ISETP.GE.AND P0, PT, R5, c[0x0][0x3c8], PT ;  /* 0x0000f20005007a0c */ /* 0x020fc40003f06270 */
[----:B---3--:R-:W-:Y:S02]  /*a0c0*/  ISETP.GE.AND P1, PT, R16, c[0x0][0x3c8], PT ;  /* 0x0000f20010007a0c */ /* 0x008fe40003f26270 */
[----:B----4-:R-:W-:-:S09]  /*a0d0*/  ISETP.GE.AND P3, PT, R10, c[0x0][0x3c8], PT ;  /* 0x0000f2000a007a0c */ /* 0x010fd20003f66270 */
[----:B------:R-:W-:Y:S02]  /*a0e0*/  @!P0 IMAD.MOV.U32 R2, RZ, RZ, R0 ;  /* 0x000000ffff028224 */ /* 0x000fe400078e0000 */
[----:B------:R-:W-:-:S04]  /*a0f0*/  @!P0 IMAD.MOV.U32 R3, RZ, RZ, R4 ;  /* 0x000000ffff038224 */ /* 0x000fc800078e0004 */
[----:B------:R-:W-:Y:S01]  /*a100*/  @!P0 IMAD.WIDE R6, R5, 0x4, R2 ;  /* 0x0000000405068825 */ /* 0x000fe200078e0202 */
[C---:B------:R-:W-:Y:S01]  /*a110*/  @!P1 LEA R2, P2, R16.reuse, R0, 0x2 ;  /* 0x0000000010029211 */ /* 0x040fe200078410ff */
[----:B------:R-:W3:Y:S03]  /*a120*/  LDL R5, [R1] ;  /* 0x0000000001057983 */ /* 0x000ee60000100800 */
[----:B--2---:R-:W-:Y:S02]  /*a130*/  @!P1 LEA.HI.X R3, R16, R4, R18, 0x2, P2 ;  /* 0x0000000410039211 */ /* 0x004fe400010f1412 */
[----:B------:R-:W2:Y:S04]  /*a140*/  LDL R18, [R1+0x54] ;  /* 0x0000540001127983 */ /* 0x000ea80000100800 */
[----:B------:R4:W-:Y:S04]  /*a150*/  @!P0 ST.E.64 [R6.64], R128 ;  /* 0x0000008006008985 */ /* 0x0009e8000c101b06 */
[----:B------:R-:W5:Y:S01]  /*a160*/  LDL R16, [R1+0x50] ;  /* 0x0000500001107983 */ /* 0x000f620000100800 */
[----:B----4-:R-:W-:-:S04]  /*a170*/  @!P3 LEA R6, P0, R10, R0, 0x2 ;  /* 0x000000000a06b211 */ /* 0x010fc800078010ff */
[----:B------:R-:W-:Y:S02]  /*a180*/  @!P3 LEA.HI.X R7, R10, R4, R14, 0x2, P0 ;  /* 0x000000040a07b211 */ /* 0x000fe400000f140e */
[----:B------:R-:W4:Y:S04]  /*a190*/  LDL R14, [R1+0x4c] ;  /* 0x00004c00010e7983 */ /* 0x000f280000100800 */
[----:B------:R-:W4:Y:S01]  /*a1a0*/  LDL R10, [R1+0x48] ;  /* 0x00004800010a7983 */ /* 0x000f220000100800 */
[----:B------:R-:W-:-:S03]  /*a1b0*/  ISETP.GE.AND P4, PT, R25, c[0x0][0x3c8], PT ;  /* 0x0000f20019007a0c */ /* 0x000fc60003f86270 */
[----:B------:R1:W-:Y:S01]  /*a1c0*/  @!P1 ST.E.64 [R2.64], R136 ;  /* 0x0000008802009985 */ /* 0x0003e2000c101b06 */
[----:B------:R-:W-:Y:S02]  /*a1d0*/  ISETP.GE.AND P1, PT, R23, c[0x0][0x3c8], PT ;  /* 0x0000f20017007a0c */ /* 0x000fe40003f26270 */
[----:B------:R-:W-:Y:S01]  /*a1e0*/  ISETP.GE.AND P2, PT, R8, c[0x0][0x3c8], PT ;  /* 0x0000f20008007a0c */ /* 0x000fe20003f46270 */
[----:B------:R1:W-:Y:S06]  /*a1f0*/  @!P3 ST.E.64 [R6.64], R116 ;  /* 0x000000740600b985 */ /* 0x0003ec000c101b06 */
[----:B-1----:R-:W-:-:S04]  /*a200*/  @!P4 LEA R2, P0, R25, R0, 0x2 ;  /* 0x000000001902c211 */ /* 0x002fc800078010ff */
[----:B------:R-:W-:Y:S02]  /*a210*/  @!P4 LEA.HI.X R3, R25, R4, R75, 0x2, P0 ;  /* 0x000000041903c211 */ /* 0x000fe400000f144b */
[----:B------:R-:W-:-:S03]  /*a220*/  @!P1 LEA R6, P0, R23, R0, 0x2 ;  /* 0x0000000017069211 */ /* 0x000fc600078010ff */
[----:B------:R1:W-:Y:S01]  /*a230*/  @!P4 ST.E.64 [R2.64], R156 ;  /* 0x0000009c0200c985 */ /* 0x0003e2000c101b06 */
[----:B------:R-:W-:Y:S02]  /*a240*/  ISETP.GE.AND P4, PT, R21, c[0x0][0x3c8], PT ;  /* 0x0000f20015007a0c */ /* 0x000fe40003f86270 */
[----:B------:R-:W-:-:S05]  /*a250*/  @!P1 LEA.HI.X R7, R23, R4, R24, 0x2, P0 ;  /* 0x0000000417079211 */ /* 0x000fca00000f1418 */
[----:B------:R1:W-:Y:S01]  /*a260*/  @!P1 ST.E.64 [R6.64], R158 ;  /* 0x0000009e06009985 */ /* 0x0003e2000c101b06 */
[----:B------:R-:W-:Y:S02]  /*a270*/  ISETP.GE.AND P1, PT, R19, c[0x0][0x3c8], PT ;  /* 0x0000f20013007a0c */ /* 0x000fe40003f26270 */
[----:B------:R-:W-:Y:S02]  /*a280*/  ISETP.GE.AND P3, PT, R17, c[0x0][0x3c8], PT ;  /* 0x0000f20011007a0c */ /* 0x000fe40003f66270 */
[----:B-1----:R-:W-:-:S04]  /*a290*/  @!P2 LEA R2, P0, R8, R0, 0x2 ;  /* 0x000000000802a211 */ /* 0x002fc800078010ff */
[----:B------:R-:W-:Y:S02]  /*a2a0*/  @!P2 LEA.HI.X R3, R8, R4, R9, 0x2, P0 ;  /* 0x000000040803a211 */ /* 0x000fe400000f1409 */
[----:B------:R-:W-:-:S04]  /*a2b0*/  @!P4 LEA R8, P0, R21, R0, 0x2 ;  /* 0x000000001508c211 */ /* 0x000fc800078010ff */
[----:B------:R-:W-:Y:S01]  /*a2c0*/  @!P4 LEA.HI.X R9, R21, R4, R22, 0x2, P0 ;  /* 0x000000041509c211 */ /* 0x000fe200000f1416 */
[----:B------:R1:W-:Y:S01]  /*a2d0*/  @!P2 ST.E.64 [R2.64], R160 ;  /* 0x000000a00200a985 */ /* 0x0003e2000c101b06 */
[----:B------:R-:W-:-:S03]  /*a2e0*/  @!P1 LEA R6, P0, R19, R0, 0x2 ;  /* 0x0000000013069211 */ /* 0x000fc600078010ff */
[----:B------:R2:W-:Y:S01]  /*a2f0*/  @!P4 ST.E.64 [R8.64], R84 ;  /* 0x000000540800c985 */ /* 0x0005e2000c101b06 */
[----:B------:R-:W-:Y:S02]  /*a300*/  ISETP.GE.AND P4, PT, R15, c[0x0][0x3c8], PT ;  /* 0x0000f2000f007a0c */ /* 0x000fe40003f86270 */
[----:B------:R-:W-:Y:S02]  /*a310*/  @!P1 LEA.HI.X R7, R19, R4, R20, 0x2, P0 ;  /* 0x0000000413079211 */ /* 0x000fe400000f1414 */
[----:B------:R-:W-:-:S03]  /*a320*/  ISETP.GE.AND P2, PT, R11, c[0x0][0x3c8], PT ;  /* 0x0000f2000b007a0c */ /* 0x000fc60003f46270 */
[----:B------:R2:W-:Y:S01]  /*a330*/  @!P1 ST.E.64 [R6.64], R96 ;  /* 0x0000006006009985 */ /* 0x0005e2000c101b06 */
[----:B-1----:R-:W-:Y:S02]  /*a340*/  @!P3 LEA R2, P0, R17, R0, 0x2 ;  /* 0x000000001102b211 */ /* 0x002fe400078010ff */
[----:B---3--:R-:W-:Y:S02]  /*a350*/  ISETP.GE.AND P1, PT, R5, c[0x0][0x3c8], PT ;  /* 0x0000f20005007a0c */ /* 0x008fe40003f26270 */
[----:B--2---:R-:W-:Y:S02]  /*a360*/  @!P3 LEA.HI.X R3, R17, R4, R18, 0x2, P0 ;  /* 0x000000041103b211 */ /* 0x004fe400000f1412 */
[----:B------:R-:W-:-:S04]  /*a370*/  @!P4 LEA R8, P0, R15, R0, 0x2 ;  /* 0x000000000f08c211 */ /* 0x000fc800078010ff */
[----:B-----5:R-:W-:Y:S02]  /*a380*/  @!P4 LEA.HI.X R9, R15, R4, R16, 0x2, P0 ;  /* 0x000000040f09c211 */ /* 0x020fe400000f1410 */
[C---:B------:R-:W-:Y:S01]  /*a390*/  @!P2 LEA R6, P0, R11.reuse, R0, 0x2 ;  /* 0x000000000b06a211 */ /* 0x040fe200078010ff */
[----:B------:R1:W-:Y:S04]  /*a3a0*/  @!P3 ST.E.64 [R2.64], R100 ;  /* 0x000000640200b985 */ /* 0x0003e8000c101b06 */
[----:B------:R2:W-:Y:S01]  /*a3b0*/  @!P4 ST.E.64 [R8.64], R166 ;  /* 0x000000a60800c985 */ /* 0x0005e2000c101b06 */
[----:B----4-:R-:W-:Y:S02]  /*a3c0*/  @!P2 LEA.HI.X R7, R11, R4, R14, 0x2, P0 ;  /* 0x000000040b07a211 */ /* 0x010fe400000f140e */
[----:B-1----:R-:W-:-:S04]  /*a3d0*/  @!P1 LEA R2, P0, R5, R0, 0x2 ;  /* 0x0000000005029211 */ /* 0x002fc800078010ff */
[----:B------:R-:W-:Y:S01]  /*a3e0*/  @!P1 LEA.HI.X R3, R5, R4, R10, 0x2, P0 ;  /* 0x0000000405039211 */ /* 0x000fe200000f140a */
[----:B------:R2:W-:Y:S04]  /*a3f0*/  @!P2 ST.E.64 [R6.64], R144 ;  /* 0x000000900600a985 */ /* 0x0005e8000c101b06 */
[----:B------:R2:W-:Y:S04]  /*a400*/  @!P1 ST.E.64 [R2.64], R80 ;  /* 0x0000005002009985 */ /* 0x0005e8000c101b06 */
.L_x_79:
[----:B------:R-:W-:Y:S05]  /*a410*/  BSYNC B0 ;  /* 0x0000000000007941 */ /* 0x000fea0003800000 */
.L_x_78:
[----:B------:R-:W-:Y:S05]  /*a420*/  BRA.DIV ~URZ, `(.L_x_80) ;  /* 0x000034727f007947 */ /* 0x000fea000b800000 */
[----:B--2---:R2:W1:Y:S04]  /*a430*/  SHFL.IDX PT, R4, R12, 0x1, 0x1c1f ;  /* 0x003c1f000c047f89 */ /* 0x00446800000e0000 */
[----:B----4-:R2:W4:Y:S02]  /*a440*/  SHFL.IDX PT, R0, R13, 0x1, 0x1c1f ;  /* 0x003c1f000d007f89 */ /* 0x01052400000e0000 */
.L_x_141:
[----:B------:R-:W-:Y:S01]  /*a450*/  BSSY B0, `(.L_x_81) ;  /* 0x000004a000007945 */ /* 0x000fe20003800000 */
[----:B------:R-:W-:Y:S05]  /*a460*/  @P6 BRA `(.L_x_82) ;  /* 0x0000048000006947 */ /* 0x000fea0003800000 */
[----:B------:R-:W5:Y:S04]  /*a470*/  LDL R5, [R1+0x3c] ;  /* 0x00003c0001057983 */ /* 0x000f680000100800 */
[----:B--2---:R-:W2:Y:S04]  /*a480*/  LDL R9, [R1+0x28] ;  /* 0x0000280001097983 */ /* 0x004ea80000100800 */
[----:B---3--:R-:W3:Y:S04]  /*a490*/  LDL R14, [R1+0x70] ;  /* 0x00007000010e7983 */ /* 0x008ee80000100800 */
[----:B----4-:R-:W4:Y:S04]  /*a4a0*/  LDL R76, [R1+0x24] ;  /* 0x00002400014c7983 */ /* 0x010f280000100800 */
[----:B------:R-:W3:Y:S04]  /*a4b0*/  LDL R25, [R1+0x20] ;  /* 0x0000200001197983 */ /* 0x000ee80000100800 */
[----:B------:R-:W3:Y:S04]  /*a4c0*/  LDL R23, [R1+0x1c] ;  /* 0x00001c0001177983 */ /* 0x000ee80000100800 */
[----:B------:R-:W4:Y:S04]  /*a4d0*/  LDL R21, [R1+0x18] ;  /* 0x0000180001157983 */ /* 0x000f280000100800 */
        /* <DEDUP_REMOVED lines=12> */
[----:B------:R-:W4:Y:S01]  /*a5a0*/  LDL R16, [R1+0x4c] ;  /* 0x00004c0001107983 */ /* 0x000f220000100800 */
[----:B-----5:R-:W-:-:S02]  /*a5b0*/  ISETP.GE.AND P1, PT, R5, c[0x0][0x3c8], PT ;  /* 0x0000f20005007a0c */ /* 0x020fc40003f26270 */
[----:B--2---:R-:W-:-:S11]  /*a5c0*/  ISETP.GE.AND P0, PT, R9, c[0x0][0x3c8], PT ;  /* 0x0000f20009007a0c */ /* 0x004fd60003f06270 */
[----:B------:R-:W-:Y:S02]  /*a5d0*/  @!P1 IMAD.MOV.U32 R6, RZ, RZ, R0 ;  /* 0x000000ffff069224 */ /* 0x000fe400078e0000 */
[----:B-1----:R-:W-:Y:S01]  /*a5e0*/  @!P1 IMAD.MOV.U32 R7, RZ, RZ, R4 ;  /* 0x000000ffff079224 */ /* 0x002fe200078e0004 */
[----:B------:R-:W-:-:S03]  /*a5f0*/  @!P0 LEA R2, P2, R9, R0, 0x2 ;  /* 0x0000000009028211 */ /* 0x000fc600078410ff */
[----:B------:R-:W-:Y:S02]  /*a600*/  @!P1 IMAD.WIDE R6, R5, 0x4, R6 ;  /* 0x0000000405069825 */ /* 0x000fe400078e0206 */
[----:B------:R-:W2:Y:S01]  /*a610*/  LDL R5, [R1] ;  /* 0x0000000001057983 */ /* 0x000ea20000100800 */
[----:B---3--:R-:W-:-:S03]  /*a620*/  @!P0 LEA.HI.X R3, R9, R4, R14, 0x2, P2 ;  /* 0x0000000409038211 */ /* 0x008fc600010f140e */
[----:B------:R-:W3:Y:S04]  /*a630*/  LDL R9, [R1+0x54] ;  /* 0x0000540001097983 */ /* 0x000ee80000100800 */
[----:B------:R-:W5:Y:S01]  /*a640*/  LDL R14, [R1+0x48] ;  /* 0x00004800010e7983 */ /* 0x000f620000100800 */
[----:B----4-:R-:W-:Y:S02]  /*a650*/  ISETP.GE.AND P3, PT, R76, c[0x0][0x3c8], PT ;  /* 0x0000f2004c007a0c */ /* 0x010fe40003f66270 */
[----:B------:R-:W-:Y:S02]  /*a660*/  ISETP.GE.AND P4, PT, R25, c[0x0][0x3c8], PT ;  /* 0x0000f20019007a0c */ /* 0x000fe40003f86270 */
[----:B------:R-:W-:Y:S01]  /*a670*/  ISETP.GE.AND P2, PT, R23, c[0x0][0x3c8], PT ;  /* 0x0000f20017007a0c */ /* 0x000fe20003f46270 */
[----:B------:R1:W-:Y:S01]  /*a680*/  @!P1 ST.E.64 [R6.64], R152 ;  /* 0x0000009806009985 */ /* 0x0003e2000c101b06 */
[----:B------:R-:W-:-:S03]  /*a690*/  ISETP.GE.AND P1, PT, R21, c[0x0][0x3c8], PT ;  /* 0x0000f20015007a0c */ /* 0x000fc60003f26270 */
[----:B------:R4:W-:Y:S04]  /*a6a0*/  @!P0 ST.E.64 [R2.64], R162 ;  /* 0x000000a202008985 */ /* 0x0009e8000c101b06 */
[CC--:B-1----:R-:W-:Y:S02]  /*a6b0*/  @!P3 LEA R6, P5, R76.reuse, R0.reuse, 0x2 ;  /* 0x000000004c06b211 */ /* 0x0c2fe400078a10ff */
[C---:B----4-:R-:W-:Y:S02]  /*a6c0*/  @!P4 LEA R2, P0, R25.reuse, R0, 0x2 ;  /* 0x000000001902c211 */ /* 0x050fe400078010ff */
[-C--:B------:R-:W-:Y:S02]  /*a6d0*/  @!P3 LEA.HI.X R7, R76, R4.reuse, R77, 0x2, P5 ;  /* 0x000000044c07b211 */ /* 0x080fe400028f144d */
[----:B------:R-:W-:-:S02]  /*a6e0*/  @!P4 LEA.HI.X R3, R25, R4, R75, 0x2, P0 ;  /* 0x000000041903c211 */ /* 0x000fc400000f144b */
[----:B------:R-:W-:Y:S01]  /*a6f0*/  ISETP.GE.AND P0, PT, R19, c[0x0][0x3c8], PT ;  /* 0x0000f20013007a0c */ /* 0x000fe20003f06270 */
[----:B------:R1:W-:Y:S04]  /*a700*/  @!P3 ST.E.64 [R6.64], R164 ;  /* 0x000000a40600b985 */ /* 0x0003e8000c101b06 */
[----:B------:R4:W-:Y:S01]  /*a710*/  @!P4 ST.E.64 [R2.64], R108 ;  /* 0x0000006c0200c985 */ /* 0x0009e2000c101b06 */
[----:B------:R-:W-:Y:S02]  /*a720*/  ISETP.GE.AND P4, PT, R10, c[0x0][0x3c8], PT ;  /* 0x0000f2000a007a0c */ /* 0x000fe40003f86270 */
[----:B------:R-:W-:Y:S02]  /*a730*/  ISETP.GE.AND P5, PT, R8, c[0x0][0x3c8], PT ;  /* 0x0000f20008007a0c */ /* 0x000fe40003fa6270 */
[----:B-1----:R-:W-:-:S04]  /*a740*/  @!P2 LEA R6, P3, R23, R0, 0x2 ;  /* 0x000000001706a211 */ /* 0x002fc800078610ff */
[----:B------:R-:W-:Y:S02]  /*a750*/  @!P2 LEA.HI.X R7, R23, R4, R24, 0x2, P3 ;  /* 0x000000041707a211 */ /* 0x000fe400018f1418 */
[----:B----4-:R-:W-:-:S03]  /*a760*/  @!P1 LEA R2, P3, R21, R0, 0x2 ;  /* 0x0000000015029211 */ /* 0x010fc600078610ff */
[----:B------:R1:W-:Y:S01]  /*a770*/  @!P2 ST.E.64 [R6.64], R130 ;  /* 0x000000820600a985 */ /* 0x0003e2000c101b06 */
[----:B------:R-:W-:Y:S02]  /*a780*/  @!P1 LEA.HI.X R3, R21, R4, R22, 0x2, P3 ;  /* 0x0000000415039211 */ /* 0x000fe400018f1416 */
[----:B------:R-:W-:-:S03]  /*a790*/  ISETP.GE.AND P3, PT, R17, c[0x0][0x3c8], PT ;  /* 0x0000f20011007a0c */ /* 0x000fc60003f66270 */
[----:B------:R4:W-:Y:S01]  /*a7a0*/  @!P1 ST.E.64 [R2.64], R138 ;  /* 0x0000008a02009985 */ /* 0x0009e2000c101b06 */
[----:B-1----:R-:W-:-:S04]  /*a7b0*/  @!P0 LEA R6, P2, R19, R0, 0x2 ;  /* 0x0000000013068211 */ /* 0x002fc800078410ff */
[----:B------:R-:W-:Y:S02]  /*a7c0*/  @!P0 LEA.HI.X R7, R19, R4, R20, 0x2, P2 ;  /* 0x0000000413078211 */ /* 0x000fe400010f1414 */
[C---:B----4-:R-:W-:Y:S02]  /*a7d0*/  @!P4 LEA R2, P1, R10.reuse, R0, 0x2 ;  /* 0x000000000a02c211 */ /* 0x050fe400078210ff */
[----:B------:R-:W-:Y:S01]  /*a7e0*/  ISETP.GE.AND P2, PT, R15, c[0x0][0x3c8], PT ;  /* 0x0000f2000f007a0c */ /* 0x000fe20003f46270 */
[----:B------:R1:W-:Y:S01]  /*a7f0*/  @!P0 ST.E.64 [R6.64], R86 ;  /* 0x0000005606008985 */ /* 0x0003e2000c101b06 */
[----:B------:R-:W-:Y:S02]  /*a800*/  @!P4 LEA.HI.X R3, R10, R4, R11, 0x2, P1 ;  /* 0x000000040a03c211 */ /* 0x000fe400008f140b */
[----:B------:R-:W-:-:S03]  /*a810*/  @!P5 LEA R10, P0, R8, R0, 0x2 ;  /* 0x00000000080ad211 */ /* 0x000fc600078010ff */
[----:B------:R4:W-:Y:S01]  /*a820*/  @!P4 ST.E.64 [R2.64], R98 ;  /* 0x000000620200c985 */ /* 0x0009e2000c101b06 */
[----:B--2---:R-:W-:Y:S02]  /*a830*/  ISETP.GE.AND P1, PT, R5, c[0x0][0x3c8], PT ;  /* 0x0000f20005007a0c */ /* 0x004fe40003f26270 */
[----:B---3--:R-:W-:Y:S02]  /*a840*/  @!P5 LEA.HI.X R11, R8, R4, R9, 0x2, P0 ;  /* 0x00000004080bd211 */ /* 0x008fe400000f1409 */
[----:B------:R-:W-:-:S04]  /*a850*/  @!P3 LEA R8, P0, R17, R0, 0x2 ;  /* 0x000000001108b211 */ /* 0x000fc800078010ff */
[----:B------:R-:W-:Y:S02]  /*a860*/  @!P3 LEA.HI.X R9, R17, R4, R18, 0x2, P0 ;  /* 0x000000041109b211 */ /* 0x000fe400000f1412 */
[----:B-1----:R-:W-:-:S04]  /*a870*/  @!P2 LEA R6, P0, R15, R0, 0x2 ;  /* 0x000000000f06a211 */ /* 0x002fc800078010ff */
[----:B------:R-:W-:Y:S02]  /*a880*/  @!P2 LEA.HI.X R7, R15, R4, R16, 0x2, P0 ;  /* 0x000000040f07a211 */ /* 0x000fe400000f1410 */
[C---:B----4-:R-:W-:Y:S01]  /*a890*/  @!P1 LEA R2, P0, R5.reuse, R0, 0x2 ;  /* 0x0000000005029211 */ /* 0x050fe200078010ff */
[----:B------:R1:W-:Y:S03]  /*a8a0*/  @!P5 ST.E.64 [R10.64], R102 ;  /* 0x000000660a00d985 */ /* 0x0003e6000c101b06 */
[----:B-----5:R-:W-:Y:S01]  /*a8b0*/  @!P1 LEA.HI.X R3, R5, R4, R14, 0x2, P0 ;  /* 0x0000000405039211 */ /* 0x020fe200000f140e */
[----:B------:R1:W-:Y:S04]  /*a8c0*/  @!P3 ST.E.64 [R8.64], R110 ;  /* 0x0000006e0800b985 */ /* 0x0003e8000c101b06 */
[----:B------:R1:W-:Y:S04]  /*a8d0*/  @!P2 ST.E.64 [R6.64], R146 ;  /* 0x000000920600a985 */ /* 0x0003e8000c101b06 */
[----:B------:R1:W-:Y:S02]  /*a8e0*/  @!P1 ST.E.64 [R2.64], R82 ;  /* 0x0000005202009985 */ /* 0x0003e4000c101b06 */
.L_x_82:
[----:B------:R-:W-:Y:S05]  /*a8f0*/  BSYNC B0 ;  /* 0x0000000000007941 */ /* 0x000fea0003800000 */
.L_x_81:
[----:B------:R-:W-:Y:S05]  /*a900*/  BRA.DIV ~URZ, `(.L_x_83) ;  /* 0x000030527f007947 */ /* 0x000fea000b800000 */
[----:B-1----:R1:W2:Y:S02]  /*a910*/  SHFL.IDX PT, R4, R12, 0x2, 0x1c1f ;  /* 0x005c1f000c047f89 */ /* 0x0022a400000e0000 */
.L_x_142:
[----:B------:R-:W-:Y:S05]  /*a920*/  BRA.DIV ~URZ, `(.L_x_84) ;  /* 0x000030a27f007947 */ /* 0x000fea000b800000 */
[----:B----4-:R4:W1:Y:S02]  /*a930*/  SHFL.IDX PT, R0, R13, 0x2, 0x1c1f ;  /* 0x005c1f000d007f89 */ /* 0x01086400000e0000 */
.L_x_143:
[----:B------:R-:W-:Y:S01]  /*a940*/  LOP3.LUT P0, RZ, R237, 0x1, RZ, 0xc0, !PT ;  /* 0x00000001edff7812 */ /* 0x000fe2000780c0ff */
[----:B------:R-:W-:-:S12]  /*a950*/  BSSY B0, `(.L_x_85) ;  /* 0x000004a000007945 */ /* 0x000fd80003800000 */
        /* <DEDUP_REMOVED lines=18> */
[----:B------:R-:W2:Y:S04]  /*aa80*/  LDL R5, [R1] ;  /* 0x0000000001057983 */ /* 0x000ea80000100800 */
[----:B------:R-:W2:Y:S04]  /*aa90*/  LDL R20, [R1+0x54] ;  /* 0x0000540001147983 */ /* 0x000ea80000100800 */
[----:B------:R-:W2:Y:S01]  /*aaa0*/  LDL R18, [R1+0x50] ;  /* 0x0000500001127983 */ /* 0x000ea20000100800 */
[----:B-----5:R-:W-:-:S02]  /*aab0*/  ISETP.GE.AND P2, PT, R11, c[0x0][0x3c8], PT ;  /* 0x0000f2000b007a0c */ /* 0x020fc40003f46270 */
[----:B---3--:R-:W-:-:S11]  /*aac0*/  ISETP.GE.AND P0, PT, R16, c[0x0][0x3c8], PT ;  /* 0x0000f20010007a0c */ /* 0x008fd60003f06270 */
[----:B-1----:R-:W-:-:S04]  /*aad0*/  @!P2 LEA R2, P1, R11, R0, 0x2 ;  /* 0x000000000b02a211 */ /* 0x002fc800078210ff */
[----:B----4-:R-:W-:Y:S02]  /*aae0*/  @!P2 LEA.HI.X R3, R11, R4, R14, 0x2, P1 ;  /* 0x000000040b03a211 */ /* 0x010fe400008f140e */
[----:B------:R-:W3:Y:S01]  /*aaf0*/  LDL R11, [R1+0x58] ;  /* 0x00005800010b7983 */ /* 0x000ee20000100800 */
[----:B------:R-:W-:Y:S02]  /*ab00*/  @!P0 IMAD.MOV.U32 R6, RZ, RZ, R0 ;  /* 0x000000ffff068224 */ /* 0x000fe400078e0000 */
[----:B------:R-:W-:Y:S01]  /*ab10*/  @!P0 IMAD.MOV.U32 R7, RZ, RZ, R4 ;  /* 0x000000ffff078224 */ /* 0x000fe200078e0004 */
[----:B------:R-:W4:Y:S03]  /*ab20*/  LDL R14, [R1+0x48] ;  /* 0x00004800010e7983 */ /* 0x000f260000100800 */
[----:B------:R-:W-:Y:S02]  /*ab30*/  @!P0 IMAD.WIDE R6, R16, 0x4, R6 ;  /* 0x0000000410068825 */ /* 0x000fe400078e0206 */
[----:B------:R-:W5:Y:S01]  /*ab40*/  LDL R16, [R1+0x4c] ;  /* 0x00004c0001107983 */ /* 0x000f620000100800 */
[----:B--2---:R-:W-:-:S02]  /*ab50*/  ISETP.GE.AND P4, PT, R76, c[0x0][0x3c8], PT ;  /* 0x0000f2004c007a0c */ /* 0x004fc40003f86270 */
[----:B------:R-:W-:Y:S01]  /*ab60*/  ISETP.GE.AND P3, PT, R8, c[0x0][0x3c8], PT ;  /* 0x0000f20008007a0c */ /* 0x000fe20003f66270 */
[----:B------:R1:W-:Y:S01]  /*ab70*/  @!P0 ST.E.64 [R6.64], R28 ;  /* 0x0000001c06008985 */ /* 0x0003e2000c101b06 */
[----:B------:R-:W-:Y:S02]  /*ab80*/  ISETP.GE.AND P1, PT, R25, c[0x0][0x3c8], PT ;  /* 0x0000f20019007a0c */ /* 0x000fe40003f26270 */
[----:B------:R-:W-:Y:S01]  /*ab90*/  ISETP.GE.AND P0, PT, R23, c[0x0][0x3c8], PT ;  /* 0x0000f20017007a0c */ /* 0x000fe20003f06270 */
[----:B------:R2:W-:Y:S01]  /*aba0*/  @!P2 ST.E.64 [R2.64], R30 ;  /* 0x0000001e0200a985 */ /* 0x0005e2000c101b06 */
[----:B------:R-:W-:-:S05]  /*abb0*/  ISETP.GE.AND P6, PT, R21, c[0x0][0x3c8], PT ;  /* 0x0000f20015007a0c */ /* 0x000fca0003fc6270 */
[-C--:B-1----:R-:W-:Y:S02]  /*abc0*/  @!P4 LEA R6, P5, R76, R0.reuse, 0x2 ;  /* 0x000000004c06c211 */ /* 0x082fe400078a10ff */
[----:B--2---:R-:W-:Y:S02]  /*abd0*/  @!P3 LEA R2, P2, R8, R0, 0x2 ;  /* 0x000000000802b211 */ /* 0x004fe400078410ff */
[-C--:B------:R-:W-:Y:S02]  /*abe0*/  @!P4 LEA.HI.X R7, R76, R4.reuse, R77, 0x2, P5 ;  /* 0x000000044c07c211 */ /* 0x080fe400028f144d */
[----:B------:R-:W-:-:S03]  /*abf0*/  @!P3 LEA.HI.X R3, R8, R4, R9, 0x2, P2 ;  /* 0x000000040803b211 */ /* 0x000fc600010f1409 */
[----:B------:R-:W-:Y:S01]  /*ac00*/  @!P4 ST.E.64 [R6.64], R32 ;  /* 0x000000200600c985 */ /* 0x000fe2000c101b06 */
[----:B------:R-:W-:Y:S02]  /*ac10*/  ISETP.GE.AND P4, PT, R10, c[0x0][0x3c8], PT ;  /* 0x0000f2000a007a0c */ /* 0x000fe40003f86270 */
[C---:B------:R-:W-:Y:S01]  /*ac20*/  @!P1 LEA R8, P5, R25.reuse, R0, 0x2 ;  /* 0x0000000019089211 */ /* 0x040fe200078a10ff */
[----:B------:R1:W-:Y:S03]  /*ac30*/  @!P3 ST.E.64 [R2.64], R34 ;  /* 0x000000220200b985 */ /* 0x0003e6000c101b06 */
[----:B------:R-:W-:Y:S02]  /*ac40*/  @!P1 LEA.HI.X R9, R25, R4, R75, 0x2, P5 ;  /* 0x0000000419099211 */ /* 0x000fe400028f144b */
[----:B------:R-:W-:-:S03]  /*ac50*/  ISETP.GE.AND P3, PT, R19, c[0x0][0x3c8], PT ;  /* 0x0000f20013007a0c */ /* 0x000fc60003f66270 */
[----:B------:R-:W-:Y:S01]  /*ac60*/  @!P1 ST.E.64 [R8.64], R50 ;  /* 0x0000003208009985 */ /* 0x000fe2000c101b06 */
[----:B------:R-:W-:Y:S02]  /*ac70*/  ISETP.GE.AND P1, PT, R15, c[0x0][0x3c8], PT ;  /* 0x0000f2000f007a0c */ /* 0x000fe40003f26270 */
[-C--:B-1----:R-:W-:Y:S02]  /*ac80*/  @!P0 LEA R2, P2, R23, R0.reuse, 0x2 ;  /* 0x0000000017028211 */ /* 0x082fe400078410ff */
[----:B------:R-:W-:Y:S02]  /*ac90*/  @!P6 LEA R6, P5, R21, R0, 0x2 ;  /* 0x000000001506e211 */ /* 0x000fe400078a10ff */
[-C--:B------:R-:W-:Y:S02]  /*aca0*/  @!P0 LEA.HI.X R3, R23, R4.reuse, R24, 0x2, P2 ;  /* 0x0000000417038211 */ /* 0x080fe400010f1418 */
[----:B------:R-:W-:Y:S02]  /*acb0*/  ISETP.GE.AND P2, PT, R17, c[0x0][0x3c8], PT ;  /* 0x0000f20011007a0c */ /* 0x000fe40003f46270 */
[----:B------:R-:W-:Y:S01]  /*acc0*/  @!P6 LEA.HI.X R7, R21, R4, R22, 0x2, P5 ;  /* 0x000000041507e211 */ /* 0x000fe200028f1416 */
[----:B------:R1:W-:Y:S01]  /*acd0*/  @!P0 ST.E.64 [R2.64], R36 ;  /* 0x0000002402008985 */ /* 0x0003e2000c101b06 */
[----:B------:R-:W-:-:S03]  /*ace0*/  ISETP.GE.AND P0, PT, R5, c[0x0][0x3c8], PT ;  /* 0x0000f20005007a0c */ /* 0x000fc60003f06270 */
[----:B------:R2:W-:Y:S01]  /*acf0*/  @!P6 ST.E.64 [R6.64], R38 ;  /* 0x000000260600e985 */ /* 0x0005e2000c101b06 */
[----:B-1----:R-:W-:-:S04]  /*ad00*/  @!P4 LEA R2, P5, R10, R0, 0x2 ;  /* 0x000000000a02c211 */ /* 0x002fc800078a10ff */
[----:B---3--:R-:W-:Y:S02]  /*ad10*/  @!P4 LEA.HI.X R3, R10, R4, R11, 0x2, P5 ;  /* 0x000000040a03c211 */ /* 0x008fe400028f140b */
[----:B------:R-:W-:-:S03]  /*ad20*/  @!P3 LEA R10, P5, R19, R0, 0x2 ;  /* 0x00000000130ab211 */ /* 0x000fc600078a10ff */
[----:B------:R1:W-:Y:S01]  /*ad30*/  @!P4 ST.E.64 [R2.64], R40 ;  /* 0x000000280200c985 */ /* 0x0003e2000c101b06 */
[----:B------:R-:W-:Y:S02]  /*ad40*/  @!P2 LEA R8, P4, R17, R0, 0x2 ;  /* 0x000000001108a211 */ /* 0x000fe400078810ff */
[----:B------:R-:W-:Y:S02]  /*ad50*/  @!P3 LEA.HI.X R11, R19, R4, R20, 0x2, P5 ;  /* 0x00000004130bb211 */ /* 0x000fe400028f1414 */
[----:B--2---:R-:W-:Y:S02]  /*ad60*/  @!P1 LEA R6, P5, R15, R0, 0x2 ;  /* 0x000000000f069211 */ /* 0x004fe400078a10ff */
[-C--:B------:R-:W-:Y:S02]  /*ad70*/  @!P2 LEA.HI.X R9, R17, R4.reuse, R18, 0x2, P4 ;  /* 0x000000041109a211 */ /* 0x080fe400020f1412 */
[----:B-----5:R-:W-:Y:S01]  /*ad80*/  @!P1 LEA.HI.X R7, R15, R4, R16, 0x2, P5 ;  /* 0x000000040f079211 */ /* 0x020fe200028f1410 */
[----:B------:R2:W-:Y:S04]  /*ad90*/  @!P3 ST.E.64 [R10.64], R64 ;  /* 0x000000400a00b985 */ /* 0x0005e8000c101b06 */
[----:B------:R2:W-:Y:S04]  /*ada0*/  @!P2 ST.E.64 [R8.64], R52 ;  /* 0x000000340800a985 */ /* 0x0005e8000c101b06 */
[----:B------:R2:W-:Y:S01]  /*adb0*/  @!P1 ST.E.64 [R6.64], R42 ;  /* 0x0000002a06009985 */ /* 0x0005e2000c101b06 */
[----:B-1----:R-:W-:-:S04]  /*adc0*/  @!P0 LEA R2, P4, R5, R0, 0x2 ;  /* 0x0000000005028211 */ /* 0x002fc800078810ff */
[----:B----4-:R-:W-:-:S05]  /*add0*/  @!P0 LEA.HI.X R3, R5, R4, R14, 0x2, P4 ;  /* 0x0000000405038211 */ /* 0x010fca00020f140e */
[----:B------:R2:W-:Y:S04]  /*ade0*/  @!P0 ST.E.64 [R2.64], R26 ;  /* 0x0000001a02008985 */ /* 0x0005e8000c101b06 */
.L_x_86:
[----:B------:R-:W-:Y:S05]  /*adf0*/  BSYNC B0 ;  /* 0x0000000000007941 */ /* 0x000fea0003800000 */
.L_x_85:
[----:B------:R-:W-:Y:S05]  /*ae00*/  BRA.DIV ~URZ, `(.L_x_87) ;  /* 0x00002c227f007947 */ /* 0x000fea000b800000 */
[----:B--2---:R2:W3:Y:S04]  /*ae10*/  SHFL.IDX PT, R4, R12, 0x3, 0x1c1f ;  /* 0x007c1f000c047f89 */ /* 0x0044e800000e0000 */
[----:B-1----:R2:W1:Y:S02]  /*ae20*/  SHFL.IDX PT, R0, R13, 0x3, 0x1c1f ;  /* 0x007c1f000d007f89 */ /* 0x00246400000e0000 */
.L_x_144:
[----:B------:R-:W-:-:S13]  /*ae30*/  LOP3.LUT P0, RZ, R237, 0x2, RZ, 0xc0, !PT ;  /* 0x00000002edff7812 */ /* 0x000fda000780c0ff */
[----:B------:R-:W-:Y:S05]  /*ae40*/  @P0 BRA `(.L_x_75) ;  /* 0x0000118000000947 */ /* 0x000fea0003800000 */
[----:B--234-:R-:W2:Y:S04]  /*ae50*/  LDL R13, [R1+0x3c] ;  /* 0x00003c00010d7983 */ /* 0x01cea80000100800 */
[----:B------:R-:W3:Y:S04]  /*ae60*/  LDL R8, [R1+0x28] ;  /* 0x0000280001087983 */ /* 0x000ee80000100800 */
[----:B------:R-:W4:Y:S04]  /*ae70*/  LDL R5, [R1+0x24] ;  /* 0x0000240001057983 */ /* 0x000f280000100800 */
[----:B------:R-:W5:Y:S04]  /*ae80*/  LDL R9, [R1+0x70] ;  /* 0x0000700001097983 */ /* 0x000f680000100800 */
        /* <DEDUP_REMOVED lines=15> */
[----:B------:R-:W5:Y:S01]  /*af80*/  LDL R15, [R1+0x50] ;  /* 0x00005000010f7983 */ /* 0x000f620000100800 */
[----:B--2---:R-:W-:-:S02]  /*af90*/  ISETP.GE.AND P4, PT, R13, c[0x0][0x3c8], PT ;  /* 0x0000f2000d007a0c */ /* 0x004fc40003f86270 */
[----:B---3--:R-:W-:Y:S02]  /*afa0*/  ISETP.GE.AND P3, PT, R8, c[0x0][0x3c8], PT ;  /* 0x0000f20008007a0c */ /* 0x008fe40003f66270 */
[----:B----4-:R-:W-:-:S09]  /*afb0*/  ISETP.GE.AND P2, PT, R5, c[0x0][0x3c8], PT ;  /* 0x0000f20005007a0c */ /* 0x010fd20003f46270 */
[----:B-1----:R-:W-:Y:S02]  /*afc0*/  @!P4 IMAD.MOV.U32 R6, RZ, RZ, R0 ;  /* 0x000000ffff06c224 */ /* 0x002fe400078e0000 */
[----:B------:R-:W-:Y:S01]  /*afd0*/  @!P4 IMAD.MOV.U32 R7, RZ, RZ, R4 ;  /* 0x000000ffff07c224 */ /* 0x000fe200078e0004 */
[----:B------:R-:W-:-:S03]  /*afe0*/  @!P3 LEA R2, P5, R8, R0, 0x2 ;  /* 0x000000000802b211 */ /* 0x000fc600078a10ff */
[----:B------:R-:W-:Y:S01]  /*aff0*/  @!P4 IMAD.WIDE R6, R13, 0x4, R6 ;  /* 0x000000040d06c825 */ /* 0x000fe200078e0206 */
[----:B-----5:R-:W-:Y:S01]  /*b000*/  @!P3 LEA.HI.X R3, R8, R4, R9, 0x2, P5 ;  /* 0x000000040803b211 */ /* 0x020fe200028f1409 */
[----:B------:R-:W2:Y:S04]  /*b010*/  LDL R13, [R1+0x4c] ;  /* 0x00004c00010d7983 */ /* 0x000ea80000100800 */
[----:B------:R1:W-:Y:S04]  /*b020*/  @!P4 ST.E.64 [R6.64], R56 ;  /* 0x000000380600c985 */ /* 0x0003e8000c101b06 */
[----:B------:R3:W-:Y:S01]  /*b030*/  @!P3 ST.E.64 [R2.64], R46 ;  /* 0x0000002e0200b985 */ /* 0x0007e2000c101b06 */
[----:B------:R-:W-:-:S04]  /*b040*/  @!P2 LEA R8, P3, R5, R0, 0x2 ;  /* 0x000000000508a211 */ /* 0x000fc800078610ff */
[----:B------:R-:W-:Y:S02]  /*b050*/  @!P2 LEA.HI.X R9, R5, R4, R26, 0x2, P3 ;  /* 0x000000040509a211 */ /* 0x000fe400018f141a */
[----:B------:R-:W4:Y:S01]  /*b060*/  LDL R5, [R1] ;  /* 0x0000000001057983 */ /* 0x000f220000100800 */
[----:B------:R-:W-:Y:S02]  /*b070*/  ISETP.GE.AND P1, PT, R24, c[0x0][0x3c8], PT ;  /* 0x0000f20018007a0c */ /* 0x000fe40003f26270 */
[----:B------:R-:W-:-:S11]  /*b080*/  ISETP.GE.AND P0, PT, R22, c[0x0][0x3c8], PT ;  /* 0x0000f20016007a0c */ /* 0x000fd60003f06270 */
[-C--:B-1----:R-:W-:Y:S02]  /*b090*/  @!P1 LEA R6, P4, R24, R0.reuse, 0x2 ;  /* 0x0000000018069211 */ /* 0x082fe400078810ff */
[----:B------:R-:W-:Y:S02]  /*b0a0*/  ISETP.GE.AND P5, PT, R20, c[0x0][0x3c8], PT ;  /* 0x0000f20014007a0c */ /* 0x000fe40003fa6270 */
[----:B---3--:R-:W-:-:S09]  /*b0b0*/  @!P0 LEA R2, P6, R22, R0, 0x2 ;  /* 0x0000000016028211 */ /* 0x008fd200078c10ff */
[----:B------:R-:W-:-:S04]  /*b0c0*/  P2R R3, PR, RZ, 0x10 ;  /* 0x00000010ff037803 */ /* 0x000fc80000000000 */
[----:B------:R-:W-:Y:S02]  /*b0d0*/  ISETP.NE.AND P3, PT, R3, RZ, PT ;  /* 0x000000ff0300720c */ /* 0x000fe40003f65270 */
[----:B------:R-:W-:Y:S02]  /*b0e0*/  ISETP.GE.AND P4, PT, R10, c[0x0][0x3c8], PT ;  /* 0x0000f2000a007a0c */ /* 0x000fe40003f86270 */
[-C--:B------:R-:W-:Y:S02]  /*b0f0*/  @!P1 LEA.HI.X R7, R24, R4.reuse, R25, 0x2, P3 ;  /* 0x0000000418079211 */ /* 0x080fe400018f1419 */
[----:B------:R-:W-:Y:S01]  /*b100*/  @!P0 LEA.HI.X R3, R22, R4, R23, 0x2, P6 ;  /* 0x0000000416038211 */ /* 0x000fe200030f1417 */
[----:B------:R-:W-:Y:S01]  /*b110*/  @!P2 ST.E.64 [R8.64], R68 ;  /* 0x000000440800a985 */ /* 0x000fe2000c101b06 */
[----:B------:R-:W-:-:S03]  /*b120*/  ISETP.GE.AND P3, PT, R18, c[0x0][0x3c8], PT ;  /* 0x0000f20012007a0c */ /* 0x000fc60003f66270 */
[----:B------:R1:W-:Y:S04]  /*b130*/  @!P1 ST.E.64 [R6.64], R62 ;  /* 0x0000003e06009985 */ /* 0x0003e8000c101b06 */
[----:B------:R3:W-:Y:S01]  /*b140*/  @!P0 ST.E.64 [R2.64], R48 ;  /* 0x0000003002008985 */ /* 0x0007e2000c101b06 */
[----:B------:R-:W-:Y:S02]  /*b150*/  ISETP.GE.AND P2, PT, R16, c[0x0][0x3c8], PT ;  /* 0x0000f20010007a0c */ /* 0x000fe40003f46270 */
[----:B------:R-:W-:Y:S02]  /*b160*/  ISETP.GE.AND P1, PT, R14, c[0x0][0x3c8], PT ;  /* 0x0000f2000e007a0c */ /* 0x000fe40003f26270 */
[----:B-1----:R-:W-:-:S04]  /*b170*/  @!P5 LEA R6, P0, R20, R0, 0x2 ;  /* 0x000000001406d211 */ /* 0x002fc800078010ff */
[----:B------:R-:W-:Y:S02]  /*b180*/  @!P5 LEA.HI.X R7, R20, R4, R21, 0x2, P0 ;  /* 0x000000041407d211 */ /* 0x000fe400000f1415 */
[----:B---3--:R-:W-:-:S03]  /*b190*/  @!P4 LEA R2, P6, R10, R0, 0x2 ;  /* 0x000000000a02c211 */ /* 0x008fc600078c10ff */
[----:B------:R-:W-:Y:S01]  /*b1a0*/  @!P5 ST.E.64 [R6.64], R58 ;  /* 0x0000003a0600d985 */ /* 0x000fe2000c101b06 */
[----:B------:R-:W-:Y:S02]  /*b1b0*/  @!P4 LEA.HI.X R3, R10, R4, R11, 0x2, P6 ;  /* 0x000000040a03c211 */ /* 0x000fe400030f140b */
[-C--:B------:R-:W-:Y:S02]  /*b1c0*/  @!P3 LEA R10, P5, R18, R0.reuse, 0x2 ;  /* 0x00000000120ab211 */ /* 0x080fe400078a10ff */
[----:B------:R-:W-:Y:S01]  /*b1d0*/  ISETP.GE.AND P0, PT, R12, c[0x0][0x3c8], PT ;  /* 0x0000f2000c007a0c */ /* 0x000fe20003f06270 */
[----:B------:R1:W-:Y:S01]  /*b1e0*/  @!P4 ST.E.64 [R2.64], R60 ;  /* 0x0000003c0200c985 */ /* 0x0003e2000c101b06 */
[----:B------:R-:W-:-:S04]  /*b1f0*/  @!P2 LEA R8, P6, R16, R0, 0x2 ;  /* 0x000000001008a211 */ /* 0x000fc800078c10ff */
[----:B------:R-:W-:-:S05]  /*b200*/  @!P2 LEA.HI.X R9, R16, R4, R17, 0x2, P6 ;  /* 0x000000041009a211 */ /* 0x000fca00030f1411 */
[----:B-1----:R-:W-:-:S04]  /*b210*/  P2R R2, PR, RZ, 0x20 ;  /* 0x00000020ff027803 */ /* 0x002fc80000000000 */
[----:B------:R-:W-:Y:S02]  /*b220*/  ISETP.NE.AND P4, PT, R2, RZ, PT ;  /* 0x000000ff0200720c */ /* 0x000fe40003f85270 */
[----:B------:R-:W-:Y:S02]  /*b230*/  @!P1 LEA R6, P5, R14, R0, 0x2 ;  /* 0x000000000e069211 */ /* 0x000fe400078a10ff */
[----:B------:R-:W-:Y:S02]  /*b240*/  @!P3 LEA.HI.X R11, R18, R4, R19, 0x2, P4 ;  /* 0x00000004120bb211 */ /* 0x000fe400020f1413 */
[----:B------:R-:W-:Y:S02]  /*b250*/  @!P0 LEA R2, P4, R12, R0, 0x2 ;  /* 0x000000000c028211 */ /* 0x000fe400078810ff */
[-C--:B------:R-:W-:Y:S01]  /*b260*/  @!P1 LEA.HI.X R7, R14, R4.reuse, R15, 0x2, P5 ;  /* 0x000000040e079211 */ /* 0x080fe200028f140f */
[----:B------:R1:W-:Y:S04]  /*b270*/  @!P3 ST.E.64 [R10.64], R72 ;  /* 0x000000480a00b985 */ /* 0x0003e8000c101b06 */
[----:B------:R1:W-:Y:S04]  /*b280*/  @!P2 ST.E.64 [R8.64], R70 ;  /* 0x000000460800a985 */ /* 0x0003e8000c101b06 */
[----:B------:R1:W-:Y:S01]  /*b290*/  @!P1 ST.E.64 [R6.64], R66 ;  /* 0x0000004206009985 */ /* 0x0003e2000c101b06 */
[----:B--2---:R-:W-:-:S05]  /*b2a0*/  @!P0 LEA.HI.X R3, R12, R4, R13, 0x2, P4 ;  /* 0x000000040c038211 */ /* 0x004fca00020f140d */
[----:B------:R1:W-:Y:S01]  /*b2b0*/  @!P0 ST.E.64 [R2.64], R54 ;  /* 0x0000003602008985 */ /* 0x0003e2000c101b06 */
[----:B----4-:R-:W-:-:S13]  /*b2c0*/  ISETP.GE.AND P0, PT, R5, c[0x0][0x3c8], PT ;  /* 0x0000f20005007a0c */ /* 0x010fda0003f06270 */
[----:B------:R-:W-:Y:S05]  /*b2d0*/  @P0 BRA `(.L_x_75) ;  /* 0x00000cf000000947 */ /* 0x000fea0003800000 */
[----:B------:R-:W2:Y:S01]  /*b2e0*/  LDL R12, [R1+0x48] ;  /* 0x00004800010c7983 */ /* 0x000ea20000100800 */
[----:B-1----:R-:W-:-:S04]  /*b2f0*/  LEA R2, P0, R5, R0, 0x2 ;  /* 0x0000000005027211 */ /* 0x002fc800078010ff */
[----:B--2---:R-:W-:-:S05]  /*b300*/  LEA.HI.X R3, R5, R4, R12, 0x2, P0 ;  /* 0x0000000405037211 */ /* 0x004fca00000f140c */
[----:B------:R1:W-:Y:S01]  /*b310*/  ST.E.64 [R2.64], R44 ;  /* 0x0000002c02007985 */ /* 0x0003e2000c101b06 */
[----:B------:R-:W-:Y:S05]  /*b320*/  BRA `(.L_x_75) ;  /* 0x00000ca000007947 */ /* 0x000fea0003800000 */
.L_x_60:
[----:B------:R-:W-:Y:S01]  /*b330*/  ISETP.NE.U32.AND P0, PT, RZ, c[0x0][0x508], PT ;  /* 0x00014200ff007a0c */ /* 0x000fe20003f05070 */
[----:B------:R-:W-:Y:S01]  /*b340*/  IMAD.MOV.U32 R4, RZ, RZ, 0x4 ;  /* 0x00000004ff047424 */ /* 0x000fe200078e00ff */
[----:B------:R-:W-:Y:S01]  /*b350*/  ISETP.NE.U32.AND P2, PT, RZ, c[0x0][0x500], PT ;  /* 0x00014000ff007a0c */ /* 0x000fe20003f45070 */
[----:B------:R-:W-:Y:S01]  /*b360*/  IMAD.MOV.U32 R0, RZ, RZ, RZ ;  /* 0x000000ffff007224 */ /* 0x000fe200078e00ff */
[----:B------:R-:W-:Y:S01]  /*b370*/  ISETP.NE.AND.EX P1, PT, RZ, c[0x0][0x50c], PT, P0 ;  /* 0x00014300ff007a0c */ /* 0x000fe20003f25300 */
[----:B------:R-:W-:Y:S01]  /*b380*/  IMAD.MOV.U32 R19, RZ, RZ, c[0x0][0x388] ;  /* 0x0000e200ff137624 */ /* 0x000fe200078e00ff */
[----:B------:R-:W-:Y:S01]  /*b390*/  ISETP.NE.AND.EX P2, PT, RZ, c[0x0][0x504], PT, P2 ;  /* 0x00014100ff007a0c */ /* 0x000fe20003f45320 */
[----:B------:R-:W-:-:S10]  /*b3a0*/  IMAD.WIDE R4, R230, R4, c[0x0][0x500] ;  /* 0x00014000e6047625 */ /* 0x000fd400078e0204 */
[C---:B------:R-:W-:Y:S02]  /*b3b0*/  @P1 LEA R2, P0, R230.reuse, c[0x0][0x508], 0x2 ;  /* 0x00014200e6021a11 */ /* 0x040fe400078010ff */
[----:B------:R2:W5:Y:S02]  /*b3c0*/  @P2 LDG.E R0, [R4.64] ;  /* 0x0000000604002981 */ /* 0x000564000c1e1900 */
[----:B------:R-:W-:-:S05]  /*b3d0*/  @P1 LEA.HI.X R3, R230, c[0x0][0x50c], R238, 0x2, P0 ;  /* 0x00014300e6031a11 */ /* 0x000fca00000f14ee */
[----:B------:R2:W5:Y:S01]  /*b3e0*/  @P1 LDG.E R19, [R2.64] ;  /* 0x0000000602131981 */ /* 0x000562000c1e1900 */
[----:B------:R-:W-:-:S04]  /*b3f0*/  ISETP.NE.AND P0, PT, R234, RZ, PT ;  /* 0x000000ffea00720c */ /* 0x000fc80003f05270 */
[----:B------:R-:W-:Y:S01]  /*b400*/  SEL R18, R234, c[0x0][0x3d4], P0 ;  /* 0x0000f500ea127a07 */ /* 0x000fe20000000000 */
[----:B------:R-:W-:Y:S05]  /*b410*/  @P1 BRA `(.L_x_88) ;  /* 0x0000004000001947 */ /* 0x000fea0003800000 */
[----:B------:R-:W-:Y:S05]  /*b420*/  @!P2 BRA `(.L_x_88) ;  /* 0x000000300000a947 */ /* 0x000fea0003800000 */
[----:B--2---:R2:W3:Y:S04]  /*b430*/  LDG.E R2, [R4.64] ;  /* 0x0000000604027981 */ /* 0x0044e8000c1e1900 */
[----:B--2---:R-:W3:Y:S02]  /*b440*/  LDG.E R4, [R4.64+0x4] ;  /* 0x0000040604047981 */ /* 0x004ee4000c1e1900 */
[----:B---3-5:R-:W-:Y:S02]  /*b450*/  IADD3 R19, -R2, R4, RZ ;  /* 0x0000000402137210 */ /* 0x028fe40007ffe1ff */
.L_x_88:
[----:B--2---:R-:W2:Y:S01]  /*b460*/  S2R R3, SR_TID.X ;  /* 0x0000000000037919 */ /* 0x004ea20000002100 */
[----:B------:R-:W-:Y:S01]  /*b470*/  BSSY B0, `(.L_x_89) ;  /* 0x0000036000007945 */ /* 0x000fe20003800000 */
[----:B------:R-:W-:Y:S02]  /*b480*/  SEL R12, R230, RZ, !P2 ;  /* 0x000000ffe60c7207 */ /* 0x000fe40005000000 */
[----:B------:R-:W-:-:S02]  /*b490*/  SEL R20, R238, RZ, !P2 ;  /* 0x000000ffee147207 */ /* 0x000fc40005000000 */
[----:B-----5:R-:W-:Y:S02]  /*b4a0*/  SHF.R.S32.HI R17, RZ, 0x1f, R0 ;  /* 0x0000001fff117819 */ /* 0x020fe40000011400 */
[----:B--2---:R-:W-:-:S13]  /*b4b0*/  ISETP.GT.AND P0, PT, R3, 0x7f, PT ;  /* 0x0000007f0300780c */ /* 0x004fda0003f04270 */
[----:B------:R-:W-:Y:S05]  /*b4c0*/  @P0 BRA `(.L_x_90) ;  /* 0x0000030000000947 */ /* 0x000fea0003800000 */
[----:B------:R-:W-:Y:S01]  /*b4d0*/  IMAD R2, R19, c[0x0][0x4e8], RZ ;  /* 0x00013a0013027a24 */ /* 0x000fe200078e02ff */
[----:B------:R-:W-:-:S04]  /*b4e0*/  LEA R13, R233, R3, 0x7 ;  /* 0x00000003e90d7211 */ /* 0x000fc800078e38ff */
[----:B------:R-:W-:-:S13]  /*b4f0*/  ISETP.GE.AND P0, PT, R13, R2, PT ;  /* 0x000000020d00720c */ /* 0x000fda0003f06270 */
[----:B------:R-:W-:Y:S05]  /*b500*/  @P0 BRA `(.L_x_90) ;  /* 0x000002c000000947 */ /* 0x000fea0003800000 */
[----:B------:R-:W2:Y:S01]  /*b510*/  LDL.LU R21, [R1+0x40] ;  /* 0x0000400001157983 */ /* 0x000ea20000300800 */
[----:B------:R-:W-:Y:S01]  /*b520*/  IMAD.MOV.U32 R2, RZ, RZ, 0x368 ;  /* 0x00000368ff027424 */ /* 0x000fe200078e00ff */
[----:B------:R-:W-:-:S04]  /*b530*/  ISETP.GT.AND P2, PT, R18, 0x1, PT ;  /* 0x000000011200780c */ /* 0x000fc80003f44270 */
[----:B------:R-:W-:-:S04]  /*b540*/  SEL R2, R2, 0x328, P2 ;  /* 0x0000032802027807 */ /* 0x000fc80001000000 */
[----:B------:R3:W4:Y:S08]  /*b550*/  LDC.64 R8, c[0x0][R2+0x170] ;  /* 0x00005c0002087b82 */ /* 0x0007300000000a00 */
[----:B------:R3:W5:Y:S08]  /*b560*/  LDC.64 R6, c[0x0][R2+0x168] ;  /* 0x00005a0002067b82 */ /* 0x0007700000000a00 */
[----:B-1----:R3:W1:Y:S08]  /*b570*/  LDC.64 R14, c[0x0][R2+0x178] ;  /* 0x00005e00020e7b82 */ /* 0x0026700000000a00 */
[----:B------:R3:W1:Y:S02]  /*b580*/  LDC.64 R10, c[0x0][R2+0x160] ;  /* 0x00005800020a7b82 */ /* 0x0006640000000a00 */
[----:B---3--:R-:W-:-:S02]  /*b590*/  IMAD.MOV.U32 R2, RZ, RZ, c[0x0][0x4e8] ;  /* 0x00013a00ff027624 */ /* 0x008fc400078e00ff */
[-C--:B----4-:R-:W-:Y:S02]  /*b5a0*/  IMAD R3, R9, R12.reuse, RZ ;  /* 0x0000000c09037224 */ /* 0x090fe400078e02ff */
[----:B------:R-:W-:Y:S01]  /*b5b0*/  IMAD.WIDE.U32 R4, R8, R12, RZ ;  /* 0x0000000c08047225 */ /* 0x000fe200078e00ff */
[----:B------:R-:W-:Y:S02]  /*b5c0*/  ISETP.NE.AND P0, PT, R2, 0x1, PT ;  /* 0x000000010200780c */ /* 0x000fe40003f05270 */
[----:B------:R-:W-:Y:S01]  /*b5d0*/  MOV R2, R13 ;  /* 0x0000000d00027202 */ /* 0x000fe20000000f00 */
[----:B------:R-:W-:Y:S02]  /*b5e0*/  IMAD R8, R8, R20, R3 ;  /* 0x0000001408087224 */ /* 0x000fe400078e0203 */
[-C--:B-----5:R-:W-:Y:S02]  /*b5f0*/  IMAD R9, R7, R236.reuse, RZ ;  /* 0x000000ec07097224 */ /* 0x0a0fe400078e02ff */
[----:B------:R-:W-:-:S04]  /*b600*/  IMAD.WIDE.U32 R6, R6, R236, RZ ;  /* 0x000000ec06067225 */ /* 0x000fc800078e00ff */
[----:B------:R-:W-:Y:S01]  /*b610*/  IMAD.IADD R9, R7, 0x1, R9 ;  /* 0x0000000107097824 */ /* 0x000fe200078e0209 */
[----:B------:R-:W-:Y:S01]  /*b620*/  IADD3 R7, R5, R8, RZ ;  /* 0x0000000805077210 */ /* 0x000fe20007ffe0ff */
[----:B------:R-:W-:-:S05]  /*b630*/  @P0 IMAD.HI.U32 R16, R13, c[0x0][0x4ec], RZ ;  /* 0x00013b000d100a27 */ /* 0x000fca00078e00ff */
[----:B------:R-:W-:Y:S02]  /*b640*/  @P0 SHF.R.U32.HI R2, RZ, c[0x0][0x4f0], R16 ;  /* 0x00013c00ff020a19 */ /* 0x000fe40000011610 */
[----:B------:R-:W-:-:S03]  /*b650*/  IADD3 R16, P1, P0, R4, R6, R0 ;  /* 0x0000000604107210 */ /* 0x000fc6000783e000 */
[----:B------:R-:W-:Y:S01]  /*b660*/  IMAD.MOV R6, RZ, RZ, -R2 ;  /* 0x000000ffff067224 */ /* 0x000fe200078e0a02 */
[----:B------:R-:W-:Y:S02]  /*b670*/  IADD3.X R9, R7, R9, R17, P1, P0 ;  /* 0x0000000907097210 */ /* 0x000fe40000fe0411 */
[----:B--2---:R-:W-:-:S05]  /*b680*/  SEL R3, R21, RZ, P2 ;  /* 0x000000ff15037207 */ /* 0x004fca0001000000 */
[-C--:B-1----:R-:W-:Y:S02]  /*b690*/  IMAD R8, R15, R3.reuse, RZ ;  /* 0x000000030f087224 */ /* 0x082fe400078e02ff */
[----:B------:R-:W-:-:S04]  /*b6a0*/  IMAD.WIDE.U32 R4, R14, R3, RZ ;  /* 0x000000030e047225 */ /* 0x000fc800078e00ff */
[----:B------:R-:W-:Y:S01]  /*b6b0*/  IMAD R3, R6, c[0x0][0x4e8], R13 ;  /* 0x00013a0006037a24 */ /* 0x000fe200078e020d */
[----:B------:R-:W-:Y:S02]  /*b6c0*/  IADD3 R7, R5, R8, RZ ;  /* 0x0000000805077210 */ /* 0x000fe40007ffe0ff */
[----:B------:R-:W-:Y:S02]  /*b6d0*/  IADD3 R4, P1, P0, R2, R16, R4 ;  /* 0x0000001002047210 */ /* 0x000fe4000783e004 */
[----:B------:R-:W-:Y:S01]  /*b6e0*/  SHF.R.S32.HI R5, RZ, 0x1f, R2 ;  /* 0x0000001fff057819 */ /* 0x000fe20000011402 */
[----:B------:R-:W-:Y:S01]  /*b6f0*/  IMAD R2, R11, R3, RZ ;  /* 0x000000030b027224 */ /* 0x000fe200078e02ff */
[----:B------:R-:W-:Y:S02]  /*b700*/  SHF.R.S32.HI R6, RZ, 0x1f, R3 ;  /* 0x0000001fff067819 */ /* 0x000fe40000011403 */
[----:B------:R-:W-:Y:S01]  /*b710*/  IADD3.X R5, R5, R9, R7, P1, P0 ;  /* 0x0000000905057210 */ /* 0x000fe20000fe0407 */
[----:B------:R-:W-:-:S02]  /*b720*/  IMAD.MOV.U32 R7, RZ, RZ, c[0x0][0x4a8] ;  /* 0x00012a00ff077624 */ /* 0x000fc400078e00ff */
[C---:B------:R-:W-:Y:S02]  /*b730*/  IMAD R6, R10.reuse, R6, R2 ;  /* 0x000000060a067224 */ /* 0x040fe400078e0202 */
[----:B------:R-:W-:Y:S01]  /*b740*/  IMAD.WIDE.U32 R2, R10, R3, R4 ;  /* 0x000000030a027225 */ /* 0x000fe200078e0004 */
[----:B------:R-:W-:Y:S02]  /*b750*/  MOV R5, c[0x0][0x4ac] ;  /* 0x00012b0000057a02 */ /* 0x000fe40000000f00 */
[----:B------:R-:W-:Y:S01]  /*b760*/  SEL R4, R7, c[0x0][0x450], P2 ;  /* 0x0001140007047a07 */ /* 0x000fe20001000000 */
[----:B------:R-:W-:Y:S01]  /*b770*/  IMAD.IADD R3, R3, 0x1, R6 ;  /* 0x0000000103037824 */ /* 0x000fe200078e0206 */
[----:B------:R-:W-:Y:S02]  /*b780*/  SEL R5, R5, c[0x0][0x454], P2 ;  /* 0x0001150005057a07 */ /* 0x000fe40001000000 */
[----:B------:R-:W-:-:S04]  /*b790*/  LEA R4, P0, R2, R4, 0x2 ;  /* 0x0000000402047211 */ /* 0x000fc800078010ff */
[----:B------:R-:W-:Y:S02]  /*b7a0*/  LEA.HI.X R5, R2, R5, R3, 0x2, P0 ;  /* 0x0000000502057211 */ /* 0x000fe400000f1403 */
[----:B------:R-:W-:-:S05]  /*b7b0*/  MOV R2, 0xff800000 ;  /* 0xff80000000027802 */ /* 0x000fca0000000f00 */
[----:B------:R1:W-:Y:S02]  /*b7c0*/  STG.E [R4.64], R2 ;  /* 0x0000000204007986 */ /* 0x0003e4000c101906 */
.L_x_90:
[----:B------:R-:W-:Y:S05]  /*b7d0*/  BSYNC B0 ;  /* 0x0000000000007941 */ /* 0x000fea0003800000 */
.L_x_89:
[----:B------:R-:W-:-:S13]  /*b7e0*/  ISETP.GT.AND P0, PT, R18, 0x1, PT ;  /* 0x000000011200780c */ /* 0x000fda0003f04270 */
[----:B------:R-:W-:Y:S05]  /*b7f0*/  @P0 BRA `(.L_x_75) ;  /* 0x000007d000000947 */ /* 0x000fea0003800000 */
[----:B------:R-:W2:Y:S01]  /*b800*/  S2R R3, SR_TID.X ;  /* 0x0000000000037919 */ /* 0x000ea20000002100 */
[----:B-1----:R-:W-:Y:S01]  /*b810*/  MOV R2, c[0x0][0x4e8] ;  /* 0x00013a0000027a02 */ /* 0x002fe20000000f00 */
[----:B------:R-:W-:Y:S01]  /*b820*/  IMAD R4, R17, c[0x0][0x3a0], RZ ;  /* 0x0000e80011047a24 */ /* 0x000fe200078e02ff */
[----:B------:R-:W-:Y:S02]  /*b830*/  LEA R11, R233, R229, 0x7 ;  /* 0x000000e5e90b7211 */ /* 0x000fe400078e38ff */
[----:B------:R-:W-:Y:S02]  /*b840*/  ISETP.NE.AND P0, PT, R2, 0x1, PT ;  /* 0x000000010200780c */ /* 0x000fe40003f05270 */
[----:B--2---:R-:W-:-:S04]  /*b850*/  SHF.R.S32.HI R5, RZ, 0x1f, R3 ;  /* 0x0000001fff057819 */ /* 0x004fc80000011403 */
[----:B------:R-:W-:-:S04]  /*b860*/  LEA.HI R5, R5, R3, RZ, 0x2 ;  /* 0x0000000305057211 */ /* 0x000fc800078f10ff */
[----:B------:R-:W-:-:S04]  /*b870*/  LOP3.LUT R5, R5, 0xfffffffc, RZ, 0xc0, !PT ;  /* 0xfffffffc05057812 */ /* 0x000fc800078ec0ff */
[----:B------:R-:W-:Y:S01]  /*b880*/  IADD3 R5, -R5, R3, RZ ;  /* 0x0000000305057210 */ /* 0x000fe20007ffe1ff */
[----:B------:R-:W-:-:S04]  /*b890*/  IMAD.WIDE.U32 R2, R0, c[0x0][0x3a0], RZ ;  /* 0x0000e80000027a25 */ /* 0x000fc800078e00ff */
[----:B------:R-:W-:Y:S01]  /*b8a0*/  IMAD R0, R0, c[0x0][0x3a4], R4 ;  /* 0x0000e90000007a24 */ /* 0x000fe200078e0204 */
[----:B------:R-:W-:Y:S01]  /*b8b0*/  LEA R4, R5, R229, 0x5 ;  /* 0x000000e505047211 */ /* 0x000fe200078e28ff */
[----:B------:R-:W-:Y:S02]  /*b8c0*/  IMAD R5, R20, c[0x0][0x3f0], RZ ;  /* 0x0000fc0014057a24 */ /* 0x000fe400078e02ff */
[----:B------:R-:W-:Y:S01]  /*b8d0*/  IMAD.IADD R3, R3, 0x1, R0 ;  /* 0x0000000103037824 */ /* 0x000fe200078e0200 */
[----:B------:R-:W-:Y:S01]  /*b8e0*/  LEA R4, R233, R4, 0x7 ;  /* 0x00000004e9047211 */ /* 0x000fe200078e38ff */
[----:B------:R-:W-:Y:S02]  /*b8f0*/  IMAD R7, R12, c[0x0][0x3f4], R5 ;  /* 0x0000fd000c077a24 */ /* 0x000fe400078e0205 */
[----:B------:R-:W-:Y:S01]  /*b900*/  IMAD.WIDE.U32 R2, R236, c[0x0][0x3e8], R2 ;  /* 0x0000fa00ec027a25 */ /* 0x000fe200078e0002 */
[----:B------:R-:W-:-:S03]  /*b910*/  MOV R0, R4 ;  /* 0x0000000400007202 */ /* 0x000fc60000000f00 */
[----:B------:R-:W-:-:S04]  /*b920*/  @P0 IMAD.HI.U32 R6, R4, c[0x0][0x4ec], RZ ;  /* 0x00013b0004060a27 */ /* 0x000fc800078e00ff */
[----:B------:R-:W-:Y:S01]  /*b930*/  IMAD R3, R236, c[0x0][0x3ec], R3 ;  /* 0x0000fb00ec037a24 */ /* 0x000fe200078e0203 */
[----:B------:R-:W-:-:S03]  /*b940*/  @P0 SHF.R.U32.HI R0, RZ, c[0x0][0x4f0], R6 ;  /* 0x00013c00ff000a19 */ /* 0x000fc60000011606 */
[----:B------:R-:W-:Y:S01]  /*b950*/  IMAD.WIDE.U32 R2, R12, c[0x0][0x3f0], R2 ;  /* 0x0000fc000c027a25 */ /* 0x000fe200078e0002 */
[----:B------:R-:W-:Y:S02]  /*b960*/  SHF.R.S32.HI R6, RZ, 0x1f, R0 ;  /* 0x0000001fff067819 */ /* 0x000fe40000011400 */
[----:B------:R-:W-:Y:S01]  /*b970*/  IADD3 R5, -R0, RZ, RZ ;  /* 0x000000ff00057210 */ /* 0x000fe20007ffe1ff */
[----:B------:R-:W-:Y:S02]  /*b980*/  IMAD.IADD R3, R3, 0x1, R7 ;  /* 0x0000000103037824 */ /* 0x000fe400078e0207 */
[----:B------:R-:W-:Y:S02]  /*b990*/  IMAD R6, R6, c[0x0][0x3e0], RZ ;  /* 0x0000f80006067a24 */ /* 0x000fe400078e02ff */
[----:B------:R-:W-:Y:S02]  /*b9a0*/  IMAD R4, R5, c[0x0][0x4e8], R4 ;  /* 0x00013a0005047a24 */ /* 0x000fe400078e0204 */
[----:B------:R-:W-:-:S02]  /*b9b0*/  IMAD R6, R0, c[0x0][0x3e4], R6 ;  /* 0x0000f90000067a24 */ /* 0x000fc400078e0206 */
        /* <DEDUP_REMOVED lines=11> */
.L_x_145:
[----:B------:R-:W-:Y:S05]  /*ba70*/  BRA.DIV ~URZ, `(.L_x_92) ;  /* 0x000020e27f007947 */ /* 0x000fea000b800000 */
[----:B------:R3:W4:Y:S02]  /*ba80*/  SHFL.IDX PT, R0, R12, RZ, 0x1c1f ;  /* 0x001c1fff0c007589 */ /* 0x00072400000e0000 */
.L_x_146:
[----:B------:R-:W-:Y:S01]  /*ba90*/  IMAD R10, R19, c[0x0][0x4e8], RZ ;  /* 0x00013a00130a7a24 */ /* 0x000fe200078e02ff */
[----:B------:R-:W-:Y:S04]  /*baa0*/  BSSY B0, `(.L_x_93) ;  /* 0x0000011000007945 */ /* 0x000fe80003800000 */
[----:B------:R-:W-:-:S13]  /*bab0*/  ISETP.GE.AND P0, PT, R11, R10, PT ;  /* 0x0000000a0b00720c */ /* 0x000fda0003f06270 */
        /* <DEDUP_REMOVED lines=10> */
[----:B------:R2:W-:Y:S01]  /*bb60*/  @!P2 ST.E.128 [R6.64], RZ ;  /* 0x000000ff0600a985 */ /* 0x0005e2000c101d06 */
[-C--:B-----5:R-:W-:Y:S02]  /*bb70*/  @!P1 LEA.HI.X R5, R225, R8.reuse, R14, 0x1, P4 ;  /* 0x00000008e1059211 */ /* 0x0a0fe400020f0c0e */
[----:B---3--:R-:W-:-:S03]  /*bb80*/  @!P0 LEA.HI.X R3, R228, R8, R13, 0x1, P3 ;  /* 0x00000008e4038211 */ /* 0x008fc600018f0c0d */
[----:B------:R2:W-:Y:S04]  /*bb90*/  @!P1 ST.E.128 [R4.64], RZ ;  /* 0x000000ff04009985 */ /* 0x0005e8000c101d06 */
[----:B------:R2:W-:Y:S02]  /*bba0*/  @!P0 ST.E.128 [R2.64], RZ ;  /* 0x000000ff02008985 */ /* 0x0005e4000c101d06 */
.L_x_94:
[----:B------:R-:W-:Y:S05]  /*bbb0*/  BSYNC B0 ;  /* 0x0000000000007941 */ /* 0x000fea0003800000 */
.L_x_93:
[----:B------:R-:W-:Y:S05]  /*bbc0*/  BRA.DIV ~URZ, `(.L_x_95) ;  /* 0x00001ff27f007947 */ /* 0x000fea000b800000 */
[----:B--2---:R2:W1:Y:S04]  /*bbd0*/  SHFL.IDX PT, R8, R9, 0x1, 0x1c1f ;  /* 0x003c1f0009087f89 */ /* 0x00446800000e0000 */
[----:B----4-:R2:W4:Y:S02]  /*bbe0*/  SHFL.IDX PT, R0, R12, 0x1, 0x1c1f ;  /* 0x003c1f000c007f89 */ /* 0x01052400000e0000 */
.L_x_147:
        /* <DEDUP_REMOVED lines=13> */
[----:B------:R1:W-:Y:S01]  /*bcc0*/  @!P2 ST.E.128 [R6.64], RZ ;  /* 0x000000ff0600a985 */ /* 0x0003e2000c101d06 */
[-C--:B-----5:R-:W-:Y:S02]  /*bcd0*/  @!P1 LEA.HI.X R5, R225, R8.reuse, R14, 0x1, P4 ;  /* 0x00000008e1059211 */ /* 0x0a0fe400020f0c0e */
[----:B--2---:R-:W-:-:S03]  /*bce0*/  @!P0 LEA.HI.X R3, R228, R8, R13, 0x1, P3 ;  /* 0x00000008e4038211 */ /* 0x004fc600018f0c0d */
[----:B------:R1:W-:Y:S04]  /*bcf0*/  @!P1 ST.E.128 [R4.64], RZ ;  /* 0x000000ff04009985 */ /* 0x0003e8000c101d06 */
[----:B------:R1:W-:Y:S02]  /*bd00*/  @!P0 ST.E.128 [R2.64], RZ ;  /* 0x000000ff02008985 */ /* 0x0003e4000c101d06 */
.L_x_97:
[----:B------:R-:W-:Y:S05]  /*bd10*/  BSYNC B0 ;  /* 0x0000000000007941 */ /* 0x000fea0003800000 */
.L_x_96:
[----:B------:R-:W-:Y:S05]  /*bd20*/  BRA.DIV ~URZ, `(.L_x_98) ;  /* 0x00001f527f007947 */ /* 0x000fea000b800000 */
[----:B-1----:R1:W2:Y:S02]  /*bd30*/  SHFL.IDX PT, R8, R9, 0x2, 0x1c1f ;  /* 0x005c1f0009087f89 */ /* 0x0022a400000e0000 */
.L_x_148:
[----:B------:R-:W-:Y:S05]  /*bd40*/  BRA.DIV ~URZ, `(.L_x_99) ;  /* 0x00001fa27f007947 */ /* 0x000fea000b800000 */
[----:B----4-:R4:W1:Y:S02]  /*bd50*/  SHFL.IDX PT, R0, R12, 0x2, 0x1c1f ;  /* 0x005c1f000c007f89 */ /* 0x01086400000e0000 */
.L_x_149:
        /* <DEDUP_REMOVED lines=18> */
.L_x_101:
[----:B------:R-:W-:Y:S05]  /*be80*/  BSYNC B0 ;  /* 0x0000000000007941 */ /* 0x000fea0003800000 */
.L_x_100:
[----:B------:R-:W-:Y:S05]  /*be90*/  BRA.DIV ~URZ, `(.L_x_102) ;  /* 0x00001eb27f007947 */ /* 0x000fea000b800000 */
[----:B--2---:R2:W3:Y:S04]  /*bea0*/  SHFL.IDX PT, R8, R9, 0x3, 0x1c1f ;  /* 0x007c1f0009087f89 */ /* 0x0044e800000e0000 */
[----:B-1----:R2:W1:Y:S02]  /*beb0*/  SHFL.IDX PT, R0, R12, 0x3, 0x1c1f ;  /* 0x007c1f000c007f89 */ /* 0x00246400000e0000 */
.L_x_150:
[----:B------:R-:W-:-:S04]  /*bec0*/  IADD3 R2, R11, 0x60, RZ ;  /* 0x000000600b027810 */ /* 0x000fc80007ffe0ff */
[----:B------:R-:W-:-:S13]  /*bed0*/  ISETP.GE.AND P0, PT, R2, R10, PT ;  /* 0x0000000a0200720c */ /* 0x000fda0003f06270 */
[----:B------:R-:W-:Y:S05]  /*bee0*/  @P0 BRA `(.L_x_75) ;  /* 0x000000e000000947 */ /* 0x000fea0003800000 */
[----:B--234-:R-:W2:Y:S04]  /*bef0*/  LDL R12, [R1+0x38] ;  /* 0x00003800010c7983 */ /* 0x01cea80000100800 */
[----:B------:R-:W3:Y:S01]  /*bf00*/  LDL R9, [R1+0x34] ;  /* 0x0000340001097983 */ /* 0x000ee20000100800 */
[----:B------:R-:W-:Y:S02]  /*bf10*/  ISETP.GE.AND P2, PT, R226, c[0x0][0x3c8], PT ;  /* 0x0000f200e2007a0c */ /* 0x000fe40003f46270 */
[----:B------:R-:W-:Y:S02]  /*bf20*/  ISETP.GE.AND P1, PT, R225, c[0x0][0x3c8], PT ;  /* 0x0000f200e1007a0c */ /* 0x000fe40003f26270 */
[----:B------:R-:W-:-:S09]  /*bf30*/  ISETP.GE.AND P0, PT, R228, c[0x0][0x3c8], PT ;  /* 0x0000f200e4007a0c */ /* 0x000fd20003f06270 */
[-C--:B-1----:R-:W-:Y:S02]  /*bf40*/  @!P2 LEA R6, P5, R226, R0.reuse, 0x1 ;  /* 0x00000000e206a211 */ /* 0x082fe400078a08ff */
[-C--:B------:R-:W-:Y:S02]  /*bf50*/  @!P1 LEA R4, P4, R225, R0.reuse, 0x1 ;  /* 0x00000000e1049211 */ /* 0x080fe400078808ff */
[----:B------:R-:W-:Y:S02]  /*bf60*/  @!P0 LEA R2, P3, R228, R0, 0x1 ;  /* 0x00000000e4028211 */ /* 0x000fe400078608ff */
[----:B------:R-:W-:-:S05]  /*bf70*/  @!P2 LEA.HI.X R7, R226, R8, R227, 0x1, P5 ;  /* 0x00000008e207a211 */ /* 0x000fca00028f0ce3 */
[----:B------:R1:W-:Y:S01]  /*bf80*/  @!P2 ST.E.128 [R6.64], RZ ;  /* 0x000000ff0600a985 */ /* 0x0003e2000c101d06 */
[-C--:B--2---:R-:W-:Y:S02]  /*bf90*/  @!P1 LEA.HI.X R5, R225, R8.reuse, R12, 0x1, P4 ;  /* 0x00000008e1059211 */ /* 0x084fe400020f0c0c */
[----:B---3--:R-:W-:-:S03]  /*bfa0*/  @!P0 LEA.HI.X R3, R228, R8, R9, 0x1, P3 ;  /* 0x00000008e4038211 */ /* 0x008fc600018f0c09 */
[----:B------:R1:W-:Y:S04]  /*bfb0*/  @!P1 ST.E.128 [R4.64], RZ ;  /* 0x000000ff04009985 */ /* 0x0003e8000c101d06 */
[----:B------:R1:W-:Y:S02]  /*bfc0*/  @!P0 ST.E.128 [R2.64], RZ ;  /* 0x000000ff02008985 */ /* 0x0003e4000c101d06 */
.L_x_75:
[----:B------:R-:W-:Y:S05]  /*bfd0*/  BSYNC B1 ;  /* 0x0000000000017941 */ /* 0x000fea0003800000 */
.L_x_59:
[----:B-1--4-:R-:W4:Y:S02]  /*bfe0*/  LDL R0, [R1+0x74] ;  /* 0x0000740001007983 */ /* 0x012f240000100800 */
[----:B----4-:R-:W-:-:S13]  /*bff0*/  ISETP.NE.AND P0, PT, R0, RZ, PT ;  /* 0x000000ff0000720c */ /* 0x010fda0003f05270 */
[----:B------:R-:W-:Y:S01]  /*c000*/  @P0 WARPSYNC 0xffffffff ;  /* 0xffffffff00000948 */ /* 0x000fe20003800000 */
[----:B------:R-:W-:Y:S06]  /*c010*/  @P0 BAR.SYNC.DEFER_BLOCKING 0x5, 0x80 ;  /* 0x0142000000000b1d */ /* 0x000fec0000010000 */
[----:B------:R-:W1:Y:S04]  /*c020*/  @P0 LDS.128 R232, [0xc080] ;  /* 0x00c08000ffe80984 */ /* 0x000e680000000c00 */
[----:B------:R-:W-:Y:S06]  /*c030*/  @P0 BAR.ARV 0x4, 0x80 ;  /* 0x0102000000000b1d */ /* 0x000fec0000002000 */
[----:B------:R-:W-:Y:S05]  /*c040*/  @P0 BRA `(.L_x_103) ;  /* 0x00000ad000000947 */ /* 0x000fea0003800000 */
[----:B------:R-:W4:Y:S01]  /*c050*/  S2R R0, SR_TID.X ;  /* 0x0000000000007919 */ /* 0x000f220000002100 */
[----:B------:R-:W-:Y:S01]  /*c060*/  IMAD.MOV.U32 R7, RZ, RZ, RZ ;  /* 0x000000ffff077224 */ /* 0x000fe200078e00ff */
[----:B----4-:R-:W-:-:S04]  /*c070*/  LOP3.LUT R14, R0, 0x1f, RZ, 0xc0, !PT ;  /* 0x0000001f000e7812 */ /* 0x010fc800078ec0ff */
[----:B------:R-:W-:Y:S01]  /*c080*/  ISETP.NE.AND P6, PT, R14, 0x1f, PT ;  /* 0x0000001f0e00780c */ /* 0x000fe20003fc5270 */
[----:B------:R-:W-:Y:S10]  /*c090*/  BRA.DIV ~URZ, `(.L_x_104) ;  /* 0x00001d727f007947 */ /* 0x000ff4000b800000 */
[----:B--2---:R2:W4:Y:S02]  /*c0a0*/  SHFL.IDX PT, R9, R74, RZ, 0x1f ;  /* 0x00001fff4a097589 */ /* 0x00452400000e0000 */
.L_x_151:
[----:B------:R-:W-:Y:S05]  /*c0b0*/  BRA.DIV ~URZ, `(.L_x_105) ;  /* 0x00001dc27f007947 */ /* 0x000fea000b800000 */
[----:B---3--:R3:W2:Y:S02]  /*c0c0*/  SHFL.IDX PT, R8, R74, 0x1, 0x1f ;  /* 0x00201f004a087f89 */ /* 0x0086a400000e0000 */
.L_x_152:
[----:B-1----:R-:W-:Y:S02]  /*c0d0*/  IMAD.IADD R0, R235, 0x1, R14 ;  /* 0x00000001eb007824 */ /* 0x002fe400078e020e */
[----:B------:R-:W-:-:S03]  /*c0e0*/  IMAD.MOV.U32 R6, RZ, RZ, RZ ;  /* 0x000000ffff067224 */ /* 0x000fc600078e00ff */
[----:B------:R-:W-:-:S13]  /*c0f0*/  ISETP.GE.OR P0, PT, R0, c[0x0][0x53c], !P6 ;  /* 0x00014f0000007a0c */ /* 0x000fda0007706670 */
[----:B------:R-:W-:Y:S01]  /*c100*/  @!P0 IMAD.MOV.U32 R2, RZ, RZ, 0x4 ;  /* 0x00000004ff028424 */ /* 0x000fe200078e00ff */
[----:B------:R-:W-:-:S03]  /*c110*/  @!P0 MOV R3, 0x4 ;  /* 0x0000000400038802 */ /* 0x000fc60000000f00 */
[----:B------:R-:W-:-:S04]  /*c120*/  @!P0 IMAD.WIDE R4, R0, R2, c[0x0][0x580] ;  /* 0x0001600000048625 */ /* 0x000fc800078e0202 */
[----:B------:R-:W-:Y:S01]  /*c130*/  @!P0 IMAD.WIDE R2, R0, R3, c[0x0][0x578] ;  /* 0x00015e0000028625 */ /* 0x000fe200078e0203 */
[----:B------:R-:W5:Y:S04]  /*c140*/  @!P0 LDG.E R6, [R4.64] ;  /* 0x0000000604068981 */ /* 0x000f68000c1e1900 */
[----:B------:R-:W5:Y:S01]  /*c150*/  @!P0 LDG.E R7, [R2.64] ;  /* 0x0000000602078981 */ /* 0x000f62000c1e1900 */
[C---:B------:R-:W-:Y:S02]  /*c160*/  ISETP.GE.U32.AND P4, PT, R14.reuse, 0x10, PT ;  /* 0x000000100e00780c */ /* 0x040fe40003f86070 */
[C---:B------:R-:W-:Y:S02]  /*c170*/  ISETP.GE.U32.AND P3, PT, R14.reuse, 0x8, PT ;  /* 0x000000080e00780c */ /* 0x040fe40003f66070 */
[----:B------:R-:W-:-:S02]  /*c180*/  ISETP.GE.U32.AND P2, PT, R14, 0x4, PT ;  /* 0x000000040e00780c */ /* 0x000fc40003f46070 */
[C---:B------:R-:W-:Y:S02]  /*c190*/  ISETP.GE.U32.AND P1, PT, R14.reuse, 0x2, PT ;  /* 0x000000020e00780c */ /* 0x040fe40003f26070 */
[----:B------:R-:W-:Y:S02]  /*c1a0*/  ISETP.NE.AND P5, PT, R14, RZ, PT ;  /* 0x000000ff0e00720c */ /* 0x000fe40003fa5270 */
[----:B------:R-:W-:Y:S01]  /*c1b0*/  MOV R13, RZ ;  /* 0x000000ff000d7202 */ /* 0x000fe20000000f00 */
[----:B-----5:R-:W-:Y:S01]  /*c1c0*/  IMAD R0, R7, R6, RZ ;  /* 0x0000000607007224 */ /* 0x020fe200078e02ff */
[----:B------:R-:W-:Y:S07]  /*c1d0*/  BRA.DIV ~URZ, `(.L_x_106) ;  /* 0x00001d127f007947 */ /* 0x000fee000b800000 */
[----:B------:R1:W3:Y:S02]  /*c1e0*/  SHFL.UP PT, R4, R0, 0x1, RZ ;  /* 0x0420000000047989 */ /* 0x0002e400000e00ff */
.L_x_153:
        /* <DEDUP_REMOVED lines=16> */
.L_x_154:
[----:B---3--:R-:W-:Y:S01]  /*c2f0*/  IMAD R0, R0, c[0x0][0x538], RZ ;  /* 0x00014e0000007a24 */ /* 0x008fe200078e02ff */
[----:B------:R-:W-:Y:S04]  /*c300*/  BSSY B1, `(.L_x_108) ;  /* 0x000007c000017945 */ /* 0x000fe80003800000 */
[----:B--2---:R-:W-:-:S04]  /*c310*/  IADD3 R8, R0, R8, RZ ;  /* 0x0000000800087210 */ /* 0x004fc80007ffe0ff */
[----:B----4-:R-:W-:-:S13]  /*c320*/  ISETP.GT.AND P0, PT, R8, R9, PT ;  /* 0x000000090800720c */ /* 0x010fda0003f04270 */
[----:B------:R-:W-:Y:S05]  /*c330*/  @P0 BRA `(.L_x_109) ;  /* 0x0000024000000947 */ /* 0x000fea0003800000 */
.L_x_113:
[----:B------:R-:W-:-:S04]  /*c340*/  IADD3 R0, R235, 0x1f, RZ ;  /* 0x0000001feb007810 */ /* 0x000fc80007ffe0ff */
[----:B------:R-:W-:-:S13]  /*c350*/  ISETP.GE.AND P0, PT, R0, c[0x0][0x53c], PT ;  /* 0x00014f0000007a0c */ /* 0x000fda0003f06270 */
[----:B------:R-:W-:Y:S05]  /*c360*/  @P0 BRA `(.L_x_110) ;  /* 0x0000071000000947 */ /* 0x000fea0003800000 */
[----:B------:R-:W-:Y:S01]  /*c370*/  MOV R235, R0 ;  /* 0x0000000000eb7202 */ /* 0x000fe20000000f00 */
[----:B------:R-:W-:-:S03]  /*c380*/  CS2R R6, SRZ ;  /* 0x0000000000067805 */ /* 0x000fc6000001ff00 */
[----:B------:R-:W-:-:S04]  /*c390*/  IADD3 R0, R235, R14, RZ ;  /* 0x0000000eeb007210 */ /* 0x000fc80007ffe0ff */
[----:B------:R-:W-:-:S13]  /*c3a0*/  ISETP.GE.OR P0, PT, R0, c[0x0][0x53c], !P6 ;  /* 0x00014f0000007a0c */ /* 0x000fda0007706670 */
[----:B------:R-:W-:Y:S02]  /*c3b0*/  @!P0 MOV R2, 0x4 ;  /* 0x0000000400028802 */ /* 0x000fe40000000f00 */
[----:B------:R-:W-:-:S03]  /*c3c0*/  @!P0 MOV R3, 0x4 ;  /* 0x0000000400038802 */ /* 0x000fc60000000f00 */
[----:B-1----:R-:W-:-:S04]  /*c3d0*/  @!P0 IMAD.WIDE R4, R0, R2, c[0x0][0x580] ;  /* 0x0001600000048625 */ /* 0x002fc800078e0202 */
[----:B------:R-:W-:Y:S01]  /*c3e0*/  @!P0 IMAD.WIDE R2, R0, R3, c[0x0][0x578] ;  /* 0x00015e0000028625 */ /* 0x000fe200078e0203 */
[----:B------:R-:W2:Y:S04]  /*c3f0*/  @!P0 LDG.E R6, [R4.64] ;  /* 0x0000000604068981 */ /* 0x000ea8000c1e1900 */
[----:B------:R-:W2:Y:S02]  /*c400*/  @!P0 LDG.E R7, [R2.64] ;  /* 0x0000000602078981 */ /* 0x000ea4000c1e1900 */
[----:B--2---:R-:W-:Y:S01]  /*c410*/  IMAD R0, R7, R6, RZ ;  /* 0x0000000607007224 */ /* 0x004fe200078e02ff */
[----:B------:R-:W-:Y:S05]  /*c420*/  BRA.DIV ~URZ, `(.L_x_111) ;  /* 0x00001ca27f007947 */ /* 0x000fea000b800000 */
[----:B------:R1:W2:Y:S02]  /*c430*/  SHFL.UP PT, R2, R0, 0x1, RZ ;  /* 0x0420000000027989 */ /* 0x0002a400000e00ff */
.L_x_155:
[----:B--2---:R-:W-:-:S04]  /*c440*/  SEL R2, R2, RZ, P5 ;  /* 0x000000ff02027207 */ /* 0x004fc80002800000 */
        /* <DEDUP_REMOVED lines=14> */
[----:B------:R1:W2:Y:S02]  /*c530*/  SHFL.IDX PT, R0, R4, 0x1f, 0x1f ;  /* 0x03e01f0004007f89 */ /* 0x0002a400000e0000 */
.L_x_156:
[----:B--2---:R-:W-:-:S05]  /*c540*/  IMAD R0, R0, c[0x0][0x538], RZ ;  /* 0x00014e0000007a24 */ /* 0x004fca00078e02ff */
[----:B------:R-:W-:-:S04]  /*c550*/  IADD3 R8, R0, R8, RZ ;  /* 0x0000000800087210 */ /* 0x000fc80007ffe0ff */
[----:B------:R-:W-:-:S13]  /*c560*/  ISETP.GT.AND P0, PT, R8, R9, PT ;  /* 0x000000090800720c */ /* 0x000fda0003f04270 */
[----:B-1----:R-:W-:Y:S05]  /*c570*/  @!P0 BRA `(.L_x_113) ;  /* 0xfffffdc000008947 */ /* 0x002fea000383ffff */
.L_x_109:
[----:B------:R-:W-:-:S05]  /*c580*/  IADD3 R11, -R0, R8, RZ ;  /* 0x00000008000b7210 */ /* 0x000fca0007ffe1ff */
[----:B------:R-:W-:-:S05]  /*c590*/  IMAD R0, R4, c[0x0][0x538], R11 ;  /* 0x00014e0004007a24 */ /* 0x000fca00078e020b */
[----:B------:R-:W-:Y:S01]  /*c5a0*/  ISETP.GT.AND P0, PT, R0, R9, PT ;  /* 0x000000090000720c */ /* 0x000fe20003f04270 */
[----:B------:R-:W-:-:S12]  /*c5b0*/  BRA.DIV ~URZ, `(.L_x_114) ;  /* 0x00001d027f007947 */ /* 0x000fd8000b800000 */
[----:B------:R-:W-:-:S04]  /*c5c0*/  VOTE.ANY R10, PT, !P0 ;  /* 0x00000000000a7806 */ /* 0x000fc800040e0100 */
.L_x_157:
[----:B------:R2:W3:Y:S01]  /*c5d0*/  POPC R12, R10 ;  /* 0x0000000a000c7309 */ /* 0x0004e20000000000 */
[----:B------:R-:W-:Y:S05]  /*c5e0*/  BRA.DIV ~URZ, `(.L_x_115) ;  /* 0x00001d227f007947 */ /* 0x000fea000b800000 */
[----:B---3--:R3:W4:Y:S04]  /*c5f0*/  SHFL.IDX PT, R8, R6, R12, 0x1f ;  /* 0x00001f0c06087589 */ /* 0x00872800000e0000 */
[----:B------:R3:W1:Y:S02]  /*c600*/  SHFL.IDX PT, R7, R7, R12, 0x1f ;  /* 0x00001f0c07077589 */ /* 0x00066400000e0000 */
.L_x_158:
[----:B------:R-:W-:Y:S01]  /*c610*/  ISETP.NE.AND P0, PT, R10, RZ, PT ;  /* 0x000000ff0a00720c */ /* 0x000fe20003f05270 */
[----:B------:R-:W-:-:S12]  /*c620*/  BSSY B0, `(.L_x_116) ;  /* 0x0000005000007945 */ /* 0x000fd80003800000 */
[----:B------:R-:W-:Y:S05]  /*c630*/  @!P0 BRA `(.L_x_117) ;  /* 0x0000003000008947 */ /* 0x000fea0003800000 */
[----:B------:R-:W-:Y:S01]  /*c640*/  IADD3 R3, R12, -0x1, RZ ;  /* 0xffffffff0c037810 */ /* 0x000fe20007ffe0ff */
[----:B------:R-:W-:Y:S05]  /*c650*/  BRA.DIV ~URZ, `(.L_x_118) ;  /* 0x00001d827f007947 */ /* 0x000fea000b800000 */
[----:B------:R2:W3:Y:S02]  /*c660*/  SHFL.IDX PT, R13, R4, R3, 0x1f ;  /* 0x00001f03040d7589 */ /* 0x0004e400000e0000 */
.L_x_117:
[----:B------:R-:W-:Y:S05]  /*c670*/  BSYNC B0 ;  /* 0x0000000000007941 */ /* 0x000fea0003800000 */
.L_x_116:
[-C--:B----4-:R-:W-:Y:S01]  /*c680*/  IABS R2, R8.reuse ;  /* 0x0000000800027213 */ /* 0x090fe20000000000 */
[----:B---3--:R-:W-:Y:S01]  /*c690*/  IMAD R232, R13, c[0x0][0x538], R11 ;  /* 0x00014e000de87a24 */ /* 0x008fe200078e020b */
[----:B-1----:R-:W-:Y:S01]  /*c6a0*/  IABS R0, R7 ;  /* 0x0000000700007213 */ /* 0x002fe20000000000 */
[----:B------:R-:W-:Y:S01]  /*c6b0*/  IMAD.IADD R235, R12, 0x1, R235 ;  /* 0x000000010ceb7824 */ /* 0x000fe200078e02eb */
[----:B--2---:R-:W1:Y:S01]  /*c6c0*/  I2F.RP R4, R2 ;  /* 0x0000000200047306 */ /* 0x004e620000209400 */
[----:B------:R-:W-:Y:S02]  /*c6d0*/  IMAD.IADD R10, R9, 0x1, -R232 ;  /* 0x00000001090a7824 */ /* 0x000fe400078e0ae8 */
[----:B------:R-:W-:Y:S01]  /*c6e0*/  IMAD.MOV.U32 R6, RZ, RZ, R0 ;  /* 0x000000ffff067224 */ /* 0x000fe200078e0000 */
[----:B------:R-:W-:Y:S02]  /*c6f0*/  IABS R0, R8 ;  /* 0x0000000800007213 */ /* 0x000fe40000000000 */
[----:B------:R-:W-:-:S02]  /*c700*/  IABS R9, R10 ;  /* 0x0000000a00097213 */ /* 0x000fc40000000000 */
[----:B------:R-:W-:Y:S01]  /*c710*/  I2F.RP R11, R6 ;  /* 0x00000006000b7306 */ /* 0x000fe20000209400 */
[----:B------:R-:W-:-:S07]  /*c720*/  IMAD.MOV R0, RZ, RZ, -R0 ;  /* 0x000000ffff007224 */ /* 0x000fce00078e0a00 */
[----:B-1----:R-:W1:Y:S02]  /*c730*/  MUFU.RCP R4, R4 ;  /* 0x0000000400047308 */ /* 0x002e640000001000 */
[----:B-1----:R-:W-:-:S06]  /*c740*/  IADD3 R4, R4, 0xffffffe, RZ ;  /* 0x0ffffffe04047810 */ /* 0x002fcc0007ffe0ff */
[----:B------:R-:W1:Y:S02]  /*c750*/  F2I.FTZ.U32.TRUNC.NTZ R5, R4 ;  /* 0x0000000400057305 */ /* 0x000e64000021f000 */
[----:B-1----:R-:W-:Y:S01]  /*c760*/  IMAD.MOV R3, RZ, RZ, -R5 ;  /* 0x000000ffff037224 */ /* 0x002fe200078e0a05 */
[----:B------:R-:W-:-:S03]  /*c770*/  MOV R4, RZ ;  /* 0x000000ff00047202 */ /* 0x000fc60000000f00 */
[----:B------:R-:W-:-:S04]  /*c780*/  IMAD R3, R3, R2, RZ ;  /* 0x0000000203037224 */ /* 0x000fc800078e02ff */
[----:B------:R-:W-:-:S04]  /*c790*/  IMAD.HI.U32 R5, R5, R3, R4 ;  /* 0x0000000305057227 */ /* 0x000fc800078e0004 */
[----:B------:R-:W-:Y:S02]  /*c7a0*/  IMAD.MOV.U32 R3, RZ, RZ, R9 ;  /* 0x000000ffff037224 */ /* 0x000fe400078e0009 */
[----:B------:R-:W-:Y:S02]  /*c7b0*/  IMAD.MOV.U32 R4, RZ, RZ, R0 ;  /* 0x000000ffff047224 */ /* 0x000fe400078e0000 */
[----:B------:R-:W-:-:S04]  /*c7c0*/  IMAD.HI.U32 R0, R5, R3, RZ ;  /* 0x0000000305007227 */ /* 0x000fc800078e00ff */
[----:B------:R-:W-:Y:S02]  /*c7d0*/  IMAD R3, R0, R4, R3 ;  /* 0x0000000400037224 */ /* 0x000fe400078e0203 */
[----:B------:R-:W1:Y:S03]  /*c7e0*/  MUFU.RCP R4, R11 ;  /* 0x0000000b00047308 */ /* 0x000e660000001000 */
[----:B------:R-:W-:-:S13]  /*c7f0*/  ISETP.GT.U32.AND P0, PT, R2, R3, PT ;  /* 0x000000030200720c */ /* 0x000fda0003f04070 */
[-C--:B------:R-:W-:Y:S02]  /*c800*/  @!P0 IADD3 R3, R3, -R2.reuse, RZ ;  /* 0x8000000203038210 */ /* 0x080fe40007ffe0ff */
[----:B-1----:R-:W-:Y:S02]  /*c810*/  IADD3 R4, R4, 0xffffffe, RZ ;  /* 0x0ffffffe04047810 */ /* 0x002fe40007ffe0ff */
[----:B------:R-:W-:Y:S02]  /*c820*/  ISETP.GE.U32.AND P2, PT, R3, R2, PT ;  /* 0x000000020300720c */ /* 0x000fe40003f46070 */
[----:B------:R-:W1:Y:S01]  /*c830*/  F2I.FTZ.U32.TRUNC.NTZ R3, R4 ;  /* 0x0000000400037305 */ /* 0x000e62000021f000 */
[----:B------:R-:W-:Y:S02]  /*c840*/  LOP3.LUT R2, R10, R8, RZ, 0x3c, !PT ;  /* 0x000000080a027212 */ /* 0x000fe400078e3cff */
[----:B------:R-:W-:Y:S02]  /*c850*/  @!P0 IADD3 R0, R0, 0x1, RZ ;  /* 0x0000000100008810 */ /* 0x000fe40007ffe0ff */
[----:B------:R-:W-:-:S02]  /*c860*/  ISETP.GE.AND P1, PT, R2, RZ, PT ;  /* 0x000000ff0200720c */ /* 0x000fc40003f26270 */
[----:B------:R-:W-:-:S04]  /*c870*/  ISETP.NE.AND P0, PT, R8, RZ, PT ;  /* 0x000000ff0800720c */ /* 0x000fc80003f05270 */
[----:B------:R-:W-:Y:S01]  /*c880*/  @P2 IADD3 R0, R0, 0x1, RZ ;  /* 0x0000000100002810 */ /* 0x000fe20007ffe0ff */
[----:B-1----:R-:W-:-:S06]  /*c890*/  IMAD.MOV R2, RZ, RZ, -R3 ;  /* 0x000000ffff027224 */ /* 0x002fcc00078e0a03 */
[----:B------:R-:W-:Y:S02]  /*c8a0*/  @!P1 IMAD.MOV R0, RZ, RZ, -R0 ;  /* 0x000000ffff009224 */ /* 0x000fe400078e0a00 */
[----:B------:R-:W-:Y:S01]  /*c8b0*/  IMAD.MOV.U32 R4, RZ, RZ, R2 ;  /* 0x000000ffff047224 */ /* 0x000fe200078e0002 */
[----:B------:R-:W-:Y:S02]  /*c8c0*/  IABS R2, R7 ;  /* 0x0000000700027213 */ /* 0x000fe40000000000 */
[----:B------:R-:W-:Y:S01]  /*c8d0*/  @!P0 LOP3.LUT R0, RZ, R8, RZ, 0x33, !PT ;  /* 0x00000008ff008212 */ /* 0x000fe200078e33ff */
[----:B------:R-:W-:Y:S01]  /*c8e0*/  IMAD R4, R4, R6, RZ ;  /* 0x0000000604047224 */ /* 0x000fe200078e02ff */
[----:B------:R-:W-:Y:S01]  /*c8f0*/  IADD3 R5, RZ, -R2, RZ ;  /* 0x80000002ff057210 */ /* 0x000fe20007ffe0ff */
[----:B------:R-:W-:Y:S01]  /*c900*/  IMAD.MOV.U32 R2, RZ, RZ, RZ ;  /* 0x000000ffff027224 */ /* 0x000fe200078e00ff */
[----:B------:R-:W-:-:S03]  /*c910*/  IABS R9, R0 ;  /* 0x0000000000097213 */ /* 0x000fc60000000000 */
[----:B------:R-:W-:Y:S01]  /*c920*/  IMAD.HI.U32 R2, R3, R4, R2 ;  /* 0x0000000403027227 */ /* 0x000fe200078e0002 */
[----:B------:R-:W-:-:S03]  /*c930*/  MOV R4, R5 ;  /* 0x0000000500047202 */ /* 0x000fc60000000f00 */
[----:B------:R-:W-:-:S04]  /*c940*/  IMAD.MOV.U32 R3, RZ, RZ, R9 ;  /* 0x000000ffff037224 */ /* 0x000fc800078e0009 */
        /* <DEDUP_REMOVED lines=13> */
[----:B------:R-:W-:-:S04]  /*ca20*/  @!P0 LOP3.LUT R2, RZ, R7, RZ, 0x33, !PT ;  /* 0x00000007ff028212 */ /* 0x000fc800078e33ff */
[----:B------:R-:W-:Y:S01]  /*ca30*/  IADD3 R3, -R2, RZ, RZ ;  /* 0x000000ff02037210 */ /* 0x000fe20007ffe1ff */
[----:B------:R-:W-:-:S04]  /*ca40*/  IMAD R2, R7, 0x1000000, R2 ;  /* 0x0100000007027824 */ /* 0x000fc800078e0202 */
[----:B------:R-:W-:-:S04]  /*ca50*/  IMAD R0, R7, R3, R0 ;  /* 0x0000000307007224 */ /* 0x000fc800078e0200 */
[----:B------:R-:W-:Y:S01]  /*ca60*/  IMAD R234, R0, 0x10000, R2 ;  /* 0x0001000000ea7824 */ /* 0x000fe200078e0202 */
[----:B------:R-:W-:Y:S05]  /*ca70*/  BRA `(.L_x_119) ;  /* 0x0000004000007947 */ /* 0x000fea0003800000 */
.L_x_110:
[----:B------:R-:W-:Y:S01]  /*ca80*/  IMAD.MOV.U32 R232, RZ, RZ, R9 ;  /* 0x000000ffffe87224 */ /* 0x000fe200078e0009 */
[----:B------:R-:W-:Y:S01]  /*ca90*/  MOV R234, RZ ;  /* 0x000000ff00ea7202 */ /* 0x000fe20000000f00 */
[----:B------:R-:W-:Y:S01]  /*caa0*/  IMAD.MOV.U32 R233, RZ, RZ, RZ ;  /* 0x000000ffffe97224 */ /* 0x000fe200078e00ff */
[----:B------:R-:W-:Y:S02]  /*cab0*/  MOV R235, c[0x0][0x53c] ;  /* 0x00014f0000eb7a02 */ /* 0x000fe40000000f00 */
.L_x_119:
[----:B------:R-:W-:Y:S05]  /*cac0*/  BSYNC B1 ;  /* 0x0000000000017941 */ /* 0x000fea0003800000 */
.L_x_108:
[----:B------:R-:W-:Y:S01]  /*cad0*/  WARPSYNC 0xffffffff ;  /* 0xffffffff00007948 */ /* 0x000fe20003800000 */
[----:B------:R-:W-:Y:S01]  /*cae0*/  BAR.SYNC.DEFER_BLOCKING 0x4, 0x80 ;  /* 0x0102000000007b1d */ /* 0x000fe20000010000 */
[----:B------:R-:W-:-:S13]  /*caf0*/  ISETP.NE.AND P0, PT, R14, RZ, PT ;  /* 0x000000ff0e00720c */ /* 0x000fda0003f05270 */
[----:B------:R2:W-:Y:S04]  /*cb00*/  @!P0 STS.128 [0xc080], R232 ;  /* 0x00c080e8ff008388 */ /* 0x0005e80000000c00 */
[----:B------:R-:W-:Y:S06]  /*cb10*/  BAR.ARV 0x5, 0x80 ;  /* 0x0142000000007b1d */ /* 0x000fec0000002000 */
.L_x_103:
[----:B-1----:R-:W-:-:S13]  /*cb20*/  ISETP.GE.AND P0, PT, R235, c[0x0][0x53c], PT ;  /* 0x00014f00eb007a0c */ /* 0x002fda0003f06270 */
[----:B--23--:R-:W-:Y:S01]  /*cb30*/  @P0 CALL.REL.NOINC `(.L_x_120) ;  /* 0x0000001000000944 */ /* 0x00cfe20003c00000 */
[----:B------:R-:W-:Y:S05]  /*cb40*/  BRA `(.L_x_121) ;  /* 0xffff4b9000007947 */ /* 0x000fea000383ffff */
.L_x_120:
[----:B------:R-:W-:Y:S05]  /*cb50*/  EXIT ;  /* 0x000000000000794d */ /* 0x000fea0003800000 */
.L_x_23:
[----:B------:R-:W-:Y:S01]  /*cb60*/  IMAD.MOV.U32 R0, RZ, RZ, R5 ;  /* 0x000000ffff007224 */ /* 0x000fe200078e0005 */
[----:B------:R-:W-:Y:S02]  /*cb70*/  MOV R2, 0x1 ;  /* 0x0000000100027802 */ /* 0x000fe40000000f00 */
[----:B------:R-:W-:Y:S02]  /*cb80*/  MOV R3, 0xcba0 ;  /* 0x0000cba000037802 */ /* 0x000fe40000000f00 */
[----:B--2---:R-:W-:Y:S05]  /*cb90*/  CALL.REL.NOINC `($__internal_2_$__cuda_sm70_shflsync_up_p) ;  /* 0x0000193000007944 */ /* 0x004fea0003c00000 */
[----:B------:R-:W-:Y:S01]  /*cba0*/  MOV R0, R4 ;  /* 0x0000000400007202 */ /* 0x000fe20000000f00 */
[----:B------:R-:W-:Y:S05]  /*cbb0*/  BRA `(.L_x_122) ;  /* 0xffff389000007947 */ /* 0x000fea000383ffff */
.L_x_24:
[----:B------:R-:W-:Y:S01]  /*cbc0*/  IMAD.MOV.U32 R0, RZ, RZ, R5 ;  /* 0x000000ffff007224 */ /* 0x000fe200078e0005 */
[----:B------:R-:W-:Y:S02]  /*cbd0*/  MOV R2, 0x2 ;  /* 0x0000000200027802 */ /* 0x000fe40000000f00 */
[----:B------:R-:W-:Y:S02]  /*cbe0*/  MOV R3, 0xcc00 ;  /* 0x0000cc0000037802 */ /* 0x000fe40000000f00 */
[----:B--2---:R-:W-:Y:S05]  /*cbf0*/  CALL.REL.NOINC `($__internal_2_$__cuda_sm70_shflsync_up_p) ;  /* 0x000018d000007944 */ /* 0x004fea0003c00000 */
[----:B------:R-:W-:Y:S01]  /*cc00*/  SEL R0, R4, RZ, P4 ;  /* 0x000000ff04007207 */ /* 0x000fe20002000000 */
[----:B------:R-:W-:Y:S01]  /*cc10*/  IMAD.MOV.U32 R2, RZ, RZ, 0x4 ;  /* 0x00000004ff027424 */ /* 0x000fe200078e00ff */
[----:B------:R-:W-:-:S03]  /*cc20*/  MOV R3, 0xcc50 ;  /* 0x0000cc5000037802 */ /* 0x000fc60000000f00 */
[----:B------:R-:W-:Y:S02]  /*cc30*/  IMAD.IADD R0, R5, 0x1, R0 ;  /* 0x0000000105007824 */ /* 0x000fe400078e0200 */
[----:B------:R-:W-:Y:S05]  /*cc40*/  CALL.REL.NOINC `($__internal_2_$__cuda_sm70_shflsync_up_p) ;  /* 0x0000188000007944 */ /* 0x000fea0003c00000 */
        /* <DEDUP_REMOVED lines=13> */
[----:B------:R-:W-:Y:S01]  /*cd20*/  IMAD.IADD R4, R0, 0x1, R4 ;  /* 0x0000000100047824 */ /* 0x000fe200078e0204 */
[----:B------:R-:W-:-:S03]  /*cd30*/  MOV R0, 0x1f ;  /* 0x0000001f00007802 */ /* 0x000fc60000000f00 */
[----:B------:R-:W-:Y:S02]  /*cd40*/  IMAD.MOV.U32 R5, RZ, RZ, R4 ;  /* 0x000000ffff057224 */ /* 0x000fe400078e0004 */
[----:B------:R-:W-:Y:S05]  /*cd50*/  CALL.REL.NOINC `($__internal_1_$__cuda_sm70_shflsync_idx_p) ;  /* 0x0000172000007944 */ /* 0x000fea0003c00000 */
[----:B------:R-:W-:Y:S05]  /*cd60*/  BRA `(.L_x_123) ;  /* 0xffff37e000007947 */ /* 0x000fea000383ffff */
.L_x_26:
[----:B------:R-:W-:Y:S02]  /*cd70*/  SEL R0, RZ, 0x1, P0 ;  /* 0x00000001ff007807 */ /* 0x000fe40000000000 */
[----:B------:R-:W-:Y:S02]  /*cd80*/  MOV R2, 0xcda0 ;  /* 0x0000cda000027802 */ /* 0x000fe40000000f00 */
[----:B--2---:R-:W-:Y:S05]  /*cd90*/  CALL.REL.NOINC `($__internal_3_$__cuda_sm70_votesync_ballot) ;  /* 0x000017a000007944 */ /* 0x004fea0003c00000 */
[----:B------:R-:W-:Y:S01]  /*cda0*/  MOV R6, R0 ;  /* 0x0000000000067202 */ /* 0x000fe20000000f00 */
[----:B------:R-:W-:Y:S05]  /*cdb0*/  BRA `(.L_x_124) ;  /* 0xffff382000007947 */ /* 0x000fea000383ffff */
.L_x_27:
[----:B------:R-:W-:Y:S01]  /*cdc0*/  IMAD.MOV.U32 R5, RZ, RZ, R8 ;  /* 0x000000ffff057224 */ /* 0x000fe200078e0008 */
[----:B--2---:R-:W-:Y:S01]  /*cdd0*/  MOV R3, R235 ;  /* 0x000000eb00037202 */ /* 0x004fe20000000f00 */
[----:B------:R-:W-:Y:S01]  /*cde0*/  IMAD.MOV.U32 R0, RZ, RZ, 0x1f ;  /* 0x0000001fff007424 */ /* 0x000fe200078e00ff */
[----:B------:R-:W-:Y:S02]  /*cdf0*/  MOV R2, 0xce10 ;  /* 0x0000ce1000027802 */ /* 0x000fe40000000f00 */
[----:B-1----:R-:W-:Y:S05]  /*ce00*/  CALL.REL.NOINC `($__internal_1_$__cuda_sm70_shflsync_idx_p) ;  /* 0x0000167000007944 */ /* 0x002fea0003c00000 */
[----:B------:R-:W-:Y:S01]  /*ce10*/  IMAD.MOV.U32 R11, RZ, RZ, R0 ;  /* 0x000000ffff0b7224 */ /* 0x000fe200078e0000 */
[----:B------:R-:W-:Y:S01]  /*ce20*/  MOV R5, R7 ;  /* 0x0000000700057202 */ /* 0x000fe20000000f00 */
[----:B------:R-:W-:Y:S01]  /*ce30*/  IMAD.MOV.U32 R232, RZ, RZ, RZ ;  /* 0x000000ffffe87224 */ /* 0x000fe200078e00ff */
[----:B------:R-:W-:Y:S01]  /*ce40*/  MOV R3, R235 ;  /* 0x000000eb00037202 */ /* 0x000fe20000000f00 */
[----:B------:R-:W-:Y:S01]  /*ce50*/  IMAD.MOV.U32 R0, RZ, RZ, 0x1f ;  /* 0x0000001fff007424 */ /* 0x000fe200078e00ff */
[----:B------:R-:W-:-:S02]  /*ce60*/  MOV R2, 0xce80 ;  /* 0x0000ce8000027802 */ /* 0x000fc40000000f00 */
[----:B------:R-:W-:Y:S05]  /*ce70*/  CALL.REL.NOINC `($__internal_1_$__cuda_sm70_shflsync_idx_p) ;  /* 0x0000160000007944 */ /* 0x000fea0003c00000 */
[----:B------:R-:W-:Y:S01]  /*ce80*/  MOV R10, R0 ;  /* 0x00000000000a7202 */ /* 0x000fe20000000f00 */
[----:B------:R-:W-:Y:S05]  /*ce90*/  BRA `(.L_x_125) ;  /* 0xffff379000007947 */ /* 0x000fea000383ffff */
.L_x_30:
[----:B------:R-:W-:Y:S01]  /*cea0*/  IMAD.MOV.U32 R5, RZ, RZ, R4 ;  /* 0x000000ffff057224 */ /* 0x000fe200078e0004 */
[----:B------:R-:W-:-:S02]  /*ceb0*/  MOV R0, 0x1f ;  /* 0x0000001f00007802 */ /* 0x000fc40000000f00 */
[----:B------:R-:W-:Y:S02]  /*cec0*/  MOV R2, 0xcee0 ;  /* 0x0000cee000027802 */ /* 0x000fe40000000f00 */
[----:B-1234-:R-:W-:Y:S05]  /*ced0*/  CALL.REL.NOINC `($__internal_1_$__cuda_sm70_shflsync_idx_p) ;  /* 0x000015a000007944 */ /* 0x01efea0003c00000 */
[----:B------:R-:W-:Y:S01]  /*cee0*/  MOV R232, R0 ;  /* 0x0000000000e87202 */ /* 0x000fe20000000f00 */
[----:B------:R-:W-:Y:S05]  /*cef0*/  BRA `(.L_x_29) ;  /* 0xffff379000007947 */ /* 0x000fea000383ffff */
.L_x_38:
[----:B------:R-:W-:Y:S01]  /*cf00*/  IMAD.MOV.U32 R5, RZ, RZ, R10 ;  /* 0x000000ffff057224 */ /* 0x000fe200078e000a */
[----:B------:R-:W-:Y:S01]  /*cf10*/  MOV R3, RZ ;  /* 0x000000ff00037202 */ /* 0x000fe20000000f00 */
[----:B------:R-:W-:Y:S01]  /*cf20*/  IMAD.MOV.U32 R0, RZ, RZ, 0x1c1f ;  /* 0x00001c1fff007424 */ /* 0x000fe200078e00ff */
[----:B------:R-:W-:Y:S02]  /*cf30*/  MOV R2, 0xcf50 ;  /* 0x0000cf5000027802 */ /* 0x000fe40000000f00 */
[----:B------:R-:W-:Y:S05]  /*cf40*/  CALL.REL.NOINC `($__internal_1_$__cuda_sm70_shflsync_idx_p) ;  /* 0x0000153000007944 */ /* 0x000fea0003c00000 */
[----:B------:R-:W-:Y:S01]  /*cf50*/  MOV R8, R0 ;  /* 0x0000000000087202 */ /* 0x000fe20000000f00 */
[----:B------:R-:W-:Y:S05]  /*cf60*/  BRA `(.L_x_126) ;  /* 0xffff56b000007947 */ /* 0x000fea000383ffff */
.L_x_39:
[----:B------:R-:W-:Y:S01]  /*cf70*/  IMAD.MOV.U32 R5, RZ, RZ, R12 ;  /* 0x000000ffff057224 */ /* 0x000fe200078e000c */
[----:B------:R-:W-:Y:S01]  /*cf80*/  MOV R3, RZ ;  /* 0x000000ff00037202 */ /* 0x000fe20000000f00 */
[----:B------:R-:W-:Y:S01]  /*cf90*/  IMAD.MOV.U32 R0, RZ, RZ, 0x1c1f ;  /* 0x00001c1fff007424 */ /* 0x000fe200078e00ff */
[----:B------:R-:W-:Y:S02]  /*cfa0*/  MOV R2, 0xcfc0 ;  /* 0x0000cfc000027802 */ /* 0x000fe40000000f00 */
[----:B-12---:R-:W-:Y:S05]  /*cfb0*/  CALL.REL.NOINC `($__internal_1_$__cuda_sm70_shflsync_idx_p) ;  /* 0x000014c000007944 */ /* 0x006fea0003c00000 */
[----:B------:R-:W-:Y:S05]  /*cfc0*/  BRA `(.L_x_127) ;  /* 0xffff567000007947 */ /* 0x000fea000383ffff */
.L_x_42:
[----:B--2---:R-:W-:Y:S01]  /*cfd0*/  IMAD.MOV.U32 R5, RZ, RZ, R10 ;  /* 0x000000ffff057224 */ /* 0x004fe200078e000a */
[----:B------:R-:W-:Y:S01]  /*cfe0*/  MOV R3, 0x1 ;  /* 0x0000000100037802 */ /* 0x000fe20000000f00 */
[----:B----4-:R-:W-:Y:S01]  /*cff0*/  IMAD.MOV.U32 R0, RZ, RZ, 0x1c1f ;  /* 0x00001c1fff007424 */ /* 0x010fe200078e00ff */
[----:B------:R-:W-:-:S02]  /*d000*/  MOV R2, 0xd020 ;  /* 0x0000d02000027802 */ /* 0x000fc40000000f00 */
[----:B-1-3--:R-:W-:Y:S05]  /*d010*/  CALL.REL.NOINC `($__internal_1_$__cuda_sm70_shflsync_idx_p) ;  /* 0x0000146000007944 */ /* 0x00afea0003c00000 */
[----:B------:R-:W-:Y:S01]  /*d020*/  IMAD.MOV.U32 R8, RZ, RZ, R0 ;  /* 0x000000ffff087224 */ /* 0x000fe200078e0000 */
[----:B------:R-:W-:Y:S01]  /*d030*/  MOV R3, 0x1 ;  /* 0x0000000100037802 */ /* 0x000fe20000000f00 */
[----:B------:R-:W-:Y:S01]  /*d040*/  IMAD.MOV.U32 R5, RZ, RZ, R12 ;  /* 0x000000ffff057224 */ /* 0x000fe200078e000c */
[----:B------:R-:W-:-:S02]  /*d050*/  MOV R0, 0x1c1f ;  /* 0x00001c1f00007802 */ /* 0x000fc40000000f00 */
[----:B------:R-:W-:Y:S02]  /*d060*/  MOV R2, 0xd080 ;  /* 0x0000d08000027802 */ /* 0x000fe40000000f00 */
[----:B------:R-:W-:Y:S05]  /*d070*/  CALL.REL.NOINC `($__internal_1_$__cuda_sm70_shflsync_idx_p) ;  /* 0x0000140000007944 */ /* 0x000fea0003c00000 */
[----:B------:R-:W-:Y:S05]  /*d080*/  BRA `(.L_x_128) ;  /* 0xffff573000007947 */ /* 0x000fea000383ffff */
.L_x_45:
[----:B-1----:R-:W-:Y:S01]  /*d090*/  IMAD.MOV.U32 R5, RZ, RZ, R10 ;  /* 0x000000ffff057224 */ /* 0x002fe200078e000a */
[----:B------:R-:W-:Y:S01]  /*d0a0*/  MOV R3, 0x2 ;  /* 0x0000000200037802 */ /* 0x000fe20000000f00 */
[----:B----4-:R-:W-:Y:S01]  /*d0b0*/  IMAD.MOV.U32 R0, RZ, RZ, 0x1c1f ;  /* 0x00001c1fff007424 */ /* 0x010fe200078e00ff */
[----:B------:R-:W-:Y:S02]  /*d0c0*/  MOV R2, 0xd0e0 ;  /* 0x0000d0e000027802 */ /* 0x000fe40000000f00 */
[----:B--23--:R-:W-:Y:S05]  /*d0d0*/  CALL.REL.NOINC `($__internal_1_$__cuda_sm70_shflsync_idx_p) ;  /* 0x000013a000007944 */ /* 0x00cfea0003c00000 */
[----:B------:R-:W-:Y:S01]  /*d0e0*/  MOV R8, R0 ;  /* 0x0000000000087202 */ /* 0x000fe20000000f00 */
[----:B------:R-:W-:Y:S05]  /*d0f0*/  BRA `(.L_x_129) ;  /* 0xffff583000007947 */ /* 0x000fea000383ffff */
.L_x_46:
[----:B------:R-:W-:Y:S01]  /*d100*/  IMAD.MOV.U32 R5, RZ, RZ, R12 ;  /* 0x000000ffff057224 */ /* 0x000fe200078e000c */
[----:B------:R-:W-:Y:S01]  /*d110*/  MOV R3, 0x2 ;  /* 0x0000000200037802 */ /* 0x000fe20000000f00 */
[----:B----4-:R-:W-:Y:S01]  /*d120*/  IMAD.MOV.U32 R0, RZ, RZ, 0x1c1f ;  /* 0x00001c1fff007424 */ /* 0x010fe200078e00ff */
[----:B------:R-:W-:Y:S02]  /*d130*/  MOV R2, 0xd150 ;  /* 0x0000d15000027802 */ /* 0x000fe40000000f00 */
[----:B-123--:R-:W-:Y:S05]  /*d140*/  CALL.REL.NOINC `($__internal_1_$__cuda_sm70_shflsync_idx_p) ;  /* 0x0000133000007944 */ /* 0x00efea0003c00000 */
[----:B------:R-:W-:Y:S05]  /*d150*/  BRA `(.L_x_130) ;  /* 0xffff57f000007947 */ /* 0x000fea000383ffff */
.L_x_49:
[----:B-1----:R-:W-:Y:S01]  /*d160*/  IMAD.MOV.U32 R5, RZ, RZ, R10 ;  /* 0x000000ffff057224 */ /* 0x002fe200078e000a */
[----:B------:R-:W-:Y:S01]  /*d170*/  MOV R3, 0x3 ;  /* 0x0000000300037802 */ /* 0x000fe20000000f00 */
[----:B------:R-:W-:Y:S01]  /*d180*/  IMAD.MOV.U32 R0, RZ, RZ, 0x1c1f ;  /* 0x00001c1fff007424 */ /* 0x000fe200078e00ff */
[----:B------:R-:W-:-:S02]  /*d190*/  MOV R2, 0xd1b0 ;  /* 0x0000d1b000027802 */ /* 0x000fc40000000f00 */
[----:B--234-:R-:W-:Y:S05]  /*d1a0*/  CALL.REL.NOINC `($__internal_1_$__cuda_sm70_shflsync_idx_p) ;  /* 0x000012d000007944 */ /* 0x01cfea0003c00000 */
[----:B------:R-:W-:Y:S01]  /*d1b0*/  IMAD.MOV.U32 R8, RZ, RZ, R0 ;  /* 0x000000ffff087224 */ /* 0x000fe200078e0000 */
[----:B------:R-:W-:Y:S01]  /*d1c0*/  MOV R3, 0x3 ;  /* 0x0000000300037802 */ /* 0x000fe20000000f00 */
[----:B------:R-:W-:Y:S01]  /*d1d0*/  IMAD.MOV.U32 R5, RZ, RZ, R12 ;  /* 0x000000ffff057224 */ /* 0x000fe200078e000c */
[----:B------:R-:W-:-:S02]  /*d1e0*/  MOV R0, 0x1c1f ;  /* 0x00001c1f00007802 */ /* 0x000fc40000000f00 */
[----:B------:R-:W-:Y:S02]  /*d1f0*/  MOV R2, 0xd210 ;  /* 0x0000d21000027802 */ /* 0x000fe40000000f00 */
[----:B------:R-:W-:Y:S05]  /*d200*/  CALL.REL.NOINC `($__internal_1_$__cuda_sm70_shflsync_idx_p) ;  /* 0x0000127000007944 */ /* 0x000fea0003c00000 */
[----:B------:R-:W-:Y:S05]  /*d210*/  BRA `(.L_x_131) ;  /* 0xffff58b000007947 */ /* 0x000fea000383ffff */
.L_x_56:
[----:B------:R-:W-:Y:S01]  /*d220*/  IMAD.MOV.U32 R0, RZ, RZ, R200 ;  /* 0x000000ffff007224 */ /* 0x000fe200078e00c8 */
[----:B------:R-:W-:Y:S01]  /*d230*/  MOV R10, 0x1f ;  /* 0x0000001f000a7802 */ /* 0x000fe20000000f00 */
[----:B------:R-:W-:Y:S01]  /*d240*/  IMAD.MOV.U32 R3, RZ, RZ, 0x2 ;  /* 0x00000002ff037424 */ /* 0x000fe200078e00ff */
[----:B------:R-:W-:Y:S02]  /*d250*/  MOV R9, 0xffffffff ;  /* 0xffffffff00097802 */ /* 0x000fe40000000f00 */
[----:B------:R-:W-:Y:S02]  /*d260*/  MOV R2, 0xd280 ;  /* 0x0000d28000027802 */ /* 0x000fe40000000f00 */
[----:B------:R-:W-:Y:S05]  /*d270*/  CALL.REL.NOINC `($__internal_0_$__cuda_sm70_shflsync_bfly_p) ;  /* 0x000011c000007944 */ /* 0x000fea0003c00000 */
[----:B------:R-:W-:Y:S01]  /*d280*/  FADD.FTZ R0, R200, R8 ;  /* 0x00000008c8007221 */ /* 0x000fe20000010000 */
[----:B------:R-:W-:Y:S02]  /*d290*/  MOV R3, 0x1 ;  /* 0x0000000100037802 */ /* 0x000fe40000000f00 */
[----:B------:R-:W-:Y:S02]  /*d2a0*/  MOV R2, 0xd2c0 ;  /* 0x0000d2c000027802 */ /* 0x000fe40000000f00 */
[----:B------:R-:W-:Y:S05]  /*d2b0*/  CALL.REL.NOINC `($__internal_0_$__cuda_sm70_shflsync_bfly_p) ;  /* 0x0000118000007944 */ /* 0x000fea0003c00000 */
[----:B------:R-:W-:Y:S01]  /*d2c0*/  FADD.FTZ R5, R0, R8 ;  /* 0x0000000800057221 */ /* 0x000fe20000010000 */
[----:B------:R-:W-:Y:S02]  /*d2d0*/  MOV R0, R213 ;  /* 0x000000d500007202 */ /* 0x000fe40000000f00 */
[----:B------:R-:W-:-:S02]  /*d2e0*/  MOV R3, 0x2 ;  /* 0x0000000200037802 */ /* 0x000fc40000000f00 */
[----:B------:R-:W-:Y:S02]  /*d2f0*/  MOV R2, 0xd310 ;  /* 0x0000d31000027802 */ /* 0x000fe40000000f00 */
[----:B------:R-:W-:Y:S05]  /*d300*/  CALL.REL.NOINC `($__internal_0_$__cuda_sm70_shflsync_bfly_p) ;  /* 0x0000113000007944 */ /* 0x000fea0003c00000 */
[----:B------:R-:W-:Y:S01]  /*d310*/  FADD.FTZ R4, R213, R8 ;  /* 0x00000008d5047221 */ /* 0x000fe20000010000 */
[----:B------:R-:W-:Y:S02]  /*d320*/  MOV R3, 0x1 ;  /* 0x0000000100037802 */ /* 0x000fe40000000f00 */
[----:B------:R-:W-:Y:S02]  /*d330*/  MOV R2, 0xd360 ;  /* 0x0000d36000027802 */ /* 0x000fe40000000f00 */
[----:B------:R-:W-:Y:S02]  /*d340*/  MOV R0, R4 ;  /* 0x0000000400007202 */ /* 0x000fe40000000f00 */
[----:B------:R-:W-:Y:S05]  /*d350*/  CALL.REL.NOINC `($__internal_0_$__cuda_sm70_shflsync_bfly_p) ;  /* 0x000010e000007944 */ /* 0x000fea0003c00000 */
[----:B------:R-:W-:Y:S01]  /*d360*/  FADD.FTZ R4, R4, R8 ;  /* 0x0000000804047221 */ /* 0x000fe20000010000 */
[----:B------:R-:W-:Y:S02]  /*d370*/  MOV R0, R214 ;  /* 0x000000d600007202 */ /* 0x000fe40000000f00 */
[----:B------:R-:W-:Y:S02]  /*d380*/  MOV R3, 0x2 ;  /* 0x0000000200037802 */ /* 0x000fe40000000f00 */
[----:B------:R-:W-:-:S02]  /*d390*/  MOV R2, 0xd3b0 ;  /* 0x0000d3b000027802 */ /* 0x000fc40000000f00 */
[----:B------:R-:W-:Y:S05]  /*d3a0*/  CALL.REL.NOINC `($__internal_0_$__cuda_sm70_shflsync_bfly_p) ;  /* 0x0000109000007944 */ /* 0x000fea0003c00000 */
[----:B------:R-:W-:Y:S01]  /*d3b0*/  FADD.FTZ R7, R214, R8 ;  /* 0x00000008d6077221 */ /* 0x000fe20000010000 */
[----:B------:R-:W-:-:S02]  /*d3c0*/  MOV R3, 0x1 ;  /* 0x0000000100037802 */ /* 0x000fc40000000f00 */
[----:B------:R-:W-:Y:S02]  /*d3d0*/  MOV R2, 0xd400 ;  /* 0x0000d40000027802 */ /* 0x000fe40000000f00 */
[----:B------:R-:W-:Y:S02]  /*d3e0*/  MOV R0, R7 ;  /* 0x0000000700007202 */ /* 0x000fe40000000f00 */
[----:B------:R-:W-:Y:S05]  /*d3f0*/  CALL.REL.NOINC `($__internal_0_$__cuda_sm70_shflsync_bfly_p) ;  /* 0x0000104000007944 */ /* 0x000fea0003c00000 */
[----:B------:R-:W-:Y:S01]  /*d400*/  FADD.FTZ R7, R7, R8 ;  /* 0x0000000807077221 */ /* 0x000fe20000010000 */
[----:B------:R-:W-:Y:S02]  /*d410*/  MOV R0, R215 ;  /* 0x000000d700007202 */ /* 0x000fe40000000f00 */
[----:B------:R-:W-:Y:S02]  /*d420*/  MOV R3, 0x2 ;  /* 0x0000000200037802 */ /* 0x000fe40000000f00 */
[----:B------:R-:W-:Y:S02]  /*d430*/  MOV R2, 0xd450 ;  /* 0x0000d45000027802 */ /* 0x000fe40000000f00 */
[----:B------:R-:W-:Y:S05]  /*d440*/  CALL.REL.NOINC `($__internal_0_$__cuda_sm70_shflsync_bfly_p) ;  /* 0x00000ff000007944 */ /* 0x000fea0003c00000 */
[----:B------:R-:W-:Y:S01]  /*d450*/  FADD.FTZ R6, R215, R8 ;  /* 0x00000008d7067221 */ /* 0x000fe20000010000 */
[----:B------:R-:W-:Y:S02]  /*d460*/  MOV R3, 0x1 ;  /* 0x0000000100037802 */ /* 0x000fe40000000f00 */
[----:B------:R-:W-:-:S02]  /*d470*/  MOV R2, 0xd4a0 ;  /* 0x0000d4a000027802 */ /* 0x000fc40000000f00 */
[----:B------:R-:W-:Y:S02]  /*d480*/  MOV R0, R6 ;  /* 0x0000000600007202 */ /* 0x000fe40000000f00 */
[----:B------:R-:W-:Y:S05]  /*d490*/  CALL.REL.NOINC `($__internal_0_$__cuda_sm70_shflsync_bfly_p) ;  /* 0x00000fa000007944 */ /* 0x000fea0003c00000 */
[----:B------:R-:W-:Y:S05]  /*d4a0*/  BRA `(.L_x_132) ;  /* 0xffffa91000007947 */ /* 0x000fea000383ffff */
.L_x_63:
[----:B-1234-:R-:W-:Y:S01]  /*d4b0*/  IMAD.MOV.U32 R5, RZ, RZ, R12 ;  /* 0x000000ffff057224 */ /* 0x01efe200078e000c */
[----:B------:R-:W-:Y:S01]  /*d4c0*/  MOV R3, RZ ;  /* 0x000000ff00037202 */ /* 0x000fe20000000f00 */
[----:B------:R-:W-:Y:S01]  /*d4d0*/  IMAD.MOV.U32 R0, RZ, RZ, 0x1c1f ;  /* 0x00001c1fff007424 */ /* 0x000fe200078e00ff */
[----:B------:R-:W-:Y:S02]  /*d4e0*/  MOV R2, 0xd500 ;  /* 0x0000d50000027802 */ /* 0x000fe40000000f00 */
[----:B------:R-:W-:Y:S05]  /*d4f0*/  CALL.REL.NOINC `($__internal_1_$__cuda_sm70_shflsync_idx_p) ;  /* 0x00000f8000007944 */ /* 0x000fea0003c00000 */
[----:B------:R-:W-:Y:S01]  /*d500*/  MOV R10, R0 ;  /* 0x00000000000a7202 */ /* 0x000fe20000000f00 */
[----:B------:R-:W-:Y:S05]  /*d510*/  BRA `(.L_x_133) ;  /* 0xffffc2a000007947 */ /* 0x000fea000383ffff */
.L_x_64:
[----:B------:R-:W-:Y:S01]  /*d520*/  IMAD.MOV.U32 R5, RZ, RZ, R13 ;  /* 0x000000ffff057224 */ /* 0x000fe200078e000d */
[----:B------:R-:W-:Y:S01]  /*d530*/  MOV R3, RZ ;  /* 0x000000ff00037202 */ /* 0x000fe20000000f00 */
[----:B------:R-:W-:Y:S01]  /*d540*/  IMAD.MOV.U32 R0, RZ, RZ, 0x1c1f ;  /* 0x00001c1fff007424 */ /* 0x000fe200078e00ff */
[----:B------:R-:W-:Y:S02]  /*d550*/  MOV R2, 0xd570 ;  /* 0x0000d57000027802 */ /* 0x000fe40000000f00 */
[----:B-12---:R-:W-:Y:S05]  /*d560*/  CALL.REL.NOINC `($__internal_1_$__cuda_sm70_shflsync_idx_p) ;  /* 0x00000f1000007944 */ /* 0x006fea0003c00000 */
[----:B------:R-:W-:Y:S05]  /*d570*/  BRA `(.L_x_134) ;  /* 0xffffc26000007947 */ /* 0x000fea000383ffff */
.L_x_67:
[----:B------:R-:W-:Y:S01]  /*d580*/  IMAD.MOV.U32 R5, RZ, RZ, R12 ;  /* 0x000000ffff057224 */ /* 0x000fe200078e000c */
[----:B--2---:R-:W-:Y:S01]  /*d590*/  MOV R3, 0x1 ;  /* 0x0000000100037802 */ /* 0x004fe20000000f00 */
        /* <DEDUP_REMOVED lines=10> */
.L_x_70:
[----:B------:R-:W-:Y:S01]  /*d640*/  IMAD.MOV.U32 R5, RZ, RZ, R12 ;  /* 0x000000ffff057224 */ /* 0x000fe200078e000c */
[----:B-1----:R-:W-:Y:S01]  /*d650*/  MOV R3, 0x2 ;  /* 0x0000000200037802 */ /* 0x002fe20000000f00 */
[----:B----4-:R-:W-:Y:S01]  /*d660*/  IMAD.MOV.U32 R0, RZ, RZ, 0x1c1f ;  /* 0x00001c1fff007424 */ /* 0x010fe200078e00ff */
[----:B------:R-:W-:Y:S02]  /*d670*/  MOV R2, 0xd690 ;  /* 0x0000d69000027802 */ /* 0x000fe40000000f00 */
[----:B--23--:R-:W-:Y:S05]  /*d680*/  CALL.REL.NOINC `($__internal_1_$__cuda_sm70_shflsync_idx_p) ;  /* 0x00000df000007944 */ /* 0x00cfea0003c00000 */
[----:B------:R-:W-:Y:S01]  /*d690*/  MOV R10, R0 ;  /* 0x00000000000a7202 */ /* 0x000fe20000000f00 */
[----:B------:R-:W-:Y:S05]  /*d6a0*/  BRA `(.L_x_136) ;  /* 0xffffc3d000007947 */ /* 0x000fea000383ffff */
.L_x_71:
[----:B------:R-:W-:Y:S01]  /*d6b0*/  IMAD.MOV.U32 R5, RZ, RZ, R13 ;  /* 0x000000ffff057224 */ /* 0x000fe200078e000d */
[----:B------:R-:W-:Y:S01]  /*d6c0*/  MOV R3, 0x2 ;  /* 0x0000000200037802 */ /* 0x000fe20000000f00 */
[----:B----4-:R-:W-:Y:S01]  /*d6d0*/  IMAD.MOV.U32 R0, RZ, RZ, 0x1c1f ;  /* 0x00001c1fff007424 */ /* 0x010fe200078e00ff */
[----:B------:R-:W-:Y:S02]  /*d6e0*/  MOV R2, 0xd700 ;  /* 0x0000d70000027802 */ /* 0x000fe40000000f00 */
[----:B-123--:R-:W-:Y:S05]  /*d6f0*/  CALL.REL.NOINC `($__internal_1_$__cuda_sm70_shflsync_idx_p) ;  /* 0x00000d8000007944 */ /* 0x00efea0003c00000 */
[----:B------:R-:W-:Y:S05]  /*d700*/  BRA `(.L_x_137) ;  /* 0xffffc39000007947 */ /* 0x000fea000383ffff */
.L_x_74:
[----:B------:R-:W-:Y:S01]  /*d710*/  IMAD.MOV.U32 R5, RZ, RZ, R12 ;  /* 0x000000ffff057224 */ /* 0x000fe200078e000c */
[----:B-1----:R-:W-:Y:S01]  /*d720*/  MOV R3, 0x3 ;  /* 0x0000000300037802 */ /* 0x002fe20000000f00 */
        /* <DEDUP_REMOVED lines=10> */
.L_x_76:
[----:B------:R-:W-:Y:S01]  /*d7d0*/  IMAD.MOV.U32 R5, RZ, RZ, R12 ;  /* 0x000000ffff057224 */ /* 0x000fe200078e000c */
[----:B------:R-:W-:Y:S01]  /*d7e0*/  MOV R3, RZ ;  /* 0x000000ff00037202 */ /* 0x000fe20000000f00 */
[----:B------:R-:W-:Y:S01]  /*d7f0*/  IMAD.MOV.U32 R0, RZ, RZ, 0x1c1f ;  /* 0x00001c1fff007424 */ /* 0x000fe200078e00ff */
[----:B------:R-:W-:Y:S02]  /*d800*/  MOV R2, 0xd820 ;  /* 0x0000d82000027802 */ /* 0x000fe40000000f00 */
[----:B------:R-:W-:Y:S05]  /*d810*/  CALL.REL.NOINC `($__internal_1_$__cuda_sm70_shflsync_idx_p) ;  /* 0x00000c6000007944 */ /* 0x000fea0003c00000 */
[----:B------:R-:W-:Y:S01]  /*d820*/  MOV R4, R0 ;  /* 0x0000000000047202 */ /* 0x000fe20000000f00 */
[----:B------:R-:W-:Y:S05]  /*d830*/  BRA `(.L_x_139) ;  /* 0xffffc71000007947 */ /* 0x000fea000383ffff */
.L_x_77:
[----:B------:R-:W-:Y:S01]  /*d840*/  IMAD.MOV.U32 R5, RZ, RZ, R13 ;  /* 0x000000ffff057224 */ /* 0x000fe200078e000d */
[----:B------:R-:W-:Y:S01]  /*d850*/  MOV R3, RZ ;  /* 0x000000ff00037202 */ /* 0x000fe20000000f00 */
[----:B------:R-:W-:Y:S01]  /*d860*/  IMAD.MOV.U32 R0, RZ, RZ, 0x1c1f ;  /* 0x00001c1fff007424 */ /* 0x000fe200078e00ff */
[----:B------:R-:W-:Y:S02]  /*d870*/  MOV R2, 0xd890 ;  /* 0x0000d89000027802 */ /* 0x000fe40000000f00 */
[----:B-12---:R-:W-:Y:S05]  /*d880*/  CALL.REL.NOINC `($__internal_1_$__cuda_sm70_shflsync_idx_p) ;  /* 0x00000bf000007944 */ /* 0x006fea0003c00000 */
[----:B------:R-:W-:Y:S05]  /*d890*/  BRA `(.L_x_140) ;  /* 0xffffc6d000007947 */ /* 0x000fea000383ffff */
.L_x_80:
        /* <DEDUP_REMOVED lines=12> */
.L_x_83:
[----:B------:R-:W-:Y:S01]  /*d960*/  IMAD.MOV.U32 R5, RZ, RZ, R12 ;  /* 0x000000ffff057224 */ /* 0x000fe200078e000c */
[----:B-1----:R-:W-:Y:S01]  /*d970*/  MOV R3, 0x2 ;  /* 0x0000000200037802 */ /* 0x002fe20000000f00 */
[----:B----4-:R-:W-:Y:S01]  /*d980*/  IMAD.MOV.U32 R0, RZ, RZ, 0x1c1f ;  /* 0x00001c1fff007424 */ /* 0x010fe200078e00ff */
[----:B------:R-:W-:Y:S02]  /*d990*/  MOV R2, 0xd9b0 ;  /* 0x0000d9b000027802 */ /* 0x000fe40000000f00 */
[----:B--23--:R-:W-:Y:S05]  /*d9a0*/  CALL.REL.NOINC `($__internal_1_$__cuda_sm70_shflsync_idx_p) ;  /* 0x00000ad000007944 */ /* 0x00cfea0003c00000 */
[----:B------:R-:W-:Y:S01]  /*d9b0*/  MOV R4, R0 ;  /* 0x0000000000047202 */ /* 0x000fe20000000f00 */
[----:B------:R-:W-:Y:S05]  /*d9c0*/  BRA `(.L_x_142) ;  /* 0xffffcf5000007947 */ /* 0x000fea000383ffff */
.L_x_84:
[----:B------:R-:W-:Y:S01]  /*d9d0*/  IMAD.MOV.U32 R5, RZ, RZ, R13 ;  /* 0x000000ffff057224 */ /* 0x000fe200078e000d */
[----:B------:R-:W-:Y:S01]  /*d9e0*/  MOV R3, 0x2 ;  /* 0x0000000200037802 */ /* 0x000fe20000000f00 */
[----:B----4-:R-:W-:Y:S01]  /*d9f0*/  IMAD.MOV.U32 R0, RZ, RZ, 0x1c1f ;  /* 0x00001c1fff007424 */ /* 0x010fe200078e00ff */
[----:B------:R-:W-:Y:S02]  /*da00*/  MOV R2, 0xda20 ;  /* 0x0000da2000027802 */ /* 0x000fe40000000f00 */
[----:B-123--:R-:W-:Y:S05]  /*da10*/  CALL.REL.NOINC `($__internal_1_$__cuda_sm70_shflsync_idx_p) ;  /* 0x00000a6000007944 */ /* 0x00efea0003c00000 */
[----:B------:R-:W-:Y:S05]  /*da20*/  BRA `(.L_x_143) ;  /* 0xffffcf1000007947 */ /* 0x000fea000383ffff */
.L_x_87:
[----:B------:R-:W-:Y:S01]  /*da30*/  IMAD.MOV.U32 R5, RZ, RZ, R12 ;  /* 0x000000ffff057224 */ /* 0x000fe200078e000c */
[----:B--2---:R-:W-:Y:S01]  /*da40*/  MOV R3, 0x3 ;  /* 0x0000000300037802 */ /* 0x004fe20000000f00 */
[----:B-1----:R-:W-:Y:S01]  /*da50*/  IMAD.MOV.U32 R0, RZ, RZ, 0x1c1f ;  /* 0x00001c1fff007424 */ /* 0x002fe200078e00ff */
[----:B------:R-:W-:-:S02]  /*da60*/  MOV R2, 0xda80 ;  /* 0x0000da8000027802 */ /* 0x000fc40000000f00 */
[----:B---34-:R-:W-:Y:S05]  /*da70*/  CALL.REL.NOINC `($__internal_1_$__cuda_sm70_shflsync_idx_p) ;  /* 0x00000a0000007944 */ /* 0x018fea0003c00000 */
[----:B------:R-:W-:Y:S01]  /*da80*/  IMAD.MOV.U32 R4, RZ, RZ, R0 ;  /* 0x000000ffff047224 */ /* 0x000fe200078e0000 */
[----:B------:R-:W-:Y:S01]  /*da90*/  MOV R3, 0x3 ;  /* 0x0000000300037802 */ /* 0x000fe20000000f00 */
[----:B------:R-:W-:Y:S01]  /*daa0*/  IMAD.MOV.U32 R5, RZ, RZ, R13 ;  /* 0x000000ffff057224 */ /* 0x000fe200078e000d */
[----:B------:R-:W-:-:S02]  /*dab0*/  MOV R0, 0x1c1f ;  /* 0x00001c1f00007802 */ /* 0x000fc40000000f00 */
[----:B------:R-:W-:Y:S02]  /*dac0*/  MOV R2, 0xdae0 ;  /* 0x0000dae000027802 */ /* 0x000fe40000000f00 */
[----:B------:R-:W-:Y:S05]  /*dad0*/  CALL.REL.NOINC `($__internal_1_$__cuda_sm70_shflsync_idx_p) ;  /* 0x000009a000007944 */ /* 0x000fea0003c00000 */
[----:B------:R-:W-:Y:S05]  /*dae0*/  BRA `(.L_x_144) ;  /* 0xffffd34000007947 */ /* 0x000fea000383ffff */
.L_x_91:
[----:B------:R-:W-:Y:S01]  /*daf0*/  IMAD.MOV.U32 R5, RZ, RZ, R9 ;  /* 0x000000ffff057224 */ /* 0x000fe200078e0009 */
[----:B------:R-:W-:Y:S01]  /*db00*/  MOV R3, RZ ;  /* 0x000000ff00037202 */ /* 0x000fe20000000f00 */
[----:B------:R-:W-:Y:S01]  /*db10*/  IMAD.MOV.U32 R0, RZ, RZ, 0x1c1f ;  /* 0x00001c1fff007424 */ /* 0x000fe200078e00ff */
[----:B------:R-:W-:Y:S02]  /*db20*/  MOV R2, 0xdb40 ;  /* 0x0000db4000027802 */ /* 0x000fe40000000f00 */
[----:B------:R-:W-:Y:S05]  /*db30*/  CALL.REL.NOINC `($__internal_1_$__cuda_sm70_shflsync_idx_p) ;  /* 0x0000094000007944 */ /* 0x000fea0003c00000 */
[----:B------:R-:W-:Y:S01]  /*db40*/  MOV R8, R0 ;  /* 0x0000000000087202 */ /* 0x000fe20000000f00 */
[----:B------:R-:W-:Y:S05]  /*db50*/  BRA `(.L_x_145) ;  /* 0xffffdf1000007947 */ /* 0x000fea000383ffff */
.L_x_92:
[----:B------:R-:W-:Y:S01]  /*db60*/  IMAD.MOV.U32 R5, RZ, RZ, R12 ;  /* 0x000000ffff057224 */ /* 0x000fe200078e000c */
[----:B------:R-:W-:Y:S01]  /*db70*/  MOV R3, RZ ;  /* 0x000000ff00037202 */ /* 0x000fe20000000f00 */
[----:B------:R-:W-:Y:S01]  /*db80*/  IMAD.MOV.U32 R0, RZ, RZ, 0x1c1f ;  /* 0x00001c1fff007424 */ /* 0x000fe200078e00ff */
[----:B------:R-:W-:Y:S02]  /*db90*/  MOV R2, 0xdbb0 ;  /* 0x0000dbb000027802 */ /* 0x000fe40000000f00 */
[----:B-12---:R-:W-:Y:S05]  /*dba0*/  CALL.REL.NOINC `($__internal_1_$__cuda_sm70_shflsync_idx_p) ;  /* 0x000008d000007944 */ /* 0x006fea0003c00000 */
[----:B------:R-:W-:Y:S05]  /*dbb0*/  BRA `(.L_x_146) ;  /* 0xffffded000007947 */ /* 0x000fea000383ffff */
.L_x_95:
        /* <DEDUP_REMOVED lines=12> */
.L_x_98:
[----:B-1----:R-:W-:Y:S01]  /*dc80*/  IMAD.MOV.U32 R5, RZ, RZ, R9 ;  /* 0x000000ffff057224 */ /* 0x002fe200078e0009 */
[----:B------:R-:W-:Y:S01]  /*dc90*/  MOV R3, 0x2 ;  /* 0x0000000200037802 */ /* 0x000fe20000000f00 */
[----:B----4-:R-:W-:Y:S01]  /*dca0*/  IMAD.MOV.U32 R0, RZ, RZ, 0x1c1f ;  /* 0x00001c1fff007424 */ /* 0x010fe200078e00ff */
[----:B------:R-:W-:Y:S02]  /*dcb0*/  MOV R2, 0xdcd0 ;  /* 0x0000dcd000027802 */ /* 0x000fe40000000f00 */
[----:B--23--:R-:W-:Y:S05]  /*dcc0*/  CALL.REL.NOINC `($__internal_1_$__cuda_sm70_shflsync_idx_p) ;  /* 0x000007b000007944 */ /* 0x00cfea0003c00000 */
[----:B------:R-:W-:Y:S01]  /*dcd0*/  MOV R8, R0 ;  /* 0x0000000000087202 */ /* 0x000fe20000000f00 */
[----:B------:R-:W-:Y:S05]  /*dce0*/  BRA `(.L_x_148) ;  /* 0xffffe05000007947 */ /* 0x000fea000383ffff */
.L_x_99:
[----:B------:R-:W-:Y:S01]  /*dcf0*/  IMAD.MOV.U32 R5, RZ, RZ, R12 ;  /* 0x000000ffff057224 */ /* 0x000fe200078e000c */
[----:B------:R-:W-:Y:S01]  /*dd00*/  MOV R3, 0x2 ;  /* 0x0000000200037802 */ /* 0x000fe20000000f00 */
[----:B----4-:R-:W-:Y:S01]  /*dd10*/  IMAD.MOV.U32 R0, RZ, RZ, 0x1c1f ;  /* 0x00001c1fff007424 */ /* 0x010fe200078e00ff */
[----:B------:R-:W-:Y:S02]  /*dd20*/  MOV R2, 0xdd40 ;  /* 0x0000dd4000027802 */ /* 0x000fe40000000f00 */
[----:B-123--:R-:W-:Y:S05]  /*dd30*/  CALL.REL.NOINC `($__internal_1_$__cuda_sm70_shflsync_idx_p) ;  /* 0x0000074000007944 */ /* 0x00efea0003c00000 */
[----:B------:R-:W-:Y:S05]  /*dd40*/  BRA `(.L_x_149) ;  /* 0xffffe01000007947 */ /* 0x000fea000383ffff */
.L_x_102:
        /* <DEDUP_REMOVED lines=12> */
.L_x_104:
[----:B---3--:R-:W-:Y:S01]  /*de10*/  IMAD.MOV.U32 R5, RZ, RZ, R74 ;  /* 0x000000ffff057224 */ /* 0x008fe200078e004a */
[----:B------:R-:W-:Y:S01]  /*de20*/  MOV R3, RZ ;  /* 0x000000ff00037202 */ /* 0x000fe20000000f00 */
[----:B------:R-:W-:Y:S01]  /*de30*/  IMAD.MOV.U32 R0, RZ, RZ, 0x1f ;  /* 0x0000001fff007424 */ /* 0x000fe200078e00ff */
[----:B------:R-:W-:Y:S02]  /*de40*/  MOV R2, 0xde60 ;  /* 0x0000de6000027802 */ /* 0x000fe40000000f00 */
[----:B-12---:R-:W-:Y:S05]  /*de50*/  CALL.REL.NOINC `($__internal_1_$__cuda_sm70_shflsync_idx_p) ;  /* 0x0000062000007944 */ /* 0x006fea0003c00000 */
[----:B------:R-:W-:Y:S01]  /*de60*/  MOV R9, R0 ;  /* 0x0000000000097202 */ /* 0x000fe20000000f00 */
[----:B------:R-:W-:Y:S05]  /*de70*/  BRA `(.L_x_151) ;  /* 0xffffe23000007947 */ /* 0x000fea000383ffff */
.L_x_105:
[----:B---3--:R-:W-:Y:S01]  /*de80*/  IMAD.MOV.U32 R5, RZ, RZ, R74 ;  /* 0x000000ffff057224 */ /* 0x008fe200078e004a */
[----:B------:R-:W-:Y:S01]  /*de90*/  MOV R3, 0x1 ;  /* 0x0000000100037802 */ /* 0x000fe20000000f00 */
[----:B------:R-:W-:Y:S01]  /*dea0*/  IMAD.MOV.U32 R0, RZ, RZ, 0x1f ;  /* 0x0000001fff007424 */ /* 0x000fe200078e00ff */
[----:B------:R-:W-:Y:S02]  /*deb0*/  MOV R2, 0xded0 ;  /* 0x0000ded000027802 */ /* 0x000fe40000000f00 */
[----:B-12-4-:R-:W-:Y:S05]  /*dec0*/  CALL.REL.NOINC `($__internal_1_$__cuda_sm70_shflsync_idx_p) ;  /* 0x000005b000007944 */ /* 0x016fea0003c00000 */
[----:B------:R-:W-:Y:S01]  /*ded0*/  MOV R8, R0 ;  /* 0x0000000000087202 */ /* 0x000fe20000000f00 */
[----:B------:R-:W-:Y:S05]  /*dee0*/  BRA `(.L_x_152) ;  /* 0xffffe1e000007947 */ /* 0x000fea000383ffff */
.L_x_106:
[----:B------:R-:W-:Y:S02]  /*def0*/  MOV R2, 0x1 ;  /* 0x0000000100027802 */ /* 0x000fe40000000f00 */
[----:B------:R-:W-:-:S02]  /*df00*/  MOV R3, 0xdf20 ;  /* 0x0000df2000037802 */ /* 0x000fc40000000f00 */
[----:B--234-:R-:W-:Y:S05]  /*df10*/  CALL.REL.NOINC `($__internal_2_$__cuda_sm70_shflsync_up_p) ;  /* 0x000005b000007944 */ /* 0x01cfea0003c00000 */
[----:B------:R-:W-:Y:S05]  /*df20*/  BRA `(.L_x_153) ;  /* 0xffffe2c000007947 */ /* 0x000fea000383ffff */
.L_x_107:
[----:B------:R-:W-:Y:S02]  /*df30*/  MOV R2, 0x2 ;  /* 0x0000000200027802 */ /* 0x000fe40000000f00 */
[----:B------:R-:W-:-:S02]  /*df40*/  MOV R3, 0xdf60 ;  /* 0x0000df6000037802 */ /* 0x000fc40000000f00 */
[----:B--2-4-:R-:W-:Y:S05]  /*df50*/  CALL.REL.NOINC `($__internal_2_$__cuda_sm70_shflsync_up_p) ;  /* 0x0000057000007944 */ /* 0x014fea0003c00000 */
        /* <DEDUP_REMOVED lines=23> */
.L_x_111:
[----:B------:R-:W-:Y:S02]  /*e0d0*/  MOV R2, 0x1 ;  /* 0x0000000100027802 */ /* 0x000fe40000000f00 */
[----:B------:R-:W-:Y:S02]  /*e0e0*/  MOV R3, 0xe100 ;  /* 0x0000e10000037802 */ /* 0x000fe40000000f00 */
[----:B------:R-:W-:Y:S05]  /*e0f0*/  CALL.REL.NOINC `($__internal_2_$__cuda_sm70_shflsync_up_p) ;  /* 0x000003d000007944 */ /* 0x000fea0003c00000 */
[----:B------:R-:W-:Y:S01]  /*e100*/  MOV R2, R4 ;  /* 0x0000000400027202 */ /* 0x000fe20000000f00 */
[----:B------:R-:W-:Y:S05]  /*e110*/  BRA `(.L_x_155) ;  /* 0xffffe32000007947 */ /* 0x000fea000383ffff */
.L_x_112:
[----:B------:R-:W-:Y:S02]  /*e120*/  MOV R2, 0x2 ;  /* 0x0000000200027802 */ /* 0x000fe40000000f00 */
[----:B------:R-:W-:Y:S02]  /*e130*/  MOV R3, 0xe150 ;  /* 0x0000e15000037802 */ /* 0x000fe40000000f00 */
        /* <DEDUP_REMOVED lines=24> */
.L_x_114:
[----:B------:R-:W-:Y:S02]  /*e2c0*/  SEL R0, RZ, 0x1, P0 ;  /* 0x00000001ff007807 */ /* 0x000fe40000000000 */
[----:B------:R-:W-:Y:S02]  /*e2d0*/  MOV R2, 0xe2f0 ;  /* 0x0000e2f000027802 */ /* 0x000fe40000000f00 */
[----:B-1----:R-:W-:Y:S05]  /*e2e0*/  CALL.REL.NOINC `($__internal_3_$__cuda_sm70_votesync_ballot) ;  /* 0x0000025000007944 */ /* 0x002fea0003c00000 */
[----:B------:R-:W-:Y:S01]  /*e2f0*/  MOV R10, R0 ;  /* 0x00000000000a7202 */ /* 0x000fe20000000f00 */
[----:B------:R-:W-:Y:S05]  /*e300*/  BRA `(.L_x_157) ;  /* 0xffffe2c000007947 */ /* 0x000fea000383ffff */
.L_x_115:
[----:B------:R-:W-:Y:S01]  /*e310*/  IMAD.MOV.U32 R5, RZ, RZ, R6 ;  /* 0x000000ffff057224 */ /* 0x000fe200078e0006 */
[----:B---3--:R-:W-:Y:S01]  /*e320*/  MOV R3, R12 ;  /* 0x0000000c00037202 */ /* 0x008fe20000000f00 */
[----:B------:R-:W-:Y:S01]  /*e330*/  IMAD.MOV.U32 R0, RZ, RZ, 0x1f ;  /* 0x0000001fff007424 */ /* 0x000fe200078e00ff */
[----:B------:R-:W-:Y:S02]  /*e340*/  MOV R2, 0xe360 ;  /* 0x0000e36000027802 */ /* 0x000fe40000000f00 */
[----:B-12---:R-:W-:Y:S05]  /*e350*/  CALL.REL.NOINC `($__internal_1_$__cuda_sm70_shflsync_idx_p) ;  /* 0x0000012000007944 */ /* 0x006fea0003c00000 */
[----:B------:R-:W-:Y:S01]  /*e360*/  IMAD.MOV.U32 R8, RZ, RZ, R0 ;  /* 0x000000ffff087224 */ /* 0x000fe200078e0000 */
[----:B------:R-:W-:Y:S01]  /*e370*/  MOV R3, R12 ;  /* 0x0000000c00037202 */ /* 0x000fe20000000f00 */
[----:B------:R-:W-:Y:S01]  /*e380*/  IMAD.MOV.U32 R5, RZ, RZ, R7 ;  /* 0x000000ffff057224 */ /* 0x000fe200078e0007 */
[----:B------:R-:W-:Y:S02]  /*e390*/  MOV R0, 0x1f ;  /* 0x0000001f00007802 */ /* 0x000fe40000000f00 */
[----:B------:R-:W-:-:S02]  /*e3a0*/  MOV R2, 0xe3c0 ;  /* 0x0000e3c000027802 */ /* 0x000fc40000000f00 */
[----:B------:R-:W-:Y:S05]  /*e3b0*/  CALL.REL.NOINC `($__internal_1_$__cuda_sm70_shflsync_idx_p) ;  /* 0x000000c000007944 */ /* 0x000fea0003c00000 */
[----:B------:R-:W-:Y:S01]  /*e3c0*/  MOV R7, R0 ;  /* 0x0000000000077202 */ /* 0x000fe20000000f00 */
[----:B------:R-:W-:Y:S05]  /*e3d0*/  BRA `(.L_x_158) ;  /* 0xffffe23000007947 */ /* 0x000fea000383ffff */
.L_x_118:
[----:B------:R-:W-:Y:S01]  /*e3e0*/  IMAD.MOV.U32 R5, RZ, RZ, R4 ;  /* 0x000000ffff057224 */ /* 0x000fe200078e0004 */
[----:B------:R-:W-:-:S02]  /*e3f0*/  MOV R0, 0x1f ;  /* 0x0000001f00007802 */ /* 0x000fc40000000f00 */
[----:B------:R-:W-:Y:S02]  /*e400*/  MOV R2, 0xe420 ;  /* 0x0000e42000027802 */ /* 0x000fe40000000f00 */
[----:B-1234-:R-:W-:Y:S05]  /*e410*/  CALL.REL.NOINC `($__internal_1_$__cuda_sm70_shflsync_idx_p) ;  /* 0x0000006000007944 */ /* 0x01efea0003c00000 */
[----:B------:R-:W-:Y:S01]  /*e420*/  MOV R13, R0 ;  /* 0x00000000000d7202 */ /* 0x000fe20000000f00 */
[----:B------:R-:W-:Y:S05]  /*e430*/  BRA `(.L_x_117) ;  /* 0xffffe23000007947 */ /* 0x000fea000383ffff */
        .weak           $__internal_0_$__cuda_sm70_shflsync_bfly_p
        .type           $__internal_0_$__cuda_sm70_shflsync_bfly_p,@function
        .size           $__internal_0_$__cuda_sm70_shflsync_bfly_p,($__internal_1_$__cuda_sm70_shflsync_idx_p - $__internal_0_$__cuda_sm70_shflsync_bfly_p)
$__internal_0_$__cuda_sm70_shflsync_bfly_p:
[----:B------:R-:W-:Y:S04]  /*e440*/  WARPSYNC R9 ;  /* 0x0000000900007348 */ /* 0x000fe80003800000 */
[----:B------:R1:W2:Y:S02]  /*e450*/  SHFL.BFLY PT, R8, R0, R3, R10 ;  /* 0x0c00000300087389 */ /* 0x0002a400000e000a */
[----:B-1----:R-:W-:-:S04]  /*e460*/  MOV R3, 0x0 ;  /* 0x0000000000037802 */ /* 0x002fc80000000f00 */
[----:B--2---:R-:W-:Y:S05]  /*e470*/  RET.REL.NODEC R2 `(_ZN7cutlass13device_kernelIN5flash19enable_sm80_to_sm89INS1_16FlashAttnFwdSm80INS1_25CollectiveMainloopFwdSm80ILi4ELi1ELb0EN4cute5tupleIJNS5_1CILi128EEENS7_ILi48EEENS7_ILi96EEEEEELi96ENS_10bfloat16_tEfNS_4arch4Sm80ELb0ELb0ELb0ELb1ELb0ELb0ELb1ELb1EEENS1_21CollectiveEpilogueFwdINS6_IJS8_SA_S9_EEENS6_IJNS7_ILi1EEESI_SI_EEESC_SE_Li128ELb1ELb1ELb1ELb0EEENS1_36VarlenDynamicPersistentTileSchedulerILi128ELi48ELi128ELi128ELb1ELb1ELb0ELb0ELb1ELb1EEEEEEEEEvNT_6ParamsE) ;  /* 0xffff1b8002007950 */ /* 0x004fea0003c3ffff */
        .weak           $__internal_1_$__cuda_sm70_shflsync_idx_p
        .type           $__internal_1_$__cuda_sm70_shflsync_idx_p,@function
        .size           $__internal_1_$__cuda_sm70_shflsync_idx_p,($__internal_2_$__cuda_sm70_shflsync_up_p - $__internal_1_$__cuda_sm70_shflsync_idx_p)
$__internal_1_$__cuda_sm70_shflsync_idx_p:
[----:B------:R-:W-:-:S04]  /*e480*/  MOV R15, 0xffffffff ;  /* 0xffffffff000f7802 */ /* 0x000fc80000000f00 */
[----:B------:R-:W-:Y:S04]  /*e490*/  WARPSYNC R15 ;  /* 0x0000000f00007348 */ /* 0x000fe80003800000 */
[----:B------:R1:W2:Y:S02]  /*e4a0*/  SHFL.IDX PT, R0, R5, R3, R0 ;  /* 0x0000000305007389 */ /* 0x0002a400000e0000 */
[----:B-1----:R-:W-:-:S04]  /*e4b0*/  MOV R3, 0x0 ;  /* 0x0000000000037802 */ /* 0x002fc80000000f00 */
[----:B--2---:R-:W-:Y:S05]  /*e4c0*/  RET.REL.NODEC R2 `(_ZN7cutlass13device_kernelIN5flash19enable_sm80_to_sm89INS1_16FlashAttnFwdSm80INS1_25CollectiveMainloopFwdSm80ILi4ELi1ELb0EN4cute5tupleIJNS5_1CILi128EEENS7_ILi48EEENS7_ILi96EEEEEELi96ENS_10bfloat16_tEfNS_4arch4Sm80ELb0ELb0ELb0ELb1ELb0ELb0ELb1ELb1EEENS1_21CollectiveEpilogueFwdINS6_IJS8_SA_S9_EEENS6_IJNS7_ILi1EEESI_SI_EEESC_SE_Li128ELb1ELb1ELb1ELb0EEENS1_36VarlenDynamicPersistentTileSchedulerILi128ELi48ELi128ELi128ELb1ELb1ELb0ELb0ELb1ELb1EEEEEEEEEvNT_6ParamsE) ;  /* 0xffff1b3002007950 */ /* 0x004fea0003c3ffff */
        .weak           $__internal_2_$__cuda_sm70_shflsync_up_p
        .type           $__internal_2_$__cuda_sm70_shflsync_up_p,@function
        .size           $__internal_2_$__cuda_sm70_shflsync_up_p,($__internal_3_$__cuda_sm70_votesync_ballot - $__internal_2_$__cuda_sm70_shflsync_up_p)
$__internal_2_$__cuda_sm70_shflsync_up_p:
[----:B------:R-:W-:Y:S02]  /*e4d0*/  IMAD.MOV.U32 R4, RZ, RZ, RZ ;  /* 0x000000ffff047224 */ /* 0x000fe400078e00ff */
[----:B------:R-:W-:-:S04]  /*e4e0*/  IMAD.MOV.U32 R10, RZ, RZ, -0x1 ;  /* 0xffffffffff0a7424 */ /* 0x000fc800078e00ff */
[----:B------:R-:W-:Y:S04]  /*e4f0*/  WARPSYNC R10 ;  /* 0x0000000a00007348 */ /* 0x000fe80003800000 */
[----:B------:R1:W2:Y:S02]  /*e500*/  SHFL.UP PT, R4, R0, R2, R4 ;  /* 0x0400000200047389 */ /* 0x0002a400000e0004 */
[----:B-1----:R-:W-:Y:S02]  /*e510*/  MOV R2, R3 ;  /* 0x0000000300027202 */ /* 0x002fe40000000f00 */
[----:B------:R-:W-:-:S04]  /*e520*/  MOV R3, 0x0 ;  /* 0x0000000000037802 */ /* 0x000fc80000000f00 */
[----:B--2---:R-:W-:Y:S05]  /*e530*/  RET.REL.NODEC R2 `(_ZN7cutlass13device_kernelIN5flash19enable_sm80_to_sm89INS1_16FlashAttnFwdSm80INS1_25CollectiveMainloopFwdSm80ILi4ELi1ELb0EN4cute5tupleIJNS5_1CILi128EEENS7_ILi48EEENS7_ILi96EEEEEELi96ENS_10bfloat16_tEfNS_4arch4Sm80ELb0ELb0ELb0ELb1ELb0ELb0ELb1ELb1EEENS1_21CollectiveEpilogueFwdINS6_IJS8_SA_S9_EEENS6_IJNS7_ILi1EEESI_SI_EEESC_SE_Li128ELb1ELb1ELb1ELb0EEENS1_36VarlenDynamicPersistentTileSchedulerILi128ELi48ELi128ELi128ELb1ELb1ELb0ELb0ELb1ELb1EEEEEEEEEvNT_6ParamsE) ;  /* 0xffff1ac002007950 */ /* 0x004fea0003c3ffff */
        .weak           $__internal_3_$__cuda_sm70_votesync_ballot
        .type           $__internal_3_$__cuda_sm70_votesync_ballot,@function
        .size           $__internal_3_$__cuda_sm70_votesync_ballot,(.L_x_1425 - $__internal_3_$__cuda_sm70_votesync_ballot)
$__internal_3_$__cuda_sm70_votesync_ballot:
[----:B------:R-:W-:Y:S01]  /*e540*/  ISETP.NE.U32.AND P0, PT, R0, 0x1, PT ;  /* 0x000000010000780c */ /* 0x000fe20003f05070 */
[----:B------:R-:W-:-:S04]  /*e550*/  IMAD.MOV.U32 R3, RZ, RZ, -0x1 ;  /* 0xffffffffff037424 */ /* 0x000fc800078e00ff */
[----:B------:R-:W-:Y:S08]  /*e560*/  WARPSYNC R3 ;  /* 0x0000000300007348 */ /* 0x000ff00003800000 */
[----:B------:R-:W-:-:S04]  /*e570*/  VOTE.ANY R0, PT, !P0 ;  /* 0x0000000000007806 */ /* 0x000fc800040e0100 */
[----:B------:R-:W-:Y:S01]  /*e580*/  LOP3.LUT R0, R0, R3, RZ, 0xc0, !PT ;  /* 0x0000000300007212 */ /* 0x000fe200078ec0ff */
[----:B------:R-:W-:-:S04]  /*e590*/  IMAD.MOV.U32 R3, RZ, RZ, 0x0 ;  /* 0x00000000ff037424 */ /* 0x000fc800078e00ff */
[----:B------:R-:W-:Y:S05]  /*e5a0*/  RET.REL.NODEC R2 `(_ZN7cutlass13device_kernelIN5flash19enable_sm80_to_sm89INS1_16FlashAttnFwdSm80INS1_25CollectiveMainloopFwdSm80ILi4ELi1ELb0EN4cute5tupleIJNS5_1CILi128EEENS7_ILi48EEENS7_ILi96EEEEEELi96ENS_10bfloat16_tEfNS_4arch4Sm80ELb0ELb0ELb0ELb1ELb0ELb0ELb1ELb1EEENS1_21CollectiveEpilogueFwdINS6_IJS8_SA_S9_EEENS6_IJNS7_ILi1EEESI_SI_EEESC_SE_Li128ELb1ELb1ELb1ELb0EEENS1_36VarlenDynamicPersistentTileSchedulerILi128ELi48ELi128ELi128ELb1ELb1ELb0ELb0ELb1ELb1EEEEEEEEEvNT_6ParamsE) ;  /* 0xffff1a5002007950 */ /* 0x000fea0003c3ffff */
.L_x_159:
        /* <DEDUP_REMOVED lines=13> */
.L_x_1425:


//--------------------- .text._ZN7cutlass13device_kernelIN5flash19enable_sm80_to_sm89INS1_16FlashAttnFwdSm80INS1_25CollectiveMainloopFwdSm80ILi4ELi1ELb0EN4cute5tupleIJNS5_1CILi128EEENS7_ILi48EEENS7_ILi96EEEEEELi96ENS_10bfloat16_tEfNS_4arch4Sm80ELb0ELb0ELb0ELb1ELb0ELb1ELb1ELb1EEENS1_21CollectiveEpilogueFwdINS6_IJS8_SA_S9_EEENS6_IJNS7_ILi1EEESI_SI_EEESC_SE_Li128ELb1ELb1ELb1ELb0EEENS1_36VarlenDynamicPersistentTileSchedulerILi128ELi48ELi128ELi128ELb1ELb1ELb0ELb0ELb1ELb1EEEEEEEEEvNT_6ParamsE --------------------------
	.section	.text._ZN7cutlass13device_kernelIN5flash19enable_sm80_to_sm89INS1_16FlashAttnFwdSm80INS1_25CollectiveMainloopFwdSm80ILi4ELi1ELb0EN4cute5tupleIJNS5_1CILi128EEENS7_ILi48EEENS7_ILi96EEEEEELi96ENS_10bfloat16_tEfNS_4arch4Sm80ELb0ELb0ELb0ELb1ELb0ELb1ELb1ELb1EEENS1_21CollectiveEpilogueFwdINS6_IJS8_SA_S9_EEENS6_IJNS7_ILi1EEESI_SI_EEESC_SE_Li128ELb1ELb1ELb1ELb0EEENS1_36VarlenDynamicPersistentTileSchedulerILi128ELi48ELi128ELi128ELb1ELb1ELb0ELb0ELb1ELb1EEEEEEEEEvNT_6ParamsE,"ax",@progbits
	.sectioninfo	@"SHI_REGISTERS=255"
	.align	128
.text._ZN7cutlass13device_kernelIN5flash19enable_sm80_to_sm89INS1_16FlashAttnFwdSm80INS1_25CollectiveMainloopFwdSm80ILi4ELi1ELb0EN4cute5tupleIJNS5_1CILi128EEENS7_ILi48EEENS7_ILi96EEEEEELi96ENS_10bfloat16_tEfNS_4arch4Sm80ELb0ELb0ELb0ELb1ELb0ELb1ELb1ELb1EEENS1_21CollectiveEpilogueFwdINS6_IJS8_SA_S9_EEENS6_IJNS7_ILi1EEESI_SI_EEESC_SE_Li128ELb1ELb1ELb1ELb0EEENS1_36VarlenDynamicPersistentTileSchedulerILi128ELi48ELi128ELi128ELb1ELb1ELb0ELb0ELb1ELb1EEEEEEEEEvNT_6ParamsE:
        .type           _ZN7cutlass13device_kernelIN5flash19enable_sm80_to_sm89INS1_16FlashAttnFwdSm80INS1_25CollectiveMainloopFwdSm80ILi4ELi1ELb0EN4cute5tupleIJNS5_1CILi128EEENS7_ILi48EEENS7_ILi96EEEEEELi96ENS_10bfloat16_tEfNS_4arch4Sm80ELb0ELb0ELb0ELb1ELb0ELb1ELb1ELb1EEENS1_21CollectiveEpilogueFwdINS6_IJS8_SA_S9_EEENS6_IJNS7_ILi1EEESI_SI_EEESC_SE_Li128ELb1ELb1ELb1ELb0EEENS1_36VarlenDynamicPersistentTileSchedulerILi128ELi48ELi128ELi128ELb1ELb1ELb0ELb0ELb1ELb1EEEEEEEEEvNT_6ParamsE,@function
        .size           _ZN7cutlass13device_kernelIN5flash19enable_sm80_to_sm89INS1_16FlashAttnFwdSm80INS1_25CollectiveMainloopFwdSm80ILi4ELi1ELb0EN4cute5tupleIJNS5_1CILi128EEENS7_ILi48EEENS7_ILi96EEEEEELi96ENS_10bfloat16_tEfNS_4arch4Sm80ELb0ELb0ELb0ELb1ELb0ELb1ELb1ELb1EEENS1_21CollectiveEpilogueFwdINS6_IJS8_SA_S9_EEENS6_IJNS7_ILi1EEESI_SI_EEESC_SE_Li128ELb1ELb1ELb1ELb0EEENS1_36VarlenDynamicPersistentTileSchedulerILi128ELi48ELi128ELi128ELb1ELb1ELb0ELb0ELb1ELb1EEEEEEEEEvNT_6ParamsE,(.L_x_1430 - _ZN7cutlass13device_kernelIN5flash19enable_sm80_to_sm89INS1_16FlashAttnFwdSm80INS1_25CollectiveMainloopFwdSm80ILi4ELi1ELb0EN4cute5tupleIJNS5_1CILi128EEENS7_ILi48EEENS7_ILi96EEEEEELi96ENS_10bfloat16_tEfNS_4arch4Sm80ELb0ELb0ELb0ELb1ELb0ELb1ELb1ELb1EEENS1_21CollectiveEpilogueFwdINS6_IJS8_SA_S9_EEENS6_IJNS7_ILi1EEESI_SI_EEESC_SE_Li128ELb1ELb1ELb1ELb0EEENS1_36VarlenDynamicPersistentTileSchedulerILi128ELi48ELi128ELi128ELb1ELb1ELb0ELb0ELb1ELb1EEEEEEEEEvNT_6ParamsE)
        .other          _ZN7cutlass13device_kernelIN5flash19enable_sm80_to_sm89INS1_16FlashAttnFwdSm80INS1_25CollectiveMainloopFwdSm80ILi4ELi1ELb0EN4cute5tupleIJNS5_1CILi128EEENS7_ILi48EEENS7_ILi96EEEEEELi96ENS_10bfloat16_tEfNS_4arch4Sm80ELb0ELb0ELb0ELb1ELb0ELb1ELb1ELb1EEENS1_21CollectiveEpilogueFwdINS6_IJS8_SA_S9_EEENS6_IJNS7_ILi1EEESI_SI_EEESC_SE_Li128ELb1ELb1ELb1ELb0EEENS1_36VarlenDynamicPersistentTileSchedulerILi128ELi48ELi128ELi128ELb1ELb1ELb0ELb0ELb1ELb1EEEEEEEEEvNT_6ParamsE,@"STO_CUDA_ENTRY STV_DEFAULT"
_ZN7cutlass13device_kernelIN5flash19enable_sm80_to_sm89INS1_16FlashAttnFwdSm80INS1_25CollectiveMainloopFwdSm80ILi4ELi1ELb0EN4cute5tupleIJNS5_1CILi128EEENS7_ILi48EEENS7_ILi96EEEEEELi96ENS_10bfloat16_tEfNS_4arch4Sm80ELb0ELb0ELb0ELb1ELb0ELb1ELb1ELb1EEENS1_21CollectiveEpilogueFwdINS6_IJS8_SA_S9_EEENS6_IJNS7_ILi1EEESI_SI_EEESC_SE_Li128ELb1ELb1ELb1ELb0EEENS1_36VarlenDynamicPersistentTileSchedulerILi128ELi48ELi128ELi128ELb1ELb1ELb0ELb0ELb1ELb1EEEEEEEEEvNT_6ParamsE:
[----:B------:R-:W-:-:S03]  /*0000*/  MOV R1, c[0x0][0x28] ;  /* 0x00000a0000017a02 */ /* 0x000fc60000000f00 */
[----:B------:R-:W1:Y:S01]  /*0010*/  S2R R2, SR_TID.X ;  /* 0x0000000000027919 */ /* 0x000e620000002100 */
[----:B------:R-:W-:Y:S01]  /*0020*/  IADD3 R1, R1, -0x88, RZ ;  /* 0xffffff7801017810 */ /* 0x000fe20007ffe0ff */
[----:B------:R-:W-:Y:S01]  /*0030*/  ULDC.64 UR6, c[0x0][0x118] ;  /* 0x0000460000067ab9 */ /* 0x000fe20000000a00 */
[----:B-1----:R-:W-:-:S05]  /*0040*/  SHF.R.U32.HI R0, RZ, 0x5, R2 ;  /* 0x00000005ff007819 */ /* 0x002fca0000011602 */
[----:B------:R-:W1:Y:S02]  /*0050*/  SHFL.IDX PT, R3, R0, RZ, 0x1f ;  /* 0x00001fff00037589 */ /* 0x000e6400000e0000 */
[----:B-1----:R-:W-:Y:S02]  /*0060*/  ISETP.NE.AND P0, PT, R3, RZ, PT ;  /* 0x000000ff0300720c */ /* 0x002fe40003f05270 */
[----:B------:R-:W-:Y:S11]  /*0070*/  STL [R1+0x7c], R3 ;  /* 0x00007c0301007387 */ /* 0x000ff60000100800 */
[----:B------:R-:W-:Y:S06]  /*0080*/  @P0 BAR.SYNC.DEFER_BLOCKING 0x5, 0x80 ;  /* 0x0142000000000b1d */ /* 0x000fec0000010000 */
[----:B------:R-:W1:Y:S04]  /*0090*/  @P0 LDS.128 R4, [0xc080] ;  /* 0x00c08000ff040984 */ /* 0x000e680000000c00 */
[----:B-1----:R1:W-:Y:S04]  /*00a0*/  @P0 STL.64 [R1], R4 ;  /* 0x0000000401000387 */ /* 0x0023e80000100a00 */
[----:B------:R1:W-:Y:S04]  /*00b0*/  @P0 STL.64 [R1+0x8], R6 ;  /* 0x0000080601000387 */ /* 0x0003e80000100a00 */
[----:B------:R-:W-:Y:S06]  /*00c0*/  @P0 BAR.ARV 0x4, 0x80 ;  /* 0x0102000000000b1d */ /* 0x000fec0000002000 */
[----:B------:R-:W-:Y:S05]  /*00d0*/  @P0 BRA `(.L_x_160) ;  /* 0x00000b1000000947 */ /* 0x000fea0003800000 */
[----:B------:R-:W-:Y:S01]  /*00e0*/  LOP3.LUT R14, R2, 0x1f, RZ, 0xc0, !PT ;  /* 0x0000001f020e7812 */ /* 0x000fe200078ec0ff */
[----:B------:R-:W-:Y:S01]  /*00f0*/  CS2R R8, SRZ ;  /* 0x0000000000087805 */ /* 0x000fe2000001ff00 */
[----:B-1----:R-:W-:-:S02]  /*0100*/  IMAD.MOV.U32 R7, RZ, RZ, RZ ;  /* 0x000000ffff077224 */ /* 0x002fc400078e00ff */
[----:B------:R-:W-:-:S04]  /*0110*/  ISETP.NE.AND P6, PT, R14, 0x1f, PT ;  /* 0x0000001f0e00780c */ /* 0x000fc80003fc5270 */
[----:B------:R-:W-:-:S13]  /*0120*/  ISETP.GE.OR P0, PT, R14, c[0x0][0x53c], !P6 ;  /* 0x00014f000e007a0c */ /* 0x000fda0007706670 */
[----:B------:R-:W-:Y:S02]  /*0130*/  @!P0 IMAD.MOV.U32 R4, RZ, RZ, 0x4 ;  /* 0x00000004ff048424 */ /* 0x000fe400078e00ff */
[----:B------:R-:W-:Y:S02]  /*0140*/  @!P0 IMAD.MOV.U32 R2, RZ, RZ, 0x4 ;  /* 0x00000004ff028424 */ /* 0x000fe400078e00ff */
[----:B------:R-:W-:-:S04]  /*0150*/  @!P0 IMAD.WIDE.U32 R4, R14, R4, c[0x0][0x580] ;  /* 0x000160000e048625 */ /* 0x000fc800078e0004 */
[C---:B------:R-:W-:Y:S01]  /*0160*/  @!P0 IMAD.WIDE.U32 R2, R14.reuse, R2, c[0x0][0x578] ;  /* 0x00015e000e028625 */ /* 0x040fe200078e0002 */
[----:B------:R-:W2:Y:S04]  /*0170*/  @!P0 LDG.E R8, [R4.64] ;  /* 0x0000000604088981 */ /* 0x000ea8000c1e1900 */
[----:B------:R-:W2:Y:S01]  /*0180*/  @!P0 LDG.E R7, [R2.64] ;  /* 0x0000000602078981 */ /* 0x000ea2000c1e1900 */
[C---:B------:R-:W-:Y:S01]  /*0190*/  ISETP.NE.AND P5, PT, R14.reuse, RZ, PT ;  /* 0x000000ff0e00720c */ /* 0x040fe20003fa5270 */
[----:B------:R-:W1:Y:S01]  /*01a0*/  S2UR UR4, SR_CTAID.X ;  /* 0x00000000000479c3 */ /* 0x000e620000002500 */
[C---:B------:R-:W-:Y:S02]  /*01b0*/  ISETP.GE.U32.AND P4, PT, R14.reuse, 0x2, PT ;  /* 0x000000020e00780c */ /* 0x040fe40003f86070 */
[----:B------:R-:W-:-:S02]  /*01c0*/  ISETP.GE.U32.AND P3, PT, R14, 0x4, PT ;  /* 0x000000040e00780c */ /* 0x000fc40003f66070 */
[C---:B------:R-:W-:Y:S02]  /*01d0*/  ISETP.GE.U32.AND P2, PT, R14.reuse, 0x8, PT ;  /* 0x000000080e00780c */ /* 0x040fe40003f46070 */
[----:B------:R-:W-:Y:S01]  /*01e0*/  ISETP.GE.U32.AND P1, PT, R14, 0x10, PT ;  /* 0x000000100e00780c */ /* 0x000fe20003f26070 */
[----:B--2---:R-:W-:-:S05]  /*01f0*/  IMAD R4, R8, R7, RZ ;  /* 0x0000000708047224 */ /* 0x004fca00078e02ff */
[----:B------:R-:W2:Y:S02]  /*0200*/  SHFL.UP PT, R0, R4, 0x1, RZ ;  /* 0x0420000004007989 */ /* 0x000ea400000e00ff */
[----:B--2---:R-:W-:-:S05]  /*0210*/  SEL R0, R0, RZ, P5 ;  /* 0x000000ff00007207 */ /* 0x004fca0002800000 */
[----:B------:R-:W-:-:S05]  /*0220*/  IMAD.IADD R4, R4, 0x1, R0 ;  /* 0x0000000104047824 */ /* 0x000fca00078e0200 */
        /* <DEDUP_REMOVED lines=12> */
[----:B------:R-:W2:Y:S02]  /*02f0*/  SHFL.IDX PT, R6, R4, 0x1f, 0x1f ;  /* 0x03e01f0004067f89 */ /* 0x000ea400000e0000 */
[----:B--2---:R-:W-:-:S04]  /*0300*/  IMAD R6, R6, c[0x0][0x538], RZ ;  /* 0x00014e0006067a24 */ /* 0x004fc800078e02ff */
[----:B------:R-:W-:Y:S01]  /*0310*/  IMAD.MOV.U32 R0, RZ, RZ, R6 ;  /* 0x000000ffff007224 */ /* 0x000fe200078e0006 */
[----:B-1----:R-:W-:-:S13]  /*0320*/  ISETP.GT.AND P0, PT, R6, UR4, PT ;  /* 0x0000000406007c0c */ /* 0x002fda000bf04270 */
[----:B------:R-:W-:Y:S05]  /*0330*/  @P0 BRA `(.L_x_161) ;  /* 0x0000027000000947 */ /* 0x000fea0003800000 */
[----:B------:R-:W-:Y:S02]  /*0340*/  MOV R6, R0 ;  /* 0x0000000000067202 */ /* 0x000fe40000000f00 */
[----:B------:R-:W-:-:S04]  /*0350*/  MOV R9, RZ ;  /* 0x000000ff00097202 */ /* 0x000fc80000000f00 */
.L_x_165:
        /* <DEDUP_REMOVED lines=12> */
[----:B------:R-:W2:Y:S04]  /*0420*/  @!P0 LDG.E R8, [R4.64] ;  /* 0x0000000604088981 */ /* 0x000ea8000c1e1900 */
[----:B------:R-:W2:Y:S02]  /*0430*/  @!P0 LDG.E R7, [R2.64] ;  /* 0x0000000602078981 */ /* 0x000ea4000c1e1900 */
[----:B--2---:R-:W-:Y:S01]  /*0440*/  IMAD R5, R8, R7, RZ ;  /* 0x0000000708057224 */ /* 0x004fe200078e02ff */
[----:B------:R-:W-:Y:S05]  /*0450*/  BRA.DIV ~URZ, `(.L_x_163) ;  /* 0x000173327f007947 */ /* 0x000fea000b800000 */
[----:B------:R1:W2:Y:S02]  /*0460*/  SHFL.UP PT, R0, R5, 0x1, RZ ;  /* 0x0420000005007989 */ /* 0x0002a400000e00ff */
.L_x_332:
        /* <DEDUP_REMOVED lines=16> */
.L_x_333:
[----:B--2---:R-:W-:-:S05]  /*0570*/  IMAD R0, R0, c[0x0][0x538], RZ ;  /* 0x00014e0000007a24 */ /* 0x004fca00078e02ff */
[----:B------:R-:W-:-:S04]  /*0580*/  IADD3 R6, R0, R6, RZ ;  /* 0x0000000600067210 */ /* 0x000fc80007ffe0ff */
[----:B------:R-:W-:-:S13]  /*0590*/  ISETP.GT.AND P0, PT, R6, UR4, PT ;  /* 0x0000000406007c0c */ /* 0x000fda000bf04270 */
[----:B-1----:R-:W-:Y:S05]  /*05a0*/  @!P0 BRA `(.L_x_165) ;  /* 0xfffffdb000008947 */ /* 0x002fea000383ffff */
.L_x_161:
[----:B------:R-:W-:-:S05]  /*05b0*/  IADD3 R12, -R0, R6, RZ ;  /* 0x00000006000c7210 */ /* 0x000fca0007ffe1ff */
[----:B------:R-:W-:-:S05]  /*05c0*/  IMAD R0, R4, c[0x0][0x538], R12 ;  /* 0x00014e0004007a24 */ /* 0x000fca00078e020c */
[----:B------:R-:W-:Y:S01]  /*05d0*/  ISETP.GT.AND P0, PT, R0, UR4, PT ;  /* 0x0000000400007c0c */ /* 0x000fe2000bf04270 */
[----:B------:R-:W-:-:S12]  /*05e0*/  BRA.DIV ~URZ, `(.L_x_166) ;  /* 0x000173b27f007947 */ /* 0x000fd8000b800000 */
[----:B------:R-:W-:-:S04]  /*05f0*/  VOTE.ANY R6, PT, !P0 ;  /* 0x0000000000067806 */ /* 0x000fc800040e0100 */
.L_x_334:
[----:B------:R1:W2:Y:S01]  /*0600*/  POPC R13, R6 ;  /* 0x00000006000d7309 */ /* 0x0002a20000000000 */
[----:B------:R-:W-:Y:S05]  /*0610*/  BRA.DIV ~URZ, `(.L_x_167) ;  /* 0x000173d27f007947 */ /* 0x000fea000b800000 */
[----:B--2---:R-:W2:Y:S04]  /*0620*/  SHFL.IDX PT, R11, R8, R13, 0x1f ;  /* 0x00001f0d080b7589 */ /* 0x004ea800000e0000 */
[----:B------:R3:W4:Y:S02]  /*0630*/  SHFL.IDX PT, R10, R7, R13, 0x1f ;  /* 0x00001f0d070a7589 */ /* 0x00072400000e0000 */
[----:B---3--:R-:W-:Y:S02]  /*0640*/  MOV R7, RZ ;  /* 0x000000ff00077202 */ /* 0x008fe40000000f00 */
.L_x_335:
[----:B--2-4-:R-:W-:Y:S01]  /*0650*/  ISETP.NE.AND P0, PT, R6, RZ, PT ;  /* 0x000000ff0600720c */ /* 0x014fe20003f05270 */
[----:B------:R-:W-:-:S12]  /*0660*/  BSSY B0, `(.L_x_168) ;  /* 0x0000005000007945 */ /* 0x000fd80003800000 */
[----:B------:R-:W-:Y:S05]  /*0670*/  @!P0 BRA `(.L_x_169) ;  /* 0x0000003000008947 */ /* 0x000fea0003800000 */
[----:B------:R-:W-:Y:S01]  /*0680*/  IADD3 R3, R13, -0x1, RZ ;  /* 0xffffffff0d037810 */ /* 0x000fe20007ffe0ff */
[----:B------:R-:W-:Y:S05]  /*0690*/  BRA.DIV ~URZ, `(.L_x_170) ;  /* 0x000174327f007947 */ /* 0x000fea000b800000 */
[----:B------:R2:W3:Y:S02]  /*06a0*/  SHFL.IDX PT, R7, R4, R3, 0x1f ;  /* 0x00001f0304077589 */ /* 0x0004e400000e0000 */
.L_x_169:
[----:B------:R-:W-:Y:S05]  /*06b0*/  BSYNC B0 ;  /* 0x0000000000007941 */ /* 0x000fea0003800000 */
.L_x_168:
[----:B------:R-:W-:Y:S01]  /*06c0*/  IABS R0, R11 ;  /* 0x0000000b00007213 */ /* 0x000fe20000000000 */
[----:B--23--:R-:W-:-:S04]  /*06d0*/  IMAD R4, R7, c[0x0][0x538], R12 ;  /* 0x00014e0007047a24 */ /* 0x00cfc800078e020c */
[----:B------:R-:W-:Y:S01]  /*06e0*/  IMAD.MOV.U32 R5, RZ, RZ, R0 ;  /* 0x000000ffff057224 */ /* 0x000fe200078e0000 */
[----:B------:R-:W-:Y:S01]  /*06f0*/  IABS R0, R10 ;  /* 0x0000000a00007213 */ /* 0x000fe20000000000 */
[----:B------:R2:W-:Y:S01]  /*0700*/  STL [R1], R4 ;  /* 0x0000000401007387 */ /* 0x0005e20000100800 */
[----:B------:R-:W-:Y:S01]  /*0710*/  IADD3 R12, -R4, UR4, RZ ;  /* 0x00000004040c7c10 */ /* 0x000fe2000fffe1ff */
[----:B------:R-:W3:Y:S02]  /*0720*/  I2F.RP R2, R5 ;  /* 0x0000000500027306 */ /* 0x000ee40000209400 */
[----:B------:R-:W-:Y:S01]  /*0730*/  IMAD.MOV.U32 R7, RZ, RZ, R0 ;  /* 0x000000ffff077224 */ /* 0x000fe200078e0000 */
[----:B-1----:R-:W-:Y:S02]  /*0740*/  IABS R6, R12 ;  /* 0x0000000c00067213 */ /* 0x002fe40000000000 */
[----:B------:R-:W-:-:S03]  /*0750*/  IABS R0, R11 ;  /* 0x0000000b00007213 */ /* 0x000fc60000000000 */
[----:B------:R-:W-:Y:S01]  /*0760*/  I2F.RP R8, R7 ;  /* 0x0000000700087306 */ /* 0x000fe20000209400 */
[----:B------:R-:W-:-:S07]  /*0770*/  IADD3 R0, RZ, -R0, RZ ;  /* 0x80000000ff007210 */ /* 0x000fce0007ffe0ff */
[----:B---3--:R-:W1:Y:S02]  /*0780*/  MUFU.RCP R2, R2 ;  /* 0x0000000200027308 */ /* 0x008e640000001000 */
[----:B-1----:R-:W-:-:S06]  /*0790*/  IADD3 R2, R2, 0xffffffe, RZ ;  /* 0x0ffffffe02027810 */ /* 0x002fcc0007ffe0ff */
[----:B------:R-:W1:Y:S02]  /*07a0*/  F2I.FTZ.U32.TRUNC.NTZ R3, R2 ;  /* 0x0000000200037305 */ /* 0x000e64000021f000 */
[----:B-1----:R-:W-:-:S04]  /*07b0*/  IMAD.MOV R2, RZ, RZ, -R3 ;  /* 0x000000ffff027224 */ /* 0x002fc800078e0a03 */
[----:B--2---:R-:W-:Y:S02]  /*07c0*/  IMAD R4, R2, R5, RZ ;  /* 0x0000000502047224 */ /* 0x004fe400078e02ff */
[----:B------:R-:W-:-:S04]  /*07d0*/  IMAD.MOV.U32 R2, RZ, RZ, RZ ;  /* 0x000000ffff027224 */ /* 0x000fc800078e00ff */
[----:B------:R-:W-:-:S04]  /*07e0*/  IMAD.HI.U32 R2, R3, R4, R2 ;  /* 0x0000000403027227 */ /* 0x000fc800078e0002 */
[----:B------:R-:W-:-:S04]  /*07f0*/  IMAD.MOV.U32 R3, RZ, RZ, R6 ;  /* 0x000000ffff037224 */ /* 0x000fc800078e0006 */
[----:B------:R-:W-:-:S04]  /*0800*/  IMAD.HI.U32 R2, R2, R3, RZ ;  /* 0x0000000302027227 */ /* 0x000fc800078e00ff */
[----:B------:R-:W-:Y:S02]  /*0810*/  IMAD R0, R2, R0, R3 ;  /* 0x0000000002007224 */ /* 0x000fe400078e0203 */
[----:B------:R-:W1:Y:S03]  /*0820*/  MUFU.RCP R3, R8 ;  /* 0x0000000800037308 */ /* 0x000e660000001000 */
[----:B------:R-:W-:Y:S02]  /*0830*/  ISETP.GT.U32.AND P0, PT, R5, R0, PT ;  /* 0x000000000500720c */ /* 0x000fe40003f04070 */
[----:B-1----:R-:W-:-:S11]  /*0840*/  IADD3 R3, R3, 0xffffffe, RZ ;  /* 0x0ffffffe03037810 */ /* 0x002fd60007ffe0ff */
[----:B------:R-:W-:Y:S01]  /*0850*/  @!P0 IMAD.IADD R0, R0, 0x1, -R5 ;  /* 0x0000000100008824 */ /* 0x000fe200078e0a05 */
[----:B------:R-:W-:Y:S02]  /*0860*/  @!P0 IADD3 R2, R2, 0x1, RZ ;  /* 0x0000000102028810 */ /* 0x000fe40007ffe0ff */
[----:B------:R-:W-:Y:S01]  /*0870*/  ISETP.NE.AND P0, PT, R11, RZ, PT ;  /* 0x000000ff0b00720c */ /* 0x000fe20003f05270 */
[----:B------:R-:W1:Y:S01]  /*0880*/  F2I.FTZ.U32.TRUNC.NTZ R3, R3 ;  /* 0x0000000300037305 */ /* 0x000e62000021f000 */
[----:B------:R-:W-:Y:S02]  /*0890*/  ISETP.GE.U32.AND P2, PT, R0, R5, PT ;  /* 0x000000050000720c */ /* 0x000fe40003f46070 */
[----:B------:R-:W-:-:S04]  /*08a0*/  LOP3.LUT R0, R12, R11, RZ, 0x3c, !PT ;  /* 0x0000000b0c007212 */ /* 0x000fc800078e3cff */
[----:B------:R-:W-:-:S07]  /*08b0*/  ISETP.GE.AND P1, PT, R0, RZ, PT ;  /* 0x000000ff0000720c */ /* 0x000fce0003f26270 */
[----:B------:R-:W-:Y:S02]  /*08c0*/  @P2 IADD3 R2, R2, 0x1, RZ ;  /* 0x0000000102022810 */ /* 0x000fe40007ffe0ff */
[----:B-1----:R-:W-:-:S03]  /*08d0*/  IADD3 R0, RZ, -R3, RZ ;  /* 0x80000003ff007210 */ /* 0x002fc60007ffe0ff */
[----:B------:R-:W-:Y:S02]  /*08e0*/  IMAD.MOV.U32 R4, RZ, RZ, R2 ;  /* 0x000000ffff047224 */ /* 0x000fe400078e0002 */
[----:B------:R-:W-:Y:S01]  /*08f0*/  IMAD.MOV.U32 R2, RZ, RZ, R0 ;  /* 0x000000ffff027224 */ /* 0x000fe200078e0000 */
[----:B------:R-:W-:Y:S01]  /*0900*/  IABS R0, R10 ;  /* 0x0000000a00007213 */ /* 0x000fe20000000000 */
[----:B------:R-:W-:Y:S01]  /*0910*/  @!P1 IMAD.MOV R4, RZ, RZ, -R4 ;  /* 0x000000ffff049224 */ /* 0x000fe200078e0a04 */
[----:B------:R-:W-:Y:S01]  /*0920*/  @!P0 LOP3.LUT R4, RZ, R11, RZ, 0x33, !PT ;  /* 0x0000000bff048212 */ /* 0x000fe200078e33ff */
[----:B------:R-:W-:Y:S01]  /*0930*/  IMAD R5, R2, R7, RZ ;  /* 0x0000000702057224 */ /* 0x000fe200078e02ff */
[----:B------:R-:W-:Y:S01]  /*0940*/  MOV R2, RZ ;  /* 0x000000ff00027202 */ /* 0x000fe20000000f00 */
[----:B------:R-:W-:Y:S01]  /*0950*/  IMAD.MOV R6, RZ, RZ, -R0 ;  /* 0x000000ffff067224 */ /* 0x000fe200078e0a00 */
[----:B------:R-:W-:-:S03]  /*0960*/  IABS R8, R4 ;  /* 0x0000000400087213 */ /* 0x000fc60000000000 */
        /* <DEDUP_REMOVED lines=19> */
[----:B------:R-:W-:Y:S02]  /*0aa0*/  IMAD R2, R10, R2, R4 ;  /* 0x000000020a027224 */ /* 0x000fe400078e0204 */
[----:B------:R-:W-:Y:S02]  /*0ab0*/  IMAD.IADD R4, R13, 0x1, R9 ;  /* 0x000000010d047824 */ /* 0x000fe400078e0209 */
[----:B------:R-:W-:-:S03]  /*0ac0*/  IMAD R0, R2, 0x10000, R0 ;  /* 0x0001000002007824 */ /* 0x000fc600078e0200 */
[----:B------:R1:W-:Y:S04]  /*0ad0*/  STL [R1+0xc], R4 ;  /* 0x00000c0401007387 */ /* 0x0003e80000100800 */
[----:B------:R1:W-:Y:S04]  /*0ae0*/  STL [R1+0x8], R0 ;  /* 0x0000080001007387 */ /* 0x0003e80000100800 */
[----:B------:R1:W-:Y:S01]  /*0af0*/  STL [R1+0x4], R3 ;  /* 0x0000040301007387 */ /* 0x0003e20000100800 */
[----:B------:R-:W-:Y:S05]  /*0b00*/  BRA `(.L_x_171) ;  /* 0x0000006000007947 */ /* 0x000fea0003800000 */
.L_x_162:
[----:B------:R-:W-:Y:S01]  /*0b10*/  MOV R0, UR4 ;  /* 0x0000000400007c02 */ /* 0x000fe20008000f00 */
[----:B------:R-:W-:Y:S04]  /*0b20*/  STL [R1+0x4], RZ ;  /* 0x000004ff01007387 */ /* 0x000fe80000100800 */
[----:B------:R1:W-:Y:S04]  /*0b30*/  STL [R1], R0 ;  /* 0x0000000001007387 */ /* 0x0003e80000100800 */
[----:B------:R2:W-:Y:S01]  /*0b40*/  STL [R1+0x8], RZ ;  /* 0x000008ff01007387 */ /* 0x0005e20000100800 */
[----:B-1----:R-:W-:-:S05]  /*0b50*/  MOV R0, c[0x0][0x53c] ;  /* 0x00014f0000007a02 */ /* 0x002fca0000000f00 */
[----:B------:R2:W-:Y:S02]  /*0b60*/  STL [R1+0xc], R0 ;  /* 0x00000c0001007387 */ /* 0x0005e40000100800 */
.L_x_171:
[----:B-1----:R-:W3:Y:S04]  /*0b70*/  LDL R4, [R1] ;  /* 0x0000000001047983 */ /* 0x002ee80000100800 */
[----:B------:R-:W3:Y:S04]  /*0b80*/  LDL R5, [R1+0x4] ;  /* 0x0000040001057983 */ /* 0x000ee80000100800 */
[----:B------:R-:W3:Y:S04]  /*0b90*/  LDL R6, [R1+0x8] ;  /* 0x0000080001067983 */ /* 0x000ee80000100800 */
[----:B------:R-:W3:Y:S01]  /*0ba0*/  LDL R7, [R1+0xc] ;  /* 0x00000c0001077983 */ /* 0x000ee20000100800 */
[----:B------:R-:W-:Y:S01]  /*0bb0*/  ISETP.NE.AND P0, PT, R14, RZ, PT ;  /* 0x000000ff0e00720c */ /* 0x000fe20003f05270 */
[----:B------:R-:W-:-:S12]  /*0bc0*/  WARPSYNC 0xffffffff ;  /* 0xffffffff00007948 */ /* 0x000fd80003800000 */
[----:B---3--:R1:W-:Y:S04]  /*0bd0*/  @!P0 STS.128 [0xc080], R4 ;  /* 0x00c08004ff008388 */ /* 0x0083e80000000c00 */
[----:B------:R-:W-:Y:S06]  /*0be0*/  BAR.ARV 0x5, 0x80 ;  /* 0x0142000000007b1d */ /* 0x000fec0000002000 */
.L_x_160:
[----:B--2---:R-:W2:Y:S02]  /*0bf0*/  LDL R0, [R1+0xc] ;  /* 0x00000c0001007983 */ /* 0x004ea40000100800 */
[----:B--2---:R-:W-:-:S13]  /*0c00*/  ISETP.GE.AND P0, PT, R0, c[0x0][0x53c], PT ;  /* 0x00014f0000007a0c */ /* 0x004fda0003f06270 */
[----:B------:R-:W-:Y:S05]  /*0c10*/  @P0 EXIT ;  /* 0x000000000000094d */ /* 0x000fea0003800000 */
[----:B------:R-:W2:Y:S02]  /*0c20*/  S2R R12, SR_TID.X ;  /* 0x00000000000c7919 */ /* 0x000ea40000002100 */
[----:B--2---:R-:W-:Y:S02]  /*0c30*/  SHF.R.S32.HI R14, RZ, 0x1f, R12 ;  /* 0x0000001fff0e7819 */ /* 0x004fe4000001140c */
[-C--:B------:R-:W-:Y:S02]  /*0c40*/  LEA.HI R10, R12, R12.reuse, RZ, 0x1 ;  /* 0x0000000c0c0a7211 */ /* 0x080fe400078f08ff */
[----:B------:R-:W-:Y:S02]  /*0c50*/  LEA.HI R23, R14, R12, RZ, 0x3 ;  /* 0x0000000c0e177211 */ /* 0x000fe400078f18ff */
[----:B------:R-:W-:Y:S02]  /*0c60*/  SHF.R.S32.HI R237, RZ, 0x1, R10 ;  /* 0x00000001ffed7819 */ /* 0x000fe4000001140a */
[----:B------:R-:W-:-:S02]  /*0c70*/  LOP3.LUT R0, R23, 0xfffffff8, RZ, 0xc0, !PT ;  /* 0xfffffff817007812 */ /* 0x000fc400078ec0ff */
[----:B-1----:R-:W-:Y:S02]  /*0c80*/  LEA.HI R5, R14, R12, RZ, 0x4 ;  /* 0x0000000c0e057211 */ /* 0x002fe400078f20ff */
[----:B------:R-:W-:Y:S01]  /*0c90*/  LEA.HI R3, R10, R237, RZ, 0x1 ;  /* 0x000000ed0a037211 */ /* 0x000fe200078f08ff */
[----:B------:R-:W-:Y:S01]  /*0ca0*/  IMAD.IADD R2, R12, 0x1, -R0 ;  /* 0x000000010c027824 */ /* 0x000fe200078e0a00 */
[----:B------:R-:W-:Y:S02]  /*0cb0*/  SHF.R.S32.HI R6, RZ, 0x4, R5 ;  /* 0x00000004ff067819 */ /* 0x000fe40000011405 */
[----:B------:R-:W-:Y:S02]  /*0cc0*/  LOP3.LUT R0, R3, 0x7fffffe, RZ, 0xc0, !PT ;  /* 0x07fffffe03007812 */ /* 0x000fe400078ec0ff */
[----:B------:R-:W-:Y:S02]  /*0cd0*/  LEA.HI R11, R2, R2, RZ, 0x1 ;  /* 0x00000002020b7211 */ /* 0x000fe400078f08ff */
[----:B------:R-:W-:Y:S01]  /*0ce0*/  LEA.HI R4, R5, R6, RZ, 0x1 ;  /* 0x0000000605047211 */ /* 0x000fe200078f08ff */
[----:B------:R-:W-:Y:S01]  /*0cf0*/  IMAD.IADD R0, R237, 0x1, -R0 ;  /* 0x00000001ed007824 */ /* 0x000fe200078e0a00 */
[----:B------:R-:W-:-:S02]  /*0d00*/  LOP3.LUT R3, R11, 0x3fffffe, RZ, 0xc0, !PT ;  /* 0x03fffffe0b037812 */ /* 0x000fc400078ec0ff */
[----:B------:R-:W-:Y:S01]  /*0d10*/  LOP3.LUT R4, R4, 0xfffffffe, RZ, 0xc0, !PT ;  /* 0xfffffffe04047812 */ /* 0x000fe200078ec0ff */
[----:B------:R-:W-:Y:S01]  /*0d20*/  IMAD R22, R6, 0x8, R0 ;  /* 0x0000000806167824 */ /* 0x000fe200078e0200 */
[-C--:B------:R-:W-:Y:S01]  /*0d30*/  LEA.HI R9, R14, R12.reuse, RZ, 0x5 ;  /* 0x0000000c0e097211 */ /* 0x080fe200078f28ff */
[----:B------:R-:W-:Y:S01]  /*0d40*/  IMAD.IADD R21, R2, 0x1, -R3 ;  /* 0x0000000102157824 */ /* 0x000fe200078e0a03 */
[----:B------:R-:W-:Y:S01]  /*0d50*/  LEA.HI R14, R14, R12, RZ, 0x2 ;  /* 0x0000000c0e0e7211 */ /* 0x000fe200078f10ff */
[----:B------:R-:W-:Y:S01]  /*0d60*/  IMAD.IADD R19, R6, 0x1, -R4 ;  /* 0x0000000106137824 */ /* 0x000fe200078e0a04 */
[----:B------:R-:W-:Y:S01]  /*0d70*/  LOP3.LUT R0, R5, 0xfffffff0, RZ, 0xc0, !PT ;  /* 0xfffffff005007812 */ /* 0x000fe200078ec0ff */
[----:B------:R-:W-:Y:S01]  /*0d80*/  IMAD.SHL.U32 R22, R22, 0x20, RZ ;  /* 0x0000002016167824 */ /* 0x000fe200078e00ff */
[----:B------:R-:W-:Y:S02]  /*0d90*/  SHF.R.S32.HI R2, RZ, 0x3, R23 ;  /* 0x00000003ff027819 */ /* 0x000fe40000011417 */
[----:B------:R-:W-:Y:S01]  /*0da0*/  LOP3.LUT R4, R14, 0xfffffffc, RZ, 0xc0, !PT ;  /* 0xfffffffc0e047812 */ /* 0x000fe200078ec0ff */
[----:B------:R-:W-:Y:S01]  /*0db0*/  IMAD.IADD R0, R12, 0x1, -R0 ;  /* 0x000000010c007824 */ /* 0x000fe200078e0a00 */
[----:B------:R-:W-:Y:S01]  /*0dc0*/  SHF.R.S32.HI R238, RZ, 0x2, R14 ;  /* 0x00000002ffee7819 */ /* 0x000fe2000001140e */
[----:B------:R-:W-:Y:S01]  /*0dd0*/  IMAD.SHL.U32 R2, R2, 0x40, RZ ;  /* 0x0000004002027824 */ /* 0x000fe200078e00ff */
[----:B------:R-:W-:Y:S01]  /*0de0*/  SHF.R.S32.HI R8, RZ, 0x5, R9 ;  /* 0x00000005ff087819 */ /* 0x000fe20000011409 */
[----:B------:R-:W-:Y:S01]  /*0df0*/  IMAD.IADD R25, R12, 0x1, -R4 ;  /* 0x000000010c197824 */ /* 0x000fe200078e0a04 */
[----:B------:R-:W-:-:S02]  /*0e00*/  LEA.HI R3, R14, R238, RZ, 0x1 ;  /* 0x000000ee0e037211 */ /* 0x000fc400078f08ff */
[----:B------:R-:W-:Y:S01]  /*0e10*/  LOP3.LUT R2, R2, 0xc0, RZ, 0xc0, !PT ;  /* 0x000000c002027812 */ /* 0x000fe200078ec0ff */
[----:B------:R-:W-:Y:S01]  /*0e20*/  IMAD.SHL.U32 R246, R25, 0x8, RZ ;  /* 0x0000000819f67824 */ /* 0x000fe200078e00ff */
[----:B------:R-:W-:Y:S02]  /*0e30*/  LEA.HI R7, R0, R0, RZ, 0x1 ;  /* 0x0000000000077211 */ /* 0x000fe400078f08ff */
[----:B------:R-:W-:Y:S02]  /*0e40*/  LOP3.LUT R4, R3, 0x7fffffe, RZ, 0xc0, !PT ;  /* 0x07fffffe03047812 */ /* 0x000fe400078ec0ff */
[----:B------:R-:W-:Y:S02]  /*0e50*/  SHF.R.S32.HI R6, RZ, 0x1f, R0 ;  /* 0x0000001fff067819 */ /* 0x000fe40000011400 */
[----:B------:R-:W-:Y:S02]  /*0e60*/  LOP3.LUT R3, R7, 0x7fffffe, RZ, 0xc0, !PT ;  /* 0x07fffffe07037812 */ /* 0x000fe400078ec0ff */
[----:B------:R-:W-:-:S02]  /*0e70*/  SHF.R.U32.HI R5, RZ, 0x3, R2 ;  /* 0x00000003ff057819 */ /* 0x000fc40000011602 */
[----:B------:R-:W-:Y:S01]  /*0e80*/  LOP3.LUT R2, R2, 0x18, R246, 0xf8, !PT ;  /* 0x0000001802027812 */ /* 0x000fe200078ef8f6 */
[----:B------:R-:W-:Y:S01]  /*0e90*/  IMAD.IADD R13, R0, 0x1, -R3 ;  /* 0x00000001000d7824 */ /* 0x000fe200078e0a03 */
[----:B------:R-:W-:Y:S01]  /*0ea0*/  LEA.HI R16, R6, R0, RZ, 0x3 ;  /* 0x0000000006107211 */ /* 0x000fe200078f18ff */
[----:B------:R-:W-:Y:S01]  /*0eb0*/  IMAD.IADD R6, R238, 0x1, -R4 ;  /* 0x00000001ee067824 */ /* 0x000fe200078e0a04 */
[----:B------:R-:W-:Y:S02]  /*0ec0*/  LOP3.LUT R5, R2, R5, RZ, 0x3c, !PT ;  /* 0x0000000502057212 */ /* 0x000fe400078e3cff */
[----:B------:R-:W-:Y:S01]  /*0ed0*/  SHF.R.S32.HI R3, RZ, 0x1f, R9 ;  /* 0x0000001fff037819 */ /* 0x000fe20000011409 */
[----:B------:R-:W-:Y:S01]  /*0ee0*/  IMAD R0, R8, 0x8, R6 ;  /* 0x0000000808007824 */ /* 0x000fe200078e0206 */
[----:B------:R-:W-:Y:S01]  /*0ef0*/  LOP3.LUT R4, R10, 0xfffffffe, RZ, 0xc0, !PT ;  /* 0xfffffffe0a047812 */ /* 0x000fe200078ec0ff */
[----:B------:R-:W-:Y:S01]  /*0f00*/  IMAD.SHL.U32 R10, R16, 0x20, RZ ;  /* 0x00000020100a7824 */ /* 0x000fe200078e00ff */
[----:B------:R-:W-:Y:S01]  /*0f10*/  LOP3.LUT R2, R9, 0xffffffe0, RZ, 0xc0, !PT ;  /* 0xffffffe009027812 */ /* 0x000fe200078ec0ff */
[----:B------:R-:W-:Y:S01]  /*0f20*/  IMAD.U32 R236, R0, 0x20, R5 ;  /* 0x0000002000ec7824 */ /* 0x000fe200078e0005 */
[----:B------:R-:W-:Y:S01]  /*0f30*/  LEA.HI R3, R3, R8, RZ, 0x2 ;  /* 0x0000000803037211 */ /* 0x000fe200078f10ff */
[C---:B------:R-:W-:Y:S01]  /*0f40*/  IMAD.IADD R33, R12.reuse, 0x1, -R4 ;  /* 0x000000010c217824 */ /* 0x040fe200078e0a04 */
[----:B------:R-:W-:Y:S01]  /*0f50*/  LEA.HI R0, R25, R25, RZ, 0x1 ;  /* 0x0000001919007211 */ /* 0x000fe200078f08ff */
[----:B------:R-:W-:Y:S01]  /*0f60*/  IMAD.IADD R32, R12, 0x1, -R2 ;  /* 0x000000010c207824 */ /* 0x000fe200078e0a02 */
[----:B------:R-:W-:Y:S01]  /*0f70*/  LOP3.LUT R3, R3, 0xffffffc, RZ, 0xc0, !PT ;  /* 0x0ffffffc03037812 */ /* 0x000fe200078ec0ff */
[----:B------:R-:W-:Y:S01]  /*0f80*/  IMAD.SHL.U32 R122, R33, 0x4, RZ ;  /* 0x00000004217a7824 */ /* 0x000fe200078e00ff */
[C---:B------:R-:W-:Y:S01]  /*0f90*/  LOP3.LUT R2, R0.reuse, 0x1ffffffe, RZ, 0xc0, !PT ;  /* 0x1ffffffe00027812 */ /* 0x040fe200078ec0ff */
[----:B------:R-:W-:Y:S01]  /*0fa0*/  IMAD.SHL.U32 R0, R0, 0x20, RZ ;  /* 0x0000002000007824 */ /* 0x000fe200078e00ff */
[----:B------:R-:W-:Y:S01]  /*0fb0*/  SHF.R.S32.HI R4, RZ, 0x1f, R32 ;  /* 0x0000001fff047819 */ /* 0x000fe20000011420 */
[----:B------:R-:W-:Y:S01]  /*0fc0*/  IMAD.IADD R5, R8, 0x1, -R3 ;  /* 0x0000000108057824 */ /* 0x000fe200078e0a03 */
[----:B------:R-:W-:Y:S01]  /*0fd0*/  IADD3 R157, R122, 0x10, RZ ;  /* 0x000000107a9d7810 */ /* 0x000fe20007ffe0ff */
[----:B------:R-:W-:Y:S01]  /*0fe0*/  IMAD.IADD R3, R25, 0x1, -R2 ;  /* 0x0000000119037824 */ /* 0x000fe200078e0a02 */
[----:B------:R-:W-:Y:S01]  /*0ff0*/  LOP3.LUT R2, R0, 0xffffffc0, RZ, 0xc0, !PT ;  /* 0xffffffc000027812 */ /* 0x000fe200078ec0ff */
[----:B------:R-:W-:Y:S01]  /*1000*/  IMAD.SHL.U32 R116, R33, 0x8, RZ ;  /* 0x0000000821747824 */ /* 0x000fe200078e00ff */
[----:B------:R-:W-:Y:S01]  /*1010*/  IADD3 R9, R237, 0x40, RZ ;  /* 0x00000040ed097810 */ /* 0x000fe20007ffe0ff */
[----:B------:R-:W-:Y:S01]  /*1020*/  IMAD.IADD R0, R122, 0x1, R157 ;  /* 0x000000017a007824 */ /* 0x000fe200078e029d */
[----:B------:R-:W-:Y:S01]  /*1030*/  LEA.HI R20, R4, R32, RZ, 0x2 ;  /* 0x0000002004147211 */ /* 0x000fe200078f10ff */
[----:B------:R-:W-:Y:S01]  /*1040*/  IMAD R24, R3, 0x8, R2 ;  /* 0x0000000803187824 */ /* 0x000fe200078e0202 */
[----:B------:R-:W-:-:S02]  /*1050*/  SHF.R.S32.HI R3, RZ, 0x1f, R9 ;  /* 0x0000001fff037819 */ /* 0x000fc40000011409 */
[----:B------:R-:W-:Y:S02]  /*1060*/  SHF.R.S32.HI R4, RZ, 0x2, R20 ;  /* 0x00000002ff047819 */ /* 0x000fe40000011414 */
[-C--:B------:R-:W-:Y:S02]  /*1070*/  LEA.HI R3, R3, R9.reuse, RZ, 0x3 ;  /* 0x0000000903037211 */ /* 0x080fe400078f18ff */
[----:B------:R-:W-:Y:S01]  /*1080*/  SHF.R.S32.HI R2, RZ, 0x1f, R0 ;  /* 0x0000001fff027819 */ /* 0x000fe20000011400 */
[----:B------:R-:W-:Y:S01]  /*1090*/  IMAD R30, R5, 0x10, R4 ;  /* 0x00000010051e7824 */ /* 0x000fe200078e0204 */
[----:B------:R-:W-:Y:S01]  /*10a0*/  IADD3 R156, R122, 0x20, RZ ;  /* 0x000000207a9c7810 */ /* 0x000fe20007ffe0ff */
[----:B------:R-:W-:Y:S01]  /*10b0*/  IMAD.SHL.U32 R3, R3, 0x20, RZ ;  /* 0x0000002003037824 */ /* 0x000fe200078e00ff */
[----:B------:R-:W-:Y:S02]  /*10c0*/  LEA.HI R12, R9, R9, RZ, 0x1 ;  /* 0x00000009090c7211 */ /* 0x000fe400078f08ff */
[CC--:B------:R-:W-:Y:S01]  /*10d0*/  LEA.HI R15, R2.reuse, R0.reuse, RZ, 0x3 ;  /* 0x00000000020f7211 */ /* 0x0c0fe200078f18ff */
[----:B------:R-:W-:Y:S01]  /*10e0*/  STL [R1+0x80], R30 ;  /* 0x0000801e01007387 */ /* 0x000fe20000100800 */
[----:B------:R-:W-:Y:S01]  /*10f0*/  LEA.HI R17, R2, R0, RZ, 0x5 ;  /* 0x0000000002117211 */ /* 0x000fe200078f28ff */
[----:B------:R-:W-:Y:S01]  /*1100*/  IMAD.IADD R0, R122, 0x1, R156 ;  /* 0x000000017a007824 */ /* 0x000fe200078e029c */
[----:B------:R-:W-:-:S02]  /*1110*/  LOP3.LUT R4, R12, 0x7fffffe, RZ, 0xc0, !PT ;  /* 0x07fffffe0c047812 */ /* 0x000fc400078ec0ff */
[----:B------:R-:W-:Y:S02]  /*1120*/  SHF.R.S32.HI R6, RZ, 0x1f, R14 ;  /* 0x0000001fff067819 */ /* 0x000fe4000001140e */
[----:B------:R-:W-:Y:S01]  /*1130*/  LOP3.LUT R3, R3, 0xffffff00, RZ, 0xc0, !PT ;  /* 0xffffff0003037812 */ /* 0x000fe200078ec0ff */
[----:B------:R-:W-:Y:S01]  /*1140*/  IMAD.IADD R4, R9, 0x1, -R4 ;  /* 0x0000000109047824 */ /* 0x000fe200078e0a04 */
[----:B------:R-:W-:Y:S02]  /*1150*/  SHF.R.S32.HI R2, RZ, 0x1f, R0 ;  /* 0x0000001fff027819 */ /* 0x000fe40000011400 */
[----:B------:R-:W-:Y:S01]  /*1160*/  LEA.HI R5, R6, R238, RZ, 0x3 ;  /* 0x000000ee06057211 */ /* 0x000fe200078f18ff */
[----:B------:R-:W-:Y:S01]  /*1170*/  IMAD R26, R4, 0x20, R3 ;  /* 0x00000020041a7824 */ /* 0x000fe200078e0203 */
[-C--:B------:R-:W-:Y:S01]  /*1180*/  LEA.HI R14, R2, R0.reuse, RZ, 0x3 ;  /* 0x00000000020e7211 */ /* 0x080fe200078f18ff */
[----:B------:R-:W-:Y:S01]  /*1190*/  IMAD.SHL.U32 R4, R8, 0x200, RZ ;  /* 0x0000020008047824 */ /* 0x000fe200078e00ff */
[----:B------:R-:W-:-:S02]  /*11a0*/  LEA.HI R18, R2, R0, RZ, 0x5 ;  /* 0x0000000002127211 */ /* 0x000fc400078f28ff */
[----:B------:R-:W-:Y:S01]  /*11b0*/  LOP3.LUT R3, R5, 0xfffffff8, RZ, 0xc0, !PT ;  /* 0xfffffff805037812 */ /* 0x000fe200078ec0ff */
[----:B------:R-:W-:Y:S01]  /*11c0*/  STL [R1+0x48], R26 ;  /* 0x0000481a01007387 */ /* 0x000fe20000100800 */
[----:B------:R-:W-:Y:S02]  /*11d0*/  SHF.R.S32.HI R0, RZ, 0x1, R11 ;  /* 0x00000001ff007819 */ /* 0x000fe4000001140b */
[----:B------:R-:W-:Y:S01]  /*11e0*/  SHF.R.S32.HI R5, RZ, 0x1, R7 ;  /* 0x00000001ff057819 */ /* 0x000fe20000011407 */
[----:B------:R-:W-:Y:S01]  /*11f0*/  IMAD.IADD R3, R238, 0x1, -R3 ;  /* 0x00000001ee037824 */ /* 0x000fe200078e0a03 */
[C---:B------:R-:W-:Y:S01]  /*1200*/  LOP3.LUT P3, RZ, R0.reuse, 0x2, RZ, 0xc0, !PT ;  /* 0x0000000200ff7812 */ /* 0x040fe2000786c0ff */
[----:B------:R-:W-:Y:S01]  /*1210*/  IMAD.SHL.U32 R0, R0, 0x40, RZ ;  /* 0x0000004000007824 */ /* 0x000fe200078e00ff */
[----:B------:R-:W-:Y:S02]  /*1220*/  SHF.R.S32.HI R2, RZ, 0x1f, R7 ;  /* 0x0000001fff027819 */ /* 0x000fe40000011407 */
[----:B------:R-:W-:-:S02]  /*1230*/  IADD3 R159, R122, 0x18, RZ ;  /* 0x000000187a9f7810 */ /* 0x000fc40007ffe0ff */
[----:B------:R-:W-:Y:S02]  /*1240*/  LEA.HI R7, R2, R5, RZ, 0x2 ;  /* 0x0000000502077211 */ /* 0x000fe400078f10ff */
[----:B------:R-:W-:Y:S02]  /*1250*/  LEA.HI R2, R3, R3, RZ, 0x1 ;  /* 0x0000000303027211 */ /* 0x000fe400078f08ff */
[----:B------:R-:W-:Y:S02]  /*1260*/  LOP3.LUT R0, R0, 0xc0, RZ, 0xc0, !PT ;  /* 0x000000c000007812 */ /* 0x000fe400078ec0ff */
[----:B------:R-:W-:Y:S02]  /*1270*/  LOP3.LUT R11, R7, 0xfffffffc, RZ, 0xc0, !PT ;  /* 0xfffffffc070b7812 */ /* 0x000fe400078ec0ff */
[----:B------:R-:W-:Y:S02]  /*1280*/  LOP3.LUT R8, R2, 0x3fffffe, RZ, 0xc0, !PT ;  /* 0x03fffffe02087812 */ /* 0x000fe400078ec0ff */
[----:B------:R-:W-:Y:S01]  /*1290*/  LOP3.LUT R9, R0, 0x8, R23, 0xf8, !PT ;  /* 0x0000000800097812 */ /* 0x000fe200078ef817 */
[----:B------:R-:W-:Y:S01]  /*12a0*/  IMAD.IADD R11, R5, 0x1, -R11 ;  /* 0x00000001050b7824 */ /* 0x000fe200078e0a0b */
[----:B------:R-:W-:Y:S01]  /*12b0*/  SHF.R.U32.HI R7, RZ, 0x3, R0 ;  /* 0x00000003ff077819 */ /* 0x000fe20000011600 */
[----:B------:R-:W-:Y:S01]  /*12c0*/  IMAD.IADD R8, R3, 0x1, -R8 ;  /* 0x0000000103087824 */ /* 0x000fe200078e0a08 */
[----:B------:R-:W-:-:S02]  /*12d0*/  LOP3.LUT R0, R10, 0xffffff00, RZ, 0xc0, !PT ;  /* 0xffffff000a007812 */ /* 0x000fc400078ec0ff */
[----:B------:R-:W-:Y:S02]  /*12e0*/  LEA.HI R5, R6, R238, RZ, 0x2 ;  /* 0x000000ee06057211 */ /* 0x000fe400078f10ff */
[----:B------:R-:W-:Y:S01]  /*12f0*/  SHF.R.S32.HI R2, RZ, 0x1, R2 ;  /* 0x00000001ff027819 */ /* 0x000fe20000011402 */
[----:B------:R-:W-:Y:S01]  /*1300*/  IMAD.IADD R3, R0, 0x1, R4 ;  /* 0x0000000100037824 */ /* 0x000fe200078e0204 */
[----:B------:R-:W-:Y:S01]  /*1310*/  LOP3.LUT R7, R9, R7, RZ, 0x3c, !PT ;  /* 0x0000000709077212 */ /* 0x000fe200078e3cff */
[----:B------:R-:W-:Y:S01]  /*1320*/  IMAD R16, R13, 0x20, R0 ;  /* 0x000000200d107824 */ /* 0x000fe200078e0200 */
[----:B------:R-:W-:Y:S01]  /*1330*/  LOP3.LUT R0, R5, 0xfffffffc, RZ, 0xc0, !PT ;  /* 0xfffffffc05007812 */ /* 0x000fe200078ec0ff */
[----:B------:R-:W-:Y:S01]  /*1340*/  IMAD R13, R13, 0x20, R3 ;  /* 0x000000200d0d7824 */ /* 0x000fe200078e0203 */
[----:B------:R-:W-:Y:S01]  /*1350*/  LOP3.LUT R5, R2, 0x1, RZ, 0xc0, !PT ;  /* 0x0000000102057812 */ /* 0x000fe200078ec0ff */
[----:B------:R-:W-:Y:S01]  /*1360*/  IMAD R3, R25, 0x2, R4 ;  /* 0x0000000219037824 */ /* 0x000fe200078e0204 */
[----:B------:R-:W-:Y:S01]  /*1370*/  SHF.R.S32.HI R4, RZ, 0x1, R12 ;  /* 0x00000001ff047819 */ /* 0x000fe2000001140c */
[----:B------:R-:W-:Y:S01]  /*1380*/  IMAD.IADD R0, R238, 0x1, -R0 ;  /* 0x00000001ee007824 */ /* 0x000fe200078e0a00 */
[----:B------:R-:W-:Y:S01]  /*1390*/  ISETP.NE.U32.AND P2, PT, R5, 0x1, PT ;  /* 0x000000010500780c */ /* 0x000fe20003f45070 */
[----:B------:R-:W-:Y:S01]  /*13a0*/  IMAD R8, R8, 0x20, R3 ;  /* 0x0000002008087824 */ /* 0x000fe200078e0203 */
[----:B------:R-:W-:Y:S01]  /*13b0*/  LOP3.LUT P1, RZ, R2, 0x2, RZ, 0xc0, !PT ;  /* 0x0000000202ff7812 */ /* 0x000fe2000782c0ff */
[----:B------:R-:W-:Y:S01]  /*13c0*/  IMAD.SHL.U32 R4, R4, 0x40, RZ ;  /* 0x0000004004047824 */ /* 0x000fe200078e00ff */
[C---:B------:R-:W-:Y:S01]  /*13d0*/  LOP3.LUT P0, RZ, R0.reuse, 0x2, RZ, 0xc0, !PT ;  /* 0x0000000200ff7812 */ /* 0x040fe2000780c0ff */
[----:B------:R-:W-:Y:S01]  /*13e0*/  IMAD R3, R19, 0x8, R21 ;  /* 0x0000000813037824 */ /* 0x000fe200078e0215 */
[----:B------:R-:W-:Y:S01]  /*13f0*/  LOP3.LUT P4, RZ, R11, 0x2, RZ, 0xc0, !PT ;  /* 0x000000020bff7812 */ /* 0x000fe2000788c0ff */
[----:B------:R-:W-:Y:S01]  /*1400*/  IMAD.SHL.U32 R5, R0, 0x40, RZ ;  /* 0x0000004000057824 */ /* 0x000fe200078e00ff */
[----:B------:R-:W-:Y:S01]  /*1410*/  LOP3.LUT R31, R4, 0xc0, RZ, 0xc0, !PT ;  /* 0x000000c0041f7812 */ /* 0x000fe200078ec0ff */
[----:B------:R-:W-:Y:S01]  /*1420*/  IMAD.U32 R0, R3, 0x20, R7 ;  /* 0x0000002003007824 */ /* 0x000fe200078e0007 */
[----:B------:R-:W-:Y:S01]  /*1430*/  IADD3 R158, R122, 0x28, RZ ;  /* 0x000000287a9e7810 */ /* 0x000fe20007ffe0ff */
[----:B------:R-:W-:Y:S01]  /*1440*/  IMAD.SHL.U32 R3, R2, 0x40, RZ ;  /* 0x0000004002037824 */ /* 0x000fe200078e00ff */
[----:B------:R-:W-:Y:S01]  /*1450*/  LOP3.LUT R29, R5, 0xc0, RZ, 0xc0, !PT ;  /* 0x000000c0051d7812 */ /* 0x000fe200078ec0ff */
[----:B------:R-:W-:Y:S01]  /*1460*/  IMAD.SHL.U32 R2, R17, 0x80, RZ ;  /* 0x0000008011027824 */ /* 0x000fe200078e00ff */
[----:B------:R-:W-:Y:S01]  /*1470*/  SHF.R.U32.HI R28, RZ, 0x3, R31 ;  /* 0x00000003ff1c7819 */ /* 0x000fe2000001161f */
[----:B------:R-:W-:Y:S01]  /*1480*/  STL [R1+0x40], R31 ;  /* 0x0000401f01007387 */ /* 0x000fe20000100800 */
[----:B------:R-:W-:-:S02]  /*1490*/  LOP3.LUT R5, R31, 0x18, R15, 0xf8, !PT ;  /* 0x000000181f057812 */ /* 0x000fc400078ef80f */
[----:B------:R-:W-:Y:S01]  /*14a0*/  LOP3.LUT R6, R3, 0xc0, RZ, 0xc0, !PT ;  /* 0x000000c003067812 */ /* 0x000fe200078ec0ff */
[----:B------:R-:W-:Y:S01]  /*14b0*/  STL [R1+0x38], R22 ;  /* 0x0000381601007387 */ /* 0x000fe20000100800 */
[----:B------:R-:W-:Y:S02]  /*14c0*/  SHF.R.U32.HI R27, RZ, 0x3, R29 ;  /* 0x00000003ff1b7819 */ /* 0x000fe4000001161d */
[----:B------:R-:W-:Y:S01]  /*14d0*/  LOP3.LUT R4, R29, 0x18, R15, 0xf8, !PT ;  /* 0x000000181d047812 */ /* 0x000fe200078ef80f */
[----:B------:R-:W-:Y:S01]  /*14e0*/  STL [R1+0x30], R29 ;  /* 0x0000301d01007387 */ /* 0x000fe20000100800 */
[----:B------:R-:W-:Y:S02]  /*14f0*/  LOP3.LUT R3, R5, R28, RZ, 0x3c, !PT ;  /* 0x0000001c05037212 */ /* 0x000fe400078e3cff */
[----:B------:R-:W-:Y:S01]  /*1500*/  LOP3.LUT R2, R2, 0xfffff000, RZ, 0xc0, !PT ;  /* 0xfffff00002027812 */ /* 0x000fe200078ec0ff */
[----:B------:R-:W-:Y:S01]  /*1510*/  STL [R1+0x44], R28 ;  /* 0x0000441c01007387 */ /* 0x000fe20000100800 */
[----:B------:R-:W-:Y:S01]  /*1520*/  LEA.HI R5, R6, R6, RZ, 0x1d ;  /* 0x0000000606057211 */ /* 0x000fe200078fe8ff */
[----:B------:R-:W-:Y:S01]  /*1530*/  IMAD.SHL.U32 R6, R11, 0x40, RZ ;  /* 0x000000400b067824 */ /* 0x000fe200078e00ff */
[----:B------:R-:W-:Y:S01]  /*1540*/  LOP3.LUT R4, R4, R27, RZ, 0x3c, !PT ;  /* 0x0000001b04047212 */ /* 0x000fe200078e3cff */
[----:B------:R-:W-:Y:S01]  /*1550*/  STL [R1+0x34], R27 ;  /* 0x0000341b01007387 */ /* 0x000fe20000100800 */
[----:B------:R-:W-:Y:S01]  /*1560*/  IADD3 R11, R3, R26, R2 ;  /* 0x0000001a030b7210 */ /* 0x000fe20007ffe002 */
[----:B------:R-:W-:Y:S01]  /*1570*/  IMAD.SHL.U32 R3, R19, 0x8, RZ ;  /* 0x0000000813037824 */ /* 0x000fe200078e00ff */
[----:B------:R-:W-:Y:S01]  /*1580*/  IADD3 R12, R4, R2, R22 ;  /* 0x00000002040c7210 */ /* 0x000fe20007ffe016 */
[----:B------:R-:W-:Y:S01]  /*1590*/  IMAD.IADD R8, R5, 0x1, R8 ;  /* 0x0000000105087824 */ /* 0x000fe200078e0208 */
[----:B------:R-:W-:Y:S01]  /*15a0*/  LOP3.LUT R2, R6, 0xc0, RZ, 0xc0, !PT ;  /* 0x000000c006027812 */ /* 0x000fe200078ec0ff */
[----:B------:R-:W-:Y:S01]  /*15b0*/  IMAD.SHL.U32 R4, R18, 0x80, RZ ;  /* 0x0000008012047824 */ /* 0x000fe200078e00ff */
[----:B------:R-:W-:Y:S01]  /*15c0*/  LOP3.LUT R5, R29, 0x18, R14, 0xf8, !PT ;  /* 0x000000181d057812 */ /* 0x000fe200078ef80e */
[----:B------:R-:W-:Y:S01]  /*15d0*/  IMAD.SHL.U32 R25, R8, 0x2, RZ ;  /* 0x0000000208197824 */ /* 0x000fe200078e00ff */
[----:B------:R-:W-:-:S02]  /*15e0*/  LOP3.LUT R6, R2, 0x8, R3, 0xf8, !PT ;  /* 0x0000000802067812 */ /* 0x000fc400078ef803 */
[----:B------:R-:W-:Y:S02]  /*15f0*/  SHF.R.U32.HI R3, RZ, 0x3, R2 ;  /* 0x00000003ff037819 */ /* 0x000fe40000011602 */
[----:B------:R-:W-:Y:S01]  /*1600*/  LOP3.LUT R2, R4, 0xfffff000, RZ, 0xc0, !PT ;  /* 0xfffff00004027812 */ /* 0x000fe200078ec0ff */
[----:B------:R-:W-:Y:S01]  /*1610*/  STL [R1+0x14], R25 ;  /* 0x0000141901007387 */ /* 0x000fe20000100800 */
[----:B------:R-:W-:Y:S02]  /*1620*/  LOP3.LUT R5, R5, R27, RZ, 0x3c, !PT ;  /* 0x0000001b05057212 */ /* 0x000fe400078e3cff */
[----:B------:R-:W-:Y:S02]  /*1630*/  LOP3.LUT R7, R31, 0x18, R14, 0xf8, !PT ;  /* 0x000000181f077812 */ /* 0x000fe400078ef80e */
[----:B------:R-:W-:Y:S02]  /*1640*/  IADD3 R10, R5, R2, R22 ;  /* 0x00000002050a7210 */ /* 0x000fe40007ffe016 */
[----:B------:R-:W-:-:S02]  /*1650*/  LOP3.LUT R3, R6, R3, RZ, 0x3c, !PT ;  /* 0x0000000306037212 */ /* 0x000fc400078e3cff */
[----:B------:R-:W-:Y:S02]  /*1660*/  LOP3.LUT R4, R7, R28, RZ, 0x3c, !PT ;  /* 0x0000001c07047212 */ /* 0x000fe400078e3cff */
[C---:B------:R-:W-:Y:S02]  /*1670*/  IADD3 R5, R25.reuse, 0x80, RZ ;  /* 0x0000008019057810 */ /* 0x040fe40007ffe0ff */
[----:B------:R-:W-:Y:S02]  /*1680*/  IADD3 R23, R25, 0x70, RZ ;  /* 0x0000007019177810 */ /* 0x000fe40007ffe0ff */
[----:B------:R-:W-:Y:S02]  /*1690*/  SHF.R.S32.HI R7, RZ, 0x1f, R157 ;  /* 0x0000001fff077819 */ /* 0x000fe4000001149d */
[----:B------:R-:W-:Y:S01]  /*16a0*/  IADD3 R9, R4, R26, R2 ;  /* 0x0000001a04097210 */ /* 0x000fe20007ffe002 */
[----:B------:R-:W-:Y:S01]  /*16b0*/  IMAD.IADD R2, R3, 0x1, R13 ;  /* 0x0000000103027824 */ /* 0x000fe200078e020d */
[----:B------:R-:W-:Y:S01]  /*16c0*/  @P2 IADD3 R23, R5, 0x10, RZ ;  /* 0x0000001005172810 */ /* 0x000fe20007ffe0ff */
[----:B------:R-:W-:Y:S01]  /*16d0*/  IMAD.IADD R3, R3, 0x1, R16 ;  /* 0x0000000103037824 */ /* 0x000fe200078e0210 */
[----:B------:R-:W-:Y:S01]  /*16e0*/  SHF.R.S32.HI R6, RZ, 0x1f, R159 ;  /* 0x0000001fff067819 */ /* 0x000fe2000001149f */
[----:B------:R-:W-:Y:S01]  /*16f0*/  IMAD.MOV.U32 R13, RZ, RZ, 0x20 ;  /* 0x00000020ff0d7424 */ /* 0x000fe200078e00ff */
[----:B------:R-:W-:Y:S01]  /*1700*/  SHF.R.S32.HI R5, RZ, 0x1f, R156 ;  /* 0x0000001fff057819 */ /* 0x000fe2000001149c */
[----:B------:R-:W-:Y:S01]  /*1710*/  STL [R1+0x18], R23 ;  /* 0x0000181701007387 */ /* 0x000fe20000100800 */
[----:B------:R-:W-:-:S02]  /*1720*/  LOP3.LUT R8, R20, 0x7ffffffc, RZ, 0xc0, !PT ;  /* 0x7ffffffc14087812 */ /* 0x000fc400078ec0ff */
[----:B------:R-:W-:Y:S02]  /*1730*/  SHF.L.U64.HI R16, R157, 0x1, R7 ;  /* 0x000000019d107819 */ /* 0x000fe40000010207 */
[----:B------:R-:W-:Y:S02]  /*1740*/  SHF.R.S32.HI R4, RZ, 0x1f, R158 ;  /* 0x0000001fff047819 */ /* 0x000fe4000001149e */
[----:B------:R-:W-:Y:S01]  /*1750*/  SHF.L.U64.HI R7, R159, 0x1, R6 ;  /* 0x000000019f077819 */ /* 0x000fe20000010206 */
[----:B------:R-:W-:Y:S01]  /*1760*/  STL [R1+0x78], R16 ;  /* 0x0000781001007387 */ /* 0x000fe20000100800 */
[----:B------:R-:W-:Y:S01]  /*1770*/  SHF.L.U64.HI R6, R156, 0x1, R5 ;  /* 0x000000019c067819 */ /* 0x000fe20000010205 */
[----:B------:R-:W-:Y:S01]  /*1780*/  IMAD.IADD R5, R32, 0x1, -R8 ;  /* 0x0000000120057824 */ /* 0x000fe200078e0a08 */
[C---:B------:R-:W-:Y:S01]  /*1790*/  IADD3 R245, R246.reuse, 0x20, RZ ;  /* 0x00000020f6f57810 */ /* 0x040fe20007ffe0ff */
[----:B------:R1:W-:Y:S01]  /*17a0*/  STL [R1+0x74], R7 ;  /* 0x0000740701007387 */ /* 0x0003e20000100800 */
[----:B------:R-:W-:Y:S01]  /*17b0*/  IADD3 R248, R246, 0x40, RZ ;  /* 0x00000040f6f87810 */ /* 0x000fe20007ffe0ff */
[----:B------:R-:W-:Y:S01]  /*17c0*/  IMAD.SHL.U32 R252, R5, 0x2, RZ ;  /* 0x0000000205fc7824 */ /* 0x000fe200078e00ff */
[----:B------:R-:W-:Y:S01]  /*17d0*/  SHF.L.U64.HI R4, R158, 0x1, R4 ;  /* 0x000000019e047819 */ /* 0x000fe20000010204 */
[----:B------:R2:W-:Y:S01]  /*17e0*/  STL [R1+0x70], R6 ;  /* 0x0000700601007387 */ /* 0x0005e20000100800 */
[----:B------:R-:W-:Y:S01]  /*17f0*/  IMAD.IADD R5, R30, 0x1, R24 ;  /* 0x000000011e057824 */ /* 0x000fe200078e0218 */
[----:B------:R-:W-:-:S02]  /*1800*/  LEA R188, R0, 0x3c80, 0x1 ;  /* 0x00003c8000bc7811 */ /* 0x000fc400078e08ff */
[----:B------:R3:W-:Y:S01]  /*1810*/  STL [R1+0x6c], R4 ;  /* 0x00006c0401007387 */ /* 0x0007e20000100800 */
[----:B------:R-:W-:Y:S02]  /*1820*/  LEA R0, R12, 0x6080, 0x1 ;  /* 0x000060800c007811 */ /* 0x000fe400078e08ff */
[----:B------:R-:W-:Y:S02]  /*1830*/  IADD3 R193, R188, 0x20, RZ ;  /* 0x00000020bcc17810 */ /* 0x000fe40007ffe0ff */
[----:B------:R-:W-:Y:S02]  /*1840*/  LEA R191, R2, 0x6080, 0x1 ;  /* 0x0000608002bf7811 */ /* 0x000fe400078e08ff */
[----:B------:R-:W-:Y:S02]  /*1850*/  LEA R189, R3, 0x1880, 0x1 ;  /* 0x0000188003bd7811 */ /* 0x000fe400078e08ff */
[----:B------:R-:W-:Y:S02]  /*1860*/  @P3 IADD3 R193, R188, -0x20, RZ ;  /* 0xffffffe0bcc13810 */ /* 0x000fe40007ffe0ff */
[----:B------:R-:W-:-:S02]  /*1870*/  IADD3 R121, R122, 0x8, RZ ;  /* 0x000000087a797810 */ /* 0x000fc40007ffe0ff */
[----:B------:R-:W-:Y:S02]  /*1880*/  SHF.R.S32.HI R247, RZ, 0x1f, R246 ;  /* 0x0000001ffff77819 */ /* 0x000fe400000114f6 */
[C---:B------:R-:W-:Y:S02]  /*1890*/  IADD3 R201, R193.reuse, 0x400, RZ ;  /* 0x00000400c1c97810 */ /* 0x040fe40007ffe0ff */
[----:B-1----:R-:W-:Y:S02]  /*18a0*/  SHF.R.S32.HI R7, RZ, 0x1f, R245 ;  /* 0x0000001fff077819 */ /* 0x002fe400000114f5 */
[C---:B------:R-:W-:Y:S02]  /*18b0*/  IADD3 R200, R193.reuse, 0x800, RZ ;  /* 0x00000800c1c87810 */ /* 0x040fe40007ffe0ff */
[----:B--2---:R-:W-:Y:S01]  /*18c0*/  SHF.R.S32.HI R6, RZ, 0x1f, R248 ;  /* 0x0000001fff067819 */ /* 0x004fe200000114f8 */
[----:B------:R1:W-:Y:S01]  /*18d0*/  STL [R1+0x28], R7 ;  /* 0x0000280701007387 */ /* 0x0003e20000100800 */
[----:B------:R-:W-:-:S02]  /*18e0*/  IADD3 R199, R193, 0xc00, RZ ;  /* 0x00000c00c1c77810 */ /* 0x000fc40007ffe0ff */
[----:B---3--:R-:W-:Y:S01]  /*18f0*/  LOP3.LUT R4, R31, 0x18, R116, 0xf8, !PT ;  /* 0x000000181f047812 */ /* 0x008fe200078ef874 */
[----:B------:R2:W-:Y:S01]  /*1900*/  STL [R1+0x24], R6 ;  /* 0x0000240601007387 */ /* 0x0005e20000100800 */
[C---:B------:R-:W-:Y:S02]  /*1910*/  IADD3 R198, R193.reuse, 0x1000, RZ ;  /* 0x00001000c1c67810 */ /* 0x040fe40007ffe0ff */
[----:B------:R-:W-:Y:S01]  /*1920*/  LOP3.LUT R4, R4, R28, RZ, 0x3c, !PT ;  /* 0x0000001c04047212 */ /* 0x000fe200078e3cff */
[----:B------:R3:W-:Y:S01]  /*1930*/  STL [R1+0x84], R5 ;  /* 0x0000840501007387 */ /* 0x0007e20000100800 */
[C---:B------:R-:W-:Y:S02]  /*1940*/  IADD3 R197, R193.reuse, 0x1400, RZ ;  /* 0x00001400c1c57810 */ /* 0x040fe40007ffe0ff */
[C---:B------:R-:W-:Y:S02]  /*1950*/  IADD3 R196, R193.reuse, 0x1800, RZ ;  /* 0x00001800c1c47810 */ /* 0x040fe40007ffe0ff */
[----:B------:R-:W-:-:S02]  /*1960*/  IADD3 R195, R193, 0x1c00, RZ ;  /* 0x00001c00c1c37810 */ /* 0x000fc40007ffe0ff */
[----:B------:R-:W-:Y:S02]  /*1970*/  IADD3 R194, R193, 0x2000, RZ ;  /* 0x00002000c1c27810 */ /* 0x000fe40007ffe0ff */
[----:B-1----:R-:W-:Y:S02]  /*1980*/  SHF.R.S32.HI R7, RZ, 0x3, R15 ;  /* 0x00000003ff077819 */ /* 0x002fe4000001140f */
[----:B--2---:R-:W-:-:S03]  /*1990*/  LOP3.LUT R6, R29, 0x8, R116, 0xf8, !PT ;  /* 0x000000081d067812 */ /* 0x004fc600078ef874 */
[----:B------:R1:W-:Y:S01]  /*19a0*/  STL [R1+0x50], R7 ;  /* 0x0000500701007387 */ /* 0x0003e20000100800 */
[----:B---3--:R-:W-:Y:S02]  /*19b0*/  LOP3.LUT R5, R29, 0x18, R116, 0xf8, !PT ;  /* 0x000000181d057812 */ /* 0x008fe400078ef874 */
[-C--:B------:R-:W-:Y:S02]  /*19c0*/  LOP3.LUT R6, R6, R27.reuse, RZ, 0x3c, !PT ;  /* 0x0000001b06067212 */ /* 0x080fe400078e3cff */
[----:B------:R-:W-:Y:S01]  /*19d0*/  LOP3.LUT R8, R5, R27, RZ, 0x3c, !PT ;  /* 0x0000001b05087212 */ /* 0x000fe200078e3cff */
[----:B------:R-:W-:Y:S01]  /*19e0*/  IMAD.IADD R5, R26, 0x1, R4 ;  /* 0x000000011a057824 */ /* 0x000fe200078e0204 */
[----:B------:R-:W-:Y:S01]  /*19f0*/  SEL R4, R13, 0xffffffe0, !P4 ;  /* 0xffffffe00d047807 */ /* 0x000fe20006000000 */
[C---:B------:R-:W-:Y:S02]  /*1a00*/  IMAD.IADD R6, R22.reuse, 0x1, R6 ;  /* 0x0000000116067824 */ /* 0x040fe400078e0206 */
[----:B------:R-:W-:Y:S01]  /*1a10*/  IMAD.IADD R8, R22, 0x1, R8 ;  /* 0x0000000116087824 */ /* 0x000fe200078e0208 */
[----:B------:R-:W-:Y:S01]  /*1a20*/  LEA R5, R5, 0x6080, 0x1 ;  /* 0x0000608005057811 */ /* 0x000fe200078e08ff */
[----:B------:R-:W-:Y:S01]  /*1a30*/  IMAD.IADD R192, R191, 0x1, R4 ;  /* 0x00000001bfc07824 */ /* 0x000fe200078e0204 */
[----:B------:R-:W-:Y:S01]  /*1a40*/  LEA R229, R6, 0x1880, 0x1 ;  /* 0x0000188006e57811 */ /* 0x000fe200078e08ff */
[----:B------:R-:W-:-:S03]  /*1a50*/  IMAD.IADD R190, R4, 0x1, R189 ;  /* 0x0000000104be7824 */ /* 0x000fc600078e02bd */
[C---:B------:R-:W-:Y:S02]  /*1a60*/  IADD3 R230, R229.reuse, 0x20, RZ ;  /* 0x00000020e5e67810 */ /* 0x040fe40007ffe0ff */
[----:B------:R-:W-:Y:S02]  /*1a70*/  @P0 IADD3 R230, R229, -0x20, RZ ;  /* 0xffffffe0e5e60810 */ /* 0x000fe40007ffe0ff */
[----:B-1----:R-:W-:-:S05]  /*1a80*/  SHF.R.S32.HI R7, RZ, 0x3, R14 ;  /* 0x00000003ff077819 */ /* 0x002fca000001140e */
[----:B------:R1:W-:Y:S04]  /*1a90*/  STL [R1+0x4c], R7 ;  /* 0x00004c0701007387 */ /* 0x0003e80000100800 */
[----:B------:R2:W-:Y:S04]  /*1aa0*/  STL [R1+0x68], R5 ;  /* 0x0000680501007387 */ /* 0x0005e80000100800 */
[----:B------:R3:W-:Y:S01]  /*1ab0*/  STL [R1+0x64], R0 ;  /* 0x0000640001007387 */ /* 0x0007e20000100800 */
[----:B-1----:R-:W-:Y:S02]  /*1ac0*/  SEL R7, R13, 0xffffffe0, !P1 ;  /* 0xffffffe00d077807 */ /* 0x002fe40004800000 */
[----:B--2---:R-:W-:-:S02]  /*1ad0*/  LEA R5, R11, 0x6080, 0x1 ;  /* 0x000060800b057811 */ /* 0x004fc400078e08ff */
[----:B---3--:R-:W-:-:S03]  /*1ae0*/  LEA R0, R10, 0x6080, 0x1 ;  /* 0x000060800a007811 */ /* 0x008fc600078e08ff */
[----:B------:R1:W-:Y:S04]  /*1af0*/  STL [R1+0x60], R5 ;  /* 0x0000600501007387 */ /* 0x0003e80000100800 */
[----:B------:R2:W-:Y:S01]  /*1b00*/  STL [R1+0x5c], R0 ;  /* 0x00005c0001007387 */ /* 0x0005e20000100800 */
[----:B-1----:R-:W-:Y:S02]  /*1b10*/  LEA R5, R9, 0x6080, 0x1 ;  /* 0x0000608009057811 */ /* 0x002fe400078e08ff */
[----:B--2---:R-:W-:-:S03]  /*1b20*/  LEA R0, R8, 0x6080, 0x1 ;  /* 0x0000608008007811 */ /* 0x004fc600078e08ff */
[----:B------:R-:W-:Y:S04]  /*1b30*/  STL [R1+0x58], R5 ;  /* 0x0000580501007387 */ /* 0x000fe80000100800 */
[----:B------:R1:W-:Y:S02]  /*1b40*/  STL [R1+0x54], R0 ;  /* 0x0000540001007387 */ /* 0x0003e40000100800 */
[----:B-1----:R-:W-:-:S05]  /*1b50*/  IMAD.IADD R0, R25, 0x1, R7 ;  /* 0x0000000119007824 */ /* 0x002fca00078e0207 */
[----:B------:R1:W-:Y:S02]  /*1b60*/  STL [R1+0x20], R0 ;  /* 0x0000200001007387 */ /* 0x0003e40000100800 */
[----:B-1----:R-:W-:-:S05]  /*1b70*/  IMAD.IADD R0, R7, 0x1, R23 ;  /* 0x0000000107007824 */ /* 0x002fca00078e0217 */
[----:B------:R1:W-:Y:S02]  /*1b80*/  STL [R1+0x1c], R0 ;  /* 0x00001c0001007387 */ /* 0x0003e40000100800 */
.L_x_331:
[----:B-1----:R-:W2:Y:S01]  /*1b90*/  LDL R0, [R1+0xc] ;  /* 0x00000c0001007983 */ /* 0x002ea20000100800 */
[----:B------:R-:W-:Y:S01]  /*1ba0*/  IMAD.MOV.U32 R13, RZ, RZ, 0x4 ;  /* 0x00000004ff0d7424 */ /* 0x000fe200078e00ff */
[----:B------:R-:W-:Y:S02]  /*1bb0*/  ISETP.NE.U32.AND P4, PT, RZ, c[0x0][0x360], PT ;  /* 0x0000d800ff007a0c */ /* 0x000fe40003f85070 */
[----:B------:R-:W-:Y:S01]  /*1bc0*/  ISETP.NE.U32.AND P0, PT, RZ, c[0x0][0x370], PT ;  /* 0x0000dc00ff007a0c */ /* 0x000fe20003f05070 */
[----:B------:R-:W3:Y:S01]  /*1bd0*/  LDL R9, [R1+0x8] ;  /* 0x0000080001097983 */ /* 0x000ee20000100800 */
[----:B------:R-:W-:Y:S01]  /*1be0*/  ISETP.NE.AND.EX P4, PT, RZ, c[0x0][0x364], PT, P4 ;  /* 0x0000d900ff007a0c */ /* 0x000fe20003f85340 */
[----:B--2---:R-:W-:-:S05]  /*1bf0*/  IMAD.WIDE R2, R0, R13, c[0x0][0x588] ;  /* 0x0001620000027625 */ /* 0x004fca00078e020d */
[----:B------:R-:W2:Y:S01]  /*1c00*/  LDG.E R249, [R2.64] ;  /* 0x0000000602f97981 */ /* 0x000ea2000c1e1900 */
[----:B------:R-:W-:Y:S01]  /*1c10*/  ISETP.NE.AND.EX P2, PT, RZ, c[0x0][0x374], PT, P0 ;  /* 0x0000dd00ff007a0c */ /* 0x000fe20003f45300 */
[----:B------:R-:W-:Y:S01]  /*1c20*/  CS2R R146, SRZ ;  /* 0x0000000000927805 */ /* 0x000fe2000001ff00 */
[----:B------:R-:W-:Y:S02]  /*1c30*/  ISETP.NE.U32.AND P3, PT, RZ, c[0x0][0x348], PT ;  /* 0x0000d200ff007a0c */ /* 0x000fe40003f65070 */
[----:B------:R-:W-:Y:S02]  /*1c40*/  ISETP.NE.U32.AND P5, PT, RZ, c[0x0][0x358], PT ;  /* 0x0000d600ff007a0c */ /* 0x000fe40003fa5070 */
[----:B------:R-:W-:Y:S02]  /*1c50*/  ISETP.NE.AND.EX P3, PT, RZ, c[0x0][0x34c], PT, P3 ;  /* 0x0000d300ff007a0c */ /* 0x000fe40003f65330 */
[----:B------:R-:W-:Y:S01]  /*1c60*/  ISETP.NE.AND.EX P5, PT, RZ, c[0x0][0x35c], PT, P5 ;  /* 0x0000d700ff007a0c */ /* 0x000fe20003fa5350 */
[----:B------:R-:W-:-:S02]  /*1c70*/  IMAD.MOV.U32 R145, RZ, RZ, RZ ;  /* 0x000000ffff917224 */ /* 0x000fc400078e00ff */
[----:B------:R-:W-:Y:S01]  /*1c80*/  IMAD.MOV.U32 R12, RZ, RZ, RZ ;  /* 0x000000ffff0c7224 */ /* 0x000fe200078e00ff */
[----:B--2---:R-:W-:Y:S02]  /*1c90*/  SHF.R.S32.HI R16, RZ, 0x1f, R249 ;  /* 0x0000001fff107819 */ /* 0x004fe400000114f9 */
[C---:B------:R-:W-:Y:S02]  /*1ca0*/  @P4 LEA R2, P0, R249.reuse, c[0x0][0x360], 0x2 ;  /* 0x0000d800f9024a11 */ /* 0x040fe400078010ff */
[C---:B------:R-:W-:Y:S02]  /*1cb0*/  @P2 LEA R4, P1, R249.reuse, c[0x0][0x370], 0x2 ;  /* 0x0000dc00f9042a11 */ /* 0x040fe400078210ff */
[C-C-:B------:R-:W-:Y:S02]  /*1cc0*/  @P4 LEA.HI.X R3, R249.reuse, c[0x0][0x364], R16.reuse, 0x2, P0 ;  /* 0x0000d900f9034a11 */ /* 0x140fe400000f1410 */
[----:B------:R-:W-:Y:S02]  /*1cd0*/  ISETP.NE.U32.AND P0, PT, RZ, c[0x0][0x350], PT ;  /* 0x0000d400ff007a0c */ /* 0x000fe40003f05070 */
[----:B------:R-:W-:Y:S01]  /*1ce0*/  @P2 LEA.HI.X R5, R249, c[0x0][0x374], R16, 0x2, P1 ;  /* 0x0000dd00f9052a11 */ /* 0x000fe200008f1410 */
[----:B------:R1:W5:Y:S01]  /*1cf0*/  @P4 LDG.E R148, [R2.64] ;  /* 0x0000000602944981 */ /* 0x000362000c1e1900 */
[----:B------:R-:W-:-:S03]  /*1d00*/  ISETP.NE.AND.EX P6, PT, RZ, c[0x0][0x354], PT, P0 ;  /* 0x0000d500ff007a0c */ /* 0x000fc60003fc5300 */
[----:B------:R2:W5:Y:S01]  /*1d10*/  @P2 LDG.E R147, [R4.64] ;  /* 0x0000000604932981 */ /* 0x000562000c1e1900 */
[----:B------:R-:W-:-:S04]  /*1d20*/  LEA R6, P2, R249, c[0x0][0x348], 0x2 ;  /* 0x0000d200f9067a11 */ /* 0x000fc800078410ff */
[----:B------:R-:W-:-:S05]  /*1d30*/  LEA.HI.X R7, R249, c[0x0][0x34c], R16, 0x2, P2 ;  /* 0x0000d300f9077a11 */ /* 0x000fca00010f1410 */
[----:B------:R4:W5:Y:S01]  /*1d40*/  @P3 LDG.E R145, [R6.64] ;  /* 0x0000000606913981 */ /* 0x000962000c1e1900 */
[C---:B-1----:R-:W-:Y:S02]  /*1d50*/  LEA R2, P0, R249.reuse, c[0x0][0x358], 0x2 ;  /* 0x0000d600f9027a11 */ /* 0x042fe400078010ff */
[C---:B--2---:R-:W-:Y:S02]  /*1d60*/  LEA R4, P1, R249.reuse, c[0x0][0x350], 0x2 ;  /* 0x0000d400f9047a11 */ /* 0x044fe400078210ff */
[C-C-:B------:R-:W-:Y:S02]  /*1d70*/  LEA.HI.X R3, R249.reuse, c[0x0][0x35c], R16.reuse, 0x2, P0 ;  /* 0x0000d700f9037a11 */ /* 0x140fe400000f1410 */
[----:B------:R-:W-:-:S03]  /*1d80*/  LEA.HI.X R5, R249, c[0x0][0x354], R16, 0x2, P1 ;  /* 0x0000d500f9057a11 */ /* 0x000fc600008f1410 */
[----:B------:R4:W5:Y:S04]  /*1d90*/  @P5 LDG.E R12, [R2.64] ;  /* 0x00000006020c5981 */ /* 0x000968000c1e1900 */
[----:B------:R4:W5:Y:S04]  /*1da0*/  @P6 LDG.E R146, [R4.64] ;  /* 0x0000000604926981 */ /* 0x000968000c1e1900 */
[----:B------:R4:W-:Y:S01]  /*1db0*/  STL [R1+0x10], R16 ;  /* 0x0000101001007387 */ /* 0x0009e20000100800 */
[----:B------:R-:W-:Y:S01]  /*1dc0*/  YIELD ;  /* 0x0000000000007946 */ /* 0x000fe20003800000 */
[----:B------:R-:W-:-:S02]  /*1dd0*/  P2R R15, PR, RZ, 0x40 ;  /* 0x00000040ff0f7803 */ /* 0x000fc40000000000 */
[----:B---3--:R-:W-:Y:S01]  /*1de0*/  LOP3.LUT R251, R9, 0xffff, RZ, 0xc0, !PT ;  /* 0x0000ffff09fb7812 */ /* 0x008fe200078ec0ff */
[----:B------:R-:W-:Y:S05]  /*1df0*/  @P4 BRA `(.L_x_172) ;  /* 0x0000005000004947 */ /* 0x000fea0003800000 */
[----:B-----5:R-:W-:Y:S01]  /*1e00*/  MOV R148, c[0x0][0x168] ;  /* 0x00005a0000947a02 */ /* 0x020fe20000000f00 */
[----:B------:R-:W-:Y:S05]  /*1e10*/  @!P3 BRA `(.L_x_172) ;  /* 0x000000300000b947 */ /* 0x000fea0003800000 */
[----:B------:R-:W2:Y:S04]  /*1e20*/  LDG.E R8, [R6.64] ;  /* 0x0000000606087981 */ /* 0x000ea8000c1e1900 */
[----:B------:R-:W2:Y:S02]  /*1e30*/  LDG.E R0, [R6.64+0x4] ;  /* 0x0000040606007981 */ /* 0x000ea4000c1e1900 */
[----:B--2---:R-:W-:Y:S02]  /*1e40*/  IADD3 R148, -R8, R0, RZ ;  /* 0x0000000008947210 */ /* 0x004fe40007ffe1ff */
.L_x_172:
[----:B------:R-:W-:-:S04]  /*1e50*/  ISETP.NE.U32.AND P0, PT, RZ, c[0x0][0x368], PT ;  /* 0x0000da00ff007a0c */ /* 0x000fc80003f05070 */
[----:B------:R-:W-:-:S13]  /*1e60*/  ISETP.NE.AND.EX P0, PT, RZ, c[0x0][0x36c], PT, P0 ;  /* 0x0000db00ff007a0c */ /* 0x000fda0003f05300 */
[----:B------:R-:W-:Y:S05]  /*1e70*/  @!P0 BRA `(.L_x_173) ;  /* 0x0000004000008947 */ /* 0x000fea0003800000 */
[----:B----4-:R-:W-:-:S04]  /*1e80*/  LEA R4, P0, R249, c[0x0][0x368], 0x2 ;  /* 0x0000da00f9047a11 */ /* 0x010fc800078010ff */
[----:B------:R-:W-:-:S05]  /*1e90*/  LEA.HI.X R5, R249, c[0x0][0x36c], R16, 0x2, P0 ;  /* 0x0000db00f9057a11 */ /* 0x000fca00000f1410 */
[----:B------:R1:W5:Y:S01]  /*1ea0*/  LDG.E R7, [R4.64] ;  /* 0x0000000604077981 */ /* 0x000362000c1e1900 */
[----:B------:R-:W-:Y:S05]  /*1eb0*/  BRA `(.L_x_174) ;  /* 0x0000005000007947 */ /* 0x000fea0003800000 */
.L_x_173:
[----:B----4-:R-:W-:Y:S01]  /*1ec0*/  MOV R7, c[0x0][0x1d0] ;  /* 0x0000740000077a02 */ /* 0x010fe20000000f00 */
[----:B------:R-:W-:Y:S05]  /*1ed0*/  @!P6 BRA `(.L_x_174) ;  /* 0x000000300000e947 */ /* 0x000fea0003800000 */
[----:B------:R-:W2:Y:S04]  /*1ee0*/  LDG.E R7, [R4.64] ;  /* 0x0000000604077981 */ /* 0x000ea8000c1e1900 */
[----:B------:R-:W2:Y:S02]  /*1ef0*/  LDG.E R0, [R4.64+0x4] ;  /* 0x0000040604007981 */ /* 0x000ea4000c1e1900 */
[----:B--2---:R-:W-:Y:S02]  /*1f00*/  IADD3 R7, -R7, R0, RZ ;  /* 0x0000000007077210 */ /* 0x004fe40007ffe1ff */
.L_x_174:
[----:B-1----:R1:W2:Y:S04]  /*1f10*/  @P5 LDG.E R5, [R2.64] ;  /* 0x0000000602055981 */ /* 0x0022a8000c1e1900 */
[----:B------:R1:W2:Y:S01]  /*1f20*/  @P5 LDG.E R4, [R2.64+0x4] ;  /* 0x0000040602045981 */ /* 0x0002a2000c1e1900 */
[----:B------:R-:W-:Y:S01]  /*1f30*/  ISETP.NE.U32.AND P0, PT, RZ, c[0x0][0x378], PT ;  /* 0x0000de00ff007a0c */ /* 0x000fe20003f05070 */
[----:B-----5:R-:W-:-:S03]  /*1f40*/  IMAD.MOV.U32 R135, RZ, RZ, R7 ;  /* 0x000000ffff877224 */ /* 0x020fc600078e0007 */
[----:B------:R-:W-:Y:S01]  /*1f50*/  ISETP.NE.AND.EX P1, PT, RZ, c[0x0][0x37c], PT, P0 ;  /* 0x0000df00ff007a0c */ /* 0x000fe20003f25300 */
[----:B------:R-:W-:-:S12]  /*1f60*/  IMAD.MOV.U32 R0, RZ, RZ, c[0x0][0x228] ;  /* 0x00008a00ff007624 */ /* 0x000fd800078e00ff */
[----:B-1----:R-:W-:-:S04]  /*1f70*/  @P1 LEA R2, P0, R249, c[0x0][0x378], 0x2 ;  /* 0x0000de00f9021a11 */ /* 0x002fc800078010ff */
[----:B------:R-:W-:-:S05]  /*1f80*/  @P1 LEA.HI.X R3, R249, c[0x0][0x37c], R16, 0x2, P0 ;  /* 0x0000df00f9031a11 */ /* 0x000fca00000f1410 */
[----:B------:R1:W5:Y:S01]  /*1f90*/  @P1 LDG.E R135, [R2.64] ;  /* 0x0000000602871981 */ /* 0x000362000c1e1900 */
[----:B------:R-:W-:Y:S01]  /*1fa0*/  IMAD.IADD R6, R7, 0x1, -R147 ;  /* 0x0000000107067824 */ /* 0x000fe200078e0a93 */
[----:B------:R-:W-:Y:S01]  /*1fb0*/  BSSY B0, `(.L_x_175) ;  /* 0x0000030000007945 */ /* 0x000fe20003800000 */
[C---:B-1----:R-:W-:Y:S02]  /*1fc0*/  LOP3.LUT R2, R9.reuse, 0xff000000, RZ, 0xc0, !PT ;  /* 0xff00000009027812 */ /* 0x042fe400078ec0ff */
[----:B------:R-:W-:Y:S01]  /*1fd0*/  LOP3.LUT R3, R9, 0xff0000, RZ, 0xc0, !PT ;  /* 0x00ff000009037812 */ /* 0x000fe200078ec0ff */
[----:B--2---:R-:W-:Y:S01]  /*1fe0*/  @P5 IMAD.IADD R0, R4, 0x1, -R5 ;  /* 0x0000000104005824 */ /* 0x004fe200078e0a05 */
[----:B------:R-:W-:-:S03]  /*1ff0*/  SHF.R.U32.HI R4, RZ, 0x8, R2 ;  /* 0x00000008ff047819 */ /* 0x000fc60000011602 */
[----:B------:R-:W-:Y:S01]  /*2000*/  IMAD.IADD R154, R6, 0x1, R0 ;  /* 0x00000001069a7824 */ /* 0x000fe200078e0200 */
[----:B------:R-:W-:-:S04]  /*2010*/  LEA.HI R4, R3, R4, RZ, 0x10 ;  /* 0x0000000403047211 */ /* 0x000fc800078f80ff */
[----:B------:R-:W-:Y:S02]  /*2020*/  SHF.R.U32.HI R5, RZ, 0x10, R4 ;  /* 0x00000010ff057819 */ /* 0x000fe40000011604 */
[----:B------:R-:W-:Y:S02]  /*2030*/  LOP3.LUT R14, R4, 0xff, RZ, 0xc0, !PT ;  /* 0x000000ff040e7812 */ /* 0x000fe400078ec0ff */
[C---:B------:R-:W-:Y:S01]  /*2040*/  IADD3 R2, R154.reuse, 0x2f, RZ ;  /* 0x0000002f9a027810 */ /* 0x040fe20007ffe0ff */
[----:B------:R1:W-:Y:S01]  /*2050*/  STL [R1+0x8], R5 ;  /* 0x0000080501007387 */ /* 0x0003e20000100800 */
[----:B------:R-:W-:Y:S02]  /*2060*/  ISETP.GE.AND P0, PT, R154, 0x1, PT ;  /* 0x000000019a00780c */ /* 0x000fe40003f06270 */
[----:B------:R-:W-:Y:S01]  /*2070*/  ISETP.NE.AND P1, PT, R5, RZ, PT ;  /* 0x000000ff0500720c */ /* 0x000fe20003f25270 */
[----:B------:R1:W-:Y:S01]  /*2080*/  STL [R1+0x3c], R14 ;  /* 0x00003c0e01007387 */ /* 0x0003e20000100800 */
[----:B------:R-:W-:-:S02]  /*2090*/  IMAD.HI R2, R2, 0x2aaaaaab, RZ ;  /* 0x2aaaaaab02027827 */ /* 0x000fc400078e02ff */
[----:B------:R-:W-:-:S03]  /*20a0*/  SEL R134, R5, c[0x0][0x338], P1 ;  /* 0x0000ce0005867a07 */ /* 0x000fc60000800000 */
[----:B------:R-:W-:-:S04]  /*20b0*/  SHF.R.U32.HI R3, RZ, 0x1f, R2 ;  /* 0x0000001fff037819 */ /* 0x000fc80000011602 */
[----:B------:R-:W-:Y:S01]  /*20c0*/  LEA.HI.SX32 R144, R2, R3, 0x1d ;  /* 0x0000000302907211 */ /* 0x000fe200078feaff */
[----:B------:R-:W-:Y:S01]  /*20d0*/  IMAD.MOV.U32 R2, RZ, RZ, RZ ;  /* 0x000000ffff027224 */ /* 0x000fe200078e00ff */
[----:B------:R-:W-:Y:S05]  /*20e0*/  @!P0 BRA `(.L_x_176) ;  /* 0x000001c000008947 */ /* 0x000fea0003800000 */
[----:B------:R-:W-:Y:S02]  /*20f0*/  IABS R3, R134 ;  /* 0x0000008600037213 */ /* 0x000fe40000000000 */
[----:B------:R-:W-:Y:S02]  /*2100*/  IADD3 R8, R144, -0x1, R134 ;  /* 0xffffffff90087810 */ /* 0x000fe40007ffe086 */
[----:B------:R-:W2:Y:S02]  /*2110*/  I2F.RP R2, R3 ;  /* 0x0000000300027306 */ /* 0x000ea40000209400 */
[----:B------:R-:W-:-:S06]  /*2120*/  IABS R11, R8 ;  /* 0x00000008000b7213 */ /* 0x000fcc0000000000 */
[----:B--2---:R-:W2:Y:S02]  /*2130*/  MUFU.RCP R2, R2 ;  /* 0x0000000200027308 */ /* 0x004ea40000001000 */
[----:B--2---:R-:W-:-:S06]  /*2140*/  IADD3 R2, R2, 0xffffffe, RZ ;  /* 0x0ffffffe02027810 */ /* 0x004fcc0007ffe0ff */
[----:B-1----:R-:W1:Y:S02]  /*2150*/  F2I.FTZ.U32.TRUNC.NTZ R5, R2 ;  /* 0x0000000200057305 */ /* 0x002e64000021f000 */
[----:B-1----:R-:W-:-:S04]  /*2160*/  IMAD.MOV R2, RZ, RZ, -R5 ;  /* 0x000000ffff027224 */ /* 0x002fc800078e0a05 */
[----:B------:R-:W-:Y:S01]  /*2170*/  IMAD.MOV.U32 R4, RZ, RZ, R2 ;  /* 0x000000ffff047224 */ /* 0x000fe200078e0002 */
[----:B------:R-:W-:-:S03]  /*2180*/  IABS R2, R134 ;  /* 0x0000008600027213 */ /* 0x000fc60000000000 */
[----:B------:R-:W-:Y:S02]  /*2190*/  IMAD R9, R4, R3, RZ ;  /* 0x0000000304097224 */ /* 0x000fe400078e02ff */
[----:B------:R-:W-:Y:S02]  /*21a0*/  IMAD.MOV.U32 R4, RZ, RZ, RZ ;  /* 0x000000ffff047224 */ /* 0x000fe400078e00ff */
        /* <DEDUP_REMOVED lines=16> */
.L_x_176:
[----:B------:R-:W-:Y:S05]  /*22b0*/  BSYNC B0 ;  /* 0x0000000000007941 */ /* 0x000fea0003800000 */
.L_x_175:
[----:B------:R-:W-:Y:S01]  /*22c0*/  IMAD R3, R14, R2, RZ ;  /* 0x000000020e037224 */ /* 0x000fe200078e02ff */
[----:B------:R-:W-:-:S03]  /*22d0*/  SHF.R.S32.HI R117, RZ, 0x1f, R116 ;  /* 0x0000001fff757819 */ /* 0x000fc60000011474 */
[C---:B------:R-:W-:Y:S02]  /*22e0*/  IMAD.IADD R2, R3.reuse, 0x1, R2 ;  /* 0x0000000103027824 */ /* 0x040fe400078e0202 */
[----:B------:R-:W-:-:S03]  /*22f0*/  IMAD R3, R3, 0x30, -R6 ;  /* 0x0000003003037824 */ /* 0x000fc600078e0a06 */
[----:B------:R-:W-:Y:S02]  /*2300*/  IMNMX R2, R144, R2, PT ;  /* 0x0000000290027217 */ /* 0x000fe40003800200 */
[----:B------:R-:W-:-:S03]  /*2310*/  IMNMX R3, RZ, R3, !PT ;  /* 0x00000003ff037217 */ /* 0x000fc60007800200 */
[----:B------:R-:W-:Y:S02]  /*2320*/  IMAD R2, R2, 0x30, -R6 ;  /* 0x0000003002027824 */ /* 0x000fe400078e0a06 */
[----:B-1----:R-:W-:-:S03]  /*2330*/  IMAD.WIDE.U32 R4, R3, -0x55555555, RZ ;  /* 0xaaaaaaab03047825 */ /* 0x002fc600078e00ff */
[----:B------:R-:W-:Y:S02]  /*2340*/  IMNMX R2, R2, R0, PT ;  /* 0x0000000002027217 */ /* 0x000fe40003800200 */
[----:B------:R-:W-:Y:S02]  /*2350*/  SHF.R.U32.HI R129, RZ, 0x5, R5 ;  /* 0x00000005ff817819 */ /* 0x000fe40000011605 */
[----:B------:R-:W-:-:S13]  /*2360*/  ISETP.GT.AND P0, PT, R2, R3, PT ;  /* 0x000000030200720c */ /* 0x000fda0003f04270 */
[----:B------:R-:W-:Y:S01]  /*2370*/  @P0 IADD3 R3, R2, 0x2f, RZ ;  /* 0x0000002f02030810 */ /* 0x000fe20007ffe0ff */
[----:B------:R-:W-:-:S04]  /*2380*/  IMAD.MOV.U32 R2, RZ, RZ, R129 ;  /* 0x000000ffff027224 */ /* 0x000fc800078e0081 */
[----:B------:R-:W-:-:S05]  /*2390*/  @P0 IMAD.HI R3, R3, 0x2aaaaaab, RZ ;  /* 0x2aaaaaab03030827 */ /* 0x000fca00078e02ff */
[----:B------:R-:W-:-:S04]  /*23a0*/  @P0 SHF.R.U32.HI R4, RZ, 0x1f, R3 ;  /* 0x0000001fff040819 */ /* 0x000fc80000011603 */
[----:B------:R-:W-:-:S04]  /*23b0*/  @P0 LEA.HI.SX32 R2, R3, R4, 0x1d ;  /* 0x0000000403020211 */ /* 0x000fc800078feaff */
[----:B------:R-:W-:-:S13]  /*23c0*/  ISETP.GT.AND P0, PT, R2, R129, PT ;  /* 0x000000810200720c */ /* 0x000fda0003f04270 */
[----:B------:R-:W-:Y:S05]  /*23d0*/  @!P0 BRA `(.L_x_177) ;  /* 0x0000500000008947 */ /* 0x000fea0003800000 */
[----:B------:R-:W-:-:S04]  /*23e0*/  ISETP.NE.U32.AND P0, PT, RZ, c[0x0][0x340], PT ;  /* 0x0000d000ff007a0c */ /* 0x000fc80003f05070 */
[----:B------:R-:W-:-:S13]  /*23f0*/  ISETP.NE.AND.EX P3, PT, RZ, c[0x0][0x344], PT, P0 ;  /* 0x0000d100ff007a0c */ /* 0x000fda0003f65300 */
[----:B------:R-:W-:-:S05]  /*2400*/  @P3 IMAD.WIDE R4, R249, R13, c[0x0][0x340] ;  /* 0x0000d000f9043625 */ /* 0x000fca00078e020d */
[----:B------:R1:W2:Y:S01]  /*2410*/  @P3 LDG.E R11, [R4.64] ;  /* 0x00000006040b3981 */ /* 0x0002a2000c1e1900 */
[----:B------:R-:W-:Y:S01]  /*2420*/  SHF.R.S32.HI R3, RZ, 0x1f, R12 ;  /* 0x0000001fff037819 */ /* 0x000fe2000001140c */
[----:B------:R-:W-:Y:S01]  /*2430*/  IMAD.MOV.U32 R136, RZ, RZ, 0x30 ;  /* 0x00000030ff887424 */ /* 0x000fe200078e00ff */
[----:B------:R-:W-:Y:S01]  /*2440*/  IADD3 R128, P0, R238, R12, RZ ;  /* 0x0000000cee807210 */ /* 0x000fe20007f1e0ff */
[----:B------:R-:W-:Y:S01]  /*2450*/  IMAD.IADD R10, R7, 0x1, R146 ;  /* 0x00000001070a7824 */ /* 0x000fe200078e0292 */
[----:B------:R-:W-:Y:S01]  /*2460*/  IADD3 R30, R2, -0x1, RZ ;  /* 0xffffffff021e7810 */ /* 0x000fe20007ffe0ff */
[----:B------:R-:W-:Y:S01]  /*2470*/  IMAD R153, R136, c[0x0][0x23c], RZ ;  /* 0x00008f0088997a24 */ /* 0x000fe200078e02ff */
[----:B------:R-:W-:Y:S01]  /*2480*/  LEA.HI.X.SX32 R131, R238, R3, 0x1, P0 ;  /* 0x00000003ee837211 */ /* 0x000fe200000f0eff */
[----:B------:R-:W-:Y:S01]  /*2490*/  IMAD.WIDE.U32 R142, R136, c[0x0][0x238], RZ ;  /* 0x00008e00888e7a25 */ /* 0x000fe200078e00ff */
[----:B------:R-:W-:Y:S02]  /*24a0*/  SEL R13, R16, RZ, !P5 ;  /* 0x000000ff100d7207 */ /* 0x000fe40006800000 */
[----:B------:R-:W-:Y:S01]  /*24b0*/  SEL R14, R249, RZ, !P5 ;  /* 0x000000fff90e7207 */ /* 0x000fe20006800000 */
[----:B------:R-:W-:Y:S01]  /*24c0*/  IMAD R3, R131, c[0x0][0x238], RZ ;  /* 0x00008e0083037a24 */ /* 0x000fe200078e02ff */
[----:B------:R-:W-:Y:S01]  /*24d0*/  ISETP.GE.AND P6, PT, R246, c[0x0][0x1d4], PT ;  /* 0x00007500f6007a0c */ /* 0x000fe20003fc6270 */
[----:B------:R-:W-:Y:S01]  /*24e0*/  IMAD.IADD R153, R143, 0x1, R153 ;  /* 0x000000018f997824 */ /* 0x000fe200078e0299 */
[----:B------:R-:W-:Y:S01]  /*24f0*/  ISETP.GE.AND P5, PT, R245, c[0x0][0x1d4], PT ;  /* 0x00007500f5007a0c */ /* 0x000fe20003fa6270 */
[----:B------:R-:W-:Y:S01]  /*2500*/  IMAD R3, R128, c[0x0][0x23c], R3 ;  /* 0x00008f0080037a24 */ /* 0x000fe200078e0203 */
[----:B------:R-:W-:Y:S01]  /*2510*/  ISETP.GE.AND P4, PT, R248, c[0x0][0x1d4], PT ;  /* 0x00007500f8007a0c */ /* 0x000fe20003f86270 */
[----:B------:R-:W-:Y:S01]  /*2520*/  IMAD.MOV.U32 R155, RZ, RZ, c[0x0][0x238] ;  /* 0x00008e00ff9b7624 */ /* 0x000fe200078e00ff */
[----:B------:R-:W-:Y:S01]  /*2530*/  SHF.R.S32.HI R12, RZ, 0x1f, R10 ;  /* 0x0000001fff0c7819 */ /* 0x000fe2000001140a */
[----:B------:R-:W-:Y:S01]  /*2540*/  IMAD.MOV.U32 R152, RZ, RZ, 0x5 ;  /* 0x00000005ff987424 */ /* 0x000fe200078e00ff */
[----:B------:R-:W-:Y:S01]  /*2550*/  IADD3 R25, R116, 0x20, RZ ;  /* 0x0000002074197810 */ /* 0x000fe20007ffe0ff */
[----:B------:R-:W-:Y:S01]  /*2560*/  IMAD.WIDE.U32 R8, R10, c[0x0][0x1e0], RZ ;  /* 0x000078000a087a25 */ /* 0x000fe200078e00ff */
[----:B------:R-:W-:-:S02]  /*2570*/  IADD3 R24, R116, 0x10, RZ ;  /* 0x0000001074187810 */ /* 0x000fc40007ffe0ff */
[----:B------:R-:W-:Y:S01]  /*2580*/  SHF.L.U64.HI R152, R155, R152, c[0x0][0x23c] ;  /* 0x00008f009b987619 */ /* 0x000fe20000010298 */
[----:B-1----:R-:W-:Y:S01]  /*2590*/  IMAD.WIDE.U32 R4, R128, c[0x0][0x238], R246 ;  /* 0x00008e0080047a25 */ /* 0x002fe200078e00f6 */
[----:B------:R-:W-:Y:S02]  /*25a0*/  SHF.R.S32.HI R123, RZ, 0x1f, R122 ;  /* 0x0000001fff7b7819 */ /* 0x000fe4000001147a */
[----:B-----5:R-:W-:Y:S01]  /*25b0*/  SHF.R.S32.HI R32, RZ, 0x1f, R135 ;  /* 0x0000001fff207819 */ /* 0x020fe20000011487 */
[----:B------:R-:W-:Y:S01]  /*25c0*/  IMAD.IADD R3, R5, 0x1, R3 ;  /* 0x0000000105037824 */ /* 0x000fe200078e0203 */
[----:B------:R-:W-:Y:S01]  /*25d0*/  MOV R2, R4 ;  /* 0x0000000400027202 */ /* 0x000fe20000000f00 */
[----:B------:R-:W-:Y:S02]  /*25e0*/  IMAD R5, R30, -0x30, R0 ;  /* 0xffffffd01e057824 */ /* 0x000fe400078e0200 */
[----:B------:R-:W-:Y:S02]  /*25f0*/  IMAD R4, R13, c[0x0][0x248], RZ ;  /* 0x000092000d047a24 */ /* 0x000fe400078e02ff */
[----:B------:R-:W-:Y:S01]  /*2600*/  IMAD.WIDE.U32 R2, R251, c[0x0][0x240], R2 ;  /* 0x00009000fb027a25 */ /* 0x000fe200078e0002 */
[----:B------:R-:W-:-:S03]  /*2610*/  IMNMX R5, R5, 0x30, PT ;  /* 0x0000003005057817 */ /* 0x000fc60003800200 */
[----:B------:R-:W-:Y:S02]  /*2620*/  IMAD R3, R251, c[0x0][0x244], R3 ;  /* 0x00009100fb037a24 */ /* 0x000fe400078e0203 */
[----:B------:R-:W-:Y:S02]  /*2630*/  IMAD.IADD R6, R5, 0x1, -R238 ;  /* 0x0000000105067824 */ /* 0x000fe400078e0aee */
[C---:B------:R-:W-:Y:S02]  /*2640*/  IMAD R4, R14.reuse, c[0x0][0x24c], R4 ;  /* 0x000093000e047a24 */ /* 0x040fe400078e0204 */
[----:B------:R-:W-:Y:S01]  /*2650*/  IMAD.WIDE.U32 R96, R14, c[0x0][0x248], R2 ;  /* 0x000092000e607a25 */ /* 0x000fe200078e0002 */
[C---:B------:R-:W-:Y:S02]  /*2660*/  ISETP.GE.AND P1, PT, R6.reuse, 0x1, PT ;  /* 0x000000010600780c */ /* 0x040fe40003f26270 */
[----:B------:R-:W-:Y:S01]  /*2670*/  SHF.R.S32.HI R3, RZ, 0x1f, R30 ;  /* 0x0000001fff037819 */ /* 0x000fe2000001141e */
[----:B------:R-:W-:Y:S01]  /*2680*/  IMAD R2, R153, R30, RZ ;  /* 0x0000001e99027224 */ /* 0x000fe200078e02ff */
[----:B------:R-:W-:Y:S01]  /*2690*/  IADD3 R87, R97, R4, RZ ;  /* 0x0000000461577210 */ /* 0x000fe20007ffe0ff */
[----:B------:R-:W-:Y:S01]  /*26a0*/  IMAD.MOV.U32 R86, RZ, RZ, R96 ;  /* 0x000000ffff567224 */ /* 0x000fe200078e0060 */
[----:B------:R-:W-:Y:S01]  /*26b0*/  ISETP.GT.AND P0, PT, R6, 0x20, PT ;  /* 0x000000200600780c */ /* 0x000fe20003f04270 */
[----:B------:R-:W-:-:S02]  /*26c0*/  IMAD R2, R3, R142, R2 ;  /* 0x0000008e03027224 */ /* 0x000fc400078e0202 */
[----:B------:R-:W-:-:S04]  /*26d0*/  IMAD.WIDE.U32 R4, R30, R142, R86 ;  /* 0x0000008e1e047225 */ /* 0x000fc800078e0056 */
[----:B------:R-:W-:Y:S01]  /*26e0*/  @P1 SHF.L.U32 R6, R236, 0x1, RZ ;  /* 0x00000001ec061819 */ /* 0x000fe200000006ff */
[----:B------:R-:W-:Y:S01]  /*26f0*/  IMAD.SHL.U32 R155, R155, 0x20, RZ ;  /* 0x000000209b9b7824 */ /* 0x000fe200078e00ff */
[----:B------:R-:W-:Y:S01]  /*2700*/  IADD3 R7, R5, R2, RZ ;  /* 0x0000000205077210 */ /* 0x000fe20007ffe0ff */
[----:B------:R-:W-:Y:S01]  /*2710*/  IMAD R5, R12, c[0x0][0x1e0], RZ ;  /* 0x000078000c057a24 */ /* 0x000fe200078e02ff */
[----:B------:R-:W-:Y:S01]  /*2720*/  @P1 LEA R2, P2, R4, c[0x0][0x220], 0x1 ;  /* 0x0000880004021a11 */ /* 0x000fe200078408ff */
[----:B------:R-:W-:Y:S02]  /*2730*/  IMAD.MOV.U32 R162, RZ, RZ, c[0x0][0x27c] ;  /* 0x00009f00ffa27624 */ /* 0x000fe400078e00ff */
[----:B------:R-:W-:Y:S01]  /*2740*/  IMAD R5, R10, c[0x0][0x1e4], R5 ;  /* 0x000079000a057a24 */ /* 0x000fe200078e0205 */
[----:B------:R-:W-:Y:S01]  /*2750*/  @P1 LEA.HI.X R3, R4, c[0x0][0x224], R7, 0x1, P2 ;  /* 0x0000890004031a11 */ /* 0x000fe200010f0c07 */
[----:B------:R-:W-:Y:S01]  /*2760*/  IMAD.WIDE.U32 R160, R237, c[0x0][0x1e0], RZ ;  /* 0x00007800eda07a25 */ /* 0x000fe200078e00ff */
[----:B------:R-:W-:-:S03]  /*2770*/  ISETP.NE.AND P2, PT, R15, RZ, PT ;  /* 0x000000ff0f00720c */ /* 0x000fc60003f45270 */
[----:B------:R-:W-:Y:S01]  /*2780*/  @!PT LDS RZ, [RZ] ;  /* 0x00000000fffff984 */ /* 0x000fe20000000800 */
[----:B------:R-:W-:Y:S01]  /*2790*/  @!PT LDS RZ, [RZ] ;  /* 0x00000000fffff984 */ /* 0x000fe20000000800 */
[----:B------:R-:W-:Y:S01]  /*27a0*/  @!PT LDS RZ, [RZ] ;  /* 0x00000000fffff984 */ /* 0x000fe20000000800 */
[----:B------:R1:W-:Y:S01]  /*27b0*/  @P1 LDGSTS.E.BYPASS.LTC128B.128 [R6+0x3c80], [R2.64], !P6 ;  /* 0x03c8000002061fae */ /* 0x0003e2000f101d46 */
[----:B------:R-:W-:-:S03]  /*27c0*/  IMAD.IADD R5, R9, 0x1, R5 ;  /* 0x0000000109057824 */ /* 0x000fc600078e0205 */
[----:B------:R1:W-:Y:S04]  /*27d0*/  @P1 LDGSTS.E.BYPASS.LTC128B.128 [R6+0x4880], [R2.64+0x40], !P5 ;  /* 0x0488004002061fae */ /* 0x0003e8000e901d46 */
[----:B------:R1:W-:Y:S02]  /*27e0*/  @P1 LDGSTS.E.BYPASS.LTC128B.128 [R6+0x5480], [R2.64+0x80], !P4 ;  /* 0x0548008002061fae */ /* 0x0003e4000e101d46 */
[----:B-1----:R-:W-:Y:S02]  /*27f0*/  @P0 IADD3 R3, P1, R155, R4, RZ ;  /* 0x000000049b030210 */ /* 0x002fe40007f3e0ff */
[----:B------:R-:W-:Y:S02]  /*2800*/  @P0 SHF.L.U32 R6, R236, 0x1, RZ ;  /* 0x00000001ec060819 */ /* 0x000fe400000006ff */
[----:B------:R-:W-:Y:S01]  /*2810*/  MOV R4, R8 ;  /* 0x0000000800047202 */ /* 0x000fe20000000f00 */
[----:B------:R-:W-:Y:S01]  /*2820*/  @P0 IMAD.X R7, R7, 0x1, R152, P1 ;  /* 0x0000000107070824 */ /* 0x000fe200008e0698 */
[----:B------:R-:W-:-:S03]  /*2830*/  @P0 LEA R2, P1, R3, c[0x0][0x220], 0x1 ;  /* 0x0000880003020a11 */ /* 0x000fc600078208ff */
[----:B------:R-:W-:Y:S01]  /*2840*/  IMAD.WIDE.U32 R4, R251, c[0x0][0x1e8], R4 ;  /* 0x00007a00fb047a25 */ /* 0x000fe200078e0004 */
[----:B------:R-:W-:Y:S02]  /*2850*/  @P0 LEA.HI.X R3, R3, c[0x0][0x224], R7, 0x1, P1 ;  /* 0x0000890003030a11 */ /* 0x000fe400008f0c07 */
[----:B------:R-:W-:Y:S01]  /*2860*/  ISETP.GE.AND P1, PT, R24, c[0x0][0x27c], PT ;  /* 0x00009f0018007a0c */ /* 0x000fe20003f26270 */
[----:B------:R-:W-:Y:S02]  /*2870*/  IMAD R5, R251, c[0x0][0x1ec], R5 ;  /* 0x00007b00fb057a24 */ /* 0x000fe400078e0205 */
[----:B------:R1:W-:Y:S04]  /*2880*/  @P0 LDGSTS.E.BYPASS.LTC128B.128 [R6+0x4480], [R2.64], !P6 ;  /* 0x0448000002060fae */ /* 0x0003e8000f101d46 */
[----:B------:R1:W-:Y:S04]  /*2890*/  @P0 LDGSTS.E.BYPASS.LTC128B.128 [R6+0x5080], [R2.64+0x40], !P5 ;  /* 0x0508004002060fae */ /* 0x0003e8000e901d46 */
[----:B------:R1:W-:Y:S01]  /*28a0*/  @P0 LDGSTS.E.BYPASS.LTC128B.128 [R6+0x5c80], [R2.64+0x80], !P4 ;  /* 0x05c8008002060fae */ /* 0x0003e2000e101d46 */
[----:B------:R-:W-:-:S03]  /*28b0*/  ISETP.GE.AND P0, PT, R116, c[0x0][0x27c], PT ;  /* 0x00009f0074007a0c */ /* 0x000fc60003f06270 */
[----:B------:R-:W0:Y:S01]  /*28c0*/  LDGDEPBAR ;  /* 0x00000000000079af */ /* 0x000e220000000000 */
[----:B------:R-:W-:Y:S01]  /*28d0*/  WARPSYNC 0xffffffff ;  /* 0xffffffff00007948 */ /* 0x000fe20003800000 */
[----:B-1----:R-:W-:-:S05]  /*28e0*/  SHF.R.S32.HI R6, RZ, 0x1f, R237 ;  /* 0x0000001fff067819 */ /* 0x002fca00000114ed */
[----:B------:R-:W-:-:S04]  /*28f0*/  IMAD R2, R6, c[0x0][0x1e0], RZ ;  /* 0x0000780006027a24 */ /* 0x000fc800078e02ff */
[----:B------:R-:W-:-:S04]  /*2900*/  IMAD R2, R237, c[0x0][0x1e4], R2 ;  /* 0x00007900ed027a24 */ /* 0x000fc800078e0202 */
[----:B------:R-:W-:Y:S01]  /*2910*/  IMAD.IADD R130, R161, 0x1, R2 ;  /* 0x00000001a1827824 */ /* 0x000fe200078e0202 */
[----:B--2---:R-:W-:Y:S01]  /*2920*/  @P3 SHF.R.S32.HI R7, RZ, 0x1f, R11 ;  /* 0x0000001fff073819 */ /* 0x004fe2000001140b */
[----:B------:R-:W-:Y:S01]  /*2930*/  @!P3 IMAD.MOV.U32 R11, RZ, RZ, R249 ;  /* 0x000000ffff0bb224 */ /* 0x000fe200078e00f9 */
[----:B------:R-:W-:-:S04]  /*2940*/  @!P3 MOV R7, R16 ;  /* 0x000000100007b202 */ /* 0x000fc80000000f00 */
[----:B------:R-:W-:Y:S02]  /*2950*/  SEL R27, R7, RZ, !P2 ;  /* 0x000000ff071b7207 */ /* 0x000fe40005000000 */
[----:B------:R-:W-:Y:S02]  /*2960*/  SEL R18, R11, RZ, !P2 ;  /* 0x000000ff0b127207 */ /* 0x000fe40005000000 */
[----:B------:R-:W-:Y:S01]  /*2970*/  ISETP.GE.AND P2, PT, R25, c[0x0][0x27c], PT ;  /* 0x00009f0019007a0c */ /* 0x000fe20003f46270 */
[----:B------:R-:W-:Y:S01]  /*2980*/  IMAD R3, R27, c[0x0][0x1f0], RZ ;  /* 0x00007c001b037a24 */ /* 0x000fe200078e02ff */
[----:B------:R-:W-:Y:S01]  /*2990*/  SHF.L.U32 R7, R162, 0x1, RZ ;  /* 0x00000001a2077819 */ /* 0x000fe200000006ff */
[----:B------:R-:W-:-:S04]  /*29a0*/  IMAD.WIDE.U32 R76, R18, c[0x0][0x1f0], R4 ;  /* 0x00007c00124c7a25 */ /* 0x000fc800078e0004 */
[----:B------:R-:W-:-:S05]  /*29b0*/  IMAD R3, R18, c[0x0][0x1f4], R3 ;  /* 0x00007d0012037a24 */ /* 0x000fca00078e0203 */
[----:B------:R-:W-:Y:S02]  /*29c0*/  IADD3 R78, R77, R3, RZ ;  /* 0x000000034d4e7210 */ /* 0x000fe40007ffe0ff */
[----:B------:R-:W2:Y:S04]  /*29d0*/  LDL R37, [R1+0x30] ;  /* 0x0000300001257983 */ /* 0x000ea80000100800 */
[----:B------:R-:W3:Y:S04]  /*29e0*/  LDL R36, [R1+0x38] ;  /* 0x0000380001247983 */ /* 0x000ee80000100800 */
[----:B------:R-:W4:Y:S01]  /*29f0*/  LDL R35, [R1+0x34] ;  /* 0x0000340001237983 */ /* 0x000f220000100800 */
[----:B------:R-:W-:Y:S01]  /*2a00*/  IMAD.WIDE.U32 R2, R251, c[0x0][0x260], R246 ;  /* 0x00009800fb027a25 */ /* 0x000fe200078e00f6 */
[----:B------:R-:W-:Y:S01]  /*2a10*/  IADD3 R133, P3, R237, R10, RZ ;  /* 0x0000000aed857210 */ /* 0x000fe20007f7e0ff */
[----:B------:R-:W-:Y:S01]  /*2a20*/  ULDC.U8 UR4, c[0x0][0x298] ;  /* 0x0000a60000047ab9 */ /* 0x000fe20000000000 */
[----:B------:R-:W-:Y:S01]  /*2a30*/  IADD3 R21, -R7, c[0x0][0x1d4], RZ ;  /* 0x0000750007157a10 */ /* 0x000fe20007ffe1ff */
[----:B------:R-:W-:-:S02]  /*2a40*/  IMAD R3, R251, c[0x0][0x264], R3 ;  /* 0x00009900fb037a24 */ /* 0x000fc400078e0203 */
[----:B------:R-:W-:Y:S01]  /*2a50*/  IMAD R9, R6, c[0x0][0x290], RZ ;  /* 0x0000a40006097a24 */ /* 0x000fe200078e02ff */
[CC--:B------:R-:W-:Y:S01]  /*2a60*/  SEL R19, R7.reuse, R21.reuse, !P0 ;  /* 0x0000001507137207 */ /* 0x0c0fe20004000000 */
[----:B------:R-:W-:Y:S01]  /*2a70*/  IMAD.WIDE.U32 R80, R14, c[0x0][0x268], R2 ;  /* 0x00009a000e507a25 */ /* 0x000fe200078e0002 */
[CC--:B------:R-:W-:Y:S02]  /*2a80*/  SEL R20, R7.reuse, R21.reuse, !P1 ;  /* 0x0000001507147207 */ /* 0x0c0fe40004800000 */
[----:B------:R-:W-:Y:S01]  /*2a90*/  SEL R21, R7, R21, !P2 ;  /* 0x0000001507157207 */ /* 0x000fe20005000000 */
[----:B------:R-:W-:Y:S02]  /*2aa0*/  IMAD R2, R6, c[0x0][0x280], RZ ;  /* 0x0000a00006027a24 */ /* 0x000fe400078e02ff */
[----:B------:R-:W-:Y:S01]  /*2ab0*/  IMAD R4, R13, c[0x0][0x268], RZ ;  /* 0x00009a000d047a24 */ /* 0x000fe200078e02ff */
[----:B------:R-:W-:Y:S01]  /*2ac0*/  SEL R13, RZ, c[0x0][0x27c], !P0 ;  /* 0x00009f00ff0d7a07 */ /* 0x000fe20004000000 */
[----:B------:R-:W-:-:S02]  /*2ad0*/  IMAD R8, R237, c[0x0][0x284], R2 ;  /* 0x0000a100ed087a24 */ /* 0x000fc400078e0202 */
[----:B------:R-:W-:Y:S01]  /*2ae0*/  IMAD.X R132, R12, 0x1, R6, P3 ;  /* 0x000000010c847824 */ /* 0x000fe200018e0606 */
[----:B------:R-:W-:Y:S01]  /*2af0*/  ISETP.GE.AND P3, PT, R162, 0x1, PT ;  /* 0x00000001a200780c */ /* 0x000fe20003f66270 */
[----:B------:R-:W-:-:S04]  /*2b00*/  IMAD.WIDE.U32 R2, R251, c[0x0][0x210], R116 ;  /* 0x00008400fb027a25 */ /* 0x000fc800078e0074 */
[----:B------:R-:W-:-:S04]  /*2b10*/  IMAD.WIDE.U32 R6, R237, c[0x0][0x290], R122 ;  /* 0x0000a400ed067a25 */ /* 0x000fc800078e007a */
[C---:B------:R-:W-:Y:S02]  /*2b20*/  IMAD R12, R237.reuse, c[0x0][0x294], R9 ;  /* 0x0000a500ed0c7a24 */ /* 0x040fe400078e0209 */
[----:B------:R-:W-:-:S04]  /*2b30*/  IMAD.WIDE.U32 R16, R237, c[0x0][0x290], R116 ;  /* 0x0000a400ed107a25 */ /* 0x000fc800078e0074 */
[----:B------:R-:W-:Y:S02]  /*2b40*/  IMAD R34, R14, c[0x0][0x26c], R4 ;  /* 0x00009b000e227a24 */ /* 0x000fe400078e0204 */
[----:B------:R-:W-:-:S04]  /*2b50*/  IMAD.WIDE.U32 R4, R237, c[0x0][0x280], R122 ;  /* 0x0000a000ed047a25 */ /* 0x000fc800078e007a */
[----:B------:R-:W-:Y:S02]  /*2b60*/  IMAD R11, R251, c[0x0][0x214], R3 ;  /* 0x00008500fb0b7a24 */ /* 0x000fe400078e0203 */
[----:B------:R-:W-:-:S04]  /*2b70*/  IMAD.WIDE.U32 R14, R237, c[0x0][0x280], R116 ;  /* 0x0000a000ed0e7a25 */ /* 0x000fc800078e0074 */
[----:B------:R-:W-:Y:S02]  /*2b80*/  IMAD.IADD R7, R7, 0x1, R12 ;  /* 0x0000000107077824 */ /* 0x000fe400078e020c */
[----:B------:R-:W-:Y:S01]  /*2b90*/  IMAD.IADD R3, R12, 0x1, R17 ;  /* 0x000000010c037824 */ /* 0x000fe200078e0211 */
[----:B------:R-:W-:Y:S01]  /*2ba0*/  IADD3 R12, R116, R13, RZ ;  /* 0x0000000d740c7210 */ /* 0x000fe20007ffe0ff */
[----:B------:R-:W-:Y:S01]  /*2bb0*/  IMAD.IADD R9, R5, 0x1, R8 ;  /* 0x0000000105097824 */ /* 0x000fe200078e0208 */
[----:B------:R-:W-:Y:S01]  /*2bc0*/  SEL R13, RZ, c[0x0][0x27c], !P1 ;  /* 0x00009f00ff0d7a07 */ /* 0x000fe20004800000 */
[----:B------:R-:W-:Y:S01]  /*2bd0*/  IMAD.IADD R5, R8, 0x1, R15 ;  /* 0x0000000108057824 */ /* 0x000fe200078e020f */
[----:B------:R-:W-:Y:S01]  /*2be0*/  SHF.R.S32.HI R17, RZ, 0x1f, R19 ;  /* 0x0000001fff117819 */ /* 0x000fe20000011413 */
[----:B------:R-:W-:Y:S01]  /*2bf0*/  IMAD.MOV.U32 R10, RZ, RZ, R2 ;  /* 0x000000ffff0a7224 */ /* 0x000fe200078e0002 */
[----:B------:R-:W-:Y:S01]  /*2c00*/  IADD3 R127, P1, P0, R76, R160, R116 ;  /* 0x000000a04c7f7210 */ /* 0x000fe2000783e074 */
[----:B------:R-:W-:Y:S01]  /*2c10*/  IMAD.MOV.U32 R8, RZ, RZ, R4 ;  /* 0x000000ffff087224 */ /* 0x000fe200078e0004 */
[----:B------:R-:W-:Y:S01]  /*2c20*/  LEA.HI R31, R17, R19, RZ, 0x4 ;  /* 0x00000013111f7211 */ /* 0x000fe200078f20ff */
[----:B------:R-:W-:Y:S01]  /*2c30*/  IMAD.MOV.U32 R4, RZ, RZ, R14 ;  /* 0x000000ffff047224 */ /* 0x000fe200078e000e */
[----:B------:R-:W-:Y:S01]  /*2c40*/  SHF.R.S32.HI R14, RZ, 0x1f, R12 ;  /* 0x0000001fff0e7819 */ /* 0x000fe2000001140c */
[----:B------:R-:W-:Y:S01]  /*2c50*/  IMAD.MOV.U32 R2, RZ, RZ, R16 ;  /* 0x000000ffff027224 */ /* 0x000fe200078e0010 */
[----:B------:R-:W-:Y:S01]  /*2c60*/  SEL R16, RZ, c[0x0][0x27c], !P2 ;  /* 0x00009f00ff107a07 */ /* 0x000fe20005000000 */
[----:B------:R-:W-:Y:S01]  /*2c70*/  IMAD.IADD R13, R24, 0x1, R13 ;  /* 0x00000001180d7824 */ /* 0x000fe200078e020d */
[-C--:B------:R-:W-:Y:S01]  /*2c80*/  LEA.HI R15, R14, R12.reuse, RZ, 0x3 ;  /* 0x0000000c0e0f7211 */ /* 0x080fe200078f18ff */
[----:B------:R-:W-:Y:S01]  /*2c90*/  IMAD.WIDE.U32 R98, R18, c[0x0][0x218], R10 ;  /* 0x0000860012627a25 */ /* 0x000fe200078e000a */
[----:B------:R-:W-:-:S02]  /*2ca0*/  LEA.HI R23, R14, R12, RZ, 0x5 ;  /* 0x0000000c0e177211 */ /* 0x000fc400078f28ff */
[----:B------:R-:W-:Y:S01]  /*2cb0*/  SHF.R.S32.HI R19, RZ, 0x1f, R20 ;  /* 0x0000001fff137819 */ /* 0x000fe20000011414 */
[----:B------:R-:W-:Y:S01]  /*2cc0*/  IMAD.IADD R12, R25, 0x1, R16 ;  /* 0x00000001190c7824 */ /* 0x000fe200078e0210 */
[----:B------:R-:W-:Y:S01]  /*2cd0*/  SHF.R.S32.HI R16, RZ, 0x1f, R13 ;  /* 0x0000001fff107819 */ /* 0x000fe2000001140d */
[C---:B------:R-:W-:Y:S01]  /*2ce0*/  IMAD R149, R136.reuse, c[0x0][0x1e4], RZ ;  /* 0x0000790088957a24 */ /* 0x040fe200078e02ff */
[----:B------:R-:W-:Y:S01]  /*2cf0*/  LEA.HI R29, R19, R20, RZ, 0x4 ;  /* 0x00000014131d7211 */ /* 0x000fe200078f20ff */
[----:B------:R-:W-:Y:S01]  /*2d00*/  IMAD R150, R136, c[0x0][0x284], RZ ;  /* 0x0000a10088967a24 */ /* 0x000fe200078e02ff */
[-C--:B------:R-:W-:Y:S01]  /*2d10*/  LEA.HI R14, R16, R13.reuse, RZ, 0x3 ;  /* 0x0000000d100e7211 */ /* 0x080fe200078f18ff */
[----:B------:R-:W-:Y:S01]  /*2d20*/  IMAD R151, R136, c[0x0][0x294], RZ ;  /* 0x0000a50088977a24 */ /* 0x000fe200078e02ff */
[----:B------:R-:W-:Y:S01]  /*2d30*/  LEA.HI R22, R16, R13, RZ, 0x5 ;  /* 0x0000000d10167211 */ /* 0x000fe200078f28ff */
[----:B------:R-:W-:Y:S01]  /*2d40*/  IMAD.WIDE.U32 R140, R136, c[0x0][0x1e0], RZ ;  /* 0x00007800888c7a25 */ /* 0x000fe200078e00ff */
[----:B------:R-:W-:-:S02]  /*2d50*/  SHF.R.S32.HI R16, RZ, 0x1f, R21 ;  /* 0x0000001fff107819 */ /* 0x000fc40000011415 */
[----:B------:R-:W-:Y:S01]  /*2d60*/  SHF.R.S32.HI R17, RZ, 0x1f, R12 ;  /* 0x0000001fff117819 */ /* 0x000fe2000001140c */
[----:B------:R-:W-:Y:S01]  /*2d70*/  IMAD.WIDE.U32 R138, R136, c[0x0][0x280], RZ ;  /* 0x0000a000888a7a25 */ /* 0x000fe200078e00ff */
[----:B------:R-:W-:Y:S02]  /*2d80*/  LEA.HI R26, R16, R21, RZ, 0x4 ;  /* 0x00000015101a7211 */ /* 0x000fe400078f20ff */
[-C--:B------:R-:W-:Y:S01]  /*2d90*/  LEA.HI R13, R17, R12.reuse, RZ, 0x3 ;  /* 0x0000000c110d7211 */ /* 0x080fe200078f18ff */
[----:B------:R-:W-:Y:S01]  /*2da0*/  IMAD R21, R27, c[0x0][0x218], RZ ;  /* 0x000086001b157a24 */ /* 0x000fe200078e02ff */
[----:B------:R-:W-:Y:S01]  /*2db0*/  LEA.HI R28, R17, R12, RZ, 0x5 ;  /* 0x0000000c111c7211 */ /* 0x000fe200078f28ff */
[----:B------:R-:W-:Y:S01]  /*2dc0*/  IMAD.WIDE.U32 R136, R136, c[0x0][0x290], RZ ;  /* 0x0000a40088887a25 */ /* 0x000fe200078e00ff */
[----:B------:R-:W-:Y:S02]  /*2dd0*/  SHF.R.S32.HI R16, RZ, 0x5, R23 ;  /* 0x00000005ff107819 */ /* 0x000fe40000011417 */
[----:B------:R-:W-:Y:S01]  /*2de0*/  SHF.R.S32.HI R12, RZ, 0x5, R22 ;  /* 0x00000005ff0c7819 */ /* 0x000fe20000011416 */
[----:B------:R-:W-:Y:S01]  /*2df0*/  IMAD R23, R18, c[0x0][0x21c], R21 ;  /* 0x0000870012177a24 */ /* 0x000fe200078e0215 */
[----:B------:R-:W-:Y:S01]  /*2e00*/  SHF.R.S32.HI R10, RZ, 0x4, R31 ;  /* 0x00000004ff0a7819 */ /* 0x000fe2000001141f */
[----:B------:R-:W-:Y:S01]  /*2e10*/  IMAD.WIDE.U32 R94, R135, c[0x0][0x280], R8 ;  /* 0x0000a000875e7a25 */ /* 0x000fe200078e0008 */
[----:B------:R-:W-:-:S02]  /*2e20*/  SHF.R.S32.HI R11, RZ, 0x4, R29 ;  /* 0x00000004ff0b7819 */ /* 0x000fc4000001141d */
[----:B------:R-:W-:Y:S01]  /*2e30*/  SHF.R.S32.HI R18, RZ, 0x5, R28 ;  /* 0x00000005ff127819 */ /* 0x000fe2000001141c */
[C---:B------:R-:W-:Y:S01]  /*2e40*/  IMAD.WIDE.U32 R92, R135.reuse, c[0x0][0x290], R6 ;  /* 0x0000a400875c7a25 */ /* 0x040fe200078e0006 */
[C---:B------:R-:W-:Y:S02]  /*2e50*/  LEA.HI.SX32 R11, R14.reuse, R11, 0x1d ;  /* 0x0000000b0e0b7211 */ /* 0x040fe400078feaff */
[----:B------:R-:W-:Y:S01]  /*2e60*/  ISETP.NE.AND P2, PT, RZ, UR4, PT ;  /* 0x00000004ff007c0c */ /* 0x000fe2000bf45270 */
[----:B------:R-:W-:Y:S01]  /*2e70*/  IMAD.WIDE.U32 R90, R135, c[0x0][0x280], R4 ;  /* 0x0000a000875a7a25 */ /* 0x000fe200078e0004 */
[----:B------:R-:W-:Y:S02]  /*2e80*/  LOP3.LUT R102, R15, 0xfffffff8, RZ, 0xc0, !PT ;  /* 0xfffffff80f667812 */ /* 0x000fe400078ec0ff */
[----:B------:R-:W-:Y:S01]  /*2e90*/  LOP3.LUT R101, R14, 0xfffffff8, RZ, 0xc0, !PT ;  /* 0xfffffff80e657812 */ /* 0x000fe200078ec0ff */
[----:B------:R-:W-:Y:S01]  /*2ea0*/  IMAD.SHL.U32 R82, R11, 0x8, RZ ;  /* 0x000000080b527824 */ /* 0x000fe200078e00ff */
[----:B------:R-:W-:Y:S01]  /*2eb0*/  LOP3.LUT R100, R13, 0xfffffff8, RZ, 0xc0, !PT ;  /* 0xfffffff80d647812 */ /* 0x000fe200078ec0ff */
[----:B------:R-:W-:Y:S01]  /*2ec0*/  IMAD.WIDE.U32 R88, R135, c[0x0][0x290], R2 ;  /* 0x0000a40087587a25 */ /* 0x000fe200078e0002 */
[----:B------:R-:W-:-:S02]  /*2ed0*/  P2R R126, PR, RZ, 0x4 ;  /* 0x00000004ff7e7803 */ /* 0x000fc40000000000 */
[----:B------:R-:W-:Y:S01]  /*2ee0*/  IADD3.X R125, R78, R130, R117, P1, P0 ;  /* 0x000000824e7d7210 */ /* 0x000fe20000fe0475 */
[----:B------:R-:W-:Y:S01]  /*2ef0*/  IMAD.IADD R149, R141, 0x1, R149 ;  /* 0x000000018d957824 */ /* 0x000fe200078e0295 */
[----:B------:R-:W-:Y:S01]  /*2f00*/  IADD3 R124, R99, R23, RZ ;  /* 0x00000017637c7210 */ /* 0x000fe20007ffe0ff */
[----:B------:R-:W-:Y:S01]  /*2f10*/  IMAD.IADD R150, R139, 0x1, R150 ;  /* 0x000000018b967824 */ /* 0x000fe200078e0296 */
[----:B------:R-:W-:Y:S01]  /*2f20*/  SHF.R.S32.HI R113, RZ, 0x1f, R102 ;  /* 0x0000001fff717819 */ /* 0x000fe20000011466 */
[----:B------:R-:W-:Y:S01]  /*2f30*/  IMAD.IADD R151, R137, 0x1, R151 ;  /* 0x0000000189977824 */ /* 0x000fe200078e0297 */
[----:B------:R-:W-:Y:S01]  /*2f40*/  SHF.R.S32.HI R112, RZ, 0x1f, R101 ;  /* 0x0000001fff707819 */ /* 0x000fe20000011465 */
[----:B------:R-:W-:Y:S01]  /*2f50*/  IMAD.IADD R85, R81, 0x1, R34 ;  /* 0x0000000151557824 */ /* 0x000fe200078e0222 */
[----:B------:R-:W-:Y:S02]  /*2f60*/  SHF.R.S32.HI R111, RZ, 0x1f, R100 ;  /* 0x0000001fff6f7819 */ /* 0x000fe40000011464 */
[----:B------:R-:W-:-:S02]  /*2f70*/  SHF.R.S32.HI R107, RZ, 0x1f, R82 ;  /* 0x0000001fff6b7819 */ /* 0x000fc40000011452 */
[C---:B--2---:R-:W-:Y:S02]  /*2f80*/  LOP3.LUT R19, R37.reuse, 0x18, R14, 0xf8, !PT ;  /* 0x0000001825137812 */ /* 0x044fe400078ef80e */
[----:B------:R-:W-:Y:S01]  /*2f90*/  LOP3.LUT R17, R37, 0x18, R15, 0xf8, !PT ;  /* 0x0000001825117812 */ /* 0x000fe200078ef80f */
[--C-:B---3--:R-:W-:Y:S02]  /*2fa0*/  IMAD R20, R16, 0x600, R36.reuse ;  /* 0x0000060010147824 */ /* 0x108fe400078e0224 */
[--C-:B------:R-:W-:Y:S01]  /*2fb0*/  IMAD R16, R12, 0x600, R36.reuse ;  /* 0x000006000c107824 */ /* 0x100fe200078e0224 */
[-C--:B----4-:R-:W-:Y:S01]  /*2fc0*/  LOP3.LUT R12, R19, R35.reuse, RZ, 0x3c, !PT ;  /* 0x00000023130c7212 */ /* 0x090fe200078e3cff */
[----:B------:R-:W-:Y:S01]  /*2fd0*/  IMAD R22, R18, 0x600, R36 ;  /* 0x0000060012167824 */ /* 0x000fe200078e0224 */
[----:B------:R-:W-:Y:S02]  /*2fe0*/  LOP3.LUT R17, R17, R35, RZ, 0x3c, !PT ;  /* 0x0000002311117212 */ /* 0x000fe400078e3cff */
[----:B------:R-:W-:-:S02]  /*2ff0*/  IADD3 R27, R16, R12, RZ ;  /* 0x0000000c101b7210 */ /* 0x000fc40007ffe0ff */
[----:B------:R-:W-:Y:S01]  /*3000*/  SHF.R.S32.HI R16, RZ, 0x4, R26 ;  /* 0x00000004ff107819 */ /* 0x000fe2000001141a */
[----:B------:R-:W-:Y:S01]  /*3010*/  IMAD.IADD R33, R20, 0x1, R17 ;  /* 0x0000000114217824 */ /* 0x000fe200078e0211 */
[----:B------:R-:W-:Y:S02]  /*3020*/  LEA.HI.SX32 R12, R15, R10, 0x1d ;  /* 0x0000000a0f0c7211 */ /* 0x000fe400078feaff */
[----:B------:R-:W-:Y:S01]  /*3030*/  LEA.HI.SX32 R10, R13, R16, 0x1d ;  /* 0x000000100d0a7211 */ /* 0x000fe200078feaff */
[----:B------:R-:W-:Y:S01]  /*3040*/  IMAD.SHL.U32 R115, R33, 0x2, RZ ;  /* 0x0000000221737824 */ /* 0x000fe200078e00ff */
[----:B------:R-:W-:Y:S01]  /*3050*/  SHF.R.S32.HI R17, RZ, 0x1f, R12 ;  /* 0x0000001fff117819 */ /* 0x000fe2000001140c */
[----:B------:R-:W-:Y:S01]  /*3060*/  IMAD.SHL.U32 R83, R12, 0x8, RZ ;  /* 0x000000080c537824 */ /* 0x000fe200078e00ff */
[----:B------:R-:W-:Y:S01]  /*3070*/  SHF.R.S32.HI R16, RZ, 0x1f, R11 ;  /* 0x0000001fff107819 */ /* 0x000fe2000001140b */
[----:B------:R-:W-:Y:S01]  /*3080*/  IMAD.SHL.U32 R84, R10, 0x8, RZ ;  /* 0x000000080a547824 */ /* 0x000fe200078e00ff */
[----:B------:R-:W-:-:S02]  /*3090*/  SHF.R.S32.HI R18, RZ, 0x1f, R10 ;  /* 0x0000001fff127819 */ /* 0x000fc4000001140a */
[----:B------:R-:W-:Y:S02]  /*30a0*/  LEA.HI R19, R17, R12, RZ, 0x2 ;  /* 0x0000000c11137211 */ /* 0x000fe400078f10ff */
[----:B------:R-:W-:Y:S02]  /*30b0*/  LEA.HI R17, R16, R11, RZ, 0x2 ;  /* 0x0000000b10117211 */ /* 0x000fe400078f10ff */
[----:B------:R-:W-:Y:S02]  /*30c0*/  LEA.HI R11, R18, R10, RZ, 0x2 ;  /* 0x0000000a120b7211 */ /* 0x000fe400078f10ff */
[C---:B------:R-:W-:Y:S02]  /*30d0*/  LOP3.LUT R20, R37.reuse, 0x18, R13, 0xf8, !PT ;  /* 0x0000001825147812 */ /* 0x040fe400078ef80d */
[----:B------:R-:W-:Y:S02]  /*30e0*/  LOP3.LUT R16, R37, 0x18, R83, 0xf8, !PT ;  /* 0x0000001825107812 */ /* 0x000fe400078ef853 */
[----:B------:R-:W-:-:S02]  /*30f0*/  SHF.R.S32.HI R17, RZ, 0x2, R17 ;  /* 0x00000002ff117819 */ /* 0x000fc40000011411 */
[----:B------:R-:W-:Y:S02]  /*3100*/  SHF.R.S32.HI R10, RZ, 0x2, R11 ;  /* 0x00000002ff0a7819 */ /* 0x000fe4000001140b */
[-C--:B------:R-:W-:Y:S02]  /*3110*/  LOP3.LUT R21, R20, R35.reuse, RZ, 0x3c, !PT ;  /* 0x0000002314157212 */ /* 0x080fe400078e3cff */
[C---:B------:R-:W-:Y:S01]  /*3120*/  LOP3.LUT R12, R37.reuse, 0x18, R82, 0xf8, !PT ;  /* 0x00000018250c7812 */ /* 0x040fe200078ef852 */
[----:B------:R-:W-:Y:S01]  /*3130*/  IMAD R11, R10, 0x600, R36 ;  /* 0x000006000a0b7824 */ /* 0x000fe200078e0224 */
[----:B------:R-:W-:Y:S02]  /*3140*/  LOP3.LUT R20, R37, 0x18, R84, 0xf8, !PT ;  /* 0x0000001825147812 */ /* 0x000fe400078ef854 */
[----:B------:R-:W-:Y:S02]  /*3150*/  SHF.R.S32.HI R18, RZ, 0x2, R19 ;  /* 0x00000002ff127819 */ /* 0x000fe40000011413 */
[-C--:B------:R-:W-:Y:S01]  /*3160*/  LOP3.LUT R19, R16, R35.reuse, RZ, 0x3c, !PT ;  /* 0x0000002310137212 */ /* 0x080fe200078e3cff */
[--C-:B------:R-:W-:Y:S01]  /*3170*/  IMAD R16, R17, 0x600, R36.reuse ;  /* 0x0000060011107824 */ /* 0x100fe200078e0224 */
[-C--:B------:R-:W-:Y:S01]  /*3180*/  LOP3.LUT R12, R12, R35.reuse, RZ, 0x3c, !PT ;  /* 0x000000230c0c7212 */ /* 0x080fe200078e3cff */
[----:B------:R-:W-:Y:S01]  /*3190*/  IMAD R18, R18, 0x600, R36 ;  /* 0x0000060012127824 */ /* 0x000fe200078e0224 */
[----:B------:R-:W-:Y:S01]  /*31a0*/  LOP3.LUT R10, R20, R35, RZ, 0x3c, !PT ;  /* 0x00000023140a7212 */ /* 0x000fe200078e3cff */
[----:B------:R-:W-:Y:S01]  /*31b0*/  IMAD.IADD R17, R22, 0x1, R21 ;  /* 0x0000000116117824 */ /* 0x000fe200078e0215 */
[----:B------:R-:W-:Y:S01]  /*31c0*/  IADD3 R16, R16, R12, RZ ;  /* 0x0000000c10107210 */ /* 0x000fe20007ffe0ff */
[----:B------:R-:W-:Y:S01]  /*31d0*/  IMAD.IADD R18, R18, 0x1, R19 ;  /* 0x0000000112127824 */ /* 0x000fe200078e0213 */
[----:B------:R-:W-:Y:S01]  /*31e0*/  SHF.L.U32 R114, R27, 0x1, RZ ;  /* 0x000000011b727819 */ /* 0x000fe200000006ff */
[----:B------:R-:W-:Y:S01]  /*31f0*/  IMAD.IADD R12, R11, 0x1, R10 ;  /* 0x000000010b0c7824 */ /* 0x000fe200078e020a */
[----:B------:R-:W-:Y:S01]  /*3200*/  SHF.R.S32.HI R108, RZ, 0x1f, R83 ;  /* 0x0000001fff6c7819 */ /* 0x000fe20000011453 */
[C---:B------:R-:W-:Y:S01]  /*3210*/  IMAD R11, R32.reuse, c[0x0][0x280], RZ ;  /* 0x0000a000200b7a24 */ /* 0x040fe200078e02ff */
[----:B------:R-:W-:Y:S01]  /*3220*/  SHF.R.S32.HI R106, RZ, 0x1f, R84 ;  /* 0x0000001fff6a7819 */ /* 0x000fe20000011454 */
[----:B------:R-:W-:-:S02]  /*3230*/  IMAD R10, R32, c[0x0][0x290], RZ ;  /* 0x0000a400200a7a24 */ /* 0x000fc400078e02ff */
[C---:B------:R-:W-:Y:S02]  /*3240*/  IMAD R11, R135.reuse, c[0x0][0x284], R11 ;  /* 0x0000a100870b7a24 */ /* 0x040fe400078e020b */
[----:B------:R-:W-:Y:S02]  /*3250*/  IMAD R10, R135, c[0x0][0x294], R10 ;  /* 0x0000a500870a7a24 */ /* 0x000fe400078e020a */
[----:B------:R-:W-:Y:S02]  /*3260*/  IMAD.IADD R120, R95, 0x1, R11 ;  /* 0x000000015f787824 */ /* 0x000fe400078e020b */
[----:B------:R-:W-:Y:S02]  /*3270*/  IMAD.IADD R118, R11, 0x1, R91 ;  /* 0x000000010b767824 */ /* 0x000fe400078e025b */
[----:B------:R-:W-:Y:S02]  /*3280*/  IMAD.IADD R119, R93, 0x1, R10 ;  /* 0x000000015d777824 */ /* 0x000fe400078e020a */
[----:B------:R-:W-:-:S02]  /*3290*/  IMAD.IADD R110, R10, 0x1, R89 ;  /* 0x000000010a6e7824 */ /* 0x000fc400078e0259 */
[----:B------:R-:W-:Y:S02]  /*32a0*/  IMAD.SHL.U32 R109, R17, 0x2, RZ ;  /* 0x00000002116d7824 */ /* 0x000fe400078e00ff */
[----:B------:R-:W-:Y:S02]  /*32b0*/  IMAD.SHL.U32 R105, R18, 0x2, RZ ;  /* 0x0000000212697824 */ /* 0x000fe400078e00ff */
[----:B------:R-:W-:Y:S02]  /*32c0*/  IMAD.SHL.U32 R104, R16, 0x2, RZ ;  /* 0x0000000210687824 */ /* 0x000fe400078e00ff */
[----:B------:R-:W-:Y:S01]  /*32d0*/  IMAD.SHL.U32 R103, R12, 0x2, RZ ;  /* 0x000000020c677824 */ /* 0x000fe200078e00ff */
[----:B------:R-:W-:Y:S06]  /*32e0*/  BAR.SYNC.DEFER_BLOCKING 0x0 ;  /* 0x0000000000007b1d */ /* 0x000fec0000010000 */
.L_x_204:
[-C--:B-1----:R-:W-:Y:S01]  /*32f0*/  IMAD R2, R149, R30.reuse, RZ ;  /* 0x0000001e95027224 */ /* 0x082fe200078e02ff */
[----:B------:R-:W-:Y:S01]  /*3300*/  SHF.R.S32.HI R79, RZ, 0x1f, R30 ;  /* 0x0000001fff4f7819 */ /* 0x000fe2000001141e */
[----:B------:R-:W-:Y:S01]  /*3310*/  IMAD.WIDE.U32 R10, R140, R30, RZ ;  /* 0x0000001e8c0a7225 */ /* 0x000fe200078e00ff */
[----:B------:R-:W-:Y:S04]  /*3320*/  DEPBAR.LE SB0, 0x0 ;  /* 0x000080000000791a */ /* 0x000fe80000000000 */
[----:B------:R-:W-:Y:S01]  /*3330*/  WARPSYNC 0xffffffff ;  /* 0xffffffff00007948 */ /* 0x000fe20003800000 */
[----:B------:R-:W-:Y:S01]  /*3340*/  BAR.SYNC.DEFER_BLOCKING 0x0 ;  /* 0x0000000000007b1d */ /* 0x000fe20000010000 */
[----:B------:R-:W-:Y:S01]  /*3350*/  ISETP.GE.AND P2, PT, R162, 0x1, PT ;  /* 0x00000001a200780c */ /* 0x000fe20003f46270 */
[----:B------:R-:W-:Y:S01]  /*3360*/  IMAD R3, R79, R140, R2 ;  /* 0x0000008c4f037224 */ /* 0x000fe200078e0202 */
[----:B------:R-:W-:Y:S03]  /*3370*/  IADD3 R2, P1, R127, R10, RZ ;  /* 0x0000000a7f027210 */ /* 0x000fe60007f3e0ff */
[----:B------:R-:W-:Y:S01]  /*3380*/  IMAD.IADD R12, R11, 0x1, R3 ;  /* 0x000000010b0c7824 */ /* 0x000fe200078e0203 */
[----:B------:R-:W-:Y:S03]  /*3390*/  LEA R52, P0, R2, c[0x0][0x1c8], 0x1 ;  /* 0x0000720002347a11 */ /* 0x000fe600078008ff */
[----:B------:R-:W-:Y:S05]  /*33a0*/  IMAD.X R3, R12, 0x1, R125, P1 ;  /* 0x000000010c037824 */ /* 0x000fea00008e067d */
[----:B------:R-:W-:Y:S01]  /*33b0*/  LEA.HI.X R53, R2, c[0x0][0x1cc], R3, 0x1, P0 ;  /* 0x0000730002357a11 */ /* 0x000fe200000f0c03 */
[----:B------:R-:W-:Y:S01]  /*33c0*/  BSSY B1, `(.L_x_178) ;  /* 0x000038a000017945 */ /* 0x000fe20003800000 */
[----:B------:R-:W-:-:S05]  /*33d0*/  @!P2 BRA `(.L_x_179) ;  /* 0x000036e00000a947 */ /* 0x000fca0003800000 */
[-C--:B------:R-:W-:Y:S01]  /*33e0*/  IMAD R4, R150, R30.reuse, RZ ;  /* 0x0000001e96047224 */ /* 0x080fe200078e02ff */
[----:B------:R-:W-:Y:S01]  /*33f0*/  ISETP.NE.AND P2, PT, R126, RZ, PT ;  /* 0x000000ff7e00720c */ /* 0x000fe20003f45270 */
[-C--:B------:R-:W-:Y:S02]  /*3400*/  IMAD R3, R151, R30.reuse, RZ ;  /* 0x0000001e97037224 */ /* 0x080fe400078e02ff */
[----:B------:R-:W-:Y:S02]  /*3410*/  IMAD R2, R30, -0x30, R0 ;  /* 0xffffffd01e027824 */ /* 0x000fe400078e0200 */
[-C--:B------:R-:W-:Y:S03]  /*3420*/  IMAD.WIDE.U32 R8, R138, R30.reuse, RZ ;  /* 0x0000001e8a087225 */ /* 0x080fe600078e00ff */
[----:B------:R-:W-:Y:S01]  /*3430*/  IMNMX R75, R2, 0x30, PT ;  /* 0x00000030024b7817 */ /* 0x000fe20003800200 */
[----:B------:R-:W-:Y:S04]  /*3440*/  IMAD.WIDE.U32 R26, R136, R30, RZ ;  /* 0x0000001e881a7225 */ /* 0x000fe800078e00ff */
[C---:B------:R-:W-:Y:S02]  /*3450*/  IMAD R4, R79.reuse, R138, R4 ;  /* 0x0000008a4f047224 */ /* 0x040fe400078e0204 */
[----:B------:R-:W-:Y:S03]  /*3460*/  IMAD R3, R79, R136, R3 ;  /* 0x000000884f037224 */ /* 0x000fe600078e0203 */
[----:B------:R-:W-:Y:S02]  /*3470*/  IADD3 R28, R9, R4, RZ ;  /* 0x00000004091c7210 */ /* 0x000fe40007ffe0ff */
[----:B------:R-:W-:Y:S01]  /*3480*/  IADD3 R29, R27, R3, RZ ;  /* 0x000000031b1d7210 */ /* 0x000fe20007ffe0ff */
[----:B------:R-:W-:-:S05]  /*3490*/  @!P2 BRA `(.L_x_180) ;  /* 0x00001b500000a947 */ /* 0x000fca0003800000 */
[----:B------:R-:W-:Y:S01]  /*34a0*/  ISETP.GE.AND P1, PT, R237, R75, PT ;  /* 0x0000004bed00720c */ /* 0x000fe20003f26270 */
[----:B------:R-:W-:Y:S01]  /*34b0*/  BSSY B0, `(.L_x_181) ;  /* 0x000003a000007945 */ /* 0x000fe20003800000 */
        /* <DEDUP_REMOVED lines=12> */
[----:B------:R-:W-:-:S05]  /*3580*/  @P1 BRA `(.L_x_182) ;  /* 0x000002c000001947 */ /* 0x000fca0003800000 */
[----:B------:R-:W-:Y:S01]  /*3590*/  IADD3 R2, P0, R94, R8, RZ ;  /* 0x000000085e027210 */ /* 0x000fe20007f1e0ff */
[----:B------:R-:W-:Y:S01]  /*35a0*/  CS2R R14, SRZ ;  /* 0x00000000000e7805 */ /* 0x000fe2000001ff00 */
[----:B------:R-:W-:Y:S01]  /*35b0*/  CS2R R6, SRZ ;  /* 0x0000000000067805 */ /* 0x000fe2000001ff00 */
[----:B------:R-:W-:Y:S01]  /*35c0*/  CS2R R36, SRZ ;  /* 0x0000000000247805 */ /* 0x000fe2000001ff00 */
[----:B------:R-:W-:Y:S01]  /*35d0*/  CS2R R12, SRZ ;  /* 0x00000000000c7805 */ /* 0x000fe2000001ff00 */
[----:B------:R-:W-:Y:S01]  /*35e0*/  IMAD.X R4, R28, 0x1, R120, P0 ;  /* 0x000000011c047824 */ /* 0x000fe200000e0678 */
[----:B------:R-:W-:Y:S01]  /*35f0*/  IADD3 R3, P0, R92, R26, RZ ;  /* 0x0000001a5c037210 */ /* 0x000fe20007f1e0ff */
[----:B------:R-:W-:Y:S01]  /*3600*/  CS2R R38, SRZ ;  /* 0x0000000000267805 */ /* 0x000fe2000001ff00 */
[----:B------:R-:W-:Y:S01]  /*3610*/  CS2R R16, SRZ ;  /* 0x0000000000107805 */ /* 0x000fe2000001ff00 */
[----:B------:R-:W-:Y:S01]  /*3620*/  CS2R R40, SRZ ;  /* 0x0000000000287805 */ /* 0x000fe2000001ff00 */
[----:B------:R-:W-:Y:S01]  /*3630*/  CS2R R18, SRZ ;  /* 0x0000000000127805 */ /* 0x000fe2000001ff00 */
[----:B------:R-:W-:Y:S01]  /*3640*/  IMAD.X R5, R29, 0x1, R119, P0 ;  /* 0x000000011d057824 */ /* 0x000fe200000e0677 */
[C---:B------:R-:W-:Y:S01]  /*3650*/  LEA R8, P0, R2.reuse, c[0x0][0x270], 0x1 ;  /* 0x00009c0002087a11 */ /* 0x040fe200078008ff */
[----:B------:R-:W-:Y:S01]  /*3660*/  CS2R R42, SRZ ;  /* 0x00000000002a7805 */ /* 0x000fe2000001ff00 */
[----:B------:R-:W-:Y:S01]  /*3670*/  CS2R R20, SRZ ;  /* 0x0000000000147805 */ /* 0x000fe2000001ff00 */
[----:B------:R-:W-:Y:S01]  /*3680*/  CS2R R44, SRZ ;  /* 0x00000000002c7805 */ /* 0x000fe2000001ff00 */
[----:B------:R-:W-:Y:S02]  /*3690*/  LEA.HI.X R9, R2, c[0x0][0x274], R4, 0x1, P0 ;  /* 0x00009d0002097a11 */ /* 0x000fe400000f0c04 */
[C---:B------:R-:W-:Y:S04]  /*36a0*/  LEA R4, P0, R3.reuse, c[0x0][0x288], 0x1 ;  /* 0x0000a20003047a11 */ /* 0x040fe800078008ff */
[----:B------:R-:W-:Y:S02]  /*36b0*/  LEA.HI.X R5, R3, c[0x0][0x28c], R5, 0x1, P0 ;  /* 0x0000a30003057a11 */ /* 0x000fe400000f0c05 */
[----:B------:R-:W-:Y:S01]  /*36c0*/  ISETP.GE.AND P0, PT, R122, c[0x0][0x27c], PT ;  /* 0x00009f007a007a0c */ /* 0x000fe20003f06270 */
[----:B------:R-:W-:Y:S11]  /*36d0*/  CS2R R2, SRZ ;  /* 0x0000000000027805 */ /* 0x000ff6000001ff00 */
[----:B------:R-:W-:Y:S01]  /*36e0*/  @!UPT UIADD3 URZ, URZ, URZ, URZ ;  /* 0x0000003f3f3ff290 */ /* 0x000fe2000fffe03f */
[----:B------:R1:W5:Y:S04]  /*36f0*/  @!P0 LDG.E.64 R2, [R8.64] ;  /* 0x0000000608028981 */ /* 0x000368000c1e1b00 */
[----:B------:R1:W5:Y:S01]  /*3700*/  @!P0 LDG.E.64 R14, [R4.64] ;  /* 0x00000006040e8981 */ /* 0x000362000c1e1b00 */
[----:B------:R-:W-:Y:S11]  /*3710*/  ISETP.GE.AND P0, PT, R121, c[0x0][0x27c], PT ;  /* 0x00009f0079007a0c */ /* 0x000ff60003f06270 */
[----:B------:R-:W-:Y:S02]  /*3720*/  @!UPT UIADD3 URZ, URZ, URZ, URZ ;  /* 0x0000003f3f3ff290 */ /* 0x000fe4000fffe03f */
[----:B------:R1:W5:Y:S04]  /*3730*/  @!P0 LDG.E.64 R6, [R8.64+0x10] ;  /* 0x0000100608068981 */ /* 0x000368000c1e1b00 */
[----:B------:R1:W5:Y:S01]  /*3740*/  @!P0 LDG.E.64 R36, [R4.64+0x10] ;  /* 0x0000100604248981 */ /* 0x000362000c1e1b00 */
        /* <DEDUP_REMOVED lines=15> */
[----:B------:R1:W5:Y:S02]  /*3840*/  @!P0 LDG.E.64 R44, [R4.64+0x50] ;  /* 0x00005006042c8981 */ /* 0x000364000c1e1b00 */
.L_x_182:
[----:B------:R-:W-:Y:S05]  /*3850*/  BSYNC B0 ;  /* 0x0000000000007941 */ /* 0x000fea0003800000 */
.L_x_181:
[----:B------:R-:W-:-:S05]  /*3860*/  @P1 BRA `(.L_x_183) ;  /* 0x000033f000001947 */ /* 0x000fca0003800000 */
[----:B-1---5:R-:W-:Y:S01]  /*3870*/  MOV R4, R19 ;  /* 0x0000001300047202 */ /* 0x022fe20000000f00 */
[----:B------:R-:W-:Y:S01]  /*3880*/  IMAD.MOV.U32 R9, RZ, RZ, R20 ;  /* 0x000000ffff097224 */ /* 0x000fe200078e0014 */
[----:B------:R-:W-:Y:S01]  /*3890*/  ISETP.GE.AND P0, PT, R116, c[0x0][0x1d4], PT ;  /* 0x0000750074007a0c */ /* 0x000fe20003f06270 */
[----:B------:R-:W-:Y:S01]  /*38a0*/  IMAD.MOV.U32 R8, RZ, RZ, R21 ;  /* 0x000000ffff087224 */ /* 0x000fe200078e0015 */
[----:B------:R-:W-:Y:S01]  /*38b0*/  BSSY B0, `(.L_x_184) ;  /* 0x0000054000007945 */ /* 0x000fe20003800000 */
[----:B------:R-:W-:Y:S03]  /*38c0*/  IMAD.MOV.U32 R5, RZ, RZ, R18 ;  /* 0x000000ffff057224 */ /* 0x000fe600078e0012 */
[----:B------:R-:W-:Y:S01]  /*38d0*/  PRMT R28, R8, 0x5410, R9 ;  /* 0x00005410081c7816 */ /* 0x000fe20000000009 */
[----:B------:R-:W-:Y:S01]  /*38e0*/  IMAD.MOV.U32 R9, RZ, RZ, R16 ;  /* 0x000000ffff097224 */ /* 0x000fe200078e0010 */
[----:B------:R-:W-:Y:S01]  /*38f0*/  PRMT R27, R4, 0x5410, R5 ;  /* 0x00005410041b7816 */ /* 0x000fe20000000005 */
[----:B------:R-:W-:Y:S01]  /*3900*/  IMAD.MOV.U32 R8, RZ, RZ, R17 ;  /* 0x000000ffff087224 */ /* 0x000fe200078e0011 */
[----:B------:R-:W-:Y:S01]  /*3910*/  MOV R5, R12 ;  /* 0x0000000c00057202 */ /* 0x000fe20000000f00 */
        /* <DEDUP_REMOVED lines=11> */
[----:B------:R-:W-:Y:S02]  /*39d0*/  MOV R9, R42 ;  /* 0x0000002a00097202 */ /* 0x000fe40000000f00 */
[----:B------:R-:W-:Y:S02]  /*39e0*/  MOV R4, R41 ;  /* 0x0000002900047202 */ /* 0x000fe40000000f00 */
[----:B------:R-:W-:Y:S01]  /*39f0*/  PRMT R49, R9, 0x5410, R8 ;  /* 0x0000541009317816 */ /* 0x000fe20000000008 */
[----:B------:R-:W-:Y:S01]  /*3a00*/  IMAD.MOV.U32 R9, RZ, RZ, R38 ;  /* 0x000000ffff097224 */ /* 0x000fe200078e0026 */
[----:B------:R-:W-:Y:S01]  /*3a10*/  PRMT R48, R5, 0x5410, R4 ;  /* 0x0000541005307816 */ /* 0x000fe20000000004 */
[----:B------:R-:W-:Y:S01]  /*3a20*/  IMAD.MOV.U32 R8, RZ, RZ, R39 ;  /* 0x000000ffff087224 */ /* 0x000fe200078e0027 */
[----:B------:R-:W-:Y:S01]  /*3a30*/  MOV R5, R36 ;  /* 0x0000002400057202 */ /* 0x000fe20000000f00 */
[----:B------:R-:W-:Y:S03]  /*3a40*/  IMAD.MOV.U32 R4, RZ, RZ, R37 ;  /* 0x000000ffff047224 */ /* 0x000fe600078e0025 */
[----:B------:R-:W-:Y:S02]  /*3a50*/  PRMT R47, R9, 0x5410, R8 ;  /* 0x00005410092f7816 */ /* 0x000fe40000000008 */
[----:B------:R-:W-:Y:S01]  /*3a60*/  PRMT R46, R5, 0x5410, R4 ;  /* 0x00005410052e7816 */ /* 0x000fe20000000004 */
[----:B------:R-:W-:-:S05]  /*3a70*/  @P0 BRA `(.L_x_185) ;  /* 0x0000037000000947 */ /* 0x000fca0003800000 */
[----:B------:R-:W-:Y:S01]  /*3a80*/  ISETP.GE.AND P0, PT, R122, c[0x0][0x27c], PT ;  /* 0x00009f007a007a0c */ /* 0x000fe20003f06270 */
[----:B------:R-:W1:Y:S01]  /*3a90*/  LDS.128 R8, [R229+0x2400] ;  /* 0x00240000e5087984 */ /* 0x000e620000000c00 */
[----:B------:R-:W-:Y:S01]  /*3aa0*/  MOV R5, R2 ;  /* 0x0000000200057202 */ /* 0x000fe20000000f00 */
[----:B------:R-:W-:Y:S02]  /*3ab0*/  IMAD.MOV.U32 R29, RZ, RZ, R14 ;  /* 0x000000ffff1d7224 */ /* 0x000fe400078e000e */
[----:B------:R-:W-:Y:S02]  /*3ac0*/  IMAD.MOV.U32 R32, RZ, RZ, R15 ;  /* 0x000000ffff207224 */ /* 0x000fe400078e000f */
[----:B------:R-:W-:Y:S06]  /*3ad0*/  IMAD.MOV.U32 R4, RZ, RZ, R3 ;  /* 0x000000ffff047224 */ /* 0x000fec00078e0003 */
[----:B------:R-:W-:Y:S02]  /*3ae0*/  @!P0 SHF.R.U64 R31, R14, 0x10, R15 ;  /* 0x000000100e1f8819 */ /* 0x000fe4000000120f */
[----:B------:R-:W-:Y:S02]  /*3af0*/  @!P0 SHF.R.U64 R14, R2, 0x10, R3 ;  /* 0x00000010020e8819 */ /* 0x000fe40000001203 */
[----:B------:R-:W-:Y:S02]  /*3b00*/  @!P0 SHF.R.U32.HI R15, RZ, 0x10, R15 ;  /* 0x00000010ff0f8819 */ /* 0x000fe4000001160f */
[----:B------:R-:W-:Y:S02]  /*3b10*/  @!P0 SHF.R.U32.HI R2, RZ, 0x10, R3 ;  /* 0x00000010ff028819 */ /* 0x000fe40000011603 */
[----:B------:R-:W-:Y:S02]  /*3b20*/  @!P0 PRMT R31, R29, 0x5410, R31 ;  /* 0x000054101d1f8816 */ /* 0x000fe4000000001f */
[----:B------:R-:W-:Y:S02]  /*3b30*/  @!P0 PRMT R5, R5, 0x5410, R14 ;  /* 0x0000541005058816 */ /* 0x000fe4000000000e */
[----:B------:R-:W-:Y:S01]  /*3b40*/  @!P0 PRMT R34, R32, 0x5410, R15 ;  /* 0x0000541020228816 */ /* 0x000fe2000000000f */
[----:B------:R-:W-:Y:S01]  /*3b50*/  @!P0 IMAD.U32 R14, R31, 0x10000, RZ ;  /* 0x000100001f0e8824 */ /* 0x000fe200078e00ff */
[----:B------:R-:W-:Y:S02]  /*3b60*/  @!P0 PRMT R15, R4, 0x5410, R2 ;  /* 0x00005410040f8816 */ /* 0x000fe40000000002 */
[----:B------:R-:W-:Y:S02]  /*3b70*/  @!P0 SHF.L.U32 R4, R5, 0x10, RZ ;  /* 0x0000001005048819 */ /* 0x000fe400000006ff */
[----:B------:R-:W-:Y:S02]  /*3b80*/  @!P0 LOP3.LUT R31, R31, 0xffff0000, RZ, 0xc0, !PT ;  /* 0xffff00001f1f8812 */ /* 0x000fe400078ec0ff */
[----:B------:R-:W-:Y:S01]  /*3b90*/  @!P0 LOP3.LUT R5, R5, 0xffff0000, RZ, 0xc0, !PT ;  /* 0xffff000005058812 */ /* 0x000fe200078ec0ff */
[C---:B-1----:R-:W-:Y:S01]  /*3ba0*/  @!P0 IMAD.U32 R29, R8.reuse, 0x10000, RZ ;  /* 0x00010000081d8824 */ /* 0x042fe200078e00ff */
[----:B------:R-:W-:Y:S02]  /*3bb0*/  @!P0 LOP3.LUT R2, R8, 0xffff0000, RZ, 0xc0, !PT ;  /* 0xffff000008028812 */ /* 0x000fe400078ec0ff */
[C---:B------:R-:W-:Y:S02]  /*3bc0*/  @!P0 LOP3.LUT R3, R9.reuse, 0xffff0000, RZ, 0xc0, !PT ;  /* 0xffff000009038812 */ /* 0x040fe400078ec0ff */
[----:B------:R-:W-:Y:S01]  /*3bd0*/  @!P0 SHF.L.U32 R32, R9, 0x10, RZ ;  /* 0x0000001009208819 */ /* 0x000fe200000006ff */
[C---:B------:R-:W-:Y:S02]  /*3be0*/  @!P0 FMUL.FTZ R33, R2.reuse, R14 ;  /* 0x0000000e02218220 */ /* 0x040fe40000410000 */
[-C--:B------:R-:W-:Y:S02]  /*3bf0*/  @!P0 FMUL.FTZ R2, R2, R4.reuse ;  /* 0x0000000402028220 */ /* 0x080fe40000410000 */
[----:B------:R-:W-:Y:S02]  /*3c00*/  @!P0 FMUL.FTZ R35, R3, R31 ;  /* 0x0000001f03238220 */ /* 0x000fe40000410000 */
[----:B------:R-:W-:Y:S01]  /*3c10*/  @!P0 FFMA.FTZ R56, R29, R4, -R33 ;  /* 0x000000041d388223 */ /* 0x000fe20000010821 */
[----:B------:R-:W-:Y:S01]  /*3c20*/  @!P0 LOP3.LUT R4, R10, 0xffff0000, RZ, 0xc0, !PT ;  /* 0xffff00000a048812 */ /* 0x000fe200078ec0ff */
[----:B------:R-:W-:Y:S01]  /*3c30*/  @!P0 FFMA.FTZ R2, R14, R29, R2 ;  /* 0x0000001d0e028223 */ /* 0x000fe20000010002 */
[----:B------:R-:W-:Y:S01]  /*3c40*/  @!P0 SHF.L.U32 R33, R10, 0x10, RZ ;  /* 0x000000100a218819 */ /* 0x000fe200000006ff */
[C---:B------:R-:W-:Y:S01]  /*3c50*/  @!P0 IMAD.U32 R29, R34.reuse, 0x10000, RZ ;  /* 0x00010000221d8824 */ /* 0x040fe200078e00ff */
[----:B------:R-:W-:Y:S01]  /*3c60*/  @!P0 LOP3.LUT R34, R34, 0xffff0000, RZ, 0xc0, !PT ;  /* 0xffff000022228812 */ /* 0x000fe200078ec0ff */
[C---:B------:R-:W-:Y:S01]  /*3c70*/  @!P0 IMAD.U32 R14, R15.reuse, 0x10000, RZ ;  /* 0x000100000f0e8824 */ /* 0x040fe200078e00ff */
[----:B------:R-:W-:Y:S01]  /*3c80*/  @!P0 LOP3.LUT R15, R15, 0xffff0000, RZ, 0xc0, !PT ;  /* 0xffff00000f0f8812 */ /* 0x000fe200078ec0ff */
[-C--:B------:R-:W-:Y:S02]  /*3c90*/  @!P0 FMUL.FTZ R3, R3, R5.reuse ;  /* 0x0000000503038220 */ /* 0x080fe40000410000 */
[----:B------:R-:W-:Y:S01]  /*3ca0*/  @!P0 FFMA.FTZ R55, R32, R5, -R35 ;  /* 0x0000000520378223 */ /* 0x000fe20000010823 */
[C---:B------:R-:W-:Y:S01]  /*3cb0*/  @!P0 LOP3.LUT R5, R11.reuse, 0xffff0000, RZ, 0xc0, !PT ;  /* 0xffff00000b058812 */ /* 0x040fe200078ec0ff */
[C---:B------:R-:W-:Y:S01]  /*3cc0*/  @!P0 FMUL.FTZ R51, R4.reuse, R29 ;  /* 0x0000001d04338220 */ /* 0x040fe20000410000 */
[----:B------:R-:W-:Y:S01]  /*3cd0*/  @!P0 SHF.L.U32 R35, R11, 0x10, RZ ;  /* 0x000000100b238819 */ /* 0x000fe200000006ff */
[----:B------:R-:W-:Y:S02]  /*3ce0*/  @!P0 FMUL.FTZ R4, R4, R14 ;  /* 0x0000000e04048220 */ /* 0x000fe40000410000 */
[C---:B------:R-:W-:Y:S02]  /*3cf0*/  @!P0 FMUL.FTZ R54, R5.reuse, R34 ;  /* 0x0000002205368220 */ /* 0x040fe40000410000 */
[----:B------:R-:W-:Y:S02]  /*3d00*/  @!P0 FMUL.FTZ R5, R5, R15 ;  /* 0x0000000f05058220 */ /* 0x000fe40000410000 */
[----:B------:R-:W-:Y:S02]  /*3d10*/  @!P0 FFMA.FTZ R3, R31, R32, R3 ;  /* 0x000000201f038223 */ /* 0x000fe40000010003 */
[----:B------:R-:W-:Y:S02]  /*3d20*/  @!P0 FFMA.FTZ R4, R29, R33, R4 ;  /* 0x000000211d048223 */ /* 0x000fe40000010004 */
[----:B------:R-:W-:Y:S01]  /*3d30*/  @!P0 FFMA.FTZ R51, R33, R14, -R51 ;  /* 0x0000000e21338223 */ /* 0x000fe20000010833 */
[----:B------:R-:W-:Y:S01]  /*3d40*/  @!P0 F2FP.BF16.PACK_AB R14, R3, R55 ;  /* 0x00000037030e823e */ /* 0x000fe200000010ff */
[----:B------:R-:W-:Y:S01]  /*3d50*/  @!P0 FFMA.FTZ R54, R35, R15, -R54 ;  /* 0x0000000f23368223 */ /* 0x000fe20000010836 */
[----:B------:R-:W-:Y:S01]  /*3d60*/  @!P0 F2FP.BF16.PACK_AB R15, R2, R56 ;  /* 0x00000038020f823e */ /* 0x000fe200000010ff */
[----:B------:R-:W-:Y:S01]  /*3d70*/  @!P0 FFMA.FTZ R5, R34, R35, R5 ;  /* 0x0000002322058223 */ /* 0x000fe20000010005 */
[----:B------:R-:W-:Y:S02]  /*3d80*/  @!P0 F2FP.BF16.PACK_AB R3, R4, R51 ;  /* 0x000000330403823e */ /* 0x000fe400000010ff */
[----:B------:R-:W-:Y:S01]  /*3d90*/  @!P0 MOV R9, R14 ;  /* 0x0000000e00098202 */ /* 0x000fe20000000f00 */
[----:B------:R-:W-:Y:S01]  /*3da0*/  @!P0 IMAD.MOV.U32 R8, RZ, RZ, R15 ;  /* 0x000000ffff088224 */ /* 0x000fe200078e000f */
[----:B------:R-:W-:Y:S01]  /*3db0*/  @!P0 F2FP.BF16.PACK_AB R2, R5, R54 ;  /* 0x000000360502823e */ /* 0x000fe200000010ff */
[----:B------:R-:W-:Y:S03]  /*3dc0*/  @!P0 IMAD.MOV.U32 R10, RZ, RZ, R3 ;  /* 0x000000ffff0a8224 */ /* 0x000fe600078e0003 */
[----:B------:R-:W-:Y:S05]  /*3dd0*/  @!P0 MOV R11, R2 ;  /* 0x00000002000b8202 */ /* 0x000fea0000000f00 */
[----:B------:R1:W-:Y:S02]  /*3de0*/  STG.E.128 [R52.64], R8 ;  /* 0x0000000834007986 */ /* 0x0003e4000c101d06 */
.L_x_185:
[----:B------:R-:W-:Y:S05]  /*3df0*/  BSYNC B0 ;  /* 0x0000000000007941 */ /* 0x000fea0003800000 */
.L_x_184:
[----:B------:R-:W-:Y:S01]  /*3e00*/  ISETP.GE.AND P0, PT, R24, c[0x0][0x1d4], PT ;  /* 0x0000750018007a0c */ /* 0x000fe20003f06270 */
[----:B------:R-:W-:Y:S01]  /*3e10*/  @!UPT UIADD3 URZ, URZ, URZ, URZ ;  /* 0x0000003f3f3ff290 */ /* 0x000fe2000fffe03f */
[----:B------:R-:W-:Y:S11]  /*3e20*/  BSSY B0, `(.L_x_186) ;  /* 0x0000036000007945 */ /* 0x000ff60003800000 */
[----:B------:R-:W-:-:S05]  /*3e30*/  @P0 BRA `(.L_x_187) ;  /* 0x0000034000000947 */ /* 0x000fca0003800000 */
[----:B------:R-:W-:Y:S01]  /*3e40*/  ISETP.GE.AND P0, PT, R121, c[0x0][0x27c], PT ;  /* 0x00009f0079007a0c */ /* 0x000fe20003f06270 */
[----:B-1----:R-:W1:Y:S11]  /*3e50*/  LDS.128 R8, [R230+0x2400] ;  /* 0x00240000e6087984 */ /* 0x002e760000000c00 */
[----:B------:R-:W-:Y:S01]  /*3e60*/  @!UPT UIADD3 URZ, URZ, URZ, URZ ;  /* 0x0000003f3f3ff290 */ /* 0x000fe2000fffe03f */
[----:B------:R-:W-:Y:S02]  /*3e70*/  @!P0 SHF.R.U64 R5, R36, 0x10, R37 ;  /* 0x0000001024058819 */ /* 0x000fe40000001225 */
[--C-:B------:R-:W-:Y:S02]  /*3e80*/  @!P0 SHF.R.U64 R2, R6, 0x10, R7.reuse ;  /* 0x0000001006028819 */ /* 0x100fe40000001207 */
[----:B------:R-:W-:Y:S02]  /*3e90*/  @!P0 SHF.R.U32.HI R3, RZ, 0x10, R7 ;  /* 0x00000010ff038819 */ /* 0x000fe40000011607 */
[----:B------:R-:W-:Y:S02]  /*3ea0*/  @!P0 PRMT R5, R46, 0x5410, R5 ;  /* 0x000054102e058816 */ /* 0x000fe40000000005 */
[C---:B------:R-:W-:Y:S02]  /*3eb0*/  @!P0 PRMT R2, R22.reuse, 0x5432, R2 ;  /* 0x0000543216028816 */ /* 0x040fe40000000002 */
[----:B------:R-:W-:Y:S01]  /*3ec0*/  @!P0 SHF.R.U32.HI R4, RZ, 0x10, R37 ;  /* 0x00000010ff048819 */ /* 0x000fe20000011625 */
[C---:B------:R-:W-:Y:S01]  /*3ed0*/  @!P0 IMAD.U32 R14, R5.reuse, 0x10000, RZ ;  /* 0x00010000050e8824 */ /* 0x040fe200078e00ff */
[----:B------:R-:W-:Y:S01]  /*3ee0*/  @!P0 PRMT R6, R22, 0x5410, R3 ;  /* 0x0000541016068816 */ /* 0x000fe20000000003 */
[----:B------:R-:W-:Y:S01]  /*3ef0*/  @!P0 IMAD.U32 R7, R2, 0x10000, RZ ;  /* 0x0001000002078824 */ /* 0x000fe200078e00ff */
[----:B------:R-:W-:Y:S02]  /*3f00*/  @!P0 PRMT R31, R46, 0x5432, R4 ;  /* 0x000054322e1f8816 */ /* 0x000fe40000000004 */
[----:B------:R-:W-:Y:S02]  /*3f10*/  @!P0 LOP3.LUT R22, R5, 0xffff0000, RZ, 0xc0, !PT ;  /* 0xffff000005168812 */ /* 0x000fe400078ec0ff */
[----:B------:R-:W-:Y:S01]  /*3f20*/  @!P0 LOP3.LUT R5, R2, 0xffff0000, RZ, 0xc0, !PT ;  /* 0xffff000002058812 */ /* 0x000fe200078ec0ff */
[C---:B-1----:R-:W-:Y:S01]  /*3f30*/  @!P0 IMAD.U32 R29, R9.reuse, 0x10000, RZ ;  /* 0x00010000091d8824 */ /* 0x042fe200078e00ff */
[C---:B------:R-:W-:Y:S02]  /*3f40*/  @!P0 LOP3.LUT R3, R8.reuse, 0xffff0000, RZ, 0xc0, !PT ;  /* 0xffff000008038812 */ /* 0x040fe400078ec0ff */
[----:B------:R-:W-:Y:S02]  /*3f50*/  @!P0 LOP3.LUT R4, R9, 0xffff0000, RZ, 0xc0, !PT ;  /* 0xffff000009048812 */ /* 0x000fe400078ec0ff */
[----:B------:R-:W-:Y:S01]  /*3f60*/  @!P0 SHF.L.U32 R15, R8, 0x10, RZ ;  /* 0x00000010080f8819 */ /* 0x000fe200000006ff */
[C---:B------:R-:W-:Y:S02]  /*3f70*/  @!P0 FMUL.FTZ R32, R3.reuse, R14 ;  /* 0x0000000e03208220 */ /* 0x040fe40000410000 */
[----:B------:R-:W-:Y:S02]  /*3f80*/  @!P0 FMUL.FTZ R2, R3, R7 ;  /* 0x0000000703028220 */ /* 0x000fe40000410000 */
[C---:B------:R-:W-:Y:S02]  /*3f90*/  @!P0 FMUL.FTZ R33, R4.reuse, R22 ;  /* 0x0000001604218220 */ /* 0x040fe40000410000 */
[----:B------:R-:W-:Y:S01]  /*3fa0*/  @!P0 FMUL.FTZ R3, R4, R5 ;  /* 0x0000000504038220 */ /* 0x000fe20000410000 */
[----:B------:R-:W-:Y:S01]  /*3fb0*/  @!P0 LOP3.LUT R4, R10, 0xffff0000, RZ, 0xc0, !PT ;  /* 0xffff00000a048812 */ /* 0x000fe200078ec0ff */
[----:B------:R-:W-:Y:S01]  /*3fc0*/  @!P0 FFMA.FTZ R36, R15, R7, -R32 ;  /* 0x000000070f248223 */ /* 0x000fe20000010820 */
[----:B------:R-:W-:Y:S01]  /*3fd0*/  @!P0 SHF.L.U32 R32, R11, 0x10, RZ ;  /* 0x000000100b208819 */ /* 0x000fe200000006ff */
[----:B------:R-:W-:Y:S01]  /*3fe0*/  @!P0 FFMA.FTZ R2, R14, R15, R2 ;  /* 0x0000000f0e028223 */ /* 0x000fe20000010002 */
[----:B------:R-:W-:Y:S01]  /*3ff0*/  @!P0 SHF.L.U32 R15, R10, 0x10, RZ ;  /* 0x000000100a0f8819 */ /* 0x000fe200000006ff */
[C---:B------:R-:W-:Y:S01]  /*4000*/  @!P0 IMAD.U32 R14, R31.reuse, 0x10000, RZ ;  /* 0x000100001f0e8824 */ /* 0x040fe200078e00ff */
[----:B------:R-:W-:Y:S01]  /*4010*/  @!P0 LOP3.LUT R31, R31, 0xffff0000, RZ, 0xc0, !PT ;  /* 0xffff00001f1f8812 */ /* 0x000fe200078ec0ff */
[C---:B------:R-:W-:Y:S01]  /*4020*/  @!P0 IMAD.U32 R7, R6.reuse, 0x10000, RZ ;  /* 0x0001000006078824 */ /* 0x040fe200078e00ff */
[----:B------:R-:W-:Y:S01]  /*4030*/  @!P0 LOP3.LUT R6, R6, 0xffff0000, RZ, 0xc0, !PT ;  /* 0xffff000006068812 */ /* 0x000fe200078ec0ff */
[----:B------:R-:W-:Y:S01]  /*4040*/  @!P0 FFMA.FTZ R35, R29, R5, -R33 ;  /* 0x000000051d238223 */ /* 0x000fe20000010821 */
[----:B------:R-:W-:Y:S01]  /*4050*/  @!P0 LOP3.LUT R5, R11, 0xffff0000, RZ, 0xc0, !PT ;  /* 0xffff00000b058812 */ /* 0x000fe200078ec0ff */
[C---:B------:R-:W-:Y:S02]  /*4060*/  @!P0 FMUL.FTZ R33, R4.reuse, R14 ;  /* 0x0000000e04218220 */ /* 0x040fe40000410000 */
        /* <DEDUP_REMOVED lines=10> */
[----:B------:R-:W-:Y:S01]  /*4110*/  @!P0 F2FP.BF16.PACK_AB R3, R4, R33 ;  /* 0x000000210403823e */ /* 0x000fe200000010ff */
[----:B------:R-:W-:Y:S01]  /*4120*/  @!P0 IMAD.MOV.U32 R8, RZ, RZ, R7 ;  /* 0x000000ffff088224 */ /* 0x000fe200078e0007 */
[----:B------:R-:W-:Y:S02]  /*4130*/  @!P0 MOV R9, R6 ;  /* 0x0000000600098202 */ /* 0x000fe40000000f00 */
[----:B------:R-:W-:Y:S01]  /*4140*/  @!P0 F2FP.BF16.PACK_AB R2, R5, R34 ;  /* 0x000000220502823e */ /* 0x000fe200000010ff */
[----:B------:R-:W-:Y:S03]  /*4150*/  @!P0 IMAD.MOV.U32 R10, RZ, RZ, R3 ;  /* 0x000000ffff0a8224 */ /* 0x000fe600078e0003 */
[----:B------:R-:W-:Y:S05]  /*4160*/  @!P0 MOV R11, R2 ;  /* 0x00000002000b8202 */ /* 0x000fea0000000f00 */
[----:B------:R1:W-:Y:S02]  /*4170*/  STG.E.128 [R52.64+0x20], R8 ;  /* 0x0000200834007986 */ /* 0x0003e4000c101d06 */
.L_x_187:
[----:B------:R-:W-:Y:S05]  /*4180*/  BSYNC B0 ;  /* 0x0000000000007941 */ /* 0x000fea0003800000 */
.L_x_186:
        /* <DEDUP_REMOVED lines=11> */
[----:B------:R-:W-:Y:S02]  /*4240*/  @!P0 PRMT R2, R23, 0x5432, R2 ;  /* 0x0000543217028816 */ /* 0x000fe40000000002 */
[----:B------:R-:W-:Y:S01]  /*4250*/  @!P0 SHF.R.U32.HI R4, RZ, 0x10, R39 ;  /* 0x00000010ff048819 */ /* 0x000fe20000011627 */
[----:B------:R-:W-:Y:S01]  /*4260*/  @!P0 IMAD.U32 R12, R5, 0x10000, RZ ;  /* 0x00010000050c8824 */ /* 0x000fe200078e00ff */
[----:B------:R-:W-:Y:S01]  /*4270*/  @!P0 PRMT R6, R23, 0x5410, R3 ;  /* 0x0000541017068816 */ /* 0x000fe20000000003 */
[C---:B------:R-:W-:Y:S01]  /*4280*/  @!P0 IMAD.U32 R7, R2.reuse, 0x10000, RZ ;  /* 0x0001000002078824 */ /* 0x040fe200078e00ff */
        /* <DEDUP_REMOVED lines=25> */
[-C--:B------:R-:W-:Y:S02]  /*4420*/  @!P0 FMUL.FTZ R5, R5, R6.reuse ;  /* 0x0000000605058220 */ /* 0x080fe40000410000 */
        /* <DEDUP_REMOVED lines=14> */
.L_x_189:
[----:B------:R-:W-:Y:S05]  /*4510*/  BSYNC B0 ;  /* 0x0000000000007941 */ /* 0x000fea0003800000 */
.L_x_188:
[----:B------:R-:W-:Y:S01]  /*4520*/  IADD3 R2, R116, 0x30, RZ ;  /* 0x0000003074027810 */ /* 0x000fe20007ffe0ff */
[----:B------:R-:W-:Y:S03]  /*4530*/  BSSY B0, `(.L_x_190) ;  /* 0x0000038000007945 */ /* 0x000fe60003800000 */
[----:B------:R-:W-:Y:S11]  /*4540*/  ISETP.GE.AND P0, PT, R2, c[0x0][0x1d4], PT ;  /* 0x0000750002007a0c */ /* 0x000ff60003f06270 */
[----:B------:R-:W-:Y:S02]  /*4550*/  @!UPT UIADD3 URZ, URZ, URZ, URZ ;  /* 0x0000003f3f3ff290 */ /* 0x000fe4000fffe03f */
        /* <DEDUP_REMOVED lines=53> */
.L_x_191:
[----:B------:R-:W-:Y:S05]  /*48b0*/  BSYNC B0 ;  /* 0x0000000000007941 */ /* 0x000fea0003800000 */
.L_x_190:
        /* <DEDUP_REMOVED lines=57> */
.L_x_193:
[----:B------:R-:W-:Y:S05]  /*4c50*/  BSYNC B0 ;  /* 0x0000000000007941 */ /* 0x000fea0003800000 */
.L_x_192:
[----:B------:R-:W-:Y:S04]  /*4c60*/  IADD3 R2, R116, 0x50, RZ ;  /* 0x0000005074027810 */ /* 0x000fe80007ffe0ff */
        /* <DEDUP_REMOVED lines=54> */
[----:B------:R1:W-:Y:S01]  /*4fd0*/  STG.E.128 [R52.64+0xa0], R8 ;  /* 0x0000a00834007986 */ /* 0x0003e2000c101d06 */
[----:B------:R-:W-:-:S05]  /*4fe0*/  BRA `(.L_x_183) ;  /* 0x00001c7000007947 */ /* 0x000fca0003800000 */
.L_x_180:
        /* <DEDUP_REMOVED lines=37> */
[----:B------:R1:W5:Y:S04]  /*5240*/  @!P0 LDG.E.128 R4, [R8.64] ;  /* 0x0000000608048981 */ /* 0x000368000c1e1d00 */
[----:B------:R1:W5:Y:S01]  /*5250*/  @!P0 LDG.E.128 R32, [R2.64] ;  /* 0x0000000602208981 */ /* 0x000362000c1e1d00 */
[----:B------:R-:W-:Y:S11]  /*5260*/  ISETP.GE.AND P0, PT, R24, c[0x0][0x27c], PT ;  /* 0x00009f0018007a0c */ /* 0x000ff60003f06270 */
[----:B------:R-:W-:Y:S02]  /*5270*/  @!UPT UIADD3 URZ, URZ, URZ, URZ ;  /* 0x0000003f3f3ff290 */ /* 0x000fe4000fffe03f */
[----:B------:R1:W5:Y:S04]  /*5280*/  @!P0 LDG.E.128 R16, [R8.64+0x20] ;  /* 0x0000200608108981 */ /* 0x000368000c1e1d00 */
[----:B------:R1:W5:Y:S01]  /*5290*/  @!P0 LDG.E.128 R52, [R2.64+0x20] ;  /* 0x0000200602348981 */ /* 0x000362000c1e1d00 */
[----:B------:R-:W-:Y:S11]  /*52a0*/  ISETP.GE.AND P0, PT, R25, c[0x0][0x27c], PT ;  /* 0x00009f0019007a0c */ /* 0x000ff60003f06270 */
[----:B------:R-:W-:Y:S02]  /*52b0*/  @!UPT UIADD3 URZ, URZ, URZ, URZ ;  /* 0x0000003f3f3ff290 */ /* 0x000fe4000fffe03f */
[----:B------:R1:W5:Y:S04]  /*52c0*/  @!P0 LDG.E.128 R20, [R8.64+0x40] ;  /* 0x0000400608148981 */ /* 0x000368000c1e1d00 */
[----:B------:R1:W5:Y:S02]  /*52d0*/  @!P0 LDG.E.128 R56, [R2.64+0x40] ;  /* 0x0000400602388981 */ /* 0x000364000c1e1d00 */
.L_x_195:
[----:B------:R-:W-:Y:S05]  /*52e0*/  BSYNC B0 ;  /* 0x0000000000007941 */ /* 0x000fea0003800000 */
.L_x_194:
[----:B------:R-:W-:Y:S04]  /*52f0*/  IADD3 R70, P0, R160, R10, RZ ;  /* 0x0000000aa0467210 */ /* 0x000fe80007f1e0ff */
[----:B------:R-:W-:Y:S01]  /*5300*/  IADD3.X R69, R12, R130, RZ, P0, !PT ;  /* 0x000000820c457210 */ /* 0x000fe200007fe4ff */
        /* <DEDUP_REMOVED lines=25> */
[----:B------:R-:W-:Y:S02]  /*54a0*/  PRMT R46, R8, 0x5410, R9 ;  /* 0x00005410082e7816 */ /* 0x000fe40000000009 */
[----:B------:R-:W-:Y:S01]  /*54b0*/  PRMT R45, R3, 0x5410, R2 ;  /* 0x00005410032d7816 */ /* 0x000fe20000000002 */
[----:B------:R-:W-:-:S05]  /*54c0*/  @P0 BRA `(.L_x_197) ;  /* 0x0000077000000947 */ /* 0x000fca0003800000 */
[----:B------:R-:W-:Y:S01]  /*54d0*/  ISETP.GE.AND P2, PT, R83, c[0x0][0x1d4], PT ;  /* 0x0000750053007a0c */ /* 0x000fe20003f46270 */
[----:B------:R-:W-:Y:S01]  /*54e0*/  LDS.128 R12, [R105+0x3c80] ;  /* 0x003c8000690c7984 */ /* 0x000fe20000000c00 */
[----:B------:R-:W-:Y:S01]  /*54f0*/  IADD3 R2, P1, P0, R76, R70, R102 ;  /* 0x000000464c027210 */ /* 0x000fe2000783e066 */
[----:B------:R-:W-:Y:S01]  /*5500*/  IMAD.MOV.U32 R37, RZ, RZ, R32 ;  /* 0x000000ffff257224 */ /* 0x000fe200078e0020 */
[----:B------:R-:W-:Y:S01]  /*5510*/  MOV R31, R34 ;  /* 0x00000022001f7202 */ /* 0x000fe20000000f00 */
[----:B------:R-:W-:Y:S01]  /*5520*/  IMAD.MOV.U32 R39, RZ, RZ, R33 ;  /* 0x000000ffff277224 */ /* 0x000fe200078e0021 */
[-C--:B------:R-:W-:Y:S03]  /*5530*/  IADD3.X R8, R78, R69.reuse, R113, P1, P0 ;  /* 0x000000454e087210 */ /* 0x080fe60000fe0471 */
[----:B------:R-:W1:Y:S04]  /*5540*/  LDS.128 R48, [R115+0x3c80] ;  /* 0x003c800073307984 */ /* 0x000e680000000c00 */
[----:B------:R-:W-:Y:S04]  /*5550*/  @!P2 IADD3 R3, P1, P0, R76, R70, R83 ;  /* 0x000000464c03a210 */ /* 0x000fe8000783e053 */
[----:B------:R-:W-:Y:S02]  /*5560*/  @!P2 IADD3.X R9, R78, R69, R108, P1, P0 ;  /* 0x000000454e09a210 */ /* 0x000fe40000fe046c */
[C---:B------:R-:W-:Y:S04]  /*5570*/  LEA R66, P0, R2.reuse, c[0x0][0x1c8], 0x1 ;  /* 0x0000720002427a11 */ /* 0x040fe800078008ff */
[----:B------:R-:W-:Y:S01]  /*5580*/  LEA.HI.X R67, R2, c[0x0][0x1cc], R8, 0x1, P0 ;  /* 0x0000730002437a11 */ /* 0x000fe200000f0c08 */
[----:B------:R-:W-:Y:S01]  /*5590*/  IMAD.MOV.U32 R8, RZ, RZ, R5 ;  /* 0x000000ffff087224 */ /* 0x000fe200078e0005 */
[C---:B------:R-:W-:Y:S04]  /*55a0*/  @!P2 LEA R64, P0, R3.reuse, c[0x0][0x1c8], 0x1 ;  /* 0x000072000340aa11 */ /* 0x040fe800078008ff */
[----:B------:R-:W-:Y:S01]  /*55b0*/  @!P2 LEA.HI.X R65, R3, c[0x0][0x1cc], R9, 0x1, P0 ;  /* 0x000073000341aa11 */ /* 0x000fe200000f0c09 */
[----:B------:R-:W-:Y:S01]  /*55c0*/  IMAD.MOV.U32 R9, RZ, RZ, R4 ;  /* 0x000000ffff097224 */ /* 0x000fe200078e0004 */
[----:B------:R-:W-:Y:S01]  /*55d0*/  ISETP.GE.AND P0, PT, R116, c[0x0][0x27c], PT ;  /* 0x00009f0074007a0c */ /* 0x000fe20003f06270 */
[----:B------:R-:W-:Y:S11]  /*55e0*/  IMAD.MOV.U32 R3, RZ, RZ, R7 ;  /* 0x000000ffff037224 */ /* 0x000ff600078e0007 */
[----:B------:R-:W-:Y:S01]  /*55f0*/  @!UPT UIADD3 URZ, URZ, URZ, URZ ;  /* 0x0000003f3f3ff290 */ /* 0x000fe2000fffe03f */
[--C-:B------:R-:W-:Y:S02]  /*5600*/  @!P0 SHF.R.U64 R38, R32, 0x10, R33.reuse ;  /* 0x0000001020268819 */ /* 0x100fe40000001221 */
[----:B------:R-:W-:Y:S01]  /*5610*/  @!P0 SHF.R.U32.HI R36, RZ, 0x10, R33 ;  /* 0x00000010ff248819 */ /* 0x000fe20000011621 */
[----:B------:R-:W-:Y:S01]  /*5620*/  IMAD.MOV.U32 R33, RZ, RZ, R35 ;  /* 0x000000ffff217224 */ /* 0x000fe200078e0023 */
[----:B------:R-:W-:Y:S02]  /*5630*/  @!P0 PRMT R37, R37, 0x5410, R38 ;  /* 0x0000541025258816 */ /* 0x000fe40000000026 */
[C---:B-1----:R-:W-:Y:S02]  /*5640*/  @!P0 LOP3.LUT R40, R50.reuse, 0xffff0000, RZ, 0xc0, !PT ;  /* 0xffff000032288812 */ /* 0x042fe400078ec0ff */
[----:B------:R-:W-:Y:S02]  /*5650*/  @!P0 SHF.L.U32 R38, R50, 0x10, RZ ;  /* 0x0000001032268819 */ /* 0x000fe400000006ff */
[C---:B------:R-:W-:Y:S02]  /*5660*/  @!P0 SHF.L.U32 R42, R51.reuse, 0x10, RZ ;  /* 0x00000010332a8819 */ /* 0x040fe400000006ff */
[----:B------:R-:W-:Y:S02]  /*5670*/  @!P0 LOP3.LUT R44, R51, 0xffff0000, RZ, 0xc0, !PT ;  /* 0xffff0000332c8812 */ /* 0x000fe400078ec0ff */
[----:B------:R-:W-:Y:S02]  /*5680*/  @!P0 SHF.R.U32.HI R2, RZ, 0x10, R7 ;  /* 0x00000010ff028819 */ /* 0x000fe40000011607 */
[--C-:B------:R-:W-:Y:S01]  /*5690*/  @!P0 SHF.R.U64 R32, R34, 0x10, R35.reuse ;  /* 0x0000001022208819 */ /* 0x100fe20000001223 */
[----:B------:R-:W-:Y:S01]  /*56a0*/  @!P0 IMAD.U32 R34, R49, 0x10000, RZ ;  /* 0x0001000031228824 */ /* 0x000fe200078e00ff */
[----:B------:R-:W-:Y:S02]  /*56b0*/  @!P0 SHF.R.U32.HI R11, RZ, 0x10, R35 ;  /* 0x00000010ff0b8819 */ /* 0x000fe40000011623 */
[----:B------:R-:W-:Y:S02]  /*56c0*/  @!P0 PRMT R35, R39, 0x5410, R36 ;  /* 0x0000541027238816 */ /* 0x000fe40000000024 */
[----:B------:R-:W-:Y:S02]  /*56d0*/  @!P0 LOP3.LUT R36, R49, 0xffff0000, RZ, 0xc0, !PT ;  /* 0xffff000031248812 */ /* 0x000fe400078ec0ff */
[----:B------:R-:W-:Y:S01]  /*56e0*/  @!P0 PRMT R43, R33, 0x5410, R11 ;  /* 0x00005410212b8816 */ /* 0x000fe2000000000b */
[----:B------:R-:W-:Y:S01]  /*56f0*/  @!P0 IMAD.U32 R33, R35, 0x10000, RZ ;  /* 0x0001000023218824 */ /* 0x000fe200078e00ff */
[----:B------:R-:W-:Y:S01]  /*5700*/  @!P0 PRMT R11, R3, 0x5410, R2 ;  /* 0x00005410030b8816 */ /* 0x000fe20000000002 */
[----:B------:R-:W-:Y:S01]  /*5710*/  @!P0 IMAD.U32 R2, R12, 0x10000, RZ ;  /* 0x000100000c028824 */ /* 0x000fe200078e00ff */
[----:B------:R-:W-:Y:S02]  /*5720*/  @!P0 SHF.L.U32 R3, R13, 0x10, RZ ;  /* 0x000000100d038819 */ /* 0x000fe400000006ff */
[----:B------:R-:W-:Y:S02]  /*5730*/  @!P0 PRMT R39, R31, 0x5410, R32 ;  /* 0x000054101f278816 */ /* 0x000fe40000000020 */
[----:B------:R-:W-:Y:S01]  /*5740*/  @!P0 LOP3.LUT R35, R35, 0xffff0000, RZ, 0xc0, !PT ;  /* 0xffff000023238812 */ /* 0x000fe200078ec0ff */
[----:B------:R-:W-:Y:S01]  /*5750*/  @!P0 FMUL.FTZ R32, R3, R33 ;  /* 0x0000002103208220 */ /* 0x000fe20000410000 */
[--C-:B------:R-:W-:Y:S01]  /*5760*/  @!P0 SHF.R.U64 R10, R4, 0x10, R5.reuse ;  /* 0x00000010040a8819 */ /* 0x100fe20000001205 */
[----:B------:R-:W-:Y:S01]  /*5770*/  IMAD.MOV.U32 R4, RZ, RZ, R6 ;  /* 0x000000ffff047224 */ /* 0x000fe200078e0006 */
[----:B------:R-:W-:Y:S02]  /*5780*/  @!P0 SHF.R.U32.HI R5, RZ, 0x10, R5 ;  /* 0x00000010ff058819 */ /* 0x000fe40000011605 */
[----:B------:R-:W-:Y:S02]  /*5790*/  @!P0 SHF.R.U64 R6, R6, 0x10, R7 ;  /* 0x0000001006068819 */ /* 0x000fe40000001207 */
[----:B------:R-:W-:Y:S02]  /*57a0*/  @!P0 PRMT R7, R8, 0x5410, R5 ;  /* 0x0000541008078816 */ /* 0x000fe40000000005 */
[----:B------:R-:W-:Y:S02]  /*57b0*/  @!P0 SHF.L.U32 R8, R48, 0x10, RZ ;  /* 0x0000001030088819 */ /* 0x000fe400000006ff */
[----:B------:R-:W-:Y:S01]  /*57c0*/  @!P0 PRMT R9, R9, 0x5410, R10 ;  /* 0x0000541009098816 */ /* 0x000fe2000000000a */
[C---:B------:R-:W-:Y:S01]  /*57d0*/  @!P0 IMAD.U32 R5, R7.reuse, 0x10000, RZ ;  /* 0x0001000007058824 */ /* 0x040fe200078e00ff */
[----:B------:R-:W-:Y:S02]  /*57e0*/  @!P0 LOP3.LUT R7, R7, 0xffff0000, RZ, 0xc0, !PT ;  /* 0xffff000007078812 */ /* 0x000fe400078ec0ff */
[----:B------:R-:W-:Y:S01]  /*57f0*/  @!P0 PRMT R10, R4, 0x5410, R6 ;  /* 0x00005410040a8816 */ /* 0x000fe20000000006 */
[----:B------:R-:W-:Y:S02]  /*5800*/  @!P0 IMAD.U32 R6, R37, 0x10000, RZ ;  /* 0x0001000025068824 */ /* 0x000fe400078e00ff */
[----:B------:R-:W-:Y:S02]  /*5810*/  @!P0 IMAD.U32 R4, R9, 0x10000, RZ ;  /* 0x0001000009048824 */ /* 0x000fe400078e00ff */
[C---:B------:R-:W-:Y:S02]  /*5820*/  @!P0 FMUL.FTZ R31, R2.reuse, R6 ;  /* 0x00000006021f8220 */ /* 0x040fe40000410000 */
[-C--:B------:R-:W-:Y:S02]  /*5830*/  @!P0 FMUL.FTZ R2, R2, R4.reuse ;  /* 0x0000000402028220 */ /* 0x080fe40000410000 */
[----:B------:R-:W-:Y:S01]  /*5840*/  @!P0 FFMA.FTZ R74, R8, R4, -R31 ;  /* 0x00000004084a8223 */ /* 0x000fe2000001081f */
[----:B------:R-:W-:Y:S01]  /*5850*/  @!P0 LOP3.LUT R31, R37, 0xffff0000, RZ, 0xc0, !PT ;  /* 0xffff0000251f8812 */ /* 0x000fe200078ec0ff */
[----:B------:R-:W-:Y:S01]  /*5860*/  @!P0 FFMA.FTZ R2, R6, R8, R2 ;  /* 0x0000000806028223 */ /* 0x000fe20000010002 */
[----:B------:R-:W-:Y:S01]  /*5870*/  @!P0 LOP3.LUT R6, R12, 0xffff0000, RZ, 0xc0, !PT ;  /* 0xffff00000c068812 */ /* 0x000fe200078ec0ff */
[-C--:B------:R-:W-:Y:S01]  /*5880*/  @!P0 FMUL.FTZ R4, R3, R5.reuse ;  /* 0x0000000503048220 */ /* 0x080fe20000410000 */
[----:B------:R-:W-:Y:S01]  /*5890*/  @!P0 LOP3.LUT R3, R13, 0xffff0000, RZ, 0xc0, !PT ;  /* 0xffff00000d038812 */ /* 0x000fe200078ec0ff */
[----:B------:R-:W-:Y:S01]  /*58a0*/  @!P0 FFMA.FTZ R73, R34, R5, -R32 ;  /* 0x0000000522498223 */ /* 0x000fe20000010820 */
[----:B------:R-:W-:Y:S01]  /*58b0*/  @!P0 LOP3.LUT R32, R48, 0xffff0000, RZ, 0xc0, !PT ;  /* 0xffff000030208812 */ /* 0x000fe200078ec0ff */
[----:B------:R-:W-:Y:S01]  /*58c0*/  @!P0 FMUL.FTZ R37, R6, R31 ;  /* 0x0000001f06258220 */ /* 0x000fe20000410000 */
[----:B------:R-:W-:Y:S01]  /*58d0*/  @!P0 LOP3.LUT R8, R9, 0xffff0000, RZ, 0xc0, !PT ;  /* 0xffff000009088812 */ /* 0x000fe200078ec0ff */
[C---:B------:R-:W-:Y:S02]  /*58e0*/  @!P0 FMUL.FTZ R9, R3.reuse, R35 ;  /* 0x0000002303098220 */ /* 0x040fe40000410000 */
[-C--:B------:R-:W-:Y:S02]  /*58f0*/  @!P0 FMUL.FTZ R5, R3, R7.reuse ;  /* 0x0000000703058220 */ /* 0x080fe40000410000 */
[----:B------:R-:W-:Y:S01]  /*5900*/  @!P0 FFMA.FTZ R72, R36, R7, -R9 ;  /* 0x0000000724488223 */ /* 0x000fe20000010809 */
[----:B------:R-:W-:Y:S01]  /*5910*/  @!P0 LOP3.LUT R7, R14, 0xffff0000, RZ, 0xc0, !PT ;  /* 0xffff00000e078812 */ /* 0x000fe200078ec0ff */
[-C--:B------:R-:W-:Y:S01]  /*5920*/  @!P0 FFMA.FTZ R71, R32, R8.reuse, -R37 ;  /* 0x0000000820478223 */ /* 0x080fe20000010825 */
[----:B------:R-:W-:Y:S01]  /*5930*/  @!P0 LOP3.LUT R9, R10, 0xffff0000, RZ, 0xc0, !PT ;  /* 0xffff00000a098812 */ /* 0x000fe200078ec0ff */
[C---:B------:R-:W-:Y:S01]  /*5940*/  @!P0 IMAD.U32 R37, R39.reuse, 0x10000, RZ ;  /* 0x0001000027258824 */ /* 0x040fe200078e00ff */
[----:B------:R-:W-:Y:S01]  /*5950*/  @!P0 LOP3.LUT R39, R39, 0xffff0000, RZ, 0xc0, !PT ;  /* 0xffff000027278812 */ /* 0x000fe200078ec0ff */
[----:B------:R-:W-:Y:S02]  /*5960*/  @!P0 FMUL.FTZ R3, R6, R8 ;  /* 0x0000000806038220 */ /* 0x000fe40000410000 */
[----:B------:R-:W-:Y:S02]  /*5970*/  @!P0 IMAD.U32 R6, R14, 0x10000, RZ ;  /* 0x000100000e068824 */ /* 0x000fe400078e00ff */
[C---:B------:R-:W-:Y:S02]  /*5980*/  @!P0 FMUL.FTZ R41, R7.reuse, R39 ;  /* 0x0000002707298220 */ /* 0x040fe40000410000 */
[----:B------:R-:W-:Y:S02]  /*5990*/  @!P0 IMAD.U32 R8, R10, 0x10000, RZ ;  /* 0x000100000a088824 */ /* 0x000fe400078e00ff */
[----:B------:R-:W-:Y:S02]  /*59a0*/  @!P0 FMUL.FTZ R10, R6, R37 ;  /* 0x00000025060a8220 */ /* 0x000fe40000410000 */
[-C--:B------:R-:W-:Y:S02]  /*59b0*/  @!P0 FMUL.FTZ R7, R7, R9.reuse ;  /* 0x0000000907078220 */ /* 0x080fe40000410000 */
[----:B------:R-:W-:Y:S01]  /*59c0*/  @!P0 FFMA.FTZ R63, R40, R9, -R41 ;  /* 0x00000009283f8223 */ /* 0x000fe20000010829 */
[----:B------:R-:W-:Y:S01]  /*59d0*/  @!P0 LOP3.LUT R9, R15, 0xffff0000, RZ, 0xc0, !PT ;  /* 0xffff00000f098812 */ /* 0x000fe200078ec0ff */
[C---:B------:R-:W-:Y:S01]  /*59e0*/  @!P0 IMAD.U32 R41, R43.reuse, 0x10000, RZ ;  /* 0x000100002b298824 */ /* 0x040fe200078e00ff */
[----:B------:R-:W-:Y:S01]  /*59f0*/  @!P0 LOP3.LUT R43, R43, 0xffff0000, RZ, 0xc0, !PT ;  /* 0xffff00002b2b8812 */ /* 0x000fe200078ec0ff */
[-C--:B------:R-:W-:Y:S02]  /*5a00*/  @!P0 FMUL.FTZ R6, R6, R8.reuse ;  /* 0x0000000806068220 */ /* 0x080fe40000410000 */
[----:B------:R-:W-:Y:S02]  /*5a10*/  @!P0 FFMA.FTZ R68, R38, R8, -R10 ;  /* 0x0000000826448223 */ /* 0x000fe4000001080a */
[----:B------:R-:W-:Y:S02]  /*5a20*/  @!P0 IMAD.U32 R8, R15, 0x10000, RZ ;  /* 0x000100000f088824 */ /* 0x000fe400078e00ff */
[C---:B------:R-:W-:Y:S01]  /*5a30*/  @!P0 IMAD.U32 R10, R11.reuse, 0x10000, RZ ;  /* 0x000100000b0a8824 */ /* 0x040fe200078e00ff */
[----:B------:R-:W-:Y:S01]  /*5a40*/  @!P0 LOP3.LUT R11, R11, 0xffff0000, RZ, 0xc0, !PT ;  /* 0xffff00000b0b8812 */ /* 0x000fe200078ec0ff */
[----:B------:R-:W-:Y:S01]  /*5a50*/  @!P0 FFMA.FTZ R3, R31, R32, R3 ;  /* 0x000000201f038223 */ /* 0x000fe20000010003 */
[----:B------:R-:W-:Y:S01]  /*5a60*/  @!P0 F2FP.BF16.PACK_AB R31, R63, R68 ;  /* 0x000000443f1f823e */ /* 0x000fe200000010ff */
[----:B------:R-:W-:Y:S02]  /*5a70*/  @!P0 FMUL.FTZ R61, R8, R41 ;  /* 0x00000029083d8220 */ /* 0x000fe40000410000 */
[----:B------:R-:W-:Y:S02]  /*5a80*/  @!P0 FMUL.FTZ R62, R9, R43 ;  /* 0x0000002b093e8220 */ /* 0x000fe40000410000 */
[----:B------:R-:W-:Y:S02]  /*5a90*/  @!P0 FFMA.FTZ R4, R33, R34, R4 ;  /* 0x0000002221048223 */ /* 0x000fe40000010004 */
[----:B------:R-:W-:Y:S02]  /*5aa0*/  @!P0 FFMA.FTZ R5, R35, R36, R5 ;  /* 0x0000002423058223 */ /* 0x000fe40000010005 */
[----:B------:R-:W-:Y:S02]  /*5ab0*/  @!P0 FFMA.FTZ R61, R42, R10, -R61 ;  /* 0x0000000a2a3d8223 */ /* 0x000fe4000001083d */
[----:B------:R-:W-:Y:S01]  /*5ac0*/  @!P0 FFMA.FTZ R62, R44, R11, -R62 ;  /* 0x0000000b2c3e8223 */ /* 0x000fe2000001083e */
[----:B------:R-:W-:Y:S01]  /*5ad0*/  @!P0 F2FP.BF16.PACK_AB R4, R5, R4 ;  /* 0x000000040504823e */ /* 0x000fe200000010ff */
[----:B------:R-:W-:Y:S01]  /*5ae0*/  @!P0 FMUL.FTZ R8, R8, R10 ;  /* 0x0000000a08088220 */ /* 0x000fe20000410000 */
[----:B------:R-:W-:Y:S01]  /*5af0*/  @!P0 F2FP.BF16.PACK_AB R10, R71, R74 ;  /* 0x0000004a470a823e */ /* 0x000fe200000010ff */
[----:B------:R-:W-:Y:S01]  /*5b00*/  @!P0 FFMA.FTZ R6, R37, R38, R6 ;  /* 0x0000002625068223 */ /* 0x000fe20000010006 */
[----:B------:R-:W-:Y:S01]  /*5b10*/  @!P0 F2FP.BF16.PACK_AB R32, R62, R61 ;  /* 0x0000003d3e20823e */ /* 0x000fe200000010ff */
[----:B------:R-:W-:Y:S01]  /*5b20*/  @!P0 FMUL.FTZ R9, R9, R11 ;  /* 0x0000000b09098220 */ /* 0x000fe20000410000 */
[----:B------:R-:W-:Y:S01]  /*5b30*/  @!P0 F2FP.BF16.PACK_AB R11, R72, R73 ;  /* 0x00000049480b823e */ /* 0x000fe200000010ff */
[----:B------:R-:W-:Y:S01]  /*5b40*/  @!P0 FFMA.FTZ R7, R39, R40, R7 ;  /* 0x0000002827078223 */ /* 0x000fe20000010007 */
[----:B------:R-:W-:Y:S01]  /*5b50*/  @!P0 MOV R48, R10 ;  /* 0x0000000a00308202 */ /* 0x000fe20000000f00 */
[----:B------:R-:W-:Y:S01]  /*5b60*/  @!P0 FFMA.FTZ R8, R41, R42, R8 ;  /* 0x0000002a29088223 */ /* 0x000fe20000010008 */
[----:B------:R-:W-:Y:S01]  /*5b70*/  @!P0 MOV R51, R32 ;  /* 0x0000002000338202 */ /* 0x000fe20000000f00 */
[----:B------:R-:W-:Y:S01]  /*5b80*/  @!P0 FFMA.FTZ R9, R43, R44, R9 ;  /* 0x0000002c2b098223 */ /* 0x000fe20000010009 */
[----:B------:R-:W-:Y:S01]  /*5b90*/  @!P0 F2FP.BF16.PACK_AB R10, R3, R2 ;  /* 0x00000002030a823e */ /* 0x000fe200000010ff */
[----:B------:R-:W-:Y:S01]  /*5ba0*/  @!P0 IMAD.MOV.U32 R49, RZ, RZ, R11 ;  /* 0x000000ffff318224 */ /* 0x000fe200078e000b */
[----:B------:R-:W-:Y:S01]  /*5bb0*/  @!P0 F2FP.BF16.PACK_AB R3, R7, R6 ;  /* 0x000000060703823e */ /* 0x000fe200000010ff */
[----:B------:R-:W-:Y:S01]  /*5bc0*/  @!P0 IMAD.MOV.U32 R50, RZ, RZ, R31 ;  /* 0x000000ffff328224 */ /* 0x000fe200078e001f */
[----:B------:R-:W-:Y:S01]  /*5bd0*/  @!P0 F2FP.BF16.PACK_AB R2, R9, R8 ;  /* 0x000000080902823e */ /* 0x000fe200000010ff */
[----:B------:R-:W-:Y:S01]  /*5be0*/  @!P0 IMAD.MOV.U32 R12, RZ, RZ, R10 ;  /* 0x000000ffff0c8224 */ /* 0x000fe200078e000a */
[----:B------:R-:W-:Y:S01]  /*5bf0*/  @!P0 MOV R14, R3 ;  /* 0x00000003000e8202 */ /* 0x000fe20000000f00 */
[----:B------:R-:W-:Y:S01]  /*5c00*/  @!P0 IMAD.MOV.U32 R13, RZ, RZ, R4 ;  /* 0x000000ffff0d8224 */ /* 0x000fe200078e0004 */
[----:B------:R1:W-:Y:S01]  /*5c10*/  STG.E.128 [R66.64], R48 ;  /* 0x0000003042007986 */ /* 0x0003e2000c101d06 */
[----:B------:R-:W-:Y:S07]  /*5c20*/  @!P0 IMAD.MOV.U32 R15, RZ, RZ, R2 ;  /* 0x000000ffff0f8224 */ /* 0x000fee00078e0002 */
[----:B------:R1:W-:Y:S02]  /*5c30*/  @!P2 STG.E.128 [R64.64], R12 ;  /* 0x0000000c4000a986 */ /* 0x0003e4000c101d06 */
.L_x_197:
[----:B------:R-:W-:Y:S05]  /*5c40*/  BSYNC B0 ;  /* 0x0000000000007941 */ /* 0x000fea0003800000 */
.L_x_196:
[----:B------:R-:W-:Y:S01]  /*5c50*/  ISETP.GE.AND P0, PT, R24, c[0x0][0x1d4], PT ;  /* 0x0000750018007a0c */ /* 0x000fe20003f06270 */
[----:B------:R-:W-:Y:S01]  /*5c60*/  @!UPT UIADD3 URZ, URZ, URZ, URZ ;  /* 0x0000003f3f3ff290 */ /* 0x000fe2000fffe03f */
[----:B------:R-:W-:Y:S11]  /*5c70*/  BSSY B0, `(.L_x_198) ;  /* 0x0000071000007945 */ /* 0x000ff60003800000 */
[----:B------:R-:W-:-:S05]  /*5c80*/  @P0 BRA `(.L_x_199) ;  /* 0x000006f000000947 */ /* 0x000fca0003800000 */
[----:B------:R-:W-:Y:S01]  /*5c90*/  ISETP.GE.AND P2, PT, R82, c[0x0][0x1d4], PT ;  /* 0x0000750052007a0c */ /* 0x000fe20003f46270 */
[----:B-1----:R-:W-:Y:S01]  /*5ca0*/  LDS.128 R12, [R104+0x3c80] ;  /* 0x003c8000680c7984 */ /* 0x002fe20000000c00 */
[-C--:B------:R-:W-:Y:S04]  /*5cb0*/  IADD3 R2, P1, P0, R76, R70.reuse, R101 ;  /* 0x000000464c027210 */ /* 0x080fe8000783e065 */
[-C--:B------:R-:W-:Y:S03]  /*5cc0*/  IADD3.X R4, R78, R69.reuse, R112, P1, P0 ;  /* 0x000000454e047210 */ /* 0x080fe60000fe0470 */
[----:B------:R-:W1:Y:S04]  /*5cd0*/  LDS.128 R40, [R114+0x3c80] ;  /* 0x003c800072287984 */ /* 0x000e680000000c00 */
[----:B------:R-:W-:Y:S04]  /*5ce0*/  @!P2 IADD3 R3, P1, P0, R76, R70, R82 ;  /* 0x000000464c03a210 */ /* 0x000fe8000783e052 */
[----:B------:R-:W-:Y:S02]  /*5cf0*/  @!P2 IADD3.X R5, R78, R69, R107, P1, P0 ;  /* 0x000000454e05a210 */ /* 0x000fe40000fe046b */
[C---:B------:R-:W-:Y:S04]  /*5d00*/  LEA R50, P0, R2.reuse, c[0x0][0x1c8], 0x1 ;  /* 0x0000720002327a11 */ /* 0x040fe800078008ff */
[----:B------:R-:W-:Y:S02]  /*5d10*/  LEA.HI.X R51, R2, c[0x0][0x1cc], R4, 0x1, P0 ;  /* 0x0000730002337a11 */ /* 0x000fe400000f0c04 */
[C---:B------:R-:W-:Y:S04]  /*5d20*/  @!P2 LEA R48, P0, R3.reuse, c[0x0][0x1c8], 0x1 ;  /* 0x000072000330aa11 */ /* 0x040fe800078008ff */
[----:B------:R-:W-:Y:S02]  /*5d30*/  @!P2 LEA.HI.X R49, R3, c[0x0][0x1cc], R5, 0x1, P0 ;  /* 0x000073000331aa11 */ /* 0x000fe400000f0c05 */
[----:B------:R-:W-:Y:S11]  /*5d40*/  ISETP.GE.AND P0, PT, R24, c[0x0][0x27c], PT ;  /* 0x00009f0018007a0c */ /* 0x000ff60003f06270 */
[----:B------:R-:W-:Y:S02]  /*5d50*/  @!UPT UIADD3 URZ, URZ, URZ, URZ ;  /* 0x0000003f3f3ff290 */ /* 0x000fe4000fffe03f */
[----:B------:R-:W-:Y:S02]  /*5d60*/  @!P0 SHF.R.U64 R2, R16, 0x10, R17 ;  /* 0x0000001010028819 */ /* 0x000fe40000001211 */
[--C-:B------:R-:W-:Y:S02]  /*5d70*/  @!P0 SHF.R.U32.HI R4, RZ, 0x10, R19.reuse ;  /* 0x00000010ff048819 */ /* 0x100fe40000011613 */
[----:B------:R-:W-:Y:S01]  /*5d80*/  @!P0 SHF.R.U64 R3, R18, 0x10, R19 ;  /* 0x0000001012038819 */ /* 0x000fe20000001213 */
[----:B-1----:R-:W-:Y:S01]  /*5d90*/  @!P0 IMAD.U32 R11, R40, 0x10000, RZ ;  /* 0x00010000280b8824 */ /* 0x002fe200078e00ff */
[C---:B------:R-:W-:Y:S01]  /*5da0*/  @!P0 LOP3.LUT R38, R43.reuse, 0xffff0000, RZ, 0xc0, !PT ;  /* 0xffff00002b268812 */ /* 0x040fe200078ec0ff */
[----:B------:R-:W-:Y:S01]  /*5db0*/  @!P0 IMAD.U32 R36, R43, 0x10000, RZ ;  /* 0x000100002b248824 */ /* 0x000fe200078e00ff */
[----:B------:R-:W-:Y:S02]  /*5dc0*/  @!P0 LOP3.LUT R34, R42, 0xffff0000, RZ, 0xc0, !PT ;  /* 0xffff00002a228812 */ /* 0x000fe400078ec0ff */
[----:B------:R-:W-:Y:S01]  /*5dd0*/  @!P0 PRMT R10, R27, 0x5432, R3 ;  /* 0x000054321b0a8816 */ /* 0x000fe20000000003 */
[----:B------:R-:W-:Y:S01]  /*5de0*/  @!P0 IMAD.U32 R3, R12, 0x10000, RZ ;  /* 0x000100000c038824 */ /* 0x000fe200078e00ff */
[----:B------:R-:W-:Y:S02]  /*5df0*/  @!P0 SHF.R.U32.HI R6, RZ, 0x10, R17 ;  /* 0x00000010ff068819 */ /* 0x000fe40000011611 */
[----:B------:R-:W-:Y:S02]  /*5e00*/  @!P0 LOP3.LUT R17, R40, 0xffff0000, RZ, 0xc0, !PT ;  /* 0xffff000028118812 */ /* 0x000fe400078ec0ff */
[----:B------:R-:W-:Y:S02]  /*5e10*/  @!P0 SHF.R.U64 R5, R52, 0x10, R53 ;  /* 0x0000001034058819 */ /* 0x000fe40000001235 */
[----:B------:R-:W-:Y:S02]  /*5e20*/  @!P0 SHF.R.U32.HI R8, RZ, 0x10, R55 ;  /* 0x00000010ff088819 */ /* 0x000fe40000011637 */
[----:B------:R-:W-:Y:S02]  /*5e30*/  @!P0 PRMT R5, R45, 0x5410, R5 ;  /* 0x000054102d058816 */ /* 0x000fe40000000005 */
[----:B------:R-:W-:Y:S02]  /*5e40*/  @!P0 SHF.R.U64 R9, R54, 0x10, R55 ;  /* 0x0000001036098819 */ /* 0x000fe40000001237 */
[----:B------:R-:W-:Y:S02]  /*5e50*/  @!P0 LOP3.LUT R16, R5, 0xffff0000, RZ, 0xc0, !PT ;  /* 0xffff000005108812 */ /* 0x000fe400078ec0ff */
[----:B------:R-:W-:Y:S02]  /*5e60*/  @!P0 PRMT R2, R26, 0x5432, R2 ;  /* 0x000054321a028816 */ /* 0x000fe40000000002 */
[----:B------:R-:W-:Y:S02]  /*5e70*/  @!P0 PRMT R32, R46, 0x5410, R8 ;  /* 0x000054102e208816 */ /* 0x000fe40000000008 */
[----:B------:R-:W-:Y:S02]  /*5e80*/  @!P0 PRMT R8, R27, 0x5410, R4 ;  /* 0x000054101b088816 */ /* 0x000fe40000000004 */
[----:B------:R-:W-:Y:S01]  /*5e90*/  @!P0 LOP3.LUT R4, R12, 0xffff0000, RZ, 0xc0, !PT ;  /* 0xffff00000c048812 */ /* 0x000fe200078ec0ff */
[----:B------:R-:W-:Y:S01]  /*5ea0*/  @!P0 IMAD.U32 R35, R32, 0x10000, RZ ;  /* 0x0001000020238824 */ /* 0x000fe200078e00ff */
[----:B------:R-:W-:Y:S02]  /*5eb0*/  @!P0 LOP3.LUT R27, R41, 0xffff0000, RZ, 0xc0, !PT ;  /* 0xffff0000291b8812 */ /* 0x000fe400078ec0ff */
[----:B------:R-:W-:Y:S01]  /*5ec0*/  @!P0 SHF.R.U32.HI R7, RZ, 0x10, R53 ;  /* 0x00000010ff078819 */ /* 0x000fe20000011635 */
[----:B------:R-:W-:Y:S01]  /*5ed0*/  @!P0 FMUL.FTZ R19, R4, R16 ;  /* 0x0000001004138220 */ /* 0x000fe20000410000 */
[----:B------:R-:W-:Y:S01]  /*5ee0*/  @!P0 PRMT R33, R46, 0x5432, R9 ;  /* 0x000054322e218816 */ /* 0x000fe20000000009 */
[----:B------:R-:W-:Y:S01]  /*5ef0*/  @!P0 IMAD.U32 R9, R5, 0x10000, RZ ;  /* 0x0001000005098824 */ /* 0x000fe200078e00ff */
[C---:B------:R-:W-:Y:S02]  /*5f00*/  @!P0 LOP3.LUT R5, R2.reuse, 0xffff0000, RZ, 0xc0, !PT ;  /* 0xffff000002058812 */ /* 0x040fe400078ec0ff */
[----:B------:R-:W-:Y:S01]  /*5f10*/  @!P0 PRMT R31, R45, 0x5432, R7 ;  /* 0x000054322d1f8816 */ /* 0x000fe20000000007 */
[----:B------:R-:W-:Y:S01]  /*5f20*/  @!P0 IMAD.U32 R7, R2, 0x10000, RZ ;  /* 0x0001000002078824 */ /* 0x000fe200078e00ff */
[----:B------:R-:W-:Y:S01]  /*5f30*/  @!P0 PRMT R6, R26, 0x5410, R6 ;  /* 0x000054101a068816 */ /* 0x000fe20000000006 */
[----:B------:R-:W-:Y:S01]  /*5f40*/  @!P0 FMUL.FTZ R18, R3, R9 ;  /* 0x0000000903128220 */ /* 0x000fe20000410000 */
[----:B------:R-:W-:Y:S01]  /*5f50*/  @!P0 LOP3.LUT R26, R31, 0xffff0000, RZ, 0xc0, !PT ;  /* 0xffff00001f1a8812 */ /* 0x000fe200078ec0ff */
[----:B------:R-:W-:Y:S01]  /*5f60*/  @!P0 FMUL.FTZ R2, R3, R7 ;  /* 0x0000000703028220 */ /* 0x000fe20000410000 */
[----:B------:R-:W-:Y:S01]  /*5f70*/  @!P0 LOP3.LUT R37, R32, 0xffff0000, RZ, 0xc0, !PT ;  /* 0xffff000020258812 */ /* 0x000fe200078ec0ff */
[-C--:B------:R-:W-:Y:S02]  /*5f80*/  @!P0 FMUL.FTZ R3, R4, R5.reuse ;  /* 0x0000000504038220 */ /* 0x080fe40000410000 */
[----:B------:R-:W-:Y:S01]  /*5f90*/  @!P0 FFMA.FTZ R54, R17, R5, -R19 ;  /* 0x0000000511368223 */ /* 0x000fe20000010813 */
[----:B------:R-:W-:Y:S01]  /*5fa0*/  @!P0 LOP3.LUT R5, R13, 0xffff0000, RZ, 0xc0, !PT ;  /* 0xffff00000d058812 */ /* 0x000fe200078ec0ff */
[----:B------:R-:W-:Y:S01]  /*5fb0*/  @!P0 FFMA.FTZ R55, R11, R7, -R18 ;  /* 0x000000070b378223 */ /* 0x000fe20000010812 */
[----:B------:R-:W-:Y:S01]  /*5fc0*/  @!P0 SHF.L.U32 R18, R31, 0x10, RZ ;  /* 0x000000101f128819 */ /* 0x000fe200000006ff */
[----:B------:R-:W-:Y:S02]  /*5fd0*/  @!P0 IMAD.U32 R4, R13, 0x10000, RZ ;  /* 0x000100000d048824 */ /* 0x000fe400078e00ff */
[C---:B------:R-:W-:Y:S01]  /*5fe0*/  @!P0 IMAD.U32 R7, R6.reuse, 0x10000, RZ ;  /* 0x0001000006078824 */ /* 0x040fe200078e00ff */
[----:B------:R-:W-:Y:S01]  /*5ff0*/  @!P0 LOP3.LUT R6, R6, 0xffff0000, RZ, 0xc0, !PT ;  /* 0xffff000006068812 */ /* 0x000fe200078ec0ff */
[----:B------:R-:W-:Y:S02]  /*6000*/  @!P0 FFMA.FTZ R2, R9, R11, R2 ;  /* 0x0000000b09028223 */ /* 0x000fe40000010002 */
[----:B------:R-:W-:Y:S02]  /*6010*/  @!P0 FMUL.FTZ R11, R5, R26 ;  /* 0x0000001a050b8220 */ /* 0x000fe40000410000 */
[----:B------:R-:W-:Y:S02]  /*6020*/  @!P0 IMAD.U32 R19, R41, 0x10000, RZ ;  /* 0x0001000029138824 */ /* 0x000fe400078e00ff */
[----:B------:R-:W-:Y:S02]  /*6030*/  @!P0 FMUL.FTZ R9, R4, R18 ;  /* 0x0000001204098220 */ /* 0x000fe40000410000 */
[-C--:B------:R-:W-:Y:S02]  /*6040*/  @!P0 FMUL.FTZ R5, R5, R6.reuse ;  /* 0x0000000605058220 */ /* 0x080fe40000410000 */
[----:B------:R-:W-:Y:S01]  /*6050*/  @!P0 FFMA.FTZ R52, R27, R6, -R11 ;  /* 0x000000061b348223 */ /* 0x000fe2000001080b */
[----:B------:R-:W-:Y:S01]  /*6060*/  @!P0 LOP3.LUT R11, R8, 0xffff0000, RZ, 0xc0, !PT ;  /* 0xffff0000080b8812 */ /* 0x000fe200078ec0ff */
[----:B------:R-:W-:Y:S02]  /*6070*/  @!P0 IMAD.U32 R6, R15, 0x10000, RZ ;  /* 0x000100000f068824 */ /* 0x000fe400078e00ff */
[-C--:B------:R-:W-:Y:S02]  /*6080*/  @!P0 FMUL.FTZ R4, R4, R7.reuse ;  /* 0x0000000704048220 */ /* 0x080fe40000410000 */
[----:B------:R-:W-:Y:S01]  /*6090*/  @!P0 FFMA.FTZ R53, R19, R7, -R9 ;  /* 0x0000000713358223 */ /* 0x000fe20000010809 */
[----:B------:R-:W-:Y:S01]  /*60a0*/  @!P0 LOP3.LUT R7, R15, 0xffff0000, RZ, 0xc0, !PT ;  /* 0xffff00000f078812 */ /* 0x000fe200078ec0ff */
[----:B------:R-:W-:Y:S01]  /*60b0*/  @!P0 FMUL.FTZ R31, R6, R35 ;  /* 0x00000023061f8220 */ /* 0x000fe20000410000 */
[----:B------:R-:W-:Y:S01]  /*60c0*/  @!P0 SHF.L.U32 R9, R8, 0x10, RZ ;  /* 0x0000001008098819 */ /* 0x000fe200000006ff */
[----:B------:R-:W-:Y:S02]  /*60d0*/  @!P0 FFMA.FTZ R3, R16, R17, R3 ;  /* 0x0000001110038223 */ /* 0x000fe40000010003 */
[C---:B------:R-:W-:Y:S02]  /*60e0*/  @!P0 FMUL.FTZ R32, R7.reuse, R37 ;  /* 0x0000002507208220 */ /* 0x040fe40000410000 */
[-C--:B------:R-:W-:Y:S02]  /*60f0*/  @!P0 FMUL.FTZ R8, R6, R9.reuse ;  /* 0x0000000906088220 */ /* 0x080fe40000410000 */
[----:B------:R-:W-:Y:S02]  /*6100*/  @!P0 FFMA.FTZ R46, R36, R9, -R31 ;  /* 0x00000009242e8223 */ /* 0x000fe4000001081f */
[-C--:B------:R-:W-:Y:S01]  /*6110*/  @!P0 FMUL.FTZ R9, R7, R11.reuse ;  /* 0x0000000b07098220 */ /* 0x080fe20000410000 */
[C---:B------:R-:W-:Y:S01]  /*6120*/  @!P0 LOP3.LUT R7, R14.reuse, 0xffff0000, RZ, 0xc0, !PT ;  /* 0xffff00000e078812 */ /* 0x040fe200078ec0ff */
[C---:B------:R-:W-:Y:S01]  /*6130*/  @!P0 IMAD.U32 R31, R33.reuse, 0x10000, RZ ;  /* 0x00010000211f8824 */ /* 0x040fe200078e00ff */
[----:B------:R-:W-:Y:S01]  /*6140*/  @!P0 LOP3.LUT R33, R33, 0xffff0000, RZ, 0xc0, !PT ;  /* 0xffff000021218812 */ /* 0x000fe200078ec0ff */
[----:B------:R-:W-:Y:S02]  /*6150*/  @!P0 IMAD.U32 R6, R14, 0x10000, RZ ;  /* 0x000100000e068824 */ /* 0x000fe400078e00ff */
[----:B------:R-:W-:Y:S02]  /*6160*/  @!P0 FFMA.FTZ R45, R38, R11, -R32 ;  /* 0x0000000b262d8223 */ /* 0x000fe40000010820 */
[C---:B------:R-:W-:Y:S01]  /*6170*/  @!P0 IMAD.U32 R11, R10.reuse, 0x10000, RZ ;  /* 0x000100000a0b8824 */ /* 0x040fe200078e00ff */
[----:B------:R-:W-:Y:S01]  /*6180*/  @!P0 LOP3.LUT R10, R10, 0xffff0000, RZ, 0xc0, !PT ;  /* 0xffff00000a0a8812 */ /* 0x000fe200078ec0ff */
[----:B------:R-:W-:Y:S01]  /*6190*/  @!P0 IMAD.U32 R32, R42, 0x10000, RZ ;  /* 0x000100002a208824 */ /* 0x000fe200078e00ff */
[----:B------:R-:W-:Y:S01]  /*61a0*/  @!P0 F2FP.BF16.PACK_AB R17, R45, R46 ;  /* 0x0000002e2d11823e */ /* 0x000fe200000010ff */
[C---:B------:R-:W-:Y:S02]  /*61b0*/  @!P0 FMUL.FTZ R39, R6.reuse, R31 ;  /* 0x0000001f06278220 */ /* 0x040fe40000410000 */
[C---:B------:R-:W-:Y:S02]  /*61c0*/  @!P0 FMUL.FTZ R44, R7.reuse, R33 ;  /* 0x00000021072c8220 */ /* 0x040fe40000410000 */
[----:B------:R-:W-:Y:S02]  /*61d0*/  @!P0 FMUL.FTZ R6, R6, R11 ;  /* 0x0000000b06068220 */ /* 0x000fe40000410000 */
[----:B------:R-:W-:Y:S02]  /*61e0*/  @!P0 FFMA.FTZ R4, R18, R19, R4 ;  /* 0x0000001312048223 */ /* 0x000fe40000010004 */
[----:B------:R-:W-:Y:S01]  /*61f0*/  @!P0 FFMA.FTZ R39, R32, R11, -R39 ;  /* 0x0000000b20278223 */ /* 0x000fe20000010827 */
[----:B------:R-:W-:Y:S01]  /*6200*/  @!P0 F2FP.BF16.PACK_AB R11, R52, R53 ;  /* 0x00000035340b823e */ /* 0x000fe200000010ff */
[-C--:B------:R-:W-:Y:S02]  /*6210*/  @!P0 FMUL.FTZ R7, R7, R10.reuse ;  /* 0x0000000a07078220 */ /* 0x080fe40000410000 */
[----:B------:R-:W-:Y:S01]  /*6220*/  @!P0 FFMA.FTZ R44, R34, R10, -R44 ;  /* 0x0000000a222c8223 */ /* 0x000fe2000001082c */
[----:B------:R-:W-:Y:S01]  /*6230*/  @!P0 F2FP.BF16.PACK_AB R10, R54, R55 ;  /* 0x00000037360a823e */ /* 0x000fe200000010ff */
[----:B------:R-:W-:Y:S02]  /*6240*/  @!P0 FFMA.FTZ R5, R26, R27, R5 ;  /* 0x0000001b1a058223 */ /* 0x000fe40000010005 */
[----:B------:R-:W-:Y:S01]  /*6250*/  @!P0 FFMA.FTZ R6, R31, R32, R6 ;  /* 0x000000201f068223 */ /* 0x000fe20000010006 */
[----:B------:R-:W-:Y:S01]  /*6260*/  @!P0 MOV R40, R10 ;  /* 0x0000000a00288202 */ /* 0x000fe20000000f00 */
[----:B------:R-:W-:Y:S01]  /*6270*/  @!P0 FFMA.FTZ R7, R33, R34, R7 ;  /* 0x0000002221078223 */ /* 0x000fe20000010007 */
[----:B------:R-:W-:Y:S01]  /*6280*/  @!P0 F2FP.BF16.PACK_AB R16, R44, R39 ;  /* 0x000000272c10823e */ /* 0x000fe200000010ff */
[----:B------:R-:W-:Y:S01]  /*6290*/  @!P0 FFMA.FTZ R8, R35, R36, R8 ;  /* 0x0000002423088223 */ /* 0x000fe20000010008 */
[----:B------:R-:W-:Y:S01]  /*62a0*/  @!P0 F2FP.BF16.PACK_AB R10, R3, R2 ;  /* 0x00000002030a823e */ /* 0x000fe200000010ff */
        /* <DEDUP_REMOVED lines=8> */
[----:B------:R-:W-:Y:S02]  /*6330*/  @!P0 IMAD.MOV.U32 R12, RZ, RZ, R10 ;  /* 0x000000ffff0c8224 */ /* 0x000fe400078e000a */
[----:B------:R-:W-:Y:S01]  /*6340*/  @!P0 IMAD.MOV.U32 R14, RZ, RZ, R3 ;  /* 0x000000ffff0e8224 */ /* 0x000fe200078e0003 */
[----:B------:R1:W-:Y:S01]  /*6350*/  STG.E.128 [R50.64], R40 ;  /* 0x0000002832007986 */ /* 0x0003e2000c101d06 */
[----:B------:R-:W-:Y:S07]  /*6360*/  @!P0 IMAD.MOV.U32 R15, RZ, RZ, R2 ;  /* 0x000000ffff0f8224 */ /* 0x000fee00078e0002 */
[----:B------:R1:W-:Y:S02]  /*6370*/  @!P2 STG.E.128 [R48.64], R12 ;  /* 0x0000000c3000a986 */ /* 0x0003e4000c101d06 */
.L_x_199:
[----:B------:R-:W-:Y:S05]  /*6380*/  BSYNC B0 ;  /* 0x0000000000007941 */ /* 0x000fea0003800000 */
.L_x_198:
[----:B------:R-:W-:Y:S11]  /*6390*/  ISETP.GE.AND P0, PT, R25, c[0x0][0x1d4], PT ;  /* 0x0000750019007a0c */ /* 0x000ff60003f06270 */
[----:B------:R-:W-:Y:S02]  /*63a0*/  @!UPT UIADD3 URZ, URZ, URZ, URZ ;  /* 0x0000003f3f3ff290 */ /* 0x000fe4000fffe03f */
[----:B------:R-:W-:-:S05]  /*63b0*/  @P0 BRA `(.L_x_183) ;  /* 0x000008a000000947 */ /* 0x000fca0003800000 */
[----:B------:R-:W-:Y:S01]  /*63c0*/  IADD3 R10, P1, P0, R76, R70, R100 ;  /* 0x000000464c0a7210 */ /* 0x000fe2000783e064 */
[----:B-1----:R-:W1:Y:S03]  /*63d0*/  LDS.128 R12, [R103+0x3c80] ;  /* 0x003c8000670c7984 */ /* 0x002e660000000c00 */
[----:B------:R-:W-:Y:S02]  /*63e0*/  IADD3.X R11, R78, R69, R111, P1, P0 ;  /* 0x000000454e0b7210 */ /* 0x000fe40000fe046f */
[----:B------:R-:W-:Y:S02]  /*63f0*/  ISETP.GE.AND P0, PT, R25, c[0x0][0x27c], PT ;  /* 0x00009f0019007a0c */ /* 0x000fe40003f06270 */
[C---:B------:R-:W-:Y:S01]  /*6400*/  LEA R48, P1, R10.reuse, c[0x0][0x1c8], 0x1 ;  /* 0x000072000a307a11 */ /* 0x040fe200078208ff */
[----:B------:R-:W2:Y:S03]  /*6410*/  LDS.128 R40, [R109+0x3c80] ;  /* 0x003c80006d287984 */ /* 0x000ea60000000c00 */
[----:B------:R-:W-:Y:S02]  /*6420*/  LEA.HI.X R49, R10, c[0x0][0x1cc], R11, 0x1, P1 ;  /* 0x000073000a317a11 */ /* 0x000fe400008f0c0b */
[----:B------:R-:W-:Y:S05]  /*6430*/  ISETP.GE.AND P1, PT, R84, c[0x0][0x1d4], PT ;  /* 0x0000750054007a0c */ /* 0x000fea0003f26270 */
[----:B------:R-:W-:Y:S02]  /*6440*/  @!P0 SHF.R.U64 R2, R20, 0x10, R21 ;  /* 0x0000001014028819 */ /* 0x000fe40000001215 */
[----:B------:R-:W-:Y:S02]  /*6450*/  @!P0 SHF.R.U64 R4, R22, 0x10, R23 ;  /* 0x0000001016048819 */ /* 0x000fe40000001217 */
[----:B------:R-:W-:Y:S02]  /*6460*/  @!P0 SHF.R.U32.HI R3, RZ, 0x10, R21 ;  /* 0x00000010ff038819 */ /* 0x000fe40000011615 */
[----:B------:R-:W-:Y:S02]  /*6470*/  @!P0 SHF.R.U32.HI R6, RZ, 0x10, R57 ;  /* 0x00000010ff068819 */ /* 0x000fe40000011639 */
[C---:B------:R-:W-:Y:S02]  /*6480*/  @!P0 PRMT R16, R28.reuse, 0x5410, R3 ;  /* 0x000054101c108816 */ /* 0x040fe40000000003 */
[----:B------:R-:W-:Y:S02]  /*6490*/  @!P0 PRMT R3, R28, 0x5432, R2 ;  /* 0x000054321c038816 */ /* 0x000fe40000000002 */
[C---:B------:R-:W-:Y:S01]  /*64a0*/  @!P0 PRMT R27, R47.reuse, 0x5410, R6 ;  /* 0x000054102f1b8816 */ /* 0x040fe20000000006 */
[C---:B------:R-:W-:Y:S01]  /*64b0*/  @!P0 IMAD.U32 R6, R16.reuse, 0x10000, RZ ;  /* 0x0001000010068824 */ /* 0x040fe200078e00ff */
[----:B------:R-:W-:Y:S02]  /*64c0*/  @!P0 LOP3.LUT R16, R16, 0xffff0000, RZ, 0xc0, !PT ;  /* 0xffff000010108812 */ /* 0x000fe400078ec0ff */
[----:B------:R-:W-:Y:S02]  /*64d0*/  @!P0 SHF.R.U64 R7, R56, 0x10, R57 ;  /* 0x0000001038078819 */ /* 0x000fe40000001239 */
[----:B------:R-:W-:Y:S02]  /*64e0*/  @!P0 SHF.R.U32.HI R8, RZ, 0x10, R59 ;  /* 0x00000010ff088819 */ /* 0x000fe4000001163b */
[----:B------:R-:W-:Y:S01]  /*64f0*/  @!P0 PRMT R7, R47, 0x5432, R7 ;  /* 0x000054322f078816 */ /* 0x000fe20000000007 */
[----:B-1----:R-:W-:Y:S01]  /*6500*/  @!P0 IMAD.U32 R2, R13, 0x10000, RZ ;  /* 0x000100000d028824 */ /* 0x002fe200078e00ff */
[----:B------:R-:W-:Y:S03]  /*6510*/  @!P0 PRMT R17, R60, 0x5410, R8 ;  /* 0x000054103c118816 */ /* 0x000fe60000000008 */
[C---:B------:R-:W-:Y:S01]  /*6520*/  @!P0 IMAD.U32 R19, R7.reuse, 0x10000, RZ ;  /* 0x0001000007138824 */ /* 0x040fe200078e00ff */
[----:B------:R-:W-:Y:S01]  /*6530*/  @!P0 LOP3.LUT R21, R7, 0xffff0000, RZ, 0xc0, !PT ;  /* 0xffff000007158812 */ /* 0x000fe200078ec0ff */
[----:B------:R-:W-:Y:S01]  /*6540*/  @!P0 IMAD.U32 R7, R3, 0x10000, RZ ;  /* 0x0001000003078824 */ /* 0x000fe200078e00ff */
[----:B------:R-:W-:Y:S01]  /*6550*/  @!P0 SHF.L.U32 R34, R17, 0x10, RZ ;  /* 0x0000001011228819 */ /* 0x000fe200000006ff */
[C---:B--2---:R-:W-:Y:S01]  /*6560*/  @!P0 IMAD.U32 R26, R41.reuse, 0x10000, RZ ;  /* 0x00010000291a8824 */ /* 0x044fe200078e00ff */
[----:B------:R-:W-:Y:S01]  /*6570*/  @!P0 SHF.L.U32 R20, R40, 0x10, RZ ;  /* 0x0000001028148819 */ /* 0x000fe200000006ff */
[----:B------:R-:W-:Y:S01]  /*6580*/  @!P0 IMAD.U32 R31, R42, 0x10000, RZ ;  /* 0x000100002a1f8824 */ /* 0x000fe200078e00ff */
[----:B------:R-:W-:Y:S02]  /*6590*/  @!P0 LOP3.LUT R22, R40, 0xffff0000, RZ, 0xc0, !PT ;  /* 0xffff000028168812 */ /* 0x000fe400078ec0ff */
[----:B------:R-:W-:Y:S02]  /*65a0*/  @!P0 LOP3.LUT R28, R41, 0xffff0000, RZ, 0xc0, !PT ;  /* 0xffff0000291c8812 */ /* 0x000fe400078ec0ff */
[----:B------:R-:W-:Y:S02]  /*65b0*/  @!P0 LOP3.LUT R33, R42, 0xffff0000, RZ, 0xc0, !PT ;  /* 0xffff00002a218812 */ /* 0x000fe400078ec0ff */
[C---:B------:R-:W-:Y:S02]  /*65c0*/  @!P0 SHF.L.U32 R35, R43.reuse, 0x10, RZ ;  /* 0x000000102b238819 */ /* 0x040fe400000006ff */
[----:B------:R-:W-:Y:S02]  /*65d0*/  @!P0 LOP3.LUT R37, R43, 0xffff0000, RZ, 0xc0, !PT ;  /* 0xffff00002b258812 */ /* 0x000fe400078ec0ff */
[----:B------:R-:W-:Y:S02]  /*65e0*/  @!P0 LOP3.LUT R10, R15, 0xffff0000, RZ, 0xc0, !PT ;  /* 0xffff00000f0a8812 */ /* 0x000fe400078ec0ff */
[----:B------:R-:W-:Y:S02]  /*65f0*/  @!P0 LOP3.LUT R36, R17, 0xffff0000, RZ, 0xc0, !PT ;  /* 0xffff000011248812 */ /* 0x000fe400078ec0ff */
[----:B------:R-:W-:Y:S01]  /*6600*/  @!P0 SHF.R.U32.HI R5, RZ, 0x10, R23 ;  /* 0x00000010ff058819 */ /* 0x000fe20000011617 */
[C---:B------:R-:W-:Y:S01]  /*6610*/  @!P0 IMAD.U32 R23, R27.reuse, 0x10000, RZ ;  /* 0x000100001b178824 */ /* 0x040fe200078e00ff */
[----:B------:R-:W-:Y:S01]  /*6620*/  @!P0 LOP3.LUT R27, R27, 0xffff0000, RZ, 0xc0, !PT ;  /* 0xffff00001b1b8812 */ /* 0x000fe200078ec0ff */
[----:B------:R-:W-:Y:S01]  /*6630*/  @!P0 FMUL.FTZ R38, R10, R36 ;  /* 0x000000240a268220 */ /* 0x000fe20000410000 */
[----:B------:R-:W-:Y:S01]  /*6640*/  @!P0 PRMT R11, R29, 0x5410, R5 ;  /* 0x000054101d0b8816 */ /* 0x000fe20000000005 */
[----:B------:R-:W-:Y:S01]  /*6650*/  @!P0 FMUL.FTZ R8, R2, R23 ;  /* 0x0000001702088220 */ /* 0x000fe20000410000 */
[----:B------:R-:W-:Y:S02]  /*6660*/  @!P0 LOP3.LUT R5, R12, 0xffff0000, RZ, 0xc0, !PT ;  /* 0xffff00000c058812 */ /* 0x000fe400078ec0ff */
[----:B------:R-:W-:Y:S01]  /*6670*/  @!P0 LOP3.LUT R17, R11, 0xffff0000, RZ, 0xc0, !PT ;  /* 0xffff00000b118812 */ /* 0x000fe200078ec0ff */
[-C--:B------:R-:W-:Y:S01]  /*6680*/  @!P0 FFMA.FTZ R53, R26, R6.reuse, -R8 ;  /* 0x000000061a358223 */ /* 0x080fe20000010808 */
[----:B------:R-:W-:Y:S01]  /*6690*/  @!P0 SHF.R.U64 R9, R58, 0x10, R59 ;  /* 0x000000103a098819 */ /* 0x000fe2000000123b */
[----:B------:R-:W-:Y:S02]  /*66a0*/  @!P0 FMUL.FTZ R8, R5, R21 ;  /* 0x0000001505088220 */ /* 0x000fe40000410000 */
[----:B------:R-:W-:Y:S01]  /*66b0*/  @!P0 FFMA.FTZ R38, R37, R17, -R38 ;  /* 0x0000001125268223 */ /* 0x000fe20000010826 */
[----:B------:R-:W-:Y:S02]  /*66c0*/  @!P0 PRMT R18, R60, 0x5432, R9 ;  /* 0x000054323c128816 */ /* 0x000fe40000000009 */
[----:B------:R-:W-:Y:S01]  /*66d0*/  @!P0 PRMT R9, R29, 0x5432, R4 ;  /* 0x000054321d098816 */ /* 0x000fe20000000004 */
[----:B------:R-:W-:Y:S01]  /*66e0*/  @!P0 FMUL.FTZ R4, R2, R6 ;  /* 0x0000000602048220 */ /* 0x000fe20000410000 */
[----:B------:R-:W-:Y:S01]  /*66f0*/  @!P0 LOP3.LUT R6, R3, 0xffff0000, RZ, 0xc0, !PT ;  /* 0xffff000003068812 */ /* 0x000fe200078ec0ff */
[----:B------:R-:W-:Y:S01]  /*6700*/  @!P0 IMAD.U32 R2, R12, 0x10000, RZ ;  /* 0x000100000c028824 */ /* 0x000fe200078e00ff */
[C---:B------:R-:W-:Y:S01]  /*6710*/  @!P0 LOP3.LUT R32, R18.reuse, 0xffff0000, RZ, 0xc0, !PT ;  /* 0xffff000012208812 */ /* 0x040fe200078ec0ff */
[----:B------:R-:W-:Y:S02]  /*6720*/  @!P0 IMAD.U32 R29, R18, 0x10000, RZ ;  /* 0x00010000121d8824 */ /* 0x000fe400078e00ff */
[C---:B------:R-:W-:Y:S02]  /*6730*/  @!P0 FMUL.FTZ R3, R2.reuse, R19 ;  /* 0x0000001302038220 */ /* 0x040fe40000410000 */
[-C--:B------:R-:W-:Y:S02]  /*6740*/  @!P0 FMUL.FTZ R2, R2, R7.reuse ;  /* 0x0000000702028220 */ /* 0x080fe40000410000 */
[----:B------:R-:W-:Y:S01]  /*6750*/  @!P0 FFMA.FTZ R52, R20, R7, -R3 ;  /* 0x0000000714348223 */ /* 0x000fe20000010803 */
[----:B------:R-:W-:Y:S01]  /*6760*/  @!P0 LOP3.LUT R7, R14, 0xffff0000, RZ, 0xc0, !PT ;  /* 0xffff00000e078812 */ /* 0x000fe200078ec0ff */
[-C--:B------:R-:W-:Y:S01]  /*6770*/  @!P0 FMUL.FTZ R3, R5, R6.reuse ;  /* 0x0000000605038220 */ /* 0x080fe20000410000 */
[----:B------:R-:W-:Y:S01]  /*6780*/  @!P0 LOP3.LUT R5, R13, 0xffff0000, RZ, 0xc0, !PT ;  /* 0xffff00000d058812 */ /* 0x000fe200078ec0ff */
[----:B------:R-:W-:Y:S02]  /*6790*/  @!P0 FFMA.FTZ R51, R22, R6, -R8 ;  /* 0x0000000616338223 */ /* 0x000fe40000010808 */
[----:B------:R-:W-:Y:S02]  /*67a0*/  @!P0 IMAD.U32 R6, R14, 0x10000, RZ ;  /* 0x000100000e068824 */ /* 0x000fe400078e00ff */
[----:B------:R-:W-:Y:S02]  /*67b0*/  @!P0 IMAD.U32 R8, R15, 0x10000, RZ ;  /* 0x000100000f088824 */ /* 0x000fe400078e00ff */
[----:B------:R-:W-:Y:S02]  /*67c0*/  @!P0 IMAD.U32 R18, R11, 0x10000, RZ ;  /* 0x000100000b128824 */ /* 0x000fe400078e00ff */
[C---:B------:R-:W-:Y:S01]  /*67d0*/  @!P0 IMAD.U32 R11, R9.reuse, 0x10000, RZ ;  /* 0x00010000090b8824 */ /* 0x040fe200078e00ff */
[----:B------:R-:W-:Y:S01]  /*67e0*/  @!P0 LOP3.LUT R9, R9, 0xffff0000, RZ, 0xc0, !PT ;  /* 0xffff000009098812 */ /* 0x000fe200078ec0ff */
[----:B------:R-:W-:Y:S02]  /*67f0*/  @!P0 FMUL.FTZ R46, R5, R27 ;  /* 0x0000001b052e8220 */ /* 0x000fe40000410000 */
[----:B------:R-:W-:Y:S02]  /*6800*/  @!P0 FMUL.FTZ R45, R6, R29 ;  /* 0x0000001d062d8220 */ /* 0x000fe40000410000 */
[----:B------:R-:W-:Y:S02]  /*6810*/  @!P0 FMUL.FTZ R44, R7, R32 ;  /* 0x00000020072c8220 */ /* 0x000fe40000410000 */
[----:B------:R-:W-:Y:S02]  /*6820*/  @!P0 FMUL.FTZ R39, R8, R34 ;  /* 0x0000002208278220 */ /* 0x000fe40000410000 */
[----:B------:R-:W-:Y:S02]  /*6830*/  @!P0 FFMA.FTZ R47, R28, R16, -R46 ;  /* 0x000000101c2f8223 */ /* 0x000fe4000001082e */
[----:B------:R-:W-:Y:S02]  /*6840*/  @!P0 FFMA.FTZ R45, R31, R11, -R45 ;  /* 0x0000000b1f2d8223 */ /* 0x000fe4000001082d */
[----:B------:R-:W-:Y:S01]  /*6850*/  @!P0 FFMA.FTZ R46, R33, R9, -R44 ;  /* 0x00000009212e8223 */ /* 0x000fe2000001082c */
[----:B------:R-:W-:Y:S01]  /*6860*/  @!P0 F2FP.BF16.PACK_AB R44, R47, R53 ;  /* 0x000000352f2c823e */ /* 0x000fe200000010ff */
[----:B------:R-:W-:Y:S01]  /*6870*/  @!P0 FFMA.FTZ R50, R35, R18, -R39 ;  /* 0x0000001223328223 */ /* 0x000fe20000010827 */
[----:B------:R-:W-:Y:S01]  /*6880*/  @!P0 F2FP.BF16.PACK_AB R39, R51, R52 ;  /* 0x000000343327823e */ /* 0x000fe200000010ff */
[----:B------:R-:W-:Y:S01]  /*6890*/  @!P0 FMUL.FTZ R5, R5, R16 ;  /* 0x0000001005058220 */ /* 0x000fe20000410000 */
[----:B------:R-:W-:Y:S01]  /*68a0*/  @!P0 F2FP.BF16.PACK_AB R16, R46, R45 ;  /* 0x0000002d2e10823e */ /* 0x000fe200000010ff */
[----:B------:R-:W-:Y:S01]  /*68b0*/  @!P0 IMAD.MOV.U32 R41, RZ, RZ, R44 ;  /* 0x000000ffff298224 */ /* 0x000fe200078e002c */
[----:B------:R-:W-:Y:S01]  /*68c0*/  @!P0 F2FP.BF16.PACK_AB R38, R38, R50 ;  /* 0x000000322626823e */ /* 0x000fe200000010ff */
[----:B------:R-:W-:Y:S01]  /*68d0*/  @!P0 FFMA.FTZ R2, R19, R20, R2 ;  /* 0x0000001413028223 */ /* 0x000fe20000010002 */
[----:B------:R-:W-:Y:S01]  /*68e0*/  @!P0 MOV R40, R39 ;  /* 0x0000002700288202 */ /* 0x000fe20000000f00 */
[----:B------:R-:W-:Y:S01]  /*68f0*/  @!P0 IMAD.MOV.U32 R42, RZ, RZ, R16 ;  /* 0x000000ffff2a8224 */ /* 0x000fe200078e0010 */
[----:B------:R-:W-:Y:S01]  /*6900*/  @!P0 MOV R43, R38 ;  /* 0x00000026002b8202 */ /* 0x000fe20000000f00 */
[----:B------:R-:W-:Y:S02]  /*6910*/  @!P0 FFMA.FTZ R3, R21, R22, R3 ;  /* 0x0000001615038223 */ /* 0x000fe40000010003 */
[----:B------:R-:W-:Y:S02]  /*6920*/  @!P0 FMUL.FTZ R6, R6, R11 ;  /* 0x0000000b06068220 */ /* 0x000fe40000410000 */
[----:B------:R-:W-:Y:S01]  /*6930*/  @!P0 FFMA.FTZ R4, R23, R26, R4 ;  /* 0x0000001a17048223 */ /* 0x000fe20000010004 */
[----:B------:R1:W-:Y:S01]  /*6940*/  STG.E.128 [R48.64], R40 ;  /* 0x0000002830007986 */ /* 0x0003e2000c101d06 */
[----:B------:R-:W-:Y:S02]  /*6950*/  @!P0 FMUL.FTZ R7, R7, R9 ;  /* 0x0000000907078220 */ /* 0x000fe40000410000 */
[----:B------:R-:W-:Y:S02]  /*6960*/  @!P0 FFMA.FTZ R5, R27, R28, R5 ;  /* 0x0000001c1b058223 */ /* 0x000fe40000010005 */
[----:B------:R-:W-:Y:S02]  /*6970*/  @!P0 FMUL.FTZ R8, R8, R18 ;  /* 0x0000001208088220 */ /* 0x000fe40000410000 */
[----:B------:R-:W-:Y:S01]  /*6980*/  @!P0 FFMA.FTZ R6, R29, R31, R6 ;  /* 0x0000001f1d068223 */ /* 0x000fe20000010006 */
[----:B------:R-:W-:Y:S01]  /*6990*/  @!P0 F2FP.BF16.PACK_AB R4, R5, R4 ;  /* 0x000000040504823e */ /* 0x000fe200000010ff */
[----:B------:R-:W-:Y:S01]  /*69a0*/  @!P0 FMUL.FTZ R9, R10, R17 ;  /* 0x000000110a098220 */ /* 0x000fe20000410000 */
[----:B------:R-:W-:Y:S01]  /*69b0*/  @!P0 F2FP.BF16.PACK_AB R10, R3, R2 ;  /* 0x00000002030a823e */ /* 0x000fe200000010ff */
[----:B------:R-:W-:Y:S02]  /*69c0*/  @!P0 FFMA.FTZ R7, R32, R33, R7 ;  /* 0x0000002120078223 */ /* 0x000fe40000010007 */
[----:B------:R-:W-:Y:S02]  /*69d0*/  @!P0 FFMA.FTZ R8, R34, R35, R8 ;  /* 0x0000002322088223 */ /* 0x000fe40000010008 */
[----:B------:R-:W-:Y:S01]  /*69e0*/  @!P0 FFMA.FTZ R9, R36, R37, R9 ;  /* 0x0000002524098223 */ /* 0x000fe20000010009 */
[----:B------:R-:W-:Y:S01]  /*69f0*/  @!P0 F2FP.BF16.PACK_AB R3, R7, R6 ;  /* 0x000000060703823e */ /* 0x000fe200000010ff */
[----:B------:R-:W-:Y:S02]  /*6a00*/  @!P0 IMAD.MOV.U32 R12, RZ, RZ, R10 ;  /* 0x000000ffff0c8224 */ /* 0x000fe400078e000a */
[----:B------:R-:W-:Y:S01]  /*6a10*/  @!P0 IMAD.MOV.U32 R13, RZ, RZ, R4 ;  /* 0x000000ffff0d8224 */ /* 0x000fe200078e0004 */
[----:B------:R-:W-:Y:S02]  /*6a20*/  @!P0 F2FP.BF16.PACK_AB R2, R9, R8 ;  /* 0x000000080902823e */ /* 0x000fe400000010ff */
[----:B------:R-:W-:Y:S03]  /*6a30*/  @!P0 MOV R14, R3 ;  /* 0x00000003000e8202 */ /* 0x000fe60000000f00 */
[----:B------:R-:W-:Y:S01]  /*6a40*/  @!P0 IMAD.MOV.U32 R15, RZ, RZ, R2 ;  /* 0x000000ffff0f8224 */ /* 0x000fe200078e0002 */
[----:B------:R-:W-:-:S05]  /*6a50*/  @P1 BRA `(.L_x_183) ;  /* 0x0000020000001947 */ /* 0x000fca0003800000 */
[----:B------:R-:W-:Y:S04]  /*6a60*/  IADD3 R3, P1, P0, R76, R70, R84 ;  /* 0x000000464c037210 */ /* 0x000fe8000783e054 */
[----:B------:R-:W-:Y:S02]  /*6a70*/  IADD3.X R4, R78, R69, R106, P1, P0 ;  /* 0x000000454e047210 */ /* 0x000fe40000fe046a */
[C---:B------:R-:W-:Y:S04]  /*6a80*/  LEA R2, P0, R3.reuse, c[0x0][0x1c8], 0x1 ;  /* 0x0000720003027a11 */ /* 0x040fe800078008ff */
[----:B------:R-:W-:Y:S05]  /*6a90*/  LEA.HI.X R3, R3, c[0x0][0x1cc], R4, 0x1, P0 ;  /* 0x0000730003037a11 */ /* 0x000fea00000f0c04 */
[----:B------:R2:W-:Y:S01]  /*6aa0*/  STG.E.128 [R2.64], R12 ;  /* 0x0000000c02007986 */ /* 0x0005e2000c101d06 */
[----:B------:R-:W-:-:S05]  /*6ab0*/  BRA `(.L_x_183) ;  /* 0x000001a000007947 */ /* 0x000fca0003800000 */
.L_x_179:
[----:B------:R-:W-:Y:S05]  /*6ac0*/  IMAD R2, R30, -0x30, R0 ;  /* 0xffffffd01e027824 */ /* 0x000fea00078e0200 */
[----:B------:R-:W-:Y:S04]  /*6ad0*/  IMNMX R75, R2, 0x30, PT ;  /* 0x00000030024b7817 */ /* 0x000fe80003800200 */
[----:B------:R-:W-:Y:S11]  /*6ae0*/  ISETP.GE.AND P0, PT, R237, R75, PT ;  /* 0x0000004bed00720c */ /* 0x000ff60003f06270 */
[----:B------:R-:W-:Y:S02]  /*6af0*/  @!UPT UIADD3 URZ, URZ, URZ, URZ ;  /* 0x0000003f3f3ff290 */ /* 0x000fe4000fffe03f */
[----:B------:R-:W-:-:S05]  /*6b00*/  @P0 BRA `(.L_x_183) ;  /* 0x0000015000000947 */ /* 0x000fca0003800000 */
[----:B------:R-:W-:Y:S02]  /*6b10*/  ISETP.GE.AND P0, PT, R116, c[0x0][0x1d4], PT ;  /* 0x0000750074007a0c */ /* 0x000fe40003f06270 */
[----:B------:R-:W-:Y:S02]  /*6b20*/  ISETP.GE.AND P1, PT, R24, c[0x0][0x1d4], PT ;  /* 0x0000750018007a0c */ /* 0x000fe40003f26270 */
[C---:B------:R-:W-:Y:S02]  /*6b30*/  IADD3 R2, R116.reuse, 0x30, RZ ;  /* 0x0000003074027810 */ /* 0x040fe40007ffe0ff */
[----:B------:R-:W-:Y:S02]  /*6b40*/  IADD3 R3, R116, 0x40, RZ ;  /* 0x0000004074037810 */ /* 0x000fe40007ffe0ff */
[----:B------:R-:W-:Y:S02]  /*6b50*/  ISETP.GE.AND P2, PT, R2, c[0x0][0x1d4], PT ;  /* 0x0000750002007a0c */ /* 0x000fe40003f46270 */
[----:B------:R-:W-:Y:S03]  /*6b60*/  IADD3 R2, R116, 0x50, RZ ;  /* 0x0000005074027810 */ /* 0x000fe60007ffe0ff */
[----:B------:R-:W1:Y:S04]  /*6b70*/  @!P0 LDS.128 R8, [R229+0x2400] ;  /* 0x00240000e5088984 */ /* 0x000e680000000c00 */
[----:B------:R-:W2:Y:S04]  /*6b80*/  @!P1 LDS.128 R4, [R230+0x2400] ;  /* 0x00240000e6049984 */ /* 0x000ea80000000c00 */
[----:B-1----:R-:W-:Y:S01]  /*6b90*/  @!P0 STG.E.128 [R52.64], R8 ;  /* 0x0000000834008986 */ /* 0x002fe2000c101d06 */
[----:B------:R-:W-:Y:S03]  /*6ba0*/  ISETP.GE.AND P0, PT, R25, c[0x0][0x1d4], PT ;  /* 0x0000750019007a0c */ /* 0x000fe60003f06270 */
[----:B--2---:R-:W-:Y:S01]  /*6bb0*/  @!P1 STG.E.128 [R52.64+0x20], R4 ;  /* 0x0000200434009986 */ /* 0x004fe2000c101d06 */
[----:B------:R-:W-:Y:S03]  /*6bc0*/  ISETP.GE.AND P1, PT, R3, c[0x0][0x1d4], PT ;  /* 0x0000750003007a0c */ /* 0x000fe60003f26270 */
[----:B------:R-:W1:Y:S06]  /*6bd0*/  @!P2 LDS.128 R4, [R230+0x3000] ;  /* 0x00300000e604a984 */ /* 0x000e6c0000000c00 */
[----:B------:R-:W2:Y:S04]  /*6be0*/  @!P0 LDS.128 R8, [R229+0x3000] ;  /* 0x00300000e5088984 */ /* 0x000ea80000000c00 */
[----:B-1----:R-:W-:Y:S04]  /*6bf0*/  @!P2 STG.E.128 [R52.64+0x60], R4 ;  /* 0x000060043400a986 */ /* 0x002fe8000c101d06 */
[----:B--2---:R-:W-:Y:S01]  /*6c00*/  @!P0 STG.E.128 [R52.64+0x40], R8 ;  /* 0x0000400834008986 */ /* 0x004fe2000c101d06 */
[----:B------:R-:W-:Y:S03]  /*6c10*/  ISETP.GE.AND P0, PT, R2, c[0x0][0x1d4], PT ;  /* 0x0000750002007a0c */ /* 0x000fe60003f06270 */
[----:B------:R-:W1:Y:S10]  /*6c20*/  @!P1 LDS.128 R8, [R229+0x3c00] ;  /* 0x003c0000e5089984 */ /* 0x000e740000000c00 */
[----:B------:R-:W2:Y:S04]  /*6c30*/  @!P0 LDS.128 R4, [R230+0x3c00] ;  /* 0x003c0000e6048984 */ /* 0x000ea80000000c00 */
[----:B-1----:R1:W-:Y:S04]  /*6c40*/  @!P1 STG.E.128 [R52.64+0x80], R8 ;  /* 0x0000800834009986 */ /* 0x0023e8000c101d06 */
[----:B--2---:R1:W-:Y:S02]  /*6c50*/  @!P0 STG.E.128 [R52.64+0xa0], R4 ;  /* 0x0000a00434008986 */ /* 0x0043e4000c101d06 */
.L_x_183:
[----:B------:R-:W-:Y:S05]  /*6c60*/  BSYNC B1 ;  /* 0x0000000000017941 */ /* 0x000fea0003800000 */
.L_x_178:
[----:B-12--5:R-:W-:Y:S01]  /*6c70*/  IMAD.IADD R3, R75, 0x1, -R238 ;  /* 0x000000014b037824 */ /* 0x026fe200078e0aee */
[----:B------:R-:W-:Y:S01]  /*6c80*/  BSSY B0, `(.L_x_200) ;  /* 0x000004e000007945 */ /* 0x000fe20003800000 */
[----:B------:R-:W-:Y:S02]  /*6c90*/  IMAD R2, R79, 0x30, RZ ;  /* 0x000000304f027824 */ /* 0x000fe400078e02ff */
[----:B------:R-:W-:Y:S01]  /*6ca0*/  IMAD.WIDE.U32 R10, R30, 0x30, RZ ;  /* 0x000000301e0a7825 */ /* 0x000fe200078e00ff */
[----:B------:R-:W-:Y:S03]  /*6cb0*/  ISETP.GE.AND P0, PT, R3, 0x21, PT ;  /* 0x000000210300780c */ /* 0x000fe60003f06270 */
[----:B------:R-:W-:Y:S01]  /*6cc0*/  IMAD.IADD R9, R11, 0x1, R2 ;  /* 0x000000010b097824 */ /* 0x000fe200078e0202 */
[----:B------:R-:W-:Y:S04]  /*6cd0*/  IADD3 R4, P1, R128, R10, RZ ;  /* 0x0000000a80047210 */ /* 0x000fe80007f3e0ff */
[----:B------:R-:W-:Y:S05]  /*6ce0*/  IADD3.X R2, R9, R131, RZ, P1, !PT ;  /* 0x0000008309027210 */ /* 0x000fea0000ffe4ff */
[----:B------:R-:W-:Y:S02]  /*6cf0*/  @P0 IADD3 R8, P1, R4, 0x20, RZ ;  /* 0x0000002004080810 */ /* 0x000fe40007f3e0ff */
[----:B------:R-:W-:Y:S03]  /*6d00*/  @P0 MOV R7, R85 ;  /* 0x0000005500070202 */ /* 0x000fe60000000f00 */
[----:B------:R-:W-:Y:S01]  /*6d10*/  @P0 IMAD.X R6, RZ, RZ, R2, P1 ;  /* 0x000000ffff060224 */ /* 0x000fe200008e0602 */
[----:B------:R-:W-:Y:S11]  /*6d20*/  ISETP.GE.AND P1, PT, R3, 0x1, PT ;  /* 0x000000010300780c */ /* 0x000ff60003f26270 */
[----:B------:R-:W-:Y:S02]  /*6d30*/  @!UPT UIADD3 URZ, URZ, URZ, URZ ;  /* 0x0000003f3f3ff290 */ /* 0x000fe4000fffe03f */
[----:B------:R-:W-:Y:S01]  /*6d40*/  @P1 IMAD R5, R2, c[0x0][0x258], RZ ;  /* 0x0000960002051a24 */ /* 0x000fe200078e02ff */
[----:B------:R-:W-:Y:S01]  /*6d50*/  @P1 MOV R2, R80 ;  /* 0x0000005000021202 */ /* 0x000fe20000000f00 */
[----:B------:R-:W-:Y:S04]  /*6d60*/  @P1 IMAD.MOV.U32 R3, RZ, RZ, R85 ;  /* 0x000000ffff031224 */ /* 0x000fe800078e0055 */
[C---:B------:R-:W-:Y:S04]  /*6d70*/  @P1 IMAD.WIDE.U32 R2, R4.reuse, c[0x0][0x258], R2 ;  /* 0x0000960004021a25 */ /* 0x040fe800078e0002 */
[----:B------:R-:W-:Y:S05]  /*6d80*/  @P1 IMAD R4, R4, c[0x0][0x25c], R5 ;  /* 0x0000970004041a24 */ /* 0x000fea00078e0205 */
[----:B------:R-:W-:Y:S02]  /*6d90*/  @P1 IADD3 R3, R3, R4, RZ ;  /* 0x0000000403031210 */ /* 0x000fe40007ffe0ff */
[C---:B------:R-:W-:Y:S04]  /*6da0*/  @P1 LEA R4, P2, R2.reuse, c[0x0][0x250], 0x1 ;  /* 0x0000940002041a11 */ /* 0x040fe800078408ff */
[----:B------:R-:W-:Y:S01]  /*6db0*/  @P1 LEA.HI.X R5, R2, c[0x0][0x254], R3, 0x1, P2 ;  /* 0x0000950002051a11 */ /* 0x000fe200010f0c03 */
[----:B------:R-:W-:Y:S02]  /*6dc0*/  @P0 IMAD R2, R6, c[0x0][0x258], RZ ;  /* 0x0000960006020a24 */ /* 0x000fe400078e02ff */
[----:B------:R-:W-:Y:S02]  /*6dd0*/  @P0 IMAD.MOV.U32 R6, RZ, RZ, R80 ;  /* 0x000000ffff060224 */ /* 0x000fe400078e0050 */
[C---:B------:R-:W-:Y:S02]  /*6de0*/  @P0 IMAD R2, R8.reuse, c[0x0][0x25c], R2 ;  /* 0x0000970008020a24 */ /* 0x040fe400078e0202 */
[----:B------:R-:W-:Y:S04]  /*6df0*/  @P0 IMAD.WIDE.U32 R6, R8, c[0x0][0x258], R6 ;  /* 0x0000960008060a25 */ /* 0x000fe800078e0006 */
[----:B------:R-:W-:Y:S01]  /*6e00*/  @P0 IMAD.IADD R3, R7, 0x1, R2 ;  /* 0x0000000107030824 */ /* 0x000fe200078e0202 */
[----:B------:R-:W-:Y:S02]  /*6e10*/  @P1 SHF.L.U32 R7, R236, 0x1, RZ ;  /* 0x00000001ec071819 */ /* 0x000fe400000006ff */
[C---:B------:R-:W-:Y:S03]  /*6e20*/  @P0 LEA R2, P2, R6.reuse, c[0x0][0x250], 0x1 ;  /* 0x0000940006020a11 */ /* 0x040fe600078408ff */
[----:B------:R-:W-:Y:S01]  /*6e30*/  @!PT LDS RZ, [RZ] ;  /* 0x00000000fffff984 */ /* 0x000fe20000000800 */
[----:B------:R-:W-:Y:S01]  /*6e40*/  @!PT LDS RZ, [RZ] ;  /* 0x00000000fffff984 */ /* 0x000fe20000000800 */
[----:B------:R-:W-:Y:S01]  /*6e50*/  @!PT LDS RZ, [RZ] ;  /* 0x00000000fffff984 */ /* 0x000fe20000000800 */
[----:B------:R1:W-:Y:S01]  /*6e60*/  @P1 LDGSTS.E.BYPASS.LTC128B.128 [R7+0x1880], [R4.64], !P6 ;  /* 0x0188000004071fae */ /* 0x0003e2000f101d46 */
[----:B------:R-:W-:Y:S02]  /*6e70*/  @P0 LEA.HI.X R3, R6, c[0x0][0x254], R3, 0x1, P2 ;  /* 0x0000950006030a11 */ /* 0x000fe400010f0c03 */
[----:B------:R-:W-:Y:S01]  /*6e80*/  @P0 SHF.L.U32 R6, R236, 0x1, RZ ;  /* 0x00000001ec060819 */ /* 0x000fe200000006ff */
[----:B------:R1:W-:Y:S04]  /*6e90*/  @P1 LDGSTS.E.BYPASS.LTC128B.128 [R7+0x2480], [R4.64+0x40], !P5 ;  /* 0x0248004004071fae */ /* 0x0003e8000e901d46 */
[----:B------:R1:W-:Y:S04]  /*6ea0*/  @P1 LDGSTS.E.BYPASS.LTC128B.128 [R7+0x3080], [R4.64+0x80], !P4 ;  /* 0x0308008004071fae */ /* 0x0003e8000e101d46 */
[----:B------:R1:W-:Y:S04]  /*6eb0*/  @P0 LDGSTS.E.BYPASS.LTC128B.128 [R6+0x2080], [R2.64], !P6 ;  /* 0x0208000002060fae */ /* 0x0003e8000f101d46 */
[----:B------:R1:W-:Y:S04]  /*6ec0*/  @P0 LDGSTS.E.BYPASS.LTC128B.128 [R6+0x2c80], [R2.64+0x40], !P5 ;  /* 0x02c8004002060fae */ /* 0x0003e8000e901d46 */
[----:B------:R1:W-:Y:S01]  /*6ed0*/  @P0 LDGSTS.E.BYPASS.LTC128B.128 [R6+0x3880], [R2.64+0x80], !P4 ;  /* 0x0388008002060fae */ /* 0x0003e2000e101d46 */
[----:B------:R-:W-:Y:S03]  /*6ee0*/  ISETP.GE.AND P0, PT, R237, R75, PT ;  /* 0x0000004bed00720c */ /* 0x000fe60003f06270 */
[----:B------:R-:W0:Y:S01]  /*6ef0*/  LDGDEPBAR ;  /* 0x00000000000079af */ /* 0x000e220000000000 */
[----:B------:R-:W-:Y:S04]  /*6f00*/  DEPBAR.LE SB0, 0x0 ;  /* 0x000080000000791a */ /* 0x000fe80000000000 */
[----:B------:R-:W-:Y:S06]  /*6f10*/  BAR.SYNC.DEFER_BLOCKING 0x0 ;  /* 0x0000000000007b1d */ /* 0x000fec0000010000 */
[----:B------:R-:W-:-:S05]  /*6f20*/  @P0 BRA `(.L_x_201) ;  /* 0x0000023000000947 */ /* 0x000fca0003800000 */
[----:B-1----:R-:W-:Y:S01]  /*6f30*/  IADD3 R2, P0, R133, R10, RZ ;  /* 0x0000000a85027210 */ /* 0x002fe20007f1e0ff */
[----:B------:R-:W-:Y:S01]  /*6f40*/  IMAD.MOV.U32 R4, RZ, RZ, R98 ;  /* 0x000000ffff047224 */ /* 0x000fe200078e0062 */
[C---:B------:R-:W-:Y:S01]  /*6f50*/  ISETP.GE.AND P1, PT, R116.reuse, c[0x0][0x1d4], PT ;  /* 0x0000750074007a0c */ /* 0x040fe20003f26270 */
[----:B------:R-:W-:Y:S01]  /*6f60*/  IMAD.MOV.U32 R5, RZ, RZ, R124 ;  /* 0x000000ffff057224 */ /* 0x000fe200078e007c */
[C---:B------:R-:W-:Y:S01]  /*6f70*/  IADD3 R12, R116.reuse, 0x30, RZ ;  /* 0x00000030740c7810 */ /* 0x040fe20007ffe0ff */
[----:B------:R-:W-:Y:S01]  /*6f80*/  IMAD.X R3, R9, 0x1, R132, P0 ;  /* 0x0000000109037824 */ /* 0x000fe200000e0684 */
[----:B------:R-:W-:Y:S01]  /*6f90*/  IADD3 R13, R116, 0x40, RZ ;  /* 0x00000040740d7810 */ /* 0x000fe20007ffe0ff */
[C---:B------:R-:W-:Y:S04]  /*6fa0*/  IMAD.WIDE.U32 R4, R2.reuse, c[0x0][0x208], R4 ;  /* 0x0000820002047a25 */ /* 0x040fe800078e0004 */
[----:B------:R-:W-:Y:S04]  /*6fb0*/  IMAD R3, R3, c[0x0][0x208], RZ ;  /* 0x0000820003037a24 */ /* 0x000fe800078e02ff */
[----:B------:R-:W1:Y:S01]  /*6fc0*/  @!P1 LDS.128 R8, [R229] ;  /* 0x00000000e5089984 */ /* 0x000e620000000c00 */
[----:B------:R-:W-:Y:S01]  /*6fd0*/  IMAD R3, R2, c[0x0][0x20c], R3 ;  /* 0x0000830002037a24 */ /* 0x000fe200078e0203 */
[C---:B------:R-:W-:Y:S03]  /*6fe0*/  LEA R2, P0, R4.reuse, c[0x0][0x1f8], 0x1 ;  /* 0x00007e0004027a11 */ /* 0x040fe600078008ff */
[----:B------:R-:W-:Y:S05]  /*6ff0*/  IMAD.IADD R3, R5, 0x1, R3 ;  /* 0x0000000105037824 */ /* 0x000fea00078e0203 */
[----:B------:R-:W-:Y:S02]  /*7000*/  LEA.HI.X R3, R4, c[0x0][0x1fc], R3, 0x1, P0 ;  /* 0x00007f0004037a11 */ /* 0x000fe400000f0c03 */
[----:B------:R-:W-:Y:S11]  /*7010*/  ISETP.GE.AND P0, PT, R24, c[0x0][0x1d4], PT ;  /* 0x0000750018007a0c */ /* 0x000ff60003f06270 */
[----:B------:R-:W-:Y:S02]  /*7020*/  @!UPT UIADD3 URZ, URZ, URZ, URZ ;  /* 0x0000003f3f3ff290 */ /* 0x000fe4000fffe03f */
[----:B------:R-:W2:Y:S04]  /*7030*/  @!P0 LDS.128 R4, [R230] ;  /* 0x00000000e6048984 */ /* 0x000ea80000000c00 */
[----:B-1----:R-:W-:Y:S01]  /*7040*/  @!P1 STG.E.128 [R2.64], R8 ;  /* 0x0000000802009986 */ /* 0x002fe2000c101d06 */
[----:B------:R-:W-:Y:S11]  /*7050*/  ISETP.GE.AND P1, PT, R25, c[0x0][0x1d4], PT ;  /* 0x0000750019007a0c */ /* 0x000ff60003f26270 */
[----:B------:R-:W-:Y:S02]  /*7060*/  @!UPT UIADD3 URZ, URZ, URZ, URZ ;  /* 0x0000003f3f3ff290 */ /* 0x000fe4000fffe03f */
[----:B------:R-:W1:Y:S04]  /*7070*/  @!P1 LDS.128 R8, [R229+0xc00] ;  /* 0x000c0000e5089984 */ /* 0x000e680000000c00 */
[----:B--2---:R-:W-:Y:S01]  /*7080*/  @!P0 STG.E.128 [R2.64+0x20], R4 ;  /* 0x0000200402008986 */ /* 0x004fe2000c101d06 */
[----:B------:R-:W-:Y:S02]  /*7090*/  ISETP.GE.AND P0, PT, R12, c[0x0][0x1d4], PT ;  /* 0x000075000c007a0c */ /* 0x000fe40003f06270 */
[----:B------:R-:W-:Y:S11]  /*70a0*/  IADD3 R12, R116, 0x50, RZ ;  /* 0x00000050740c7810 */ /* 0x000ff60007ffe0ff */
[----:B------:R-:W2:Y:S04]  /*70b0*/  @!P0 LDS.128 R4, [R230+0xc00] ;  /* 0x000c0000e6048984 */ /* 0x000ea80000000c00 */
[----:B-1----:R-:W-:Y:S01]  /*70c0*/  @!P1 STG.E.128 [R2.64+0x40], R8 ;  /* 0x0000400802009986 */ /* 0x002fe2000c101d06 */
[----:B------:R-:W-:Y:S11]  /*70d0*/  ISETP.GE.AND P1, PT, R13, c[0x0][0x1d4], PT ;  /* 0x000075000d007a0c */ /* 0x000ff60003f26270 */
[----:B------:R-:W-:Y:S02]  /*70e0*/  @!UPT UIADD3 URZ, URZ, URZ, URZ ;  /* 0x0000003f3f3ff290 */ /* 0x000fe4000fffe03f */
[----:B------:R-:W1:Y:S04]  /*70f0*/  @!P1 LDS.128 R8, [R229+0x1800] ;  /* 0x00180000e5089984 */ /* 0x000e680000000c00 */
[----:B--2---:R-:W-:Y:S01]  /*7100*/  @!P0 STG.E.128 [R2.64+0x60], R4 ;  /* 0x0000600402008986 */ /* 0x004fe2000c101d06 */
[----:B------:R-:W-:Y:S11]  /*7110*/  ISETP.GE.AND P0, PT, R12, c[0x0][0x1d4], PT ;  /* 0x000075000c007a0c */ /* 0x000ff60003f06270 */
[----:B------:R-:W-:Y:S02]  /*7120*/  @!UPT UIADD3 URZ, URZ, URZ, URZ ;  /* 0x0000003f3f3ff290 */ /* 0x000fe4000fffe03f */
[----:B------:R-:W2:Y:S04]  /*7130*/  @!P0 LDS.128 R4, [R230+0x1800] ;  /* 0x00180000e6048984 */ /* 0x000ea80000000c00 */
[----:B-1----:R1:W-:Y:S04]  /*7140*/  @!P1 STG.E.128 [R2.64+0x80], R8 ;  /* 0x0000800802009986 */ /* 0x0023e8000c101d06 */
[----:B--2---:R1:W-:Y:S02]  /*7150*/  @!P0 STG.E.128 [R2.64+0xa0], R4 ;  /* 0x0000a00402008986 */ /* 0x0043e4000c101d06 */
.L_x_201:
[----:B-1----:R-:W-:Y:S05]  /*7160*/  BSYNC B0 ;  /* 0x0000000000007941 */ /* 0x002fea0003800000 */
.L_x_200:
[----:B------:R-:W-:Y:S01]  /*7170*/  ISETP.GT.AND P3, PT, R30, R129, PT ;  /* 0x000000811e00720c */ /* 0x000fe20003f64270 */
[----:B------:R-:W-:Y:S01]  /*7180*/  @!UPT UIADD3 URZ, URZ, URZ, URZ ;  /* 0x0000003f3f3ff290 */ /* 0x000fe2000fffe03f */
[----:B------:R-:W-:Y:S11]  /*7190*/  BSSY B0, `(.L_x_202) ;  /* 0x000001f000007945 */ /* 0x000ff60003800000 */
[----:B------:R-:W-:-:S05]  /*71a0*/  @!P3 BRA `(.L_x_203) ;  /* 0x000001d00000b947 */ /* 0x000fca0003800000 */
[----:B------:R-:W-:Y:S01]  /*71b0*/  IADD3 R8, -R238, 0x30, RZ ;  /* 0x00000030ee087810 */ /* 0x000fe20007ffe1ff */
[----:B------:R-:W-:Y:S01]  /*71c0*/  IMAD.MOV.U32 R2, RZ, RZ, R96 ;  /* 0x000000ffff027224 */ /* 0x000fe200078e0060 */
[----:B------:R-:W-:Y:S01]  /*71d0*/  IADD3 R4, R30, -0x1, RZ ;  /* 0xffffffff1e047810 */ /* 0x000fe20007ffe0ff */
[----:B------:R-:W-:Y:S01]  /*71e0*/  IMAD.MOV.U32 R3, RZ, RZ, R87 ;  /* 0x000000ffff037224 */ /* 0x000fe200078e0057 */
[----:B------:R-:W-:Y:S02]  /*71f0*/  ISETP.GE.AND P1, PT, R8, 0x1, PT ;  /* 0x000000010800780c */ /* 0x000fe40003f26270 */
[----:B------:R-:W-:Y:S01]  /*7200*/  SHF.R.S32.HI R6, RZ, 0x1f, R4 ;  /* 0x0000001fff067819 */ /* 0x000fe20000011404 */
[----:B------:R-:W-:Y:S02]  /*7210*/  IMAD R5, R153, R4, RZ ;  /* 0x0000000499057224 */ /* 0x000fe400078e02ff */
[-C--:B------:R-:W-:Y:S04]  /*7220*/  IMAD.WIDE.U32 R2, R4, R142.reuse, R2 ;  /* 0x0000008e04027225 */ /* 0x080fe800078e0002 */
[----:B------:R-:W-:Y:S04]  /*7230*/  IMAD R4, R6, R142, R5 ;  /* 0x0000008e06047224 */ /* 0x000fe800078e0205 */
[----:B------:R-:W-:Y:S01]  /*7240*/  IMAD.IADD R3, R3, 0x1, R4 ;  /* 0x0000000103037824 */ /* 0x000fe200078e0204 */
[C---:B------:R-:W-:Y:S04]  /*7250*/  @P1 LEA R6, P0, R2.reuse, c[0x0][0x220], 0x1 ;  /* 0x0000880002061a11 */ /* 0x040fe800078008ff */
[----:B------:R-:W-:Y:S02]  /*7260*/  @P1 LEA.HI.X R7, R2, c[0x0][0x224], R3, 0x1, P0 ;  /* 0x0000890002071a11 */ /* 0x000fe400000f0c03 */
[----:B------:R-:W-:Y:S11]  /*7270*/  ISETP.GE.AND P0, PT, R8, 0x21, PT ;  /* 0x000000210800780c */ /* 0x000ff60003f06270 */
[----:B------:R-:W-:Y:S02]  /*7280*/  @!UPT UIADD3 URZ, URZ, URZ, URZ ;  /* 0x0000003f3f3ff290 */ /* 0x000fe4000fffe03f */
[----:B------:R-:W-:Y:S05]  /*7290*/  @P0 IADD3 R4, P2, R155, R2, RZ ;  /* 0x000000029b040210 */ /* 0x000fea0007f5e0ff */
[----:B------:R-:W-:Y:S01]  /*72a0*/  @P0 IMAD.X R3, R3, 0x1, R152, P2 ;  /* 0x0000000103030824 */ /* 0x000fe200010e0698 */
[C---:B------:R-:W-:Y:S04]  /*72b0*/  @P0 LEA R2, P2, R4.reuse, c[0x0][0x220], 0x1 ;  /* 0x0000880004020a11 */ /* 0x040fe800078408ff */
[----:B------:R-:W-:Y:S01]  /*72c0*/  @P0 LEA.HI.X R3, R4, c[0x0][0x224], R3, 0x1, P2 ;  /* 0x0000890004030a11 */ /* 0x000fe200010f0c03 */
[C---:B------:R-:W-:Y:S05]  /*72d0*/  @P1 IMAD.SHL.U32 R4, R236.reuse, 0x2, RZ ;  /* 0x00000002ec041824 */ /* 0x040fea00078e00ff */
[----:B------:R-:W-:Y:S01]  /*72e0*/  @!PT LDS RZ, [RZ] ;  /* 0x00000000fffff984 */ /* 0x000fe20000000800 */
[----:B------:R-:W-:Y:S01]  /*72f0*/  @!PT LDS RZ, [RZ] ;  /* 0x00000000fffff984 */ /* 0x000fe20000000800 */
[----:B------:R-:W-:Y:S01]  /*7300*/  @!PT LDS RZ, [RZ] ;  /* 0x00000000fffff984 */ /* 0x000fe20000000800 */
[----:B------:R1:W-:Y:S04]  /*7310*/  @P1 LDGSTS.E.BYPASS.LTC128B.128 [R4+0x3c80], [R6.64], !P6 ;  /* 0x03c8000006041fae */ /* 0x0003e8000f101d46 */
[----:B------:R1:W-:Y:S04]  /*7320*/  @P1 LDGSTS.E.BYPASS.LTC128B.128 [R4+0x4880], [R6.64+0x40], !P5 ;  /* 0x0488004006041fae */ /* 0x0003e8000e901d46 */
[----:B------:R1:W-:Y:S02]  /*7330*/  @P1 LDGSTS.E.BYPASS.LTC128B.128 [R4+0x5480], [R6.64+0x80], !P4 ;  /* 0x0548008006041fae */ /* 0x0003e4000e101d46 */
[----:B-1----:R-:W-:Y:S05]  /*7340*/  @P0 IMAD.SHL.U32 R4, R236, 0x2, RZ ;  /* 0x00000002ec040824 */ /* 0x002fea00078e00ff */
[----:B------:R1:W-:Y:S04]  /*7350*/  @P0 LDGSTS.E.BYPASS.LTC128B.128 [R4+0x4480], [R2.64], !P6 ;  /* 0x0448000002040fae */ /* 0x0003e8000f101d46 */
[----:B------:R1:W-:Y:S04]  /*7360*/  @P0 LDGSTS.E.BYPASS.LTC128B.128 [R4+0x5080], [R2.64+0x40], !P5 ;  /* 0x0508004002040fae */ /* 0x0003e8000e901d46 */
[----:B------:R1:W-:Y:S02]  /*7370*/  @P0 LDGSTS.E.BYPASS.LTC128B.128 [R4+0x5c80], [R2.64+0x80], !P4 ;  /* 0x05c8008002040fae */ /* 0x0003e4000e101d46 */
.L_x_203:
[----:B------:R-:W-:Y:S05]  /*7380*/  BSYNC B0 ;  /* 0x0000000000007941 */ /* 0x000fea0003800000 */
.L_x_202:
[----:B------:R-:W0:Y:S01]  /*7390*/  LDGDEPBAR ;  /* 0x00000000000079af */ /* 0x000e220000000000 */
[----:B------:R-:W-:Y:S01]  /*73a0*/  IADD3 R30, R30, -0x1, RZ ;  /* 0xffffffff1e1e7810 */ /* 0x000fe20007ffe0ff */
[----:B------:R-:W-:-:S05]  /*73b0*/  @P3 BRA `(.L_x_204) ;  /* 0xffffbf3000003947 */ /* 0x000fca000383ffff */
[----:B------:R-:W-:Y:S01]  /*73c0*/  WARPSYNC 0xffffffff ;  /* 0xffffffff00007948 */ /* 0x000fe20003800000 */
[----:B------:R-:W-:Y:S06]  /*73d0*/  BAR.SYNC.DEFER_BLOCKING 0x0 ;  /* 0x0000000000007b1d */ /* 0x000fec0000010000 */
.L_x_177:
[----:B------:R-:W-:Y:S01]  /*73e0*/  ISETP.GE.AND P0, PT, R154, 0x1, PT ;  /* 0x000000019a00780c */ /* 0x000fe20003f06270 */
[----:B------:R-:W-:Y:S01]  /*73f0*/  BSSY B0, `(.L_x_205) ;  /* 0x0000020000007945 */ /* 0x000fe20003800000 */
[----:B------:R-:W-:Y:S01]  /*7400*/  IMAD.IADD R9, R146, 0x1, R147 ;  /* 0x0000000192097824 */ /* 0x000fe200078e0293 */
[----:B------:R-:W-:-:S10]  /*7410*/  MOV R0, RZ ;  /* 0x000000ff00007202 */ /* 0x000fd40000000f00 */
[----:B------:R-:W-:Y:S05]  /*7420*/  @!P0 BRA `(.L_x_206) ;  /* 0x000001c000008947 */ /* 0x000fea0003800000 */
[----:B-1----:R-:W-:Y:S01]  /*7430*/  IABS R2, R134 ;  /* 0x0000008600027213 */ /* 0x002fe20000000000 */
[----:B------:R-:W-:Y:S01]  /*7440*/  IMAD.MOV.U32 R4, RZ, RZ, RZ ;  /* 0x000000ffff047224 */ /* 0x000fe200078e00ff */
[----:B------:R-:W-:Y:S02]  /*7450*/  IADD3 R6, R144, -0x1, R134 ;  /* 0xffffffff90067810 */ /* 0x000fe40007ffe086 */
[----:B------:R-:W1:Y:S02]  /*7460*/  I2F.RP R0, R2 ;  /* 0x0000000200007306 */ /* 0x000e640000209400 */
[----:B------:R-:W-:-:S06]  /*7470*/  IABS R8, R6 ;  /* 0x0000000600087213 */ /* 0x000fcc0000000000 */
[----:B-1----:R-:W1:Y:S02]  /*7480*/  MUFU.RCP R0, R0 ;  /* 0x0000000000007308 */ /* 0x002e640000001000 */
[----:B-1----:R-:W-:-:S06]  /*7490*/  IADD3 R0, R0, 0xffffffe, RZ ;  /* 0x0ffffffe00007810 */ /* 0x002fcc0007ffe0ff */
[----:B------:R-:W1:Y:S02]  /*74a0*/  F2I.FTZ.U32.TRUNC.NTZ R5, R0 ;  /* 0x0000000000057305 */ /* 0x000e64000021f000 */
[----:B-1----:R-:W-:-:S04]  /*74b0*/  IMAD.MOV R0, RZ, RZ, -R5 ;  /* 0x000000ffff007224 */ /* 0x002fc800078e0a05 */
        /* <DEDUP_REMOVED lines=19> */
.L_x_206:
[----:B------:R-:W-:Y:S05]  /*75f0*/  BSYNC B0 ;  /* 0x0000000000007941 */ /* 0x000fea0003800000 */
.L_x_205:
[----:B-1----:R-:W2:Y:S01]  /*7600*/  LDL R2, [R1+0x3c] ;  /* 0x00003c0001027983 */ /* 0x002ea20000100800 */
        /* <DEDUP_REMOVED lines=50> */
[----:B--2---:R-:W-:-:S04]  /*7930*/  IMAD R250, R2, R0, RZ ;  /* 0x0000000002fa7224 */ /* 0x004fc800078e02ff */
[--C-:B------:R-:W-:Y:S01]  /*7940*/  IMAD.IADD R2, R250, 0x1, R0.reuse ;  /* 0x00000001fa027824 */ /* 0x100fe200078e0200 */
[----:B------:R-:W-:-:S04]  /*7950*/  PRMT R0, RZ, 0x7610, R0 ;  /* 0x00007610ff007816 */ /* 0x000fc80000000000 */
[----:B------:R-:W-:-:S04]  /*7960*/  IMNMX R225, R144, R2, PT ;  /* 0x0000000290e17217 */ /* 0x000fc80003800200 */
[----:B------:R-:W-:-:S13]  /*7970*/  ISETP.GT.AND P0, PT, R225, R250, PT ;  /* 0x000000fae100720c */ /* 0x000fda0003f04270 */
[----:B------:R-:W-:Y:S05]  /*7980*/  @!P0 BRA `(.L_x_207) ;  /* 0x0000bb8000008947 */ /* 0x000fea0003800000 */
[----:B------:R-:W2:Y:S01]  /*7990*/  LDL R17, [R1+0x4] ;  /* 0x0000040001117983 */ /* 0x000ea20000100800 */
[----:B------:R-:W-:-:S03]  /*79a0*/  ISETP.NE.U32.AND P0, PT, RZ, c[0x0][0x340], PT ;  /* 0x0000d000ff007a0c */ /* 0x000fc60003f05070 */
[----:B------:R-:W3:Y:S01]  /*79b0*/  LDL R18, [R1+0x10] ;  /* 0x0000100001127983 */ /* 0x000ee20000100800 */
[----:B------:R-:W-:-:S13]  /*79c0*/  ISETP.NE.AND.EX P1, PT, RZ, c[0x0][0x344], PT, P0 ;  /* 0x0000d100ff007a0c */ /* 0x000fda0003f25300 */
[----:B------:R-:W-:-:S04]  /*79d0*/  @P1 IMAD.MOV.U32 R2, RZ, RZ, 0x4 ;  /* 0x00000004ff021424 */ /* 0x000fc800078e00ff */
[----:B------:R-:W-:-:S05]  /*79e0*/  @P1 IMAD.WIDE R2, R249, R2, c[0x0][0x340] ;  /* 0x0000d000f9021625 */ /* 0x000fca00078e0202 */
[----:B------:R1:W4:Y:S04]  /*79f0*/  @P1 LDG.E R13, [R2.64] ;  /* 0x00000006020d1981 */ /* 0x000328000c1e1900 */
[----:B------:R-:W1:Y:S01]  /*7a00*/  S2R R11, SR_TID.X ;  /* 0x00000000000b7919 */ /* 0x000e620000002100 */
[----:B------:R-:W-:Y:S01]  /*7a10*/  SHF.R.S32.HI R0, RZ, 0x1f, R145 ;  /* 0x0000001fff007819 */ /* 0x000fe20000011491 */
[----:B------:R-:W-:-:S04]  /*7a20*/  IMAD.MOV.U32 R6, RZ, RZ, c[0x0][0x2c4] ;  /* 0x0000b100ff067624 */ /* 0x000fc800078e00ff */
[----:B------:R-:W-:Y:S01]  /*7a30*/  IMAD R0, R0, c[0x0][0x178], RZ ;  /* 0x00005e0000007a24 */ /* 0x000fe200078e02ff */
[----:B------:R-:W-:-:S03]  /*7a40*/  SHF.R.S32.HI R5, RZ, 0x1f, R9 ;  /* 0x0000001fff057819 */ /* 0x000fc60000011409 */
[----:B------:R-:W-:Y:S01]  /*7a50*/  IMAD R4, R145, c[0x0][0x17c], R0 ;  /* 0x00005f0091047a24 */ /* 0x000fe200078e0200 */
[----:B------:R-:W-:Y:S02]  /*7a60*/  IADD3 R0, P0, R238, R9, RZ ;  /* 0x00000009ee007210 */ /* 0x000fe40007f1e0ff */
[----:B------:R-:W-:Y:S02]  /*7a70*/  ISETP.NE.AND P2, PT, R6, 0x1, PT ;  /* 0x000000010600780c */ /* 0x000fe40003f45270 */
[----:B------:R-:W-:Y:S02]  /*7a80*/  LEA.HI.X.SX32 R6, R238, R5, 0x1, P0 ;  /* 0x00000005ee067211 */ /* 0x000fe400000f0eff */
[----:B-1----:R-:W-:-:S04]  /*7a90*/  SHF.R.S32.HI R10, RZ, 0x1f, R11 ;  /* 0x0000001fff0a7819 */ /* 0x002fc8000001140b */
[----:B------:R-:W-:-:S04]  /*7aa0*/  LEA.HI R10, R10, R11, RZ, 0x2 ;  /* 0x0000000b0a0a7211 */ /* 0x000fc800078f10ff */
[----:B------:R-:W-:Y:S01]  /*7ab0*/  LOP3.LUT R10, R10, 0xfffffffc, RZ, 0xc0, !PT ;  /* 0xfffffffc0a0a7812 */ /* 0x000fe200078ec0ff */
[----:B------:R-:W-:-:S04]  /*7ac0*/  IMAD.WIDE.U32 R2, R145, c[0x0][0x178], RZ ;  /* 0x00005e0091027a25 */ /* 0x000fc800078e00ff */
[----:B------:R-:W-:Y:S02]  /*7ad0*/  IMAD R9, R6, c[0x0][0x1e0], RZ ;  /* 0x0000780006097a24 */ /* 0x000fe400078e02ff */
[----:B------:R-:W-:Y:S01]  /*7ae0*/  IMAD.IADD R10, R11, 0x1, -R10 ;  /* 0x000000010b0a7824 */ /* 0x000fe200078e0a0a */
[----:B------:R-:W-:Y:S01]  /*7af0*/  ISETP.NE.U32.AND P0, PT, RZ, c[0x0][0x348], PT ;  /* 0x0000d200ff007a0c */ /* 0x000fe20003f05070 */
[----:B------:R-:W-:Y:S01]  /*7b00*/  IMAD R16, R0, c[0x0][0x1e4], R9 ;  /* 0x0000790000107a24 */ /* 0x000fe200078e0209 */
[----:B------:R-:W-:Y:S01]  /*7b10*/  IADD3 R3, R3, R4, RZ ;  /* 0x0000000403037210 */ /* 0x000fe20007ffe0ff */
[----:B------:R-:W-:Y:S01]  /*7b20*/  IMAD.MOV.U32 R4, RZ, RZ, R246 ;  /* 0x000000ffff047224 */ /* 0x000fe200078e00f6 */
[----:B------:R-:W-:Y:S02]  /*7b30*/  MOV R5, R247 ;  /* 0x000000f700057202 */ /* 0x000fe40000000f00 */
[----:B------:R-:W-:Y:S01]  /*7b40*/  LEA R9, R10, R238, 0x5 ;  /* 0x000000ee0a097211 */ /* 0x000fe200078e28ff */
[----:B------:R-:W-:Y:S01]  /*7b50*/  IMAD R8, R6, c[0x0][0x208], RZ ;  /* 0x0000820006087a24 */ /* 0x000fe200078e02ff */
[----:B------:R-:W-:Y:S01]  /*7b60*/  ISETP.NE.AND.EX P0, PT, RZ, c[0x0][0x34c], PT, P0 ;  /* 0x0000d300ff007a0c */ /* 0x000fe20003f05300 */
[----:B------:R-:W-:Y:S01]  /*7b70*/  IMAD.WIDE.U32 R6, R0, c[0x0][0x1e0], R4 ;  /* 0x0000780000067a25 */ /* 0x000fe200078e0004 */
[----:B------:R-:W-:-:S03]  /*7b80*/  ISETP.GE.AND P6, PT, R245, c[0x0][0x1d4], PT ;  /* 0x00007500f5007a0c */ /* 0x000fc60003fc6270 */
[----:B------:R-:W-:-:S04]  /*7b90*/  IMAD.WIDE.U32 R4, R0, c[0x0][0x208], R4 ;  /* 0x0000820000047a25 */ /* 0x000fc800078e0004 */
[----:B------:R-:W-:Y:S02]  /*7ba0*/  IMAD R15, R0, c[0x0][0x20c], R8 ;  /* 0x00008300000f7a24 */ /* 0x000fe400078e0208 */
[----:B------:R-:W-:Y:S01]  /*7bb0*/  IMAD.WIDE.U32 R2, R251, c[0x0][0x1b8], R2 ;  /* 0x00006e00fb027a25 */ /* 0x000fe200078e0002 */
[----:B------:R-:W-:Y:S02]  /*7bc0*/  SEL R8, R249, RZ, !P0 ;  /* 0x000000fff9087207 */ /* 0x000fe40004000000 */
[----:B------:R-:W-:Y:S01]  /*7bd0*/  SEL R10, RZ, 0xffffffff, P6 ;  /* 0xffffffffff0a7807 */ /* 0x000fe20003000000 */
[----:B------:R-:W-:Y:S01]  /*7be0*/  IMAD R3, R251, c[0x0][0x1bc], R3 ;  /* 0x00006f00fb037a24 */ /* 0x000fe200078e0203 */
[----:B------:R-:W-:-:S03]  /*7bf0*/  ISETP.GE.AND P3, PT, R246, c[0x0][0x1d4], PT ;  /* 0x00007500f6007a0c */ /* 0x000fc60003f66270 */
[----:B------:R-:W-:Y:S01]  /*7c00*/  IMAD.WIDE.U32 R2, R8, c[0x0][0x1c0], R2 ;  /* 0x0000700008027a25 */ /* 0x000fe200078e0002 */
[----:B------:R-:W-:-:S03]  /*7c10*/  SEL R14, RZ, 0x1, P3 ;  /* 0x00000001ff0e7807 */ /* 0x000fc60001800000 */
[----:B------:R-:W-:-:S05]  /*7c20*/  IMAD.SHL.U32 R10, R10, 0x2, RZ ;  /* 0x000000020a0a7824 */ /* 0x000fca00078e00ff */
[----:B------:R-:W-:Y:S01]  /*7c30*/  LOP3.LUT R14, R10, 0x2, R14, 0xe2, !PT ;  /* 0x000000020a0e7812 */ /* 0x000fe200078ee20e */
[----:B------:R-:W-:Y:S01]  /*7c40*/  IMAD.IADD R5, R5, 0x1, R15 ;  /* 0x0000000105057824 */ /* 0x000fe200078e020f */
[----:B------:R-:W-:-:S03]  /*7c50*/  IADD3 R7, R7, R16, RZ ;  /* 0x0000001007077210 */ /* 0x000fc60007ffe0ff */
[----:B------:R-:W-:Y:S01]  /*7c60*/  IMAD.WIDE.U32 R4, R251, c[0x0][0x210], R4 ;  /* 0x00008400fb047a25 */ /* 0x000fe200078e0004 */
[----:B------:R-:W-:-:S03]  /*7c70*/  ISETP.GE.AND P5, PT, R248, c[0x0][0x1d4], PT ;  /* 0x00007500f8007a0c */ /* 0x000fc60003fa6270 */
[----:B------:R-:W-:-:S04]  /*7c80*/  IMAD.WIDE.U32 R6, R251, c[0x0][0x1e8], R6 ;  /* 0x00007a00fb067a25 */ /* 0x000fc800078e0006 */
[C---:B------:R-:W-:Y:S02]  /*7c90*/  IMAD R5, R251.reuse, c[0x0][0x214], R5 ;  /* 0x00008500fb057a24 */ /* 0x040fe400078e0205 */
[----:B------:R-:W-:Y:S01]  /*7ca0*/  IMAD R7, R251, c[0x0][0x1ec], R7 ;  /* 0x00007b00fb077a24 */ /* 0x000fe200078e0207 */
[----:B------:R-:W-:Y:S02]  /*7cb0*/  P2R R120, PR, RZ, 0x8 ;  /* 0x00000008ff787803 */ /* 0x000fe40000000000 */
[----:B------:R-:W-:Y:S02]  /*7cc0*/  ISETP.GE.AND P3, PT, R245, c[0x0][0x198], PT ;  /* 0x00006600f5007a0c */ /* 0x000fe40003f66270 */
[----:B------:R-:W-:Y:S02]  /*7cd0*/  ISETP.GE.AND P4, PT, R248, c[0x0][0x198], PT ;  /* 0x00006600f8007a0c */ /* 0x000fe40003f86270 */
[----:B------:R-:W-:Y:S01]  /*7ce0*/  IADD3 R118, R225, -0x1, RZ ;  /* 0xffffffffe1767810 */ /* 0x000fe20007ffe0ff */
[----:B--2---:R-:W-:Y:S01]  /*7cf0*/  IMAD R9, R17, 0x80, R9 ;  /* 0x0000008011097824 */ /* 0x004fe200078e0209 */
[----:B---3--:R-:W-:-:S03]  /*7d00*/  SEL R0, R18, RZ, !P0 ;  /* 0x000000ff12007207 */ /* 0x008fc60004000000 */
[----:B------:R-:W-:-:S04]  /*7d10*/  @P2 IMAD.HI.U32 R11, R9, c[0x0][0x2c8], RZ ;  /* 0x0000b200090b2a27 */ /* 0x000fc800078e00ff */
[----:B------:R-:W-:Y:S01]  /*7d20*/  IMAD R12, R0, c[0x0][0x1c0], RZ ;  /* 0x00007000000c7a24 */ /* 0x000fe200078e02ff */
[----:B------:R-:W-:Y:S02]  /*7d30*/  MOV R0, R9 ;  /* 0x0000000900007202 */ /* 0x000fe40000000f00 */
[----:B------:R-:W-:Y:S01]  /*7d40*/  @P2 SHF.R.U32.HI R0, RZ, c[0x0][0x2cc], R11 ;  /* 0x0000b300ff002a19 */ /* 0x000fe2000001160b */
[----:B------:R-:W-:-:S03]  /*7d50*/  IMAD R12, R8, c[0x0][0x1c4], R12 ;  /* 0x00007100080c7a24 */ /* 0x000fc600078e020c */
[--C-:B------:R-:W-:Y:S02]  /*7d60*/  SHF.R.S32.HI R8, RZ, 0x1f, R0.reuse ;  /* 0x0000001fff087819 */ /* 0x100fe40000011400 */
[----:B------:R-:W-:Y:S01]  /*7d70*/  IADD3 R3, R3, R12, RZ ;  /* 0x0000000c03037210 */ /* 0x000fe20007ffe0ff */
[----:B------:R-:W-:Y:S02]  /*7d80*/  IMAD.MOV R10, RZ, RZ, -R0 ;  /* 0x000000ffff0a7224 */ /* 0x000fe400078e0a00 */
[----:B------:R-:W-:Y:S02]  /*7d90*/  IMAD R8, R8, c[0x0][0x1b0], RZ ;  /* 0x00006c0008087a24 */ /* 0x000fe400078e02ff */
[----:B------:R-:W-:-:S04]  /*7da0*/  IMAD.WIDE.U32 R2, R0, c[0x0][0x1b0], R2 ;  /* 0x00006c0000027a25 */ /* 0x000fc800078e0002 */
[----:B------:R-:W-:Y:S02]  /*7db0*/  IMAD R8, R0, c[0x0][0x1b4], R8 ;  /* 0x00006d0000087a24 */ /* 0x000fe400078e0208 */
[----:B------:R-:W-:Y:S01]  /*7dc0*/  IMAD R0, R10, c[0x0][0x2c4], R9 ;  /* 0x0000b1000a007a24 */ /* 0x000fe200078e0209 */
[----:B------:R-:W-:Y:S02]  /*7dd0*/  ISETP.NE.U32.AND P0, PT, RZ, c[0x0][0x350], PT ;  /* 0x0000d400ff007a0c */ /* 0x000fe40003f05070 */
[----:B------:R-:W-:Y:S02]  /*7de0*/  IADD3 R3, R3, R8, RZ ;  /* 0x0000000803037210 */ /* 0x000fe40007ffe0ff */
[----:B------:R-:W-:Y:S02]  /*7df0*/  SHF.R.S32.HI R9, RZ, 0x1f, R0 ;  /* 0x0000001fff097819 */ /* 0x000fe40000011400 */
[----:B----4-:R-:W-:Y:S01]  /*7e00*/  @P1 SHF.R.S32.HI R8, RZ, 0x1f, R13 ;  /* 0x0000001fff081819 */ /* 0x010fe2000001140d */
[----:B------:R-:W-:Y:S01]  /*7e10*/  @!P1 IMAD.MOV.U32 R8, RZ, RZ, R18 ;  /* 0x000000ffff089224 */ /* 0x000fe200078e0012 */
[----:B------:R-:W-:Y:S01]  /*7e20*/  ISETP.NE.AND.EX P0, PT, RZ, c[0x0][0x354], PT, P0 ;  /* 0x0000d500ff007a0c */ /* 0x000fe20003f05300 */
[----:B------:R-:W-:Y:S01]  /*7e30*/  IMAD R9, R9, c[0x0][0x1a8], RZ ;  /* 0x00006a0009097a24 */ /* 0x000fe200078e02ff */
[----:B------:R-:W-:-:S02]  /*7e40*/  @!P1 MOV R13, R249 ;  /* 0x000000f9000d9202 */ /* 0x000fc40000000f00 */
[----:B------:R-:W-:Y:S01]  /*7e50*/  SEL R8, R8, RZ, !P0 ;  /* 0x000000ff08087207 */ /* 0x000fe20004000000 */
[C---:B------:R-:W-:Y:S02]  /*7e60*/  IMAD R9, R0.reuse, c[0x0][0x1ac], R9 ;  /* 0x00006b0000097a24 */ /* 0x040fe400078e0209 */
[----:B------:R-:W-:Y:S01]  /*7e70*/  IMAD.WIDE.U32 R2, R0, c[0x0][0x1a8], R2 ;  /* 0x00006a0000027a25 */ /* 0x000fe200078e0002 */
[----:B------:R-:W-:Y:S02]  /*7e80*/  SEL R0, R13, RZ, !P0 ;  /* 0x000000ff0d007207 */ /* 0x000fe40004000000 */
[----:B------:R-:W-:Y:S01]  /*7e90*/  SEL R11, RZ, 0x4, P5 ;  /* 0x00000004ff0b7807 */ /* 0x000fe20002800000 */
[C---:B------:R-:W-:Y:S02]  /*7ea0*/  IMAD R10, R8.reuse, c[0x0][0x1f0], RZ ;  /* 0x00007c00080a7a24 */ /* 0x040fe400078e02ff */
[----:B------:R-:W-:Y:S02]  /*7eb0*/  IMAD R8, R8, c[0x0][0x218], RZ ;  /* 0x0000860008087a24 */ /* 0x000fe400078e02ff */
[----:B------:R-:W-:Y:S01]  /*7ec0*/  IMAD.WIDE.U32 R242, R0, c[0x0][0x218], R4 ;  /* 0x0000860000f27a25 */ /* 0x000fe200078e0004 */
[----:B------:R-:W-:-:S03]  /*7ed0*/  LOP3.LUT R55, R14, R11, RZ, 0xfc, !PT ;  /* 0x0000000b0e377212 */ /* 0x000fc600078efcff */
[----:B------:R-:W-:Y:S01]  /*7ee0*/  IMAD.WIDE.U32 R240, R0, c[0x0][0x1f0], R6 ;  /* 0x00007c0000f07a25 */ /* 0x000fe200078e0006 */
[----:B------:R-:W-:-:S03]  /*7ef0*/  LEA R11, P0, R2, c[0x0][0x160], 0x1 ;  /* 0x00005800020b7a11 */ /* 0x000fc600078008ff */
[C---:B------:R-:W-:Y:S02]  /*7f00*/  IMAD R4, R0.reuse, c[0x0][0x1f4], R10 ;  /* 0x00007d0000047a24 */ /* 0x040fe400078e020a */
[----:B------:R-:W-:Y:S02]  /*7f10*/  IMAD.IADD R3, R3, 0x1, R9 ;  /* 0x0000000103037824 */ /* 0x000fe400078e0209 */
[----:B------:R-:W-:Y:S01]  /*7f20*/  IMAD R0, R0, c[0x0][0x21c], R8 ;  /* 0x0000870000007a24 */ /* 0x000fe200078e0208 */
[----:B------:R-:W-:Y:S01]  /*7f30*/  ISETP.GE.AND P2, PT, R246, c[0x0][0x198], PT ;  /* 0x00006600f6007a0c */ /* 0x000fe20003f46270 */
[----:B------:R-:W-:Y:S01]  /*7f40*/  IMAD.IADD R239, R241, 0x1, R4 ;  /* 0x00000001f1ef7824 */ /* 0x000fe200078e0204 */
[----:B------:R-:W-:Y:S02]  /*7f50*/  LEA.HI.X R10, R2, c[0x0][0x164], R3, 0x1, P0 ;  /* 0x00005900020a7a11 */ /* 0x000fe400000f0c03 */
[----:B------:R-:W-:Y:S02]  /*7f60*/  LEA R9, R17, R238, 0x7 ;  /* 0x000000ee11097211 */ /* 0x000fe400078e38ff */
[----:B------:R-:W-:Y:S01]  /*7f70*/  IADD3 R244, R243, R0, RZ ;  /* 0x00000000f3f47210 */ /* 0x000fe20007ffe0ff */
[----:B------:R-:W-:Y:S05]  /*7f80*/  BRA.DIV ~URZ, `(.L_x_208) ;  /* 0x0000fba27f007947 */ /* 0x000fea000b800000 */
[----:B------:R1:W2:Y:S02]  /*7f90*/  SHFL.IDX PT, R8, R10, RZ, 0x1c1f ;  /* 0x001c1fff0a087589 */ /* 0x0002a400000e0000 */
.L_x_336:
[----:B------:R-:W-:Y:S05]  /*7fa0*/  BRA.DIV ~URZ, `(.L_x_209) ;  /* 0x0000fbf27f007947 */ /* 0x000fea000b800000 */
[----:B------:R3:W4:Y:S02]  /*7fb0*/  SHFL.IDX PT, R0, R11, RZ, 0x1c1f ;  /* 0x001c1fff0b007589 */ /* 0x00072400000e0000 */
.L_x_337:
[----:B------:R-:W-:Y:S01]  /*7fc0*/  IMAD R34, R148, c[0x0][0x2c4], RZ ;  /* 0x0000b10094227a24 */ /* 0x000fe200078e02ff */
[----:B------:R-:W-:Y:S04]  /*7fd0*/  BSSY B0, `(.L_x_210) ;  /* 0x0000012000007945 */ /* 0x000fe80003800000 */
[----:B------:R-:W-:-:S13]  /*7fe0*/  ISETP.GE.AND P0, PT, R9, R34, PT ;  /* 0x000000220900720c */ /* 0x000fda0003f06270 */
[----:B------:R-:W-:Y:S05]  /*7ff0*/  @P0 BRA `(.L_x_211) ;  /* 0x000000f000000947 */ /* 0x000fea0003800000 */
[----:B---3--:R-:W3:Y:S04]  /*8000*/  LDL R2, [R1+0x28] ;  /* 0x0000280001027983 */ /* 0x008ee80000100800 */
[----:B----4-:R-:W4:Y:S01]  /*8010*/  LDL R12, [R1+0x24] ;  /* 0x00002400010c7983 */ /* 0x010f220000100800 */
[----:B------:R-:W-:-:S04]  /*8020*/  LEA R6, P0, R246, R0, 0x1 ;  /* 0x00000000f6067211 */ /* 0x000fc800078008ff */
[----:B--2---:R-:W-:Y:S02]  /*8030*/  LEA.HI.X R7, R246, R8, R247, 0x1, P0 ;  /* 0x00000008f6077211 */ /* 0x004fe400000f0cf7 */
[----:B------:R-:W-:-:S04]  /*8040*/  LEA R4, P0, R245, R0, 0x1 ;  /* 0x00000000f5047211 */ /* 0x000fc800078008ff */
[----:B---3--:R-:W-:Y:S02]  /*8050*/  LEA.HI.X R5, R245, R8, R2, 0x1, P0 ;  /* 0x00000008f5057211 */ /* 0x008fe400000f0c02 */
[----:B------:R-:W-:Y:S01]  /*8060*/  LEA R2, P0, R248, R0, 0x1 ;  /* 0x00000000f8027211 */ /* 0x000fe200078008ff */
[----:B------:R-:W-:-:S03]  /*8070*/  IMAD.SHL.U32 R0, R236, 0x2, RZ ;  /* 0x00000002ec007824 */ /* 0x000fc600078e00ff */
[----:B----4-:R-:W-:Y:S02]  /*8080*/  LEA.HI.X R3, R248, R8, R12, 0x1, P0 ;  /* 0x00000008f8037211 */ /* 0x010fe400000f0c0c */
[----:B------:R-:W-:Y:S01]  /*8090*/  @!PT LDS RZ, [RZ] ;  /* 0x00000000fffff984 */ /* 0x000fe20000000800 */
[----:B------:R-:W-:Y:S01]  /*80a0*/  @!PT LDS RZ, [RZ] ;  /* 0x00000000fffff984 */ /* 0x000fe20000000800 */
[----:B------:R-:W-:Y:S01]  /*80b0*/  @!PT LDS RZ, [RZ] ;  /* 0x00000000fffff984 */ /* 0x000fe20000000800 */
[----:B------:R2:W-:Y:S04]  /*80c0*/  LDGSTS.E.BYPASS.LTC128B.128 [R0+0x6080], [R6.64], !P2 ;  /* 0x0608000006007fae */ /* 0x0005e8000d101d46 */
[----:B------:R2:W-:Y:S04]  /*80d0*/  LDGSTS.E.BYPASS.LTC128B.128 [R0+0x8080], [R4.64], !P3 ;  /* 0x0808000004007fae */ /* 0x0005e8000d901d46 */
[----:B------:R2:W-:Y:S02]  /*80e0*/  LDGSTS.E.BYPASS.LTC128B.128 [R0+0xa080], [R2.64], !P4 ;  /* 0x0a08000002007fae */ /* 0x0005e4000e101d46 */
.L_x_211:
[----:B------:R-:W-:Y:S05]  /*80f0*/  BSYNC B0 ;  /* 0x0000000000007941 */ /* 0x000fea0003800000 */
.L_x_210:
[----:B------:R-:W-:Y:S05]  /*8100*/  BRA.DIV ~URZ, `(.L_x_212) ;  /* 0x0000faf27f007947 */ /* 0x000fea000b800000 */
[----:B--2---:R2:W1:Y:S04]  /*8110*/  SHFL.IDX PT, R8, R10, 0x1, 0x1c1f ;  /* 0x003c1f000a087f89 */ /* 0x00446800000e0000 */
[----:B----4-:R2:W4:Y:S02]  /*8120*/  SHFL.IDX PT, R0, R11, 0x1, 0x1c1f ;  /* 0x003c1f000b007f89 */ /* 0x01052400000e0000 */
.L_x_338:
[----:B------:R-:W-:Y:S01]  /*8130*/  IADD3 R2, R9, 0x20, RZ ;  /* 0x0000002009027810 */ /* 0x000fe20007ffe0ff */
[----:B------:R-:W-:Y:S03]  /*8140*/  BSSY B0, `(.L_x_213) ;  /* 0x0000012000007945 */ /* 0x000fe60003800000 */
[----:B------:R-:W-:-:S13]  /*8150*/  ISETP.GE.AND P0, PT, R2, R34, PT ;  /* 0x000000220200720c */ /* 0x000fda0003f06270 */
[----:B------:R-:W-:Y:S05]  /*8160*/  @P0 BRA `(.L_x_214) ;  /* 0x000000f000000947 */ /* 0x000fea0003800000 */
[----:B--2---:R-:W2:Y:S04]  /*8170*/  LDL R3, [R1+0x28] ;  /* 0x0000280001037983 */ /* 0x004ea80000100800 */
[----:B---3--:R-:W3:Y:S01]  /*8180*/  LDL R12, [R1+0x24] ;  /* 0x00002400010c7983 */ /* 0x008ee20000100800 */
[----:B----4-:R-:W-:-:S04]  /*8190*/  LEA R6, P0, R246, R0, 0x1 ;  /* 0x00000000f6067211 */ /* 0x010fc800078008ff */
[----:B-1----:R-:W-:Y:S02]  /*81a0*/  LEA.HI.X R7, R246, R8, R247, 0x1, P0 ;  /* 0x00000008f6077211 */ /* 0x002fe400000f0cf7 */
[----:B------:R-:W-:-:S04]  /*81b0*/  LEA R4, P0, R245, R0, 0x1 ;  /* 0x00000000f5047211 */ /* 0x000fc800078008ff */
[----:B--2---:R-:W-:Y:S02]  /*81c0*/  LEA.HI.X R5, R245, R8, R3, 0x1, P0 ;  /* 0x00000008f5057211 */ /* 0x004fe400000f0c03 */
[----:B------:R-:W-:Y:S01]  /*81d0*/  LEA R2, P0, R248, R0, 0x1 ;  /* 0x00000000f8027211 */ /* 0x000fe200078008ff */
[----:B------:R-:W-:-:S03]  /*81e0*/  IMAD.SHL.U32 R0, R236, 0x2, RZ ;  /* 0x00000002ec007824 */ /* 0x000fc600078e00ff */
[----:B---3--:R-:W-:Y:S02]  /*81f0*/  LEA.HI.X R3, R248, R8, R12, 0x1, P0 ;  /* 0x00000008f8037211 */ /* 0x008fe400000f0c0c */
[----:B------:R-:W-:Y:S01]  /*8200*/  @!PT LDS RZ, [RZ] ;  /* 0x00000000fffff984 */ /* 0x000fe20000000800 */
[----:B------:R-:W-:Y:S01]  /*8210*/  @!PT LDS RZ, [RZ] ;  /* 0x00000000fffff984 */ /* 0x000fe20000000800 */
[----:B------:R-:W-:Y:S01]  /*8220*/  @!PT LDS RZ, [RZ] ;  /* 0x00000000fffff984 */ /* 0x000fe20000000800 */
[----:B------:R1:W-:Y:S04]  /*8230*/  LDGSTS.E.BYPASS.LTC128B.128 [R0+0x6880], [R6.64], !P2 ;  /* 0x0688000006007fae */ /* 0x0003e8000d101d46 */
[----:B------:R1:W-:Y:S04]  /*8240*/  LDGSTS.E.BYPASS.LTC128B.128 [R0+0x8880], [R4.64], !P3 ;  /* 0x0888000004007fae */ /* 0x0003e8000d901d46 */
[----:B------:R1:W-:Y:S02]  /*8250*/  LDGSTS.E.BYPASS.LTC128B.128 [R0+0xa880], [R2.64], !P4 ;  /* 0x0a88000002007fae */ /* 0x0003e4000e101d46 */
.L_x_214:
[----:B------:R-:W-:Y:S05]  /*8260*/  BSYNC B0 ;  /* 0x0000000000007941 */ /* 0x000fea0003800000 */
.L_x_213:
[----:B------:R-:W-:Y:S05]  /*8270*/  BRA.DIV ~URZ, `(.L_x_215) ;  /* 0x0000fa427f007947 */ /* 0x000fea000b800000 */
[----:B-1----:R1:W2:Y:S02]  /*8280*/  SHFL.IDX PT, R8, R10, 0x2, 0x1c1f ;  /* 0x005c1f000a087f89 */ /* 0x0022a400000e0000 */
.L_x_339:
[----:B------:R-:W-:Y:S05]  /*8290*/  BRA.DIV ~URZ, `(.L_x_216) ;  /* 0x0000fa927f007947 */ /* 0x000fea000b800000 */
[----:B----4-:R4:W1:Y:S02]  /*82a0*/  SHFL.IDX PT, R0, R11, 0x2, 0x1c1f ;  /* 0x005c1f000b007f89 */ /* 0x01086400000e0000 */
.L_x_340:
[----:B------:R-:W-:Y:S01]  /*82b0*/  IADD3 R2, R9, 0x40, RZ ;  /* 0x0000004009027810 */ /* 0x000fe20007ffe0ff */
[----:B------:R-:W-:Y:S03]  /*82c0*/  BSSY B0, `(.L_x_217) ;  /* 0x0000012000007945 */ /* 0x000fe60003800000 */
[----:B------:R-:W-:-:S13]  /*82d0*/  ISETP.GE.AND P0, PT, R2, R34, PT ;  /* 0x000000220200720c */ /* 0x000fda0003f06270 */
[----:B------:R-:W-:Y:S05]  /*82e0*/  @P0 BRA `(.L_x_218) ;  /* 0x000000f000000947 */ /* 0x000fea0003800000 */
[----:B---3--:R-:W3:Y:S04]  /*82f0*/  LDL R3, [R1+0x28] ;  /* 0x0000280001037983 */ /* 0x008ee80000100800 */
[----:B----4-:R-:W4:Y:S01]  /*8300*/  LDL R12, [R1+0x24] ;  /* 0x00002400010c7983 */ /* 0x010f220000100800 */
[----:B-1----:R-:W-:-:S04]  /*8310*/  LEA R6, P0, R246, R0, 0x1 ;  /* 0x00000000f6067211 */ /* 0x002fc800078008ff */
        /* <DEDUP_REMOVED lines=12> */
.L_x_218:
[----:B------:R-:W-:Y:S05]  /*83e0*/  BSYNC B0 ;  /* 0x0000000000007941 */ /* 0x000fea0003800000 */
.L_x_217:
[----:B------:R-:W-:Y:S05]  /*83f0*/  BRA.DIV ~URZ, `(.L_x_219) ;  /* 0x0000f9927f007947 */ /* 0x000fea000b800000 */
[----:B--2---:R2:W3:Y:S04]  /*8400*/  SHFL.IDX PT, R8, R10, 0x3, 0x1c1f ;  /* 0x007c1f000a087f89 */ /* 0x0044e800000e0000 */
[----:B-1----:R2:W1:Y:S02]  /*8410*/  SHFL.IDX PT, R0, R11, 0x3, 0x1c1f ;  /* 0x007c1f000b007f89 */ /* 0x00246400000e0000 */
.L_x_341:
[----:B--2---:R-:W2:Y:S04]  /*8420*/  LDL R4, [R1+0x28] ;  /* 0x0000280001047983 */ /* 0x004ea80000100800 */
[----:B----4-:R-:W4:Y:S01]  /*8430*/  LDL R12, [R1+0x24] ;  /* 0x00002400010c7983 */ /* 0x010f220000100800 */
[----:B------:R-:W-:Y:S01]  /*8440*/  IADD3 R2, R9, 0x60, RZ ;  /* 0x0000006009027810 */ /* 0x000fe20007ffe0ff */
[----:B------:R-:W-:Y:S01]  /*8450*/  IMAD.MOV.U32 R57, RZ, RZ, 0x30 ;  /* 0x00000030ff397424 */ /* 0x000fe200078e00ff */
[----:B------:R-:W-:Y:S01]  /*8460*/  SHF.R.S32.HI R56, RZ, 0x1f, R118 ;  /* 0x0000001fff387819 */ /* 0x000fe20000011476 */
[----:B------:R-:W-:Y:S01]  /*8470*/  IMAD.MOV.U32 R128, RZ, RZ, R240 ;  /* 0x000000ffff807224 */ /* 0x000fe200078e00f0 */
[----:B------:R-:W-:Y:S01]  /*8480*/  ISETP.GE.AND P0, PT, R2, R34, PT ;  /* 0x000000220200720c */ /* 0x000fe20003f06270 */
[----:B------:R-:W-:-:S02]  /*8490*/  IMAD R57, R225, -0x30, R57 ;  /* 0xffffffd0e1397824 */ /* 0x000fc400078e0239 */
[----:B------:R-:W-:Y:S02]  /*84a0*/  IMAD R5, R56, c[0x0][0x1e0], RZ ;  /* 0x0000780038057a24 */ /* 0x000fe400078e02ff */
[----:B------:R-:W-:Y:S02]  /*84b0*/  IMAD.IADD R119, R154, 0x1, R57 ;  /* 0x000000019a777824 */ /* 0x000fe400078e0239 */
[----:B------:R-:W-:Y:S02]  /*84c0*/  IMAD R10, R118, c[0x0][0x1e4], R5 ;  /* 0x00007900760a7a24 */ /* 0x000fe400078e0205 */
[----:B------:R-:W-:Y:S01]  /*84d0*/  IMAD.MOV.U32 R129, RZ, RZ, R239 ;  /* 0x000000ffff817224 */ /* 0x000fe200078e00ef */
[----:B---3--:R-:W-:-:S03]  /*84e0*/  IMNMX R11, R119, 0x30, PT ;  /* 0x00000030770b7817 */ /* 0x008fc60003800200 */
[----:B-1----:R-:W-:Y:S01]  /*84f0*/  @!P0 LEA R2, P1, R246, R0, 0x1 ;  /* 0x00000000f6028211 */ /* 0x002fe200078208ff */
[----:B------:R-:W-:-:S03]  /*8500*/  @!P0 IMAD.SHL.U32 R9, R236, 0x2, RZ ;  /* 0x00000002ec098824 */ /* 0x000fc600078e00ff */
[----:B------:R-:W-:Y:S02]  /*8510*/  @!P0 LEA.HI.X R3, R246, R8, R247, 0x1, P1 ;  /* 0x00000008f6038211 */ /* 0x000fe400008f0cf7 */
[----:B------:R-:W-:-:S03]  /*8520*/  @!P0 LEA R6, P1, R245, R0, 0x1 ;  /* 0x00000000f5068211 */ /* 0x000fc600078208ff */
[----:B------:R-:W-:Y:S01]  /*8530*/  @!PT LDS RZ, [RZ] ;  /* 0x00000000fffff984 */ /* 0x000fe20000000800 */
[----:B------:R-:W-:Y:S01]  /*8540*/  @!PT LDS RZ, [RZ] ;  /* 0x00000000fffff984 */ /* 0x000fe20000000800 */
[----:B------:R-:W-:Y:S01]  /*8550*/  @!PT LDS RZ, [RZ] ;  /* 0x00000000fffff984 */ /* 0x000fe20000000800 */
[----:B------:R1:W-:Y:S02]  /*8560*/  @!P0 LDGSTS.E.BYPASS.LTC128B.128 [R9+0x7880], [R2.64], !P2 ;  /* 0x0788000002098fae */ /* 0x0003e4000d101d46 */
[----:B-1----:R-:W-:Y:S01]  /*8570*/  IMAD.WIDE.U32 R2, R118, c[0x0][0x1e0], RZ ;  /* 0x0000780076027a25 */ /* 0x002fe200078e00ff */
[----:B--2---:R-:W-:Y:S02]  /*8580*/  @!P0 LEA.HI.X R7, R245, R8, R4, 0x1, P1 ;  /* 0x00000008f5078211 */ /* 0x004fe400008f0c04 */
[C---:B------:R-:W-:Y:S01]  /*8590*/  @!P0 LEA R4, P1, R248.reuse, R0, 0x1 ;  /* 0x00000000f8048211 */ /* 0x040fe200078208ff */
[----:B------:R-:W-:Y:S02]  /*85a0*/  IMAD.IADD R0, R11, 0x1, -R238 ;  /* 0x000000010b007824 */ /* 0x000fe400078e0aee */
[----:B------:R1:W-:Y:S01]  /*85b0*/  @!P0 LDGSTS.E.BYPASS.LTC128B.128 [R9+0x9880], [R6.64], !P3 ;  /* 0x0988000006098fae */ /* 0x0003e2000d901d46 */
[----:B----4-:R-:W-:Y:S01]  /*85c0*/  @!P0 LEA.HI.X R5, R248, R8, R12, 0x1, P1 ;  /* 0x00000008f8058211 */ /* 0x010fe200008f0c0c */
[----:B------:R-:W-:Y:S01]  /*85d0*/  IMAD.MOV.U32 R8, RZ, RZ, 0x20 ;  /* 0x00000020ff087424 */ /* 0x000fe200078e00ff */
[----:B------:R-:W-:-:S02]  /*85e0*/  ISETP.GE.AND P1, PT, R0, 0x21, PT ;  /* 0x000000210000780c */ /* 0x000fc40003f26270 */
[----:B------:R-:W-:Y:S01]  /*85f0*/  ISETP.GE.AND P2, PT, R0, 0x1, PT ;  /* 0x000000010000780c */ /* 0x000fe20003f46270 */
[----:B------:R2:W-:Y:S01]  /*8600*/  @!P0 LDGSTS.E.BYPASS.LTC128B.128 [R9+0xb880], [R4.64], !P4 ;  /* 0x0b88000004098fae */ /* 0x0005e2000e101d46 */
[----:B------:R-:W-:Y:S01]  /*8610*/  IMAD.IADD R0, R3, 0x1, R10 ;  /* 0x0000000103007824 */ /* 0x000fe200078e020a */
[----:B------:R-:W-:Y:S01]  /*8620*/  ISETP.NE.AND P4, PT, R120, RZ, PT ;  /* 0x000000ff7800720c */ /* 0x000fe20003f85270 */
[----:B------:R-:W-:Y:S01]  /*8630*/  IMAD.WIDE.U32 R2, R2, 0x30, R128 ;  /* 0x0000003002027825 */ /* 0x000fe200078e0080 */
[----:B------:R-:W0:Y:S01]  /*8640*/  LDGDEPBAR ;  /* 0x00000000000079af */ /* 0x000e220000000000 */
[----:B------:R-:W-:Y:S02]  /*8650*/  WARPSYNC 0xffffffff ;  /* 0xffffffff00007948 */ /* 0x000fe40003800000 */
[----:B------:R-:W-:-:S04]  /*8660*/  IMAD R0, R0, 0x30, RZ ;  /* 0x0000003000007824 */ /* 0x000fc800078e02ff */
[----:B------:R-:W-:Y:S02]  /*8670*/  IMAD.IADD R0, R3, 0x1, R0 ;  /* 0x0000000103007824 */ /* 0x000fe400078e0200 */
[----:B-1----:R-:W-:Y:S01]  /*8680*/  IMAD.WIDE.U32 R6, R8, c[0x0][0x1e0], RZ ;  /* 0x0000780008067a25 */ /* 0x002fe200078e00ff */
[----:B------:R-:W-:Y:S04]  /*8690*/  BAR.SYNC.DEFER_BLOCKING 0x0 ;  /* 0x0000000000007b1d */ /* 0x000fe80000010000 */
[----:B------:R-:W-:Y:S01]  /*86a0*/  @P1 IADD3 R3, P0, R2, R6, RZ ;  /* 0x0000000602031210 */ /* 0x000fe20007f1e0ff */
[----:B--2---:R-:W-:Y:S01]  /*86b0*/  IMAD R5, R8, c[0x0][0x1e4], RZ ;  /* 0x0000790008057a24 */ /* 0x004fe200078e02ff */
[----:B------:R-:W-:-:S04]  /*86c0*/  @P2 LEA R4, P3, R2, c[0x0][0x1c8], 0x1 ;  /* 0x0000720002042a11 */ /* 0x000fc800078608ff */
[----:B------:R-:W-:Y:S02]  /*86d0*/  @P1 IADD3.X R6, R0, R7, R5, P0, !PT ;  /* 0x0000000700061210 */ /* 0x000fe400007fe405 */
[----:B------:R-:W-:Y:S01]  /*86e0*/  @P2 LEA.HI.X R5, R2, c[0x0][0x1cc], R0, 0x1, P3 ;  /* 0x0000730002052a11 */ /* 0x000fe200018f0c00 */
[----:B------:R-:W-:Y:S01]  /*86f0*/  @P1 IMAD.SHL.U32 R0, R236, 0x2, RZ ;  /* 0x00000002ec001824 */ /* 0x000fe200078e00ff */
[----:B------:R-:W-:-:S04]  /*8700*/  @P1 LEA R2, P0, R3, c[0x0][0x1c8], 0x1 ;  /* 0x0000720003021a11 */ /* 0x000fc800078008ff */
[----:B------:R-:W-:Y:S01]  /*8710*/  @P1 LEA.HI.X R3, R3, c[0x0][0x1cc], R6, 0x1, P0 ;  /* 0x0000730003031a11 */ /* 0x000fe200000f0c06 */
[----:B------:R-:W-:Y:S01]  /*8720*/  @P2 IMAD.SHL.U32 R6, R236, 0x2, RZ ;  /* 0x00000002ec062824 */ /* 0x000fe200078e00ff */
[----:B------:R-:W-:-:S04]  /*8730*/  ISETP.LT.AND P0, PT, RZ, c[0x0][0x27c], PT ;  /* 0x00009f00ff007a0c */ /* 0x000fc80003f01270 */
        /* <DEDUP_REMOVED lines=8> */
[----:B------:R1:W-:Y:S04]  /*87c0*/  @P1 LDGSTS.E.BYPASS.LTC128B.128 [R0+0x5c80], [R2.64+0x80], !P5 ;  /* 0x05c8008002001fae */ /* 0x0003e8000e901d46 */
[----:B------:R-:W0:Y:S01]  /*87d0*/  LDGDEPBAR ;  /* 0x00000000000079af */ /* 0x000e220000000000 */
[----:B------:R-:W-:Y:S05]  /*87e0*/  @P0 BRA `(.L_x_220) ;  /* 0x0000002000000947 */ /* 0x000fea0003800000 */
[----:B------:R-:W-:-:S04]  /*87f0*/  DEPBAR.LE SB0, 0x1 ;  /* 0x000080400000791a */ /* 0x000fc80000000000 */
[----:B------:R-:W-:Y:S05]  /*8800*/  BRA `(.L_x_221) ;  /* 0x0000575000007947 */ /* 0x000fea0003800000 */
.L_x_220:
[----:B------:R-:W2:Y:S01]  /*8810*/  LDL R58, [R1+0x4] ;  /* 0x00000400013a7983 */ /* 0x000ea20000100800 */
[----:B-1---5:R-:W-:Y:S01]  /*8820*/  SHF.R.S32.HI R0, RZ, 0x1f, R135 ;  /* 0x0000001fff007819 */ /* 0x022fe20000011487 */
[----:B------:R-:W-:Y:S01]  /*8830*/  ULDC.U8 UR4, c[0x0][0x298] ;  /* 0x0000a60000047ab9 */ /* 0x000fe20000000000 */
[C---:B------:R-:W-:Y:S01]  /*8840*/  IMAD.WIDE.U32 R2, R135.reuse, c[0x0][0x280], RZ ;  /* 0x0000a00087027a25 */ /* 0x040fe200078e00ff */
[----:B------:R-:W-:Y:S01]  /*8850*/  ISETP.NE.AND P2, PT, RZ, UR4, PT ;  /* 0x00000004ff007c0c */ /* 0x000fe2000bf45270 */
[----:B------:R-:W-:Y:S02]  /*8860*/  BSSY B2, `(.L_x_221) ;  /* 0x000056f000027945 */ /* 0x000fe40003800000 */
[----:B------:R-:W-:Y:S01]  /*8870*/  IMAD R6, R0, c[0x0][0x280], RZ ;  /* 0x0000a00000067a24 */ /* 0x000fe200078e02ff */
[----:B------:R-:W-:Y:S01]  /*8880*/  LEA R7, P1, R2, c[0x0][0x270], 0x1 ;  /* 0x00009c0002077a11 */ /* 0x000fe200078208ff */
[----:B------:R-:W-:Y:S02]  /*8890*/  IMAD R0, R0, c[0x0][0x290], RZ ;  /* 0x0000a40000007a24 */ /* 0x000fe400078e02ff */
[----:B------:R-:W-:-:S02]  /*88a0*/  IMAD R6, R135, c[0x0][0x284], R6 ;  /* 0x0000a10087067a24 */ /* 0x000fc400078e0206 */
[----:B------:R-:W-:-:S03]  /*88b0*/  IMAD.WIDE.U32 R4, R135, c[0x0][0x290], RZ ;  /* 0x0000a40087047a25 */ /* 0x000fc600078e00ff */
[----:B------:R-:W-:Y:S01]  /*88c0*/  IADD3 R3, R6, R3, RZ ;  /* 0x0000000306037210 */ /* 0x000fe20007ffe0ff */
[----:B------:R-:W-:Y:S01]  /*88d0*/  IMAD R0, R135, c[0x0][0x294], R0 ;  /* 0x0000a50087007a24 */ /* 0x000fe200078e0200 */
[----:B------:R-:W-:-:S04]  /*88e0*/  LEA R8, P0, R4, c[0x0][0x288], 0x1 ;  /* 0x0000a20004087a11 */ /* 0x000fc800078008ff */
[----:B------:R-:W-:Y:S02]  /*88f0*/  IADD3 R5, R0, R5, RZ ;  /* 0x0000000500057210 */ /* 0x000fe40007ffe0ff */
[----:B------:R-:W-:Y:S02]  /*8900*/  LEA.HI.X R0, R2, c[0x0][0x274], R3, 0x1, P1 ;  /* 0x00009d0002007a11 */ /* 0x000fe400008f0c03 */
[----:B------:R-:W-:Y:S02]  /*8910*/  LEA.HI.X R2, R4, c[0x0][0x28c], R5, 0x1, P0 ;  /* 0x0000a30004027a11 */ /* 0x000fe400000f0c05 */
[----:B--2---:R-:W-:Y:S01]  /*8920*/  LEA R6, R58, R237, 0x7 ;  /* 0x000000ed3a067211 */ /* 0x004fe200078e38ff */
[----:B------:R-:W-:Y:S05]  /*8930*/  @!P2 BRA `(.L_x_222) ;  /* 0x000029b00000a947 */ /* 0x000fea0003800000 */
[----:B------:R-:W-:Y:S01]  /*8940*/  ISETP.GE.AND P0, PT, R6, R34, PT ;  /* 0x000000220600720c */ /* 0x000fe20003f06270 */
[----:B------:R-:W1:Y:S01]  /*8950*/  SHFL.IDX PT, R3, R2, RZ, 0x1e1f ;  /* 0x001e1fff02037589 */ /* 0x000e6200000e0000 */
[----:B------:R-:W-:Y:S01]  /*8960*/  BSSY B0, `(.L_x_223) ;  /* 0x0000050000007945 */ /* 0x000fe20003800000 */
[----:B------:R-:W-:Y:S01]  /*8970*/  CS2R R28, SRZ ;  /* 0x00000000001c7805 */ /* 0x000fe2000001ff00 */
[----:B------:R-:W-:Y:S01]  /*8980*/  CS2R R26, SRZ ;  /* 0x00000000001a7805 */ /* 0x000fe2000001ff00 */
[----:B------:R-:W2:Y:S01]  /*8990*/  SHFL.IDX PT, R5, R0, RZ, 0x1e1f ;  /* 0x001e1fff00057589 */ /* 0x000ea200000e0000 */
[----:B------:R-:W-:Y:S01]  /*89a0*/  CS2R R24, SRZ ;  /* 0x0000000000187805 */ /* 0x000fe2000001ff00 */
[----:B------:R-:W-:Y:S01]  /*89b0*/  CS2R R22, SRZ ;  /* 0x0000000000167805 */ /* 0x000fe2000001ff00 */
[----:B------:R-:W-:Y:S01]  /*89c0*/  CS2R R20, SRZ ;  /* 0x0000000000147805 */ /* 0x000fe2000001ff00 */
[----:B------:R3:W4:Y:S01]  /*89d0*/  SHFL.IDX PT, R4, R7, RZ, 0x1e1f ;  /* 0x001e1fff07047589 */ /* 0x00072200000e0000 */
[----:B------:R-:W-:Y:S01]  /*89e0*/  CS2R R18, SRZ ;  /* 0x0000000000127805 */ /* 0x000fe2000001ff00 */
[----:B------:R-:W-:Y:S01]  /*89f0*/  CS2R R16, SRZ ;  /* 0x0000000000107805 */ /* 0x000fe2000001ff00 */
[----:B------:R-:W-:Y:S01]  /*8a00*/  CS2R R14, SRZ ;  /* 0x00000000000e7805 */ /* 0x000fe2000001ff00 */
[----:B------:R5:W1:Y:S01]  /*8a10*/  SHFL.IDX PT, R2, R8, RZ, 0x1e1f ;  /* 0x001e1fff08027589 */ /* 0x000a6200000e0000 */
[----:B------:R-:W-:Y:S01]  /*8a20*/  CS2R R12, SRZ ;  /* 0x00000000000c7805 */ /* 0x000fe2000001ff00 */
[----:B------:R-:W-:Y:S01]  /*8a30*/  CS2R R10, SRZ ;  /* 0x00000000000a7805 */ /* 0x000fe2000001ff00 */
[----:B---3--:R-:W-:Y:S01]  /*8a40*/  CS2R R6, SRZ ;  /* 0x0000000000067805 */ /* 0x008fe2000001ff00 */
[----:B-----5:R-:W-:Y:S01]  /*8a50*/  CS2R R8, SRZ ;  /* 0x0000000000087805 */ /* 0x020fe2000001ff00 */
[----:B------:R-:W-:Y:S05]  /*8a60*/  @P0 BRA `(.L_x_224) ;  /* 0x000003f000000947 */ /* 0x000fea0003800000 */
[----:B-12-4-:R-:W2:Y:S04]  /*8a70*/  LDL R32, [R1+0x78] ;  /* 0x0000780001207983 */ /* 0x016ea80000100800 */
[----:B------:R-:W3:Y:S04]  /*8a80*/  LDL R31, [R1+0x74] ;  /* 0x00007400011f7983 */ /* 0x000ee80000100800 */
[----:B------:R-:W4:Y:S01]  /*8a90*/  LDL R30, [R1+0x70] ;  /* 0x00007000011e7983 */ /* 0x000f220000100800 */
[C---:B------:R-:W-:Y:S01]  /*8aa0*/  ISETP.GE.AND P1, PT, R157.reuse, c[0x0][0x27c], PT ;  /* 0x00009f009d007a0c */ /* 0x040fe20003f26270 */
[----:B------:R-:W-:Y:S01]  /*8ab0*/  IMAD.SHL.U32 R0, R157, 0x2, RZ ;  /* 0x000000029d007824 */ /* 0x000fe200078e00ff */
[----:B------:R-:W-:Y:S01]  /*8ac0*/  ISETP.GE.AND P0, PT, R159, c[0x0][0x27c], PT ;  /* 0x00009f009f007a0c */ /* 0x000fe20003f06270 */
[----:B------:R-:W-:Y:S01]  /*8ad0*/  CS2R R22, SRZ ;  /* 0x0000000000167805 */ /* 0x000fe2000001ff00 */
[----:B------:R-:W-:-:S09]  /*8ae0*/  CS2R R10, SRZ ;  /* 0x00000000000a7805 */ /* 0x000fd2000001ff00 */
[-C--:B------:R-:W-:Y:S02]  /*8af0*/  @!P1 IADD3 R8, P2, R4, R0.reuse, RZ ;  /* 0x0000000004089210 */ /* 0x080fe40007f5e0ff */
[----:B------:R-:W-:Y:S01]  /*8b00*/  @!P1 IADD3 R6, P3, R2, R0, RZ ;  /* 0x0000000002069210 */ /* 0x000fe20007f7e0ff */
[----:B------:R-:W-:Y:S01]  /*8b10*/  IMAD.SHL.U32 R0, R159, 0x2, RZ ;  /* 0x000000029f007824 */ /* 0x000fe200078e00ff */
[----:B------:R-:W-:Y:S01]  /*8b20*/  CS2R R24, SRZ ;  /* 0x0000000000187805 */ /* 0x000fe2000001ff00 */
[----:B------:R-:W-:Y:S01]  /*8b30*/  CS2R R12, SRZ ;  /* 0x00000000000c7805 */ /* 0x000fe2000001ff00 */
[----:B------:R-:W-:Y:S01]  /*8b40*/  CS2R R26, SRZ ;  /* 0x00000000001a7805 */ /* 0x000fe2000001ff00 */
[--C-:B--2---:R-:W-:Y:S01]  /*8b50*/  @!P1 IMAD.X R9, R5, 0x1, R32.reuse, P2 ;  /* 0x0000000105099824 */ /* 0x104fe200010e0620 */
[----:B------:R-:W-:Y:S01]  /*8b60*/  ISETP.GE.AND P2, PT, R156, c[0x0][0x27c], PT ;  /* 0x00009f009c007a0c */ /* 0x000fe20003f46270 */
[----:B------:R-:W-:Y:S02]  /*8b70*/  @!P1 IMAD.X R7, R3, 0x1, R32, P3 ;  /* 0x0000000103079824 */ /* 0x000fe400018e0620 */
[----:B------:R-:W2:Y:S04]  /*8b80*/  LDL R32, [R1+0x6c] ;  /* 0x00006c0001207983 */ /* 0x000ea80000100800 */
[----:B------:R1:W5:Y:S04]  /*8b90*/  @!P1 LD.E.64 R22, [R8.64] ;  /* 0x0000000608169980 */ /* 0x000368000c101b00 */
[----:B------:R3:W5:Y:S01]  /*8ba0*/  @!P1 LD.E.64 R10, [R6.64] ;  /* 0x00000006060a9980 */ /* 0x000762000c101b00 */
[----:B-1----:R-:W-:-:S02]  /*8bb0*/  @!P0 IADD3 R8, P3, R4, R0, RZ ;  /* 0x0000000004088210 */ /* 0x002fc40007f7e0ff */
[----:B---3--:R-:W-:-:S03]  /*8bc0*/  @!P0 IADD3 R6, P1, R2, R0, RZ ;  /* 0x0000000002068210 */ /* 0x008fc60007f3e0ff */
[--C-:B------:R-:W-:Y:S02]  /*8bd0*/  @!P0 IMAD.X R9, R5, 0x1, R31.reuse, P3 ;  /* 0x0000000105098824 */ /* 0x100fe400018e061f */
[----:B------:R-:W-:Y:S02]  /*8be0*/  IMAD.SHL.U32 R0, R156, 0x2, RZ ;  /* 0x000000029c007824 */ /* 0x000fe400078e00ff */
[----:B------:R-:W-:Y:S01]  /*8bf0*/  @!P0 IMAD.X R7, R3, 0x1, R31, P1 ;  /* 0x0000000103078824 */ /* 0x000fe200008e061f */
[----:B------:R1:W5:Y:S01]  /*8c00*/  @!P0 LD.E.64 R24, [R8.64] ;  /* 0x0000000608188980 */ /* 0x000362000c101b00 */
[----:B------:R-:W-:-:S03]  /*8c10*/  ISETP.GE.AND P3, PT, R122, c[0x0][0x27c], PT ;  /* 0x00009f007a007a0c */ /* 0x000fc60003f66270 */
[----:B------:R3:W5:Y:S01]  /*8c20*/  @!P0 LD.E.64 R12, [R6.64] ;  /* 0x00000006060c8980 */ /* 0x000762000c101b00 */
[----:B------:R-:W-:Y:S01]  /*8c30*/  CS2R R14, SRZ ;  /* 0x00000000000e7805 */ /* 0x000fe2000001ff00 */
[----:B-1----:R-:W-:-:S05]  /*8c40*/  @!P2 IADD3 R8, P1, R4, R0, RZ ;  /* 0x000000000408a210 */ /* 0x002fca0007f3e0ff */
[--C-:B----4-:R-:W-:Y:S01]  /*8c50*/  @!P2 IMAD.X R9, R5, 0x1, R30.reuse, P1 ;  /* 0x000000010509a824 */ /* 0x110fe200008e061e */
[C---:B------:R-:W-:Y:S02]  /*8c60*/  ISETP.GE.AND P1, PT, R121.reuse, c[0x0][0x27c], PT ;  /* 0x00009f0079007a0c */ /* 0x040fe40003f26270 */
[----:B---3--:R-:W-:Y:S01]  /*8c70*/  @!P2 IADD3 R6, P0, R2, R0, RZ ;  /* 0x000000000206a210 */ /* 0x008fe20007f1e0ff */
[----:B------:R-:W-:Y:S01]  /*8c80*/  IMAD.SHL.U32 R0, R121, 0x2, RZ ;  /* 0x0000000279007824 */ /* 0x000fe200078e00ff */
[----:B------:R1:W5:Y:S03]  /*8c90*/  @!P2 LD.E.64 R26, [R8.64] ;  /* 0x00000006081aa980 */ /* 0x000366000c101b00 */
[----:B------:R-:W-:Y:S01]  /*8ca0*/  @!P2 IMAD.X R7, R3, 0x1, R30, P0 ;  /* 0x000000010307a824 */ /* 0x000fe200000e061e */
[----:B------:R-:W-:-:S04]  /*8cb0*/  ISETP.GE.AND P0, PT, R158, c[0x0][0x27c], PT ;  /* 0x00009f009e007a0c */ /* 0x000fc80003f06270 */
[----:B------:R3:W5:Y:S01]  /*8cc0*/  @!P2 LD.E.64 R14, [R6.64] ;  /* 0x00000006060ea980 */ /* 0x000762000c101b00 */
[----:B------:R-:W-:Y:S01]  /*8cd0*/  @!P3 IMAD.WIDE R20, R122, 0x2, R2 ;  /* 0x000000027a14b825 */ /* 0x000fe200078e0202 */
[----:B------:R-:W-:-:S03]  /*8ce0*/  CS2R R18, SRZ ;  /* 0x0000000000127805 */ /* 0x000fc6000001ff00 */
[----:B------:R-:W-:-:S05]  /*8cf0*/  @!P3 IMAD.WIDE R16, R122, 0x2, R4 ;  /* 0x000000027a10b825 */ /* 0x000fca00078e0204 */
[----:B------:R4:W5:Y:S01]  /*8d00*/  @!P3 LD.E.64 R18, [R16.64] ;  /* 0x000000061012b980 */ /* 0x000962000c101b00 */
[----:B-1----:R-:W-:-:S04]  /*8d10*/  SHF.R.S32.HI R8, RZ, 0x1f, R121 ;  /* 0x0000001fff087819 */ /* 0x002fc80000011479 */
[----:B------:R-:W-:Y:S02]  /*8d20*/  SHF.L.U64.HI R28, R121, 0x1, R8 ;  /* 0x00000001791c7819 */ /* 0x000fe40000010208 */
[----:B------:R-:W-:Y:S01]  /*8d30*/  @!P1 IADD3 R8, P2, R4, R0, RZ ;  /* 0x0000000004089210 */ /* 0x000fe20007f5e0ff */
[----:B---3--:R-:W-:-:S04]  /*8d40*/  CS2R R6, SRZ ;  /* 0x0000000000067805 */ /* 0x008fc8000001ff00 */
[--C-:B------:R-:W-:Y:S01]  /*8d50*/  @!P1 IMAD.X R9, R5, 0x1, R28.reuse, P2 ;  /* 0x0000000105099824 */ /* 0x100fe200010e061c */
[----:B------:R-:W-:Y:S01]  /*8d60*/  @!P1 IADD3 R30, P2, R2, R0, RZ ;  /* 0x00000000021e9210 */ /* 0x000fe20007f5e0ff */
[----:B------:R-:W-:Y:S01]  /*8d70*/  IMAD.SHL.U32 R0, R158, 0x2, RZ ;  /* 0x000000029e007824 */ /* 0x000fe200078e00ff */
[----:B------:R1:W5:Y:S03]  /*8d80*/  @!P3 LD.E.64 R6, [R20.64] ;  /* 0x000000061406b980 */ /* 0x000366000c101b00 */
[----:B------:R-:W-:Y:S01]  /*8d90*/  @!P1 IMAD.X R31, R3, 0x1, R28, P2 ;  /* 0x00000001031f9824 */ /* 0x000fe200010e061c */
[-C--:B------:R-:W-:Y:S02]  /*8da0*/  @!P0 IADD3 R4, P3, R4, R0.reuse, RZ ;  /* 0x0000000004048210 */ /* 0x080fe40007f7e0ff */
[----:B------:R-:W-:Y:S01]  /*8db0*/  @!P0 IADD3 R2, P2, R2, R0, RZ ;  /* 0x0000000002028210 */ /* 0x000fe20007f5e0ff */
[----:B------:R-:W-:Y:S01]  /*8dc0*/  CS2R R28, SRZ ;  /* 0x00000000001c7805 */ /* 0x000fe2000001ff00 */
[----:B----4-:R-:W-:Y:S01]  /*8dd0*/  CS2R R16, SRZ ;  /* 0x0000000000107805 */ /* 0x010fe2000001ff00 */
[----:B-1----:R-:W-:-:S06]  /*8de0*/  CS2R R20, SRZ ;  /* 0x0000000000147805 */ /* 0x002fcc000001ff00 */
[----:B------:R1:W5:Y:S02]  /*8df0*/  @!P1 LD.E.64 R20, [R8.64] ;  /* 0x0000000608149980 */ /* 0x000364000c101b00 */
[----:B-1----:R-:W-:-:S06]  /*8e00*/  CS2R R8, SRZ ;  /* 0x0000000000087805 */ /* 0x002fcc000001ff00 */
[----:B------:R1:W5:Y:S01]  /*8e10*/  @!P1 LD.E.64 R8, [R30.64] ;  /* 0x000000061e089980 */ /* 0x000362000c101b00 */
[--C-:B--2---:R-:W-:Y:S02]  /*8e20*/  @!P0 IMAD.X R5, R5, 0x1, R32.reuse, P3 ;  /* 0x0000000105058824 */ /* 0x104fe400018e0620 */
[----:B------:R-:W-:-:S03]  /*8e30*/  @!P0 IMAD.X R3, R3, 0x1, R32, P2 ;  /* 0x0000000103038824 */ /* 0x000fc600010e0620 */
[----:B------:R1:W5:Y:S04]  /*8e40*/  @!P0 LD.E.64 R28, [R4.64] ;  /* 0x00000006041c8980 */ /* 0x000368000c101b00 */
[----:B------:R1:W5:Y:S02]  /*8e50*/  @!P0 LD.E.64 R16, [R2.64] ;  /* 0x0000000602108980 */ /* 0x000364000c101b00 */
.L_x_224:
[----:B-12-4-:R-:W-:Y:S05]  /*8e60*/  BSYNC B0 ;  /* 0x0000000000007941 */ /* 0x016fea0003800000 */
.L_x_223:
[--C-:B-----5:R-:W-:Y:S01]  /*8e70*/  IMAD.MOV.U32 R42, RZ, RZ, R25.reuse ;  /* 0x000000ffff2a7224 */ /* 0x120fe200078e0019 */
[----:B------:R-:W-:Y:S01]  /*8e80*/  SHF.R.U32.HI R2, RZ, 0x10, R25 ;  /* 0x00000010ff027819 */ /* 0x000fe20000011619 */
[----:B------:R-:W-:Y:S01]  /*8e90*/  IMAD.MOV.U32 R36, RZ, RZ, R28 ;  /* 0x000000ffff247224 */ /* 0x000fe200078e001c */
[--C-:B------:R-:W-:Y:S01]  /*8ea0*/  SHF.R.U64 R33, R28, 0x10, R29.reuse ;  /* 0x000000101c217819 */ /* 0x100fe2000000121d */
[--C-:B------:R-:W-:Y:S01]  /*8eb0*/  IMAD.MOV.U32 R35, RZ, RZ, R29.reuse ;  /* 0x000000ffff237224 */ /* 0x100fe200078e001d */
[----:B------:R-:W-:Y:S01]  /*8ec0*/  SHF.R.U32.HI R28, RZ, 0x10, R29 ;  /* 0x00000010ff1c7819 */ /* 0x000fe2000001161d */
[----:B------:R-:W-:Y:S01]  /*8ed0*/  IMAD.MOV.U32 R31, RZ, RZ, R6 ;  /* 0x000000ffff1f7224 */ /* 0x000fe200078e0006 */
[----:B------:R-:W-:Y:S01]  /*8ee0*/  PRMT R42, R42, 0x5410, R2 ;  /* 0x000054102a2a7816 */ /* 0x000fe20000000002 */
[----:B------:R-:W-:Y:S01]  /*8ef0*/  IMAD R2, R58, -0x80, R34 ;  /* 0xffffff803a027824 */ /* 0x000fe200078e0222 */
[----:B------:R-:W-:Y:S01]  /*8f00*/  SHF.R.U64 R29, R6, 0x10, R7 ;  /* 0x00000010061d7819 */ /* 0x000fe20000001207 */
[--C-:B------:R-:W-:Y:S01]  /*8f10*/  IMAD.MOV.U32 R5, RZ, RZ, R17.reuse ;  /* 0x000000ffff057224 */ /* 0x100fe200078e0011 */
[--C-:B------:R-:W-:Y:S01]  /*8f20*/  SHF.R.U64 R4, R16, 0x10, R17.reuse ;  /* 0x0000001010047819 */ /* 0x100fe20000001211 */
[----:B------:R-:W-:Y:S01]  /*8f30*/  IMAD.MOV.U32 R51, RZ, RZ, R20 ;  /* 0x000000ffff337224 */ /* 0x000fe200078e0014 */
[----:B------:R-:W-:Y:S01]  /*8f40*/  SHF.R.U32.HI R0, RZ, 0x10, R17 ;  /* 0x00000010ff007819 */ /* 0x000fe20000011611 */
[----:B------:R-:W-:Y:S01]  /*8f50*/  IMAD.MOV.U32 R50, RZ, RZ, R21 ;  /* 0x000000ffff327224 */ /* 0x000fe200078e0015 */
[----:B------:R-:W-:Y:S01]  /*8f60*/  PRMT R17, R31, 0x5410, R29 ;  /* 0x000054101f117816 */ /* 0x000fe2000000001d */
[----:B------:R-:W-:Y:S01]  /*8f70*/  IMAD.MOV.U32 R46, RZ, RZ, R23 ;  /* 0x000000ffff2e7224 */ /* 0x000fe200078e0017 */
[----:B------:R-:W-:Y:S01]  /*8f80*/  IMNMX R29, R2, 0x80, PT ;  /* 0x00000080021d7817 */ /* 0x000fe20003800200 */
[----:B------:R-:W-:Y:S01]  /*8f90*/  IMAD.MOV.U32 R38, RZ, RZ, R26 ;  /* 0x000000ffff267224 */ /* 0x000fe200078e001a */
[----:B------:R-:W-:Y:S01]  /*8fa0*/  SHF.R.U64 R49, R20, 0x10, R21 ;  /* 0x0000001014317819 */ /* 0x000fe20000001215 */
[----:B------:R-:W-:Y:S01]  /*8fb0*/  IMAD.MOV.U32 R39, RZ, RZ, R27 ;  /* 0x000000ffff277224 */ /* 0x000fe200078e001b */
[----:B------:R-:W-:Y:S01]  /*8fc0*/  ISETP.GE.AND P0, PT, R237, R29, PT ;  /* 0x0000001ded00720c */ /* 0x000fe20003f06270 */
[----:B------:R-:W-:Y:S01]  /*8fd0*/  IMAD.MOV.U32 R54, RZ, RZ, R18 ;  /* 0x000000ffff367224 */ /* 0x000fe200078e0012 */
[----:B------:R-:W-:Y:S01]  /*8fe0*/  SHF.R.U32.HI R44, RZ, 0x10, R21 ;  /* 0x00000010ff2c7819 */ /* 0x000fe20000011615 */
[----:B------:R-:W-:Y:S01]  /*8ff0*/  IMAD.MOV.U32 R53, RZ, RZ, R19 ;  /* 0x000000ffff357224 */ /* 0x000fe200078e0013 */
[--C-:B------:R-:W-:Y:S01]  /*9000*/  SHF.R.U64 R45, R22, 0x10, R23.reuse ;  /* 0x00000010162d7819 */ /* 0x100fe20000001217 */
[----:B------:R-:W-:Y:S01]  /*9010*/  IMAD.MOV.U32 R47, RZ, RZ, R22 ;  /* 0x000000ffff2f7224 */ /* 0x000fe200078e0016 */
[----:B------:R-:W-:Y:S01]  /*9020*/  SHF.R.U32.HI R40, RZ, 0x10, R23 ;  /* 0x00000010ff287819 */ /* 0x000fe20000011617 */
[----:B------:R-:W-:Y:S01]  /*9030*/  IMAD.MOV.U32 R43, RZ, RZ, R24 ;  /* 0x000000ffff2b7224 */ /* 0x000fe200078e0018 */
[----:B------:R-:W-:Y:S01]  /*9040*/  SHF.R.U64 R41, R24, 0x10, R25 ;  /* 0x0000001018297819 */ /* 0x000fe20000001219 */
[----:B------:R-:W-:Y:S01]  /*9050*/  IMAD.MOV.U32 R23, RZ, RZ, R10 ;  /* 0x000000ffff177224 */ /* 0x000fe200078e000a */
[----:B------:R-:W-:Y:S01]  /*9060*/  SHF.R.U64 R37, R26, 0x10, R27 ;  /* 0x000000101a257819 */ /* 0x000fe2000000121b */
[----:B------:R-:W-:Y:S01]  /*9070*/  IMAD.MOV.U32 R26, RZ, RZ, R9 ;  /* 0x000000ffff1a7224 */ /* 0x000fe200078e0009 */
[----:B------:R-:W-:Y:S01]  /*9080*/  SHF.R.U32.HI R32, RZ, 0x10, R27 ;  /* 0x00000010ff207819 */ /* 0x000fe2000001161b */
[----:B------:R-:W-:Y:S01]  /*9090*/  IMAD.MOV.U32 R27, RZ, RZ, R8 ;  /* 0x000000ffff1b7224 */ /* 0x000fe200078e0008 */
[----:B------:R-:W-:Y:S01]  /*90a0*/  SHF.R.U64 R52, R18, 0x10, R19 ;  /* 0x0000001012347819 */ /* 0x000fe20000001213 */
        /* <DEDUP_REMOVED lines=9> */
[----:B------:R-:W-:Y:S01]  /*9140*/  SHF.R.U32.HI R24, RZ, 0x10, R7 ;  /* 0x00000010ff187819 */ /* 0x000fe20000011607 */
[----:B------:R-:W-:Y:S01]  /*9150*/  IMAD.MOV.U32 R9, RZ, RZ, R15 ;  /* 0x000000ffff097224 */ /* 0x000fe200078e000f */
[----:B------:R-:W-:Y:S01]  /*9160*/  SHF.R.U32.HI R11, RZ, 0x10, R11 ;  /* 0x00000010ff0b7819 */ /* 0x000fe2000001160b */
[----:B------:R-:W-:Y:S01]  /*9170*/  IMAD.MOV.U32 R6, RZ, RZ, R16 ;  /* 0x000000ffff067224 */ /* 0x000fe200078e0010 */
[----:B------:R-:W-:Y:S01]  /*9180*/  SHF.R.U64 R12, R12, 0x10, R13 ;  /* 0x000000100c0c7819 */ /* 0x000fe2000000120d */
[----:B------:R-:W-:-:S04]  /*9190*/  DEPBAR.LE SB0, 0x1 ;  /* 0x000080400000791a */ /* 0x000fc80000000000 */
[----:B------:R-:W-:Y:S01]  /*91a0*/  SHF.R.U32.HI R7, RZ, 0x10, R13 ;  /* 0x00000010ff077819 */ /* 0x000fe2000001160d */
[----:B------:R-:W-:Y:S01]  /*91b0*/  BSSY B1, `(.L_x_225) ;  /* 0x0000115000017945 */ /* 0x000fe20003800000 */
[--C-:B------:R-:W-:Y:S02]  /*91c0*/  SHF.R.U64 R8, R14, 0x10, R15.reuse ;  /* 0x000000100e087819 */ /* 0x100fe4000000120f */
[----:B------:R-:W-:Y:S02]  /*91d0*/  SHF.R.U32.HI R3, RZ, 0x10, R15 ;  /* 0x00000010ff037819 */ /* 0x000fe4000001160f */
[----:B------:R-:W-:Y:S02]  /*91e0*/  PRMT R35, R35, 0x5410, R28 ;  /* 0x0000541023237816 */ /* 0x000fe4000000001c */
[----:B------:R-:W-:Y:S02]  /*91f0*/  PRMT R25, R27, 0x5410, R25 ;  /* 0x000054101b197816 */ /* 0x000fe40000000019 */
[----:B------:R-:W-:-:S02]  /*9200*/  PRMT R20, R26, 0x5410, R20 ;  /* 0x000054101a147816 */ /* 0x000fc40000000014 */
[----:B------:R-:W-:Y:S02]  /*9210*/  PRMT R21, R23, 0x5410, R21 ;  /* 0x0000541017157816 */ /* 0x000fe40000000015 */
[----:B------:R-:W-:Y:S02]  /*9220*/  PRMT R52, R54, 0x5410, R52 ;  /* 0x0000541036347816 */ /* 0x000fe40000000034 */
[----:B------:R-:W-:Y:S02]  /*9230*/  PRMT R48, R53, 0x5410, R48 ;  /* 0x0000541035307816 */ /* 0x000fe40000000030 */
        /* <DEDUP_REMOVED lines=15> */
[----:B------:R-:W-:Y:S01]  /*9330*/  PRMT R28, R5, 0x5410, R0 ;  /* 0x00005410051c7816 */ /* 0x000fe20000000000 */
[----:B------:R-:W-:Y:S06]  /*9340*/  BAR.SYNC.DEFER_BLOCKING 0x0 ;  /* 0x0000000000007b1d */ /* 0x000fec0000010000 */
[----:B------:R-:W-:Y:S05]  /*9350*/  @P0 BRA `(.L_x_226) ;  /* 0x00000fa000000947 */ /* 0x000fea0003800000 */
[----:B------:R-:W-:Y:S01]  /*9360*/  ISETP.GE.AND P0, PT, R122, c[0x0][0x27c], PT ;  /* 0x00009f007a007a0c */ /* 0x000fe20003f06270 */
[----:B------:R-:W-:-:S12]  /*9370*/  BSSY B0, `(.L_x_227) ;  /* 0x0000028000007945 */ /* 0x000fd80003800000 */
[----:B------:R-:W-:Y:S05]  /*9380*/  @P0 BRA `(.L_x_228) ;  /* 0x0000026000000947 */ /* 0x000fea0003800000 */
[----:B------:R-:W1:Y:S01]  /*9390*/  LDS.128 R4, [R229+0x4800] ;  /* 0x00480000e5047984 */ /* 0x000e620000000c00 */
[C---:B------:R-:W-:Y:S01]  /*93a0*/  SHF.L.U32 R3, R52.reuse, 0x10, RZ ;  /* 0x0000001034037819 */ /* 0x040fe200000006ff */
[----:B------:R-:W-:Y:S01]  /*93b0*/  IMAD.U32 R0, R17, 0x10000, RZ ;  /* 0x0001000011007824 */ /* 0x000fe200078e00ff */
[----:B------:R-:W-:Y:S02]  /*93c0*/  LOP3.LUT R2, R52, 0xffff0000, RZ, 0xc0, !PT ;  /* 0xffff000034027812 */ /* 0x000fe400078ec0ff */
[C---:B-1----:R-:W-:Y:S01]  /*93d0*/  SHF.L.U32 R9, R4.reuse, 0x10, RZ ;  /* 0x0000001004097819 */ /* 0x042fe200000006ff */
[----:B------:R-:W-:Y:S01]  /*93e0*/  IMAD.U32 R10, R7, 0x10000, RZ ;  /* 0x00010000070a7824 */ /* 0x000fe200078e00ff */
[----:B------:R-:W-:Y:S02]  /*93f0*/  LOP3.LUT R8, R4, 0xffff0000, RZ, 0xc0, !PT ;  /* 0xffff000004087812 */ /* 0x000fe400078ec0ff */
[C---:B------:R-:W-:Y:S02]  /*9400*/  SHF.L.U32 R13, R5.reuse, 0x10, RZ ;  /* 0x00000010050d7819 */ /* 0x040fe400000006ff */
[----:B------:R-:W-:Y:S01]  /*9410*/  LOP3.LUT R4, R5, 0xffff0000, RZ, 0xc0, !PT ;  /* 0xffff000005047812 */ /* 0x000fe200078ec0ff */
[CC--:B------:R-:W-:Y:S01]  /*9420*/  FMUL.FTZ R15, R8.reuse, R0.reuse ;  /* 0x00000000080f7220 */ /* 0x0c0fe20000410000 */
[----:B------:R-:W-:Y:S01]  /*9430*/  LOP3.LUT R5, R17, 0xffff0000, RZ, 0xc0, !PT ;  /* 0xffff000011057812 */ /* 0x000fe200078ec0ff */
[-C--:B------:R-:W-:Y:S01]  /*9440*/  FMUL.FTZ R14, R8, R3.reuse ;  /* 0x00000003080e7220 */ /* 0x080fe20000410000 */
[C---:B------:R-:W-:Y:S01]  /*9450*/  SHF.L.U32 R12, R6.reuse, 0x10, RZ ;  /* 0x00000010060c7819 */ /* 0x040fe200000006ff */
[----:B------:R-:W-:Y:S01]  /*9460*/  FFMA.FTZ R16, R9, R3, -R15 ;  /* 0x0000000309107223 */ /* 0x000fe2000001080f */
[----:B------:R-:W-:Y:S01]  /*9470*/  LOP3.LUT R11, R6, 0xffff0000, RZ, 0xc0, !PT ;  /* 0xffff0000060b7812 */ /* 0x000fe200078ec0ff */
[-C--:B------:R-:W-:Y:S01]  /*9480*/  FMUL.FTZ R8, R4, R5.reuse ;  /* 0x0000000504087220 */ /* 0x080fe20000410000 */
[----:B------:R-:W-:Y:S01]  /*9490*/  LOP3.LUT R6, R7, 0xffff0000, RZ, 0xc0, !PT ;  /* 0xffff000007067812 */ /* 0x000fe200078ec0ff */
[----:B------:R-:W-:Y:S01]  /*94a0*/  FFMA.FTZ R15, R9, R0, R14 ;  /* 0x00000000090f7223 */ /* 0x000fe2000001000e */
[----:B------:R-:W-:Y:S01]  /*94b0*/  LOP3.LUT R0, R24, 0xffff0000, RZ, 0xc0, !PT ;  /* 0xffff000018007812 */ /* 0x000fe200078ec0ff */
[-C--:B------:R-:W-:Y:S01]  /*94c0*/  FMUL.FTZ R7, R4, R2.reuse ;  /* 0x0000000204077220 */ /* 0x080fe20000410000 */
[----:B------:R-:W-:Y:S01]  /*94d0*/  SHF.L.U32 R4, R48, 0x10, RZ ;  /* 0x0000001030047819 */ /* 0x000fe200000006ff */
[C---:B------:R-:W-:Y:S01]  /*94e0*/  FFMA.FTZ R14, R13.reuse, R2, -R8 ;  /* 0x000000020d0e7223 */ /* 0x040fe20000010808 */
[----:B------:R-:W-:Y:S01]  /*94f0*/  SHF.L.U32 R2, R24, 0x10, RZ ;  /* 0x0000001018027819 */ /* 0x000fe200000006ff */
[----:B------:R-:W-:Y:S01]  /*9500*/  FFMA.FTZ R9, R13, R5, R7 ;  /* 0x000000050d097223 */ /* 0x000fe20000010007 */
[----:B------:R-:W-:Y:S01]  /*9510*/  LOP3.LUT R3, R48, 0xffff0000, RZ, 0xc0, !PT ;  /* 0xffff000030037812 */ /* 0x000fe200078ec0ff */
[----:B------:R-:W-:-:S02]  /*9520*/  FMUL.FTZ R7, R6, R0 ;  /* 0x0000000006077220 */ /* 0x000fc40000410000 */
[C---:B------:R-:W-:Y:S02]  /*9530*/  FMUL.FTZ R8, R11.reuse, R2 ;  /* 0x000000020b087220 */ /* 0x040fe40000410000 */
[-C--:B------:R-:W-:Y:S02]  /*9540*/  FMUL.FTZ R5, R11, R4.reuse ;  /* 0x000000040b057220 */ /* 0x080fe40000410000 */
[-C--:B------:R-:W-:Y:S02]  /*9550*/  FMUL.FTZ R6, R6, R3.reuse ;  /* 0x0000000306067220 */ /* 0x080fe40000410000 */
[C---:B------:R-:W-:Y:S01]  /*9560*/  FFMA.FTZ R8, R12.reuse, R4, -R8 ;  /* 0x000000040c087223 */ /* 0x040fe20000010808 */
[----:B------:R-:W-:Y:S01]  /*9570*/  F2FP.BF16.PACK_AB R4, R15, R16 ;  /* 0x000000100f04723e */ /* 0x000fe200000010ff */
[----:B------:R-:W-:Y:S01]  /*9580*/  FFMA.FTZ R2, R12, R2, R5 ;  /* 0x000000020c027223 */ /* 0x000fe20000010005 */
[----:B------:R-:W-:Y:S01]  /*9590*/  F2FP.BF16.PACK_AB R5, R9, R14 ;  /* 0x0000000e0905723e */ /* 0x000fe200000010ff */
[----:B------:R-:W-:-:S02]  /*95a0*/  FFMA.FTZ R3, R10, R3, -R7 ;  /* 0x000000030a037223 */ /* 0x000fc40000010807 */
[----:B------:R-:W-:Y:S01]  /*95b0*/  FFMA.FTZ R0, R10, R0, R6 ;  /* 0x000000000a007223 */ /* 0x000fe20000010006 */
[----:B------:R-:W-:-:S04]  /*95c0*/  F2FP.BF16.PACK_AB R6, R2, R8 ;  /* 0x000000080206723e */ /* 0x000fc800000010ff */
[----:B------:R-:W-:-:S05]  /*95d0*/  F2FP.BF16.PACK_AB R7, R0, R3 ;  /* 0x000000030007723e */ /* 0x000fca00000010ff */
[----:B------:R1:W-:Y:S02]  /*95e0*/  STS.128 [R229+0x4800], R4 ;  /* 0x00480004e5007388 */ /* 0x0003e40000000c00 */
.L_x_228:
[----:B------:R-:W-:Y:S05]  /*95f0*/  BSYNC B0 ;  /* 0x0000000000007941 */ /* 0x000fea0003800000 */
.L_x_227:
[----:B------:R-:W-:Y:S01]  /*9600*/  ISETP.GE.AND P0, PT, R121, c[0x0][0x27c], PT ;  /* 0x00009f0079007a0c */ /* 0x000fe20003f06270 */
[----:B------:R-:W-:-:S12]  /*9610*/  BSSY B0, `(.L_x_229) ;  /* 0x0000028000007945 */ /* 0x000fd80003800000 */
[----:B------:R-:W-:Y:S05]  /*9620*/  @P0 BRA `(.L_x_230) ;  /* 0x0000026000000947 */ /* 0x000fea0003800000 */
[----:B-1----:R-:W1:Y:S01]  /*9630*/  LDS.128 R4, [R230+0x4800] ;  /* 0x00480000e6047984 */ /* 0x002e620000000c00 */
[----:B------:R-:W-:Y:S01]  /*9640*/  SHF.L.U32 R3, R49, 0x10, RZ ;  /* 0x0000001031037819 */ /* 0x000fe200000006ff */
        /* <DEDUP_REMOVED lines=36> */
.L_x_230:
[----:B------:R-:W-:Y:S05]  /*9890*/  BSYNC B0 ;  /* 0x0000000000007941 */ /* 0x000fea0003800000 */
.L_x_229:
        /* <DEDUP_REMOVED lines=41> */
.L_x_232:
[----:B------:R-:W-:Y:S05]  /*9b30*/  BSYNC B0 ;  /* 0x0000000000007941 */ /* 0x000fea0003800000 */
.L_x_231:
        /* <DEDUP_REMOVED lines=41> */
.L_x_234:
[----:B------:R-:W-:Y:S05]  /*9dd0*/  BSYNC B0 ;  /* 0x0000000000007941 */ /* 0x000fea0003800000 */
.L_x_233:
        /* <DEDUP_REMOVED lines=41> */
.L_x_236:
[----:B------:R-:W-:Y:S05]  /*a070*/  BSYNC B0 ;  /* 0x0000000000007941 */ /* 0x000fea0003800000 */
.L_x_235:
[----:B------:R-:W-:-:S13]  /*a080*/  ISETP.GE.AND P0, PT, R158, c[0x0][0x27c], PT ;  /* 0x00009f009e007a0c */ /* 0x000fda0003f06270 */
        /* <DEDUP_REMOVED lines=39> */
.L_x_226:
[----:B------:R-:W-:Y:S05]  /*a300*/  BSYNC B1 ;  /* 0x0000000000017941 */ /* 0x000fea0003800000 */
.L_x_225:
[----:B------:R-:W-:-:S04]  /*a310*/  IADD3 R0, R237, 0x40, RZ ;  /* 0x00000040ed007810 */ /* 0x000fc80007ffe0ff */
[----:B------:R-:W-:-:S13]  /*a320*/  ISETP.GE.AND P0, PT, R0, R29, PT ;  /* 0x0000001d0000720c */ /* 0x000fda0003f06270 */
[----:B------:R-:W-:Y:S05]  /*a330*/  @P0 BRA `(.L_x_237) ;  /* 0x00003c1000000947 */ /* 0x000fea0003800000 */
[----:B------:R-:W-:Y:S01]  /*a340*/  ISETP.GE.AND P0, PT, R122, c[0x0][0x27c], PT ;  /* 0x00009f007a007a0c */ /* 0x000fe20003f06270 */
[----:B------:R-:W-:-:S12]  /*a350*/  BSSY B0, `(.L_x_238) ;  /* 0x0000028000007945 */ /* 0x000fd80003800000 */
[----:B------:R-:W-:Y:S05]  /*a360*/  @P0 BRA `(.L_x_239) ;  /* 0x0000026000000947 */ /* 0x000fea0003800000 */
[----:B-1----:R-:W1:Y:S01]  /*a370*/  LDS.128 R4, [R229+0x5800] ;  /* 0x00580000e5047984 */ /* 0x002e620000000c00 */
        /* <DEDUP_REMOVED lines=8> */
[-C--:B------:R-:W-:Y:S01]  /*a400*/  FMUL.FTZ R15, R0, R8.reuse ;  /* 0x00000008000f7220 */ /* 0x080fe20000410000 */
[----:B------:R-:W-:Y:S01]  /*a410*/  LOP3.LUT R5, R17, 0xffff0000, RZ, 0xc0, !PT ;  /* 0xffff000011057812 */ /* 0x000fe200078ec0ff */
[C---:B------:R-:W-:Y:S01]  /*a420*/  FMUL.FTZ R14, R3.reuse, R8 ;  /* 0x00000008030e7220 */ /* 0x040fe20000410000 */
[C---:B------:R-:W-:Y:S01]  /*a430*/  SHF.L.U32 R12, R6.reuse, 0x10, RZ ;  /* 0x00000010060c7819 */ /* 0x040fe200000006ff */
[-C--:B------:R-:W-:Y:S01]  /*a440*/  FFMA.FTZ R16, R3, R9.reuse, -R15 ;  /* 0x0000000903107223 */ /* 0x080fe2000001080f */
[----:B------:R-:W-:Y:S01]  /*a450*/  LOP3.LUT R11, R6, 0xffff0000, RZ, 0xc0, !PT ;  /* 0xffff0000060b7812 */ /* 0x000fe200078ec0ff */
[-C--:B------:R-:W-:Y:S01]  /*a460*/  FMUL.FTZ R8, R5, R4.reuse ;  /* 0x0000000405087220 */ /* 0x080fe20000410000 */
[----:B------:R-:W-:Y:S01]  /*a470*/  LOP3.LUT R6, R7, 0xffff0000, RZ, 0xc0, !PT ;  /* 0xffff000007067812 */ /* 0x000fe200078ec0ff */
[----:B------:R-:W-:Y:S01]  /*a480*/  FFMA.FTZ R15, R0, R9, R14 ;  /* 0x00000009000f7223 */ /* 0x000fe2000001000e */
[----:B------:R-:W-:Y:S01]  /*a490*/  LOP3.LUT R0, R24, 0xffff0000, RZ, 0xc0, !PT ;  /* 0xffff000018007812 */ /* 0x000fe200078ec0ff */
[----:B------:R-:W-:Y:S01]  /*a4a0*/  FMUL.FTZ R7, R2, R4 ;  /* 0x0000000402077220 */ /* 0x000fe20000410000 */
[----:B------:R-:W-:Y:S01]  /*a4b0*/  SHF.L.U32 R4, R48, 0x10, RZ ;  /* 0x0000001030047819 */ /* 0x000fe200000006ff */
[-C--:B------:R-:W-:Y:S01]  /*a4c0*/  FFMA.FTZ R14, R2, R13.reuse, -R8 ;  /* 0x0000000d020e7223 */ /* 0x080fe20000010808 */
[----:B------:R-:W-:Y:S01]  /*a4d0*/  SHF.L.U32 R2, R24, 0x10, RZ ;  /* 0x0000001018027819 */ /* 0x000fe200000006ff */
[----:B------:R-:W-:Y:S01]  /*a4e0*/  FFMA.FTZ R9, R5, R13, R7 ;  /* 0x0000000d05097223 */ /* 0x000fe20000010007 */
[----:B------:R-:W-:Y:S01]  /*a4f0*/  LOP3.LUT R3, R48, 0xffff0000, RZ, 0xc0, !PT ;  /* 0xffff000030037812 */ /* 0x000fe200078ec0ff */
[----:B------:R-:W-:-:S02]  /*a500*/  FMUL.FTZ R7, R0, R6 ;  /* 0x0000000600077220 */ /* 0x000fc40000410000 */
[-C--:B------:R-:W-:Y:S02]  /*a510*/  FMUL.FTZ R8, R2, R11.reuse ;  /* 0x0000000b02087220 */ /* 0x080fe40000410000 */
[C---:B------:R-:W-:Y:S02]  /*a520*/  FMUL.FTZ R5, R4.reuse, R11 ;  /* 0x0000000b04057220 */ /* 0x040fe40000410000 */
[----:B------:R-:W-:Y:S02]  /*a530*/  FMUL.FTZ R6, R3, R6 ;  /* 0x0000000603067220 */ /* 0x000fe40000410000 */
[----:B------:R-:W-:Y:S01]  /*a540*/  FFMA.FTZ R8, R4, R12, -R8 ;  /* 0x0000000c04087223 */ /* 0x000fe20000010808 */
        /* <DEDUP_REMOVED lines=8> */
.L_x_239:
[----:B------:R-:W-:Y:S05]  /*a5d0*/  BSYNC B0 ;  /* 0x0000000000007941 */ /* 0x000fea0003800000 */
.L_x_238:
        /* <DEDUP_REMOVED lines=41> */
.L_x_241:
[----:B------:R-:W-:Y:S05]  /*a870*/  BSYNC B0 ;  /* 0x0000000000007941 */ /* 0x000fea0003800000 */
.L_x_240:
        /* <DEDUP_REMOVED lines=41> */
.L_x_243:
[----:B------:R-:W-:Y:S05]  /*ab10*/  BSYNC B0 ;  /* 0x0000000000007941 */ /* 0x000fea0003800000 */
.L_x_242:
        /* <DEDUP_REMOVED lines=41> */
.L_x_245:
[----:B------:R-:W-:Y:S05]  /*adb0*/  BSYNC B0 ;  /* 0x0000000000007941 */ /* 0x000fea0003800000 */
.L_x_244:
        /* <DEDUP_REMOVED lines=41> */
.L_x_247:
[----:B------:R-:W-:Y:S05]  /*b050*/  BSYNC B0 ;  /* 0x0000000000007941 */ /* 0x000fea0003800000 */
.L_x_246:
        /* <DEDUP_REMOVED lines=21> */
[C---:B------:R-:W-:Y:S01]  /*b1b0*/  FMUL.FTZ R7, R2.reuse, R4 ;  /* 0x0000000402077220 */ /* 0x040fe20000410000 */
        /* <DEDUP_REMOVED lines=17> */
[----:B------:R1:W-:Y:S01]  /*b2d0*/  STS.128 [R230+0x9800], R4 ;  /* 0x00980004e6007388 */ /* 0x0003e20000000c00 */
[----:B------:R-:W-:Y:S05]  /*b2e0*/  BRA `(.L_x_237) ;  /* 0x00002c6000007947 */ /* 0x000fea0003800000 */
.L_x_222:
        /* <DEDUP_REMOVED lines=20> */
[----:B------:R-:W3:Y:S01]  /*b430*/  LDL R35, [R1+0x4c] ;  /* 0x00004c0001237983 */ /* 0x000ee20000100800 */
[C---:B------:R-:W-:Y:S01]  /*b440*/  ISETP.GE.AND P0, PT, R116.reuse, c[0x0][0x27c], PT ;  /* 0x00009f0074007a0c */ /* 0x040fe20003f06270 */
[----:B------:R-:W-:Y:S01]  /*b450*/  CS2R R22, SRZ ;  /* 0x0000000000167805 */ /* 0x000fe2000001ff00 */
[C---:B------:R-:W-:Y:S01]  /*b460*/  IADD3 R5, R116.reuse, 0x10, RZ ;  /* 0x0000001074057810 */ /* 0x040fe20007ffe0ff */
[----:B------:R-:W-:Y:S01]  /*b470*/  CS2R R20, SRZ ;  /* 0x0000000000147805 */ /* 0x000fe2000001ff00 */
[----:B------:R-:W-:Y:S01]  /*b480*/  IADD3 R4, R116, 0x20, RZ ;  /* 0x0000002074047810 */ /* 0x000fe20007ffe0ff */
[----:B------:R-:W-:Y:S01]  /*b490*/  CS2R R10, SRZ ;  /* 0x00000000000a7805 */ /* 0x000fe2000001ff00 */
[----:B------:R-:W-:Y:S01]  /*b4a0*/  ISETP.GE.AND P2, PT, R5, c[0x0][0x27c], PT ;  /* 0x00009f0005007a0c */ /* 0x000fe20003f46270 */
[----:B------:R-:W-:Y:S01]  /*b4b0*/  CS2R R8, SRZ ;  /* 0x0000000000087805 */ /* 0x000fe2000001ff00 */
[----:B------:R-:W-:Y:S01]  /*b4c0*/  ISETP.GE.AND P1, PT, R4, c[0x0][0x27c], PT ;  /* 0x00009f0004007a0c */ /* 0x000fe20003f26270 */
[----:B------:R-:W-:Y:S01]  /*b4d0*/  CS2R R26, SRZ ;  /* 0x00000000001a7805 */ /* 0x000fe2000001ff00 */
[----:B------:R-:W-:-:S03]  /*b4e0*/  CS2R R24, SRZ ;  /* 0x0000000000187805 */ /* 0x000fc6000001ff00 */
[C---:B------:R-:W-:Y:S01]  /*b4f0*/  @!P0 IMAD.SHL.U32 R0, R116.reuse, 0x2, RZ ;  /* 0x0000000274008824 */ /* 0x040fe200078e00ff */
[----:B------:R-:W-:-:S04]  /*b500*/  @!P0 SHF.L.U64.HI R5, R116, 0x1, R117 ;  /* 0x0000000174058819 */ /* 0x000fc80000010275 */
[----:B------:R-:W-:-:S05]  /*b510*/  @!P0 IADD3 R32, P3, R28, R0, RZ ;  /* 0x000000001c208210 */ /* 0x000fca0007f7e0ff */
[----:B------:R-:W-:Y:S01]  /*b520*/  @!P0 IMAD.X R33, R29, 0x1, R5, P3 ;  /* 0x000000011d218824 */ /* 0x000fe200018e0605 */
[----:B------:R-:W-:Y:S01]  /*b530*/  @!P0 IADD3 R30, P3, R2, R0, RZ ;  /* 0x00000000021e8210 */ /* 0x000fe20007f7e0ff */
[----:B------:R-:W-:Y:S01]  /*b540*/  CS2R R18, SRZ ;  /* 0x0000000000127805 */ /* 0x000fe2000001ff00 */
[----:B------:R-:W-:Y:S02]  /*b550*/  CS2R R16, SRZ ;  /* 0x0000000000107805 */ /* 0x000fe4000001ff00 */
[----:B------:R-:W-:-:S04]  /*b560*/  @!P0 IADD3.X R31, R3, R5, RZ, P3, !PT ;  /* 0x00000005031f8210 */ /* 0x000fc80001ffe4ff */
[----:B------:R1:W5:Y:S01]  /*b570*/  @!P0 LD.E.128 R16, [R32.64] ;  /* 0x0000000620108980 */ /* 0x000362000c101d00 */
[----:B--2---:R-:W-:Y:S01]  /*b580*/  @!P2 SHF.L.U32 R4, R36, 0x3, RZ ;  /* 0x000000032404a819 */ /* 0x004fe200000006ff */
[----:B---3--:R-:W-:-:S04]  /*b590*/  @!P1 IMAD.SHL.U32 R0, R35, 0x8, RZ ;  /* 0x0000000823009824 */ /* 0x008fc800078e00ff */
[----:B------:R-:W-:-:S04]  /*b5a0*/  @!P2 IMAD.WIDE R14, R4, 0x2, R28 ;  /* 0x00000002040ea825 */ /* 0x000fc800078e021c */
[----:B------:R-:W-:Y:S01]  /*b5b0*/  @!P2 IMAD.WIDE R12, R4, 0x2, R2 ;  /* 0x00000002040ca825 */ /* 0x000fe200078e0202 */
[----:B------:R2:W5:Y:S03]  /*b5c0*/  @!P2 LD.E.128 R20, [R14.64] ;  /* 0x000000060e14a980 */ /* 0x000566000c101d00 */
[C---:B------:R-:W-:Y:S01]  /*b5d0*/  @!P1 IMAD.WIDE R6, R0.reuse, 0x2, R28 ;  /* 0x0000000200069825 */ /* 0x040fe200078e021c */
[----:B------:R3:W5:Y:S01]  /*b5e0*/  @!P2 LD.E.128 R8, [R12.64] ;  /* 0x000000060c08a980 */ /* 0x000762000c101d00 */
[----:B------:R-:W-:Y:S02]  /*b5f0*/  CS2R R4, SRZ ;  /* 0x0000000000047805 */ /* 0x000fe4000001ff00 */
[----:B------:R-:W-:Y:S01]  /*b600*/  @!P1 IMAD.WIDE R2, R0, 0x2, R2 ;  /* 0x0000000200029825 */ /* 0x000fe200078e0202 */
[----:B------:R4:W5:Y:S01]  /*b610*/  @!P1 LD.E.128 R24, [R6.64] ;  /* 0x0000000606189980 */ /* 0x000962000c101d00 */
[----:B--2---:R-:W-:Y:S01]  /*b620*/  CS2R R14, SRZ ;  /* 0x00000000000e7805 */ /* 0x004fe2000001ff00 */
[----:B---3--:R-:W-:Y:S01]  /*b630*/  CS2R R12, SRZ ;  /* 0x00000000000c7805 */ /* 0x008fe2000001ff00 */
[----:B----4-:R-:W-:-:S05]  /*b640*/  CS2R R6, SRZ ;  /* 0x0000000000067805 */ /* 0x010fca000001ff00 */
[----:B------:R1:W5:Y:S04]  /*b650*/  @!P1 LD.E.128 R12, [R2.64] ;  /* 0x00000006020c9980 */ /* 0x000368000c101d00 */
[----:B------:R1:W5:Y:S02]  /*b660*/  @!P0 LD.E.128 R4, [R30.64] ;  /* 0x000000061e048980 */ /* 0x000364000c101d00 */
.L_x_249:
[----:B-12-4-:R-:W-:Y:S05]  /*b670*/  BSYNC B0 ;  /* 0x0000000000007941 */ /* 0x016fea0003800000 */
.L_x_248:
[--C-:B-----5:R-:W-:Y:S01]  /*b680*/  IMAD.MOV.U32 R42, RZ, RZ, R23.reuse ;  /* 0x000000ffff2a7224 */ /* 0x120fe200078e0017 */
[----:B------:R-:W-:Y:S01]  /*b690*/  SHF.R.U32.HI R0, RZ, 0x10, R23 ;  /* 0x00000010ff007819 */ /* 0x000fe20000011617 */
[----:B------:R-:W-:Y:S01]  /*b6a0*/  IMAD.MOV.U32 R51, RZ, RZ, R18 ;  /* 0x000000ffff337224 */ /* 0x000fe200078e0012 */
[----:B------:R-:W-:Y:S01]  /*b6b0*/  SHF.R.U64 R49, R18, 0x10, R19 ;  /* 0x0000001012317819 */ /* 0x000fe20000001213 */
[----:B------:R-:W-:Y:S01]  /*b6c0*/  IMAD.MOV.U32 R54, RZ, RZ, R16 ;  /* 0x000000ffff367224 */ /* 0x000fe200078e0010 */
[----:B------:R-:W-:Y:S01]  /*b6d0*/  PRMT R42, R42, 0x5410, R0 ;  /* 0x000054102a2a7816 */ /* 0x000fe20000000000 */
[----:B------:R-:W-:Y:S01]  /*b6e0*/  IMAD R0, R58, -0x80, R34 ;  /* 0xffffff803a007824 */ /* 0x000fe200078e0222 */
[----:B------:R-:W-:Y:S01]  /*b6f0*/  PRMT R49, R51, 0x5410, R49 ;  /* 0x0000541033317816 */ /* 0x000fe20000000031 */
[--C-:B------:R-:W-:Y:S01]  /*b700*/  IMAD.MOV.U32 R53, RZ, RZ, R17.reuse ;  /* 0x000000ffff357224 */ /* 0x100fe200078e0011 */
[----:B------:R-:W-:Y:S01]  /*b710*/  SHF.R.U64 R52, R16, 0x10, R17 ;  /* 0x0000001010347819 */ /* 0x000fe20000001211 */
[----:B------:R-:W-:Y:S01]  /*b720*/  IMAD.MOV.U32 R50, RZ, RZ, R19 ;  /* 0x000000ffff327224 */ /* 0x000fe200078e0013 */
[----:B------:R-:W-:Y:S01]  /*b730*/  IMNMX R51, R0, 0x80, PT ;  /* 0x0000008000337817 */ /* 0x000fe20003800200 */
[----:B------:R-:W-:Y:S01]  /*b740*/  IMAD.MOV.U32 R46, RZ, RZ, R21 ;  /* 0x000000ffff2e7224 */ /* 0x000fe200078e0015 */
[----:B------:R-:W-:Y:S01]  /*b750*/  SHF.R.U32.HI R48, RZ, 0x10, R17 ;  /* 0x00000010ff307819 */ /* 0x000fe20000011611 */
[----:B------:R-:W-:Y:S01]  /*b760*/  IMAD.MOV.U32 R43, RZ, RZ, R22 ;  /* 0x000000ffff2b7224 */ /* 0x000fe200078e0016 */
[----:B------:R-:W-:Y:S01]  /*b770*/  ISETP.GE.AND P0, PT, R237, R51, PT ;  /* 0x00000033ed00720c */ /* 0x000fe20003f06270 */
[----:B------:R-:W-:Y:S01]  /*b780*/  IMAD.MOV.U32 R38, RZ, RZ, R24 ;  /* 0x000000ffff267224 */ /* 0x000fe200078e0018 */
[----:B------:R-:W-:Y:S01]  /*b790*/  SHF.R.U32.HI R44, RZ, 0x10, R19 ;  /* 0x00000010ff2c7819 */ /* 0x000fe20000011613 */
[----:B------:R-:W-:Y:S01]  /*b7a0*/  IMAD.MOV.U32 R39, RZ, RZ, R25 ;  /* 0x000000ffff277224 */ /* 0x000fe200078e0019 */
[----:B------:R-:W-:Y:S01]  /*b7b0*/  SHF.R.U64 R45, R20, 0x10, R21 ;  /* 0x00000010142d7819 */ /* 0x000fe20000001215 */
        /* <DEDUP_REMOVED lines=13> */
[--C-:B------:R-:W-:Y:S01]  /*b890*/  SHF.R.U64 R29, R4, 0x10, R5.reuse ;  /* 0x00000010041d7819 */ /* 0x100fe20000001205 */
[----:B------:R-:W-:Y:S01]  /*b8a0*/  IMAD.MOV.U32 R31, RZ, RZ, R4 ;  /* 0x000000ffff1f7224 */ /* 0x000fe200078e0004 */
[----:B------:R-:W-:Y:S01]  /*b8b0*/  SHF.R.U32.HI R24, RZ, 0x10, R5 ;  /* 0x00000010ff187819 */ /* 0x000fe20000011605 */
[--C-:B------:R-:W-:Y:S01]  /*b8c0*/  IMAD.MOV.U32 R26, RZ, RZ, R7.reuse ;  /* 0x000000ffff1a7224 */ /* 0x100fe200078e0007 */
        /* <DEDUP_REMOVED lines=42> */
[----:B------:R1:W5:Y:S04]  /*bb70*/  LDL R61, [R1+0x30] ;  /* 0x00003000013d7983 */ /* 0x0003680000100800 */
[----:B------:R1:W5:Y:S04]  /*bb80*/  LDL R60, [R1+0x34] ;  /* 0x00003400013c7983 */ /* 0x0003680000100800 */
[----:B------:R1:W5:Y:S01]  /*bb90*/  LDL R59, [R1+0x38] ;  /* 0x00003800013b7983 */ /* 0x0003620000100800 */
[----:B------:R-:W-:Y:S01]  /*bba0*/  ISETP.GE.AND P0, PT, R116, c[0x0][0x27c], PT ;  /* 0x00009f0074007a0c */ /* 0x000fe20003f06270 */
[----:B------:R-:W-:-:S12]  /*bbb0*/  BSSY B0, `(.L_x_252) ;  /* 0x000005e000007945 */ /* 0x000fd80003800000 */
[----:B------:R-:W-:Y:S05]  /*bbc0*/  @P0 BRA `(.L_x_253) ;  /* 0x000005c000000947 */ /* 0x000fea0003800000 */
[----:B------:R-:W2:Y:S02]  /*bbd0*/  S2R R58, SR_TID.X ;  /* 0x00000000003a7919 */ /* 0x000ea40000002100 */
[----:B--2---:R-:W-:-:S04]  /*bbe0*/  LEA.HI R62, R58, R58, RZ, 0x1 ;  /* 0x0000003a3a3e7211 */ /* 0x004fc800078f08ff */
[----:B------:R-:W-:-:S05]  /*bbf0*/  LOP3.LUT R62, R62, 0xfffffffe, RZ, 0xc0, !PT ;  /* 0xfffffffe3e3e7812 */ /* 0x000fca00078ec0ff */
[----:B------:R-:W-:Y:S02]  /*bc00*/  IMAD.IADD R62, R58, 0x1, -R62 ;  /* 0x000000013a3e7824 */ /* 0x000fe400078e0a3e */
[----:B------:R-:W2:Y:S01]  /*bc10*/  LDL R58, [R1+0x54] ;  /* 0x00005400013a7983 */ /* 0x000ea20000100800 */
[----:B------:R-:W-:-:S04]  /*bc20*/  MOV R0, c[0x0][0x27c] ;  /* 0x00009f0000007a02 */ /* 0x000fc80000000f00 */
[----:B------:R-:W-:-:S04]  /*bc30*/  LEA.HI R0, R0, R62, RZ, 0x1d ;  /* 0x0000003e00007211 */ /* 0x000fc800078fe8ff */
[----:B------:R-:W-:Y:S01]  /*bc40*/  SHF.R.S32.HI R3, RZ, 0x1f, R0 ;  /* 0x0000001fff037819 */ /* 0x000fe20000011400 */
[----:B------:R-:W-:-:S03]  /*bc50*/  IMAD.SHL.U32 R2, R0, 0x8, RZ ;  /* 0x0000000800027824 */ /* 0x000fc600078e00ff */
[----:B------:R-:W-:Y:S02]  /*bc60*/  LEA.HI R0, R3, R0, RZ, 0x2 ;  /* 0x0000000003007211 */ /* 0x000fe400078f10ff */
[----:B-----5:R-:W-:Y:S02]  /*bc70*/  LOP3.LUT R2, R61, 0x18, R2, 0xf8, !PT ;  /* 0x000000183d027812 */ /* 0x020fe400078ef802 */
[----:B------:R-:W-:Y:S02]  /*bc80*/  SHF.L.U32 R0, R0, 0xa, RZ ;  /* 0x0000000a00007819 */ /* 0x000fe400000006ff */
[----:B------:R-:W-:Y:S02]  /*bc90*/  LOP3.LUT R2, R2, R60, RZ, 0x3c, !PT ;  /* 0x0000003c02027212 */ /* 0x000fe400078e3cff */
[----:B------:R-:W-:-:S04]  /*bca0*/  LOP3.LUT R0, R0, 0x7ffff000, RZ, 0xc0, !PT ;  /* 0x7ffff00000007812 */ /* 0x000fc800078ec0ff */
[----:B------:R-:W-:Y:S02]  /*bcb0*/  IADD3 R0, R2, R0, R59 ;  /* 0x0000000002007210 */ /* 0x000fe40007ffe03b */
[----:B------:R-:W-:-:S03]  /*bcc0*/  SHF.L.U32 R2, R31, 0x10, RZ ;  /* 0x000000101f027819 */ /* 0x000fc600000006ff */
[----:B------:R-:W-:Y:S02]  /*bcd0*/  IMAD.SHL.U32 R23, R0, 0x2, RZ ;  /* 0x0000000200177824 */ /* 0x000fe400078e00ff */
[----:B------:R-:W-:-:S03]  /*bce0*/  IMAD.U32 R0, R52, 0x10000, RZ ;  /* 0x0001000034007824 */ /* 0x000fc600078e00ff */
[----:B------:R-:W3:Y:S02]  /*bcf0*/  LDS.128 R4, [R23+0x6080] ;  /* 0x0060800017047984 */ /* 0x000ee40000000c00 */
[----:B---3--:R-:W-:Y:S02]  /*bd00*/  SHF.L.U32 R3, R4, 0x10, RZ ;  /* 0x0000001004037819 */ /* 0x008fe400000006ff */
[----:B------:R-:W-:Y:S02]  /*bd10*/  LOP3.LUT R19, R5, 0xffff0000, RZ, 0xc0, !PT ;  /* 0xffff000005137812 */ /* 0x000fe400078ec0ff */
[----:B------:R-:W-:Y:S01]  /*bd20*/  LOP3.LUT R18, R7, 0xffff0000, RZ, 0xc0, !PT ;  /* 0xffff000007127812 */ /* 0x000fe200078ec0ff */
[----:B------:R-:W-:Y:S01]  /*bd30*/  FMUL.FTZ R15, R3, R2 ;  /* 0x00000002030f7220 */ /* 0x000fe20000410000 */
[----:B--2---:R-:W2:Y:S02]  /*bd40*/  LDS.128 R8, [R58] ;  /* 0x000000003a087984 */ /* 0x004ea40000000c00 */
[C---:B--2---:R-:W-:Y:S01]  /*bd50*/  SHF.L.U32 R12, R8.reuse, 0x10, RZ ;  /* 0x00000010080c7819 */ /* 0x044fe200000006ff */
[----:B------:R-:W-:Y:S01]  /*bd60*/  IMAD.U32 R14, R9, 0x10000, RZ ;  /* 0x00010000090e7824 */ /* 0x000fe200078e00ff */
[----:B------:R-:W-:Y:S01]  /*bd70*/  LOP3.LUT R13, R8, 0xffff0000, RZ, 0xc0, !PT ;  /* 0xffff0000080d7812 */ /* 0x000fe200078ec0ff */
[----:B------:R-:W-:Y:S01]  /*bd80*/  IMAD.U32 R20, R11, 0x10000, RZ ;  /* 0x000100000b147824 */ /* 0x000fe200078e00ff */
[----:B------:R-:W-:Y:S01]  /*bd90*/  LOP3.LUT R8, R4, 0xffff0000, RZ, 0xc0, !PT ;  /* 0xffff000004087812 */ /* 0x000fe200078ec0ff */
[----:B------:R-:W-:Y:S01]  /*bda0*/  FFMA.FTZ R29, R12, R0, -R15 ;  /* 0x000000000c1d7223 */ /* 0x000fe2000001080f */
[----:B------:R-:W-:Y:S01]  /*bdb0*/  LOP3.LUT R22, R9, 0xffff0000, RZ, 0xc0, !PT ;  /* 0xffff000009167812 */ /* 0x000fe200078ec0ff */
[----:B------:R-:W-:Y:S01]  /*bdc0*/  IMAD.U32 R9, R5, 0x10000, RZ ;  /* 0x0001000005097824 */ /* 0x000fe200078e00ff */
[----:B------:R-:W-:-:S02]  /*bdd0*/  LOP3.LUT R4, R31, 0xffff0000, RZ, 0xc0, !PT ;  /* 0xffff00001f047812 */ /* 0x000fc400078ec0ff */
[C---:B------:R-:W-:Y:S02]  /*bde0*/  SHF.L.U32 R16, R10.reuse, 0x10, RZ ;  /* 0x000000100a107819 */ /* 0x040fe400000006ff */
[----:B------:R-:W-:Y:S02]  /*bdf0*/  LOP3.LUT R17, R10, 0xffff0000, RZ, 0xc0, !PT ;  /* 0xffff00000a117812 */ /* 0x000fe400078ec0ff */
[C---:B------:R-:W-:Y:S02]  /*be00*/  SHF.L.U32 R5, R6.reuse, 0x10, RZ ;  /* 0x0000001006057819 */ /* 0x040fe400000006ff */
[----:B------:R-:W-:Y:S01]  /*be10*/  LOP3.LUT R10, R6, 0xffff0000, RZ, 0xc0, !PT ;  /* 0xffff0000060a7812 */ /* 0x000fe200078ec0ff */
[----:B------:R-:W-:Y:S01]  /*be20*/  FMUL.FTZ R6, R3, R0 ;  /* 0x0000000003067220 */ /* 0x000fe20000410000 */
[----:B------:R-:W-:Y:S01]  /*be30*/  LOP3.LUT R21, R11, 0xffff0000, RZ, 0xc0, !PT ;  /* 0xffff00000b157812 */ /* 0x000fe200078ec0ff */
[----:B------:R-:W-:Y:S01]  /*be40*/  IMAD.U32 R11, R7, 0x10000, RZ ;  /* 0x00010000070b7824 */ /* 0x000fe200078e00ff */
[----:B------:R-:W-:Y:S01]  /*be50*/  LOP3.LUT R3, R52, 0xffff0000, RZ, 0xc0, !PT ;  /* 0xffff000034037812 */ /* 0x000fe200078ec0ff */
[----:B------:R-:W-:Y:S01]  /*be60*/  FMUL.FTZ R7, R8, R4 ;  /* 0x0000000408077220 */ /* 0x000fe20000410000 */
[----:B------:R-:W-:Y:S01]  /*be70*/  SHF.L.U32 R0, R32, 0x10, RZ ;  /* 0x0000001020007819 */ /* 0x000fe200000006ff */
[----:B------:R-:W-:Y:S01]  /*be80*/  FFMA.FTZ R28, R12, R2, R6 ;  /* 0x000000020c1c7223 */ /* 0x000fe20000010006 */
[----:B------:R-:W-:Y:S01]  /*be90*/  SHF.L.U32 R6, R30, 0x10, RZ ;  /* 0x000000101e067819 */ /* 0x000fe200000006ff */
[----:B------:R-:W-:-:S02]  /*bea0*/  FFMA.FTZ R27, R13, R3, -R7 ;  /* 0x000000030d1b7223 */ /* 0x000fc40000010807 */
[----:B------:R-:W-:Y:S02]  /*beb0*/  IMAD.U32 R2, R48, 0x10000, RZ ;  /* 0x0001000030027824 */ /* 0x000fe400078e00ff */
[C---:B------:R-:W-:Y:S02]  /*bec0*/  FMUL.FTZ R7, R9.reuse, R0 ;  /* 0x0000000009077220 */ /* 0x040fe40000410000 */
[----:B------:R-:W-:Y:S02]  /*bed0*/  FMUL.FTZ R8, R8, R3 ;  /* 0x0000000308087220 */ /* 0x000fe40000410000 */
[-C--:B------:R-:W-:Y:S02]  /*bee0*/  FMUL.FTZ R3, R9, R2.reuse ;  /* 0x0000000209037220 */ /* 0x080fe40000410000 */
[----:B------:R-:W-:Y:S02]  /*bef0*/  FFMA.FTZ R25, R14, R2, -R7 ;  /* 0x000000020e197223 */ /* 0x000fe40000010807 */
[----:B------:R-:W-:-:S02]  /*bf00*/  IMAD.U32 R2, R49, 0x10000, RZ ;  /* 0x0001000031027824 */ /* 0x000fc400078e00ff */
[----:B------:R-:W-:Y:S02]  /*bf10*/  FFMA.FTZ R26, R13, R4, R8 ;  /* 0x000000040d1a7223 */ /* 0x000fe40000010008 */
[----:B------:R-:W-:Y:S01]  /*bf20*/  FFMA.FTZ R24, R14, R0, R3 ;  /* 0x000000000e187223 */ /* 0x000fe20000010003 */
[----:B------:R-:W-:Y:S01]  /*bf30*/  LOP3.LUT R3, R49, 0xffff0000, RZ, 0xc0, !PT ;  /* 0xffff000031037812 */ /* 0x000fe200078ec0ff */
[C---:B------:R-:W-:Y:S01]  /*bf40*/  FMUL.FTZ R4, R5.reuse, R6 ;  /* 0x0000000605047220 */ /* 0x040fe20000410000 */
[----:B------:R-:W-:Y:S01]  /*bf50*/  LOP3.LUT R0, R30, 0xffff0000, RZ, 0xc0, !PT ;  /* 0xffff00001e007812 */ /* 0x000fe200078ec0ff */
[-C--:B------:R-:W-:Y:S01]  /*bf60*/  FMUL.FTZ R9, R5, R2.reuse ;  /* 0x0000000205097220 */ /* 0x080fe20000410000 */
[----:B------:R-:W-:Y:S01]  /*bf70*/  SHF.L.U32 R5, R33, 0x10, RZ ;  /* 0x0000001021057819 */ /* 0x000fe200000006ff */
[----:B------:R-:W-:Y:S02]  /*bf80*/  FFMA.FTZ R15, R16, R2, -R4 ;  /* 0x00000002100f7223 */ /* 0x000fe40000010804 */
[----:B------:R-:W-:-:S02]  /*bf90*/  IMAD.U32 R2, R44, 0x10000, RZ ;  /* 0x000100002c027824 */ /* 0x000fc400078e00ff */
[C---:B------:R-:W-:Y:S02]  /*bfa0*/  FMUL.FTZ R7, R10.reuse, R3 ;  /* 0x000000030a077220 */ /* 0x040fe40000410000 */
[C---:B------:R-:W-:Y:S02]  /*bfb0*/  FMUL.FTZ R4, R11.reuse, R5 ;  /* 0x000000050b047220 */ /* 0x040fe40000410000 */
[----:B------:R-:W-:Y:S02]  /*bfc0*/  FMUL.FTZ R8, R10, R0 ;  /* 0x000000000a087220 */ /* 0x000fe40000410000 */
[----:B------:R-:W-:Y:S02]  /*bfd0*/  FFMA.FTZ R14, R16, R6, R9 ;  /* 0x00000006100e7223 */ /* 0x000fe40000010009 */
[----:B------:R-:W-:Y:S02]  /*bfe0*/  FMUL.FTZ R6, R11, R2 ;  /* 0x000000020b067220 */ /* 0x000fe40000410000 */
[----:B------:R-:W-:Y:S01]  /*bff0*/  FFMA.FTZ R13, R17, R0, R7 ;  /* 0x00000000110d7223 */ /* 0x000fe20000010007 */
[----:B------:R-:W-:Y:S01]  /*c000*/  LOP3.LUT R0, R33, 0xffff0000, RZ, 0xc0, !PT ;  /* 0xffff000021007812 */ /* 0x000fe200078ec0ff */
[----:B------:R-:W-:Y:S01]  /*c010*/  FFMA.FTZ R11, R20, R2, -R4 ;  /* 0x00000002140b7223 */ /* 0x000fe20000010804 */
[----:B------:R-:W-:Y:S01]  /*c020*/  LOP3.LUT R2, R32, 0xffff0000, RZ, 0xc0, !PT ;  /* 0xffff000020027812 */ /* 0x000fe200078ec0ff */
[----:B------:R-:W-:Y:S01]  /*c030*/  FFMA.FTZ R10, R17, R3, -R8 ;  /* 0x00000003110a7223 */ /* 0x000fe20000010808 */
[----:B------:R-:W-:Y:S01]  /*c040*/  LOP3.LUT R4, R48, 0xffff0000, RZ, 0xc0, !PT ;  /* 0xffff000030047812 */ /* 0x000fe200078ec0ff */
[----:B------:R-:W-:Y:S01]  /*c050*/  FFMA.FTZ R12, R20, R5, R6 ;  /* 0x00000005140c7223 */ /* 0x000fe20000010006 */
[----:B------:R-:W-:Y:S01]  /*c060*/  LOP3.LUT R3, R44, 0xffff0000, RZ, 0xc0, !PT ;  /* 0xffff00002c037812 */ /* 0x000fe200078ec0ff */
[----:B------:R-:W-:Y:S01]  /*c070*/  FMUL.FTZ R8, R19, R2 ;  /* 0x0000000213087220 */ /* 0x000fe20000410000 */
[----:B------:R-:W-:Y:S01]  /*c080*/  F2FP.BF16.PACK_AB R10, R10, R15 ;  /* 0x0000000f0a0a723e */ /* 0x000fe200000010ff */
[----:B------:R-:W-:-:S02]  /*c090*/  FMUL.FTZ R6, R18, R0 ;  /* 0x0000000012067220 */ /* 0x000fc40000410000 */
[-C--:B------:R-:W-:Y:S02]  /*c0a0*/  FMUL.FTZ R7, R19, R4.reuse ;  /* 0x0000000413077220 */ /* 0x080fe40000410000 */
[----:B------:R-:W-:Y:S02]  /*c0b0*/  FMUL.FTZ R5, R18, R3 ;  /* 0x0000000312057220 */ /* 0x000fe40000410000 */
[C---:B------:R-:W-:Y:S01]  /*c0c0*/  FFMA.FTZ R9, R22.reuse, R4, -R8 ;  /* 0x0000000416097223 */ /* 0x040fe20000010808 */
[----:B------:R-:W-:Y:S01]  /*c0d0*/  F2FP.BF16.PACK_AB R8, R27, R29 ;  /* 0x0000001d1b08723e */ /* 0x000fe200000010ff */
[----:B------:R-:W-:Y:S01]  /*c0e0*/  FFMA.FTZ R3, R21, R3, -R6 ;  /* 0x0000000315037223 */ /* 0x000fe20000010806 */
[----:B------:R-:W-:Y:S01]  /*c0f0*/  F2FP.BF16.PACK_AB R6, R13, R14 ;  /* 0x0000000e0d06723e */ /* 0x000fe200000010ff */
[----:B------:R-:W-:Y:S01]  /*c100*/  FFMA.FTZ R2, R22, R2, R7 ;  /* 0x0000000216027223 */ /* 0x000fe20000010007 */
[----:B------:R-:W-:Y:S01]  /*c110*/  F2FP.BF16.PACK_AB R9, R9, R25 ;  /* 0x000000190909723e */ /* 0x000fe200000010ff */
[----:B------:R-:W-:Y:S01]  /*c120*/  FFMA.FTZ R0, R21, R0, R5 ;  /* 0x0000000015007223 */ /* 0x000fe20000010005 */
[----:B------:R-:W-:-:S02]  /*c130*/  F2FP.BF16.PACK_AB R11, R3, R11 ;  /* 0x0000000b030b723e */ /* 0x000fc400000010ff */
[----:B------:R-:W-:Y:S02]  /*c140*/  F2FP.BF16.PACK_AB R4, R26, R28 ;  /* 0x0000001c1a04723e */ /* 0x000fe400000010ff */
[----:B------:R-:W-:Y:S01]  /*c150*/  F2FP.BF16.PACK_AB R5, R2, R24 ;  /* 0x000000180205723e */ /* 0x000fe200000010ff */
[----:B------:R2:W-:Y:S01]  /*c160*/  STS.128 [R58], R8 ;  /* 0x000000083a007388 */ /* 0x0005e20000000c00 */
[----:B------:R-:W-:-:S05]  /*c170*/  F2FP.BF16.PACK_AB R7, R0, R12 ;  /* 0x0000000c0007723e */ /* 0x000fca00000010ff */
[----:B------:R2:W-:Y:S02]  /*c180*/  STS.128 [R23+0x6080], R4 ;  /* 0x0060800417007388 */ /* 0x0005e40000000c00 */
.L_x_253:
[----:B------:R-:W-:Y:S05]  /*c190*/  BSYNC B0 ;  /* 0x0000000000007941 */ /* 0x000fea0003800000 */
.L_x_252:
[----:B------:R-:W-:Y:S01]  /*c1a0*/  IADD3 R0, R116, 0x10, RZ ;  /* 0x0000001074007810 */ /* 0x000fe20007ffe0ff */
[----:B------:R-:W-:Y:S03]  /*c1b0*/  BSSY B0, `(.L_x_254) ;  /* 0x000005c000007945 */ /* 0x000fe60003800000 */
[----:B------:R-:W-:-:S13]  /*c1c0*/  ISETP.GE.AND P0, PT, R0, c[0x0][0x27c], PT ;  /* 0x00009f0000007a0c */ /* 0x000fda0003f06270 */
[----:B------:R-:W-:Y:S05]  /*c1d0*/  @P0 BRA `(.L_x_255) ;  /* 0x0000059000000947 */ /* 0x000fea0003800000 */
[----:B------:R-:W3:Y:S04]  /*c1e0*/  LDL R2, [R1+0x50] ;  /* 0x0000500001027983 */ /* 0x000ee80000100800 */
[----:B--2---:R-:W2:Y:S01]  /*c1f0*/  LDL R58, [R1+0x64] ;  /* 0x00006400013a7983 */ /* 0x004ea20000100800 */
[----:B------:R-:W-:-:S04]  /*c200*/  MOV R0, c[0x0][0x27c] ;  /* 0x00009f0000007a02 */ /* 0x000fc80000000f00 */
[----:B---3--:R-:W-:-:S04]  /*c210*/  LEA.HI R0, R0, R2, RZ, 0x1d ;  /* 0x0000000200007211 */ /* 0x008fc800078fe8ff */
[----:B------:R-:W-:Y:S01]  /*c220*/  SHF.R.S32.HI R2, RZ, 0x1f, R0 ;  /* 0x0000001fff027819 */ /* 0x000fe20000011400 */
[----:B------:R-:W-:Y:S01]  /*c230*/  IMAD.SHL.U32 R3, R0, 0x8, RZ ;  /* 0x0000000800037824 */ /* 0x000fe200078e00ff */
[----:B--2---:R-:W2:Y:S02]  /*c240*/  LDS.128 R8, [R58] ;  /* 0x000000003a087984 */ /* 0x004ea40000000c00 */
[----:B------:R-:W-:Y:S02]  /*c250*/  LEA.HI R0, R2, R0, RZ, 0x2 ;  /* 0x0000000002007211 */ /* 0x000fe400078f10ff */
[----:B-----5:R-:W-:Y:S02]  /*c260*/  LOP3.LUT R2, R61, 0x18, R3, 0xf8, !PT ;  /* 0x000000183d027812 */ /* 0x020fe400078ef803 */
[----:B------:R-:W-:Y:S02]  /*c270*/  SHF.L.U32 R0, R0, 0xa, RZ ;  /* 0x0000000a00007819 */ /* 0x000fe400000006ff */
[----:B------:R-:W-:-:S02]  /*c280*/  LOP3.LUT R2, R2, R60, RZ, 0x3c, !PT ;  /* 0x0000003c02027212 */ /* 0x000fc400078e3cff */
[----:B------:R-:W-:-:S04]  /*c290*/  LOP3.LUT R0, R0, 0x7ffff000, RZ, 0xc0, !PT ;  /* 0x7ffff00000007812 */ /* 0x000fc800078ec0ff */
[----:B------:R-:W-:Y:S02]  /*c2a0*/  IADD3 R0, R2, R0, R59 ;  /* 0x0000000002007210 */ /* 0x000fe40007ffe03b */
[----:B------:R-:W-:-:S03]  /*c2b0*/  SHF.L.U32 R2, R34, 0x10, RZ ;  /* 0x0000001022027819 */ /* 0x000fc600000006ff */
[----:B------:R-:W-:Y:S02]  /*c2c0*/  IMAD.SHL.U32 R23, R0, 0x2, RZ ;  /* 0x0000000200177824 */ /* 0x000fe400078e00ff */
[----:B------:R-:W-:-:S03]  /*c2d0*/  IMAD.U32 R0, R45, 0x10000, RZ ;  /* 0x000100002d007824 */ /* 0x000fc600078e00ff */
[----:B------:R-:W3:Y:S01]  /*c2e0*/  LDS.128 R4, [R23+0x6080] ;  /* 0x0060800017047984 */ /* 0x000ee20000000c00 */
[C---:B--2---:R-:W-:Y:S01]  /*c2f0*/  SHF.L.U32 R12, R8.reuse, 0x10, RZ ;  /* 0x00000010080c7819 */ /* 0x044fe200000006ff */
[----:B------:R-:W-:Y:S01]  /*c300*/  IMAD.U32 R14, R9, 0x10000, RZ ;  /* 0x00010000090e7824 */ /* 0x000fe200078e00ff */
[----:B------:R-:W-:Y:S01]  /*c310*/  LOP3.LUT R13, R8, 0xffff0000, RZ, 0xc0, !PT ;  /* 0xffff0000080d7812 */ /* 0x000fe200078ec0ff */
[----:B------:R-:W-:Y:S01]  /*c320*/  IMAD.U32 R20, R11, 0x10000, RZ ;  /* 0x000100000b147824 */ /* 0x000fe200078e00ff */
[----:B------:R-:W-:Y:S02]  /*c330*/  LOP3.LUT R22, R9, 0xffff0000, RZ, 0xc0, !PT ;  /* 0xffff000009167812 */ /* 0x000fe400078ec0ff */
[C---:B------:R-:W-:Y:S02]  /*c340*/  SHF.L.U32 R16, R10.reuse, 0x10, RZ ;  /* 0x000000100a107819 */ /* 0x040fe400000006ff */
[----:B------:R-:W-:Y:S02]  /*c350*/  LOP3.LUT R17, R10, 0xffff0000, RZ, 0xc0, !PT ;  /* 0xffff00000a117812 */ /* 0x000fe400078ec0ff */
[----:B------:R-:W-:-:S02]  /*c360*/  LOP3.LUT R21, R11, 0xffff0000, RZ, 0xc0, !PT ;  /* 0xffff00000b157812 */ /* 0x000fc400078ec0ff */
[C---:B---3--:R-:W-:Y:S01]  /*c370*/  SHF.L.U32 R3, R4.reuse, 0x10, RZ ;  /* 0x0000001004037819 */ /* 0x048fe200000006ff */
[----:B------:R-:W-:Y:S01]  /*c380*/  IMAD.U32 R9, R5, 0x10000, RZ ;  /* 0x0001000005097824 */ /* 0x000fe200078e00ff */
[----:B------:R-:W-:Y:S01]  /*c390*/  LOP3.LUT R8, R4, 0xffff0000, RZ, 0xc0, !PT ;  /* 0xffff000004087812 */ /* 0x000fe200078ec0ff */
[----:B------:R-:W-:Y:S01]  /*c3a0*/  IMAD.U32 R11, R7, 0x10000, RZ ;  /* 0x00010000070b7824 */ /* 0x000fe200078e00ff */
[----:B------:R-:W-:Y:S01]  /*c3b0*/  LOP3.LUT R4, R34, 0xffff0000, RZ, 0xc0, !PT ;  /* 0xffff000022047812 */ /* 0x000fe200078ec0ff */
[----:B------:R-:W-:Y:S01]  /*c3c0*/  FMUL.FTZ R15, R3, R2 ;  /* 0x00000002030f7220 */ /* 0x000fe20000410000 */
[----:B------:R-:W-:Y:S02]  /*c3d0*/  LOP3.LUT R19, R5, 0xffff0000, RZ, 0xc0, !PT ;  /* 0xffff000005137812 */ /* 0x000fe400078ec0ff */
[----:B------:R-:W-:Y:S01]  /*c3e0*/  SHF.L.U32 R5, R6, 0x10, RZ ;  /* 0x0000001006057819 */ /* 0x000fe200000006ff */
[-C--:B------:R-:W-:Y:S01]  /*c3f0*/  FFMA.FTZ R29, R12, R0.reuse, -R15 ;  /* 0x000000000c1d7223 */ /* 0x080fe2000001080f */
[----:B------:R-:W-:Y:S01]  /*c400*/  LOP3.LUT R10, R6, 0xffff0000, RZ, 0xc0, !PT ;  /* 0xffff0000060a7812 */ /* 0x000fe200078ec0ff */
[----:B------:R-:W-:Y:S01]  /*c410*/  FMUL.FTZ R6, R3, R0 ;  /* 0x0000000003067220 */ /* 0x000fe20000410000 */
[----:B------:R-:W-:Y:S01]  /*c420*/  LOP3.LUT R18, R7, 0xffff0000, RZ, 0xc0, !PT ;  /* 0xffff000007127812 */ /* 0x000fe200078ec0ff */
[----:B------:R-:W-:Y:S01]  /*c430*/  FMUL.FTZ R7, R8, R4 ;  /* 0x0000000408077220 */ /* 0x000fe20000410000 */
[----:B------:R-:W-:Y:S01]  /*c440*/  LOP3.LUT R3, R45, 0xffff0000, RZ, 0xc0, !PT ;  /* 0xffff00002d037812 */ /* 0x000fe200078ec0ff */
[----:B------:R-:W-:Y:S01]  /*c450*/  FFMA.FTZ R28, R12, R2, R6 ;  /* 0x000000020c1c7223 */ /* 0x000fe20000010006 */
[----:B------:R-:W-:Y:S01]  /*c460*/  SHF.L.U32 R0, R36, 0x10, RZ ;  /* 0x0000001024007819 */ /* 0x000fe200000006ff */
[----:B------:R-:W-:Y:S01]  /*c470*/  IMAD.U32 R2, R40, 0x10000, RZ ;  /* 0x0001000028027824 */ /* 0x000fe200078e00ff */
[----:B------:R-:W-:Y:S01]  /*c480*/  SHF.L.U32 R6, R35, 0x10, RZ ;  /* 0x0000001023067819 */ /* 0x000fe200000006ff */
[----:B------:R-:W-:-:S02]  /*c490*/  FFMA.FTZ R27, R13, R3, -R7 ;  /* 0x000000030d1b7223 */ /* 0x000fc40000010807 */
[C---:B------:R-:W-:Y:S02]  /*c4a0*/  FMUL.FTZ R7, R9.reuse, R0 ;  /* 0x0000000009077220 */ /* 0x040fe40000410000 */
[----:B------:R-:W-:Y:S02]  /*c4b0*/  FMUL.FTZ R8, R8, R3 ;  /* 0x0000000308087220 */ /* 0x000fe40000410000 */
[-C--:B------:R-:W-:Y:S02]  /*c4c0*/  FMUL.FTZ R3, R9, R2.reuse ;  /* 0x0000000209037220 */ /* 0x080fe40000410000 */
[----:B------:R-:W-:Y:S02]  /*c4d0*/  FFMA.FTZ R25, R14, R2, -R7 ;  /* 0x000000020e197223 */ /* 0x000fe40000010807 */
[----:B------:R-:W-:Y:S02]  /*c4e0*/  IMAD.U32 R2, R41, 0x10000, RZ ;  /* 0x0001000029027824 */ /* 0x000fe400078e00ff */
[----:B------:R-:W-:-:S02]  /*c4f0*/  FFMA.FTZ R26, R13, R4, R8 ;  /* 0x000000040d1a7223 */ /* 0x000fc40000010008 */
[----:B------:R-:W-:Y:S02]  /*c500*/  FMUL.FTZ R4, R5, R6 ;  /* 0x0000000605047220 */ /* 0x000fe40000410000 */
[----:B------:R-:W-:Y:S01]  /*c510*/  FFMA.FTZ R24, R14, R0, R3 ;  /* 0x000000000e187223 */ /* 0x000fe20000010003 */
[----:B------:R-:W-:Y:S01]  /*c520*/  LOP3.LUT R3, R41, 0xffff0000, RZ, 0xc0, !PT ;  /* 0xffff000029037812 */ /* 0x000fe200078ec0ff */
[-C--:B------:R-:W-:Y:S01]  /*c530*/  FMUL.FTZ R9, R5, R2.reuse ;  /* 0x0000000205097220 */ /* 0x080fe20000410000 */
[----:B------:R-:W-:Y:S01]  /*c540*/  SHF.L.U32 R5, R37, 0x10, RZ ;  /* 0x0000001025057819 */ /* 0x000fe200000006ff */
[----:B------:R-:W-:Y:S01]  /*c550*/  FFMA.FTZ R15, R16, R2, -R4 ;  /* 0x00000002100f7223 */ /* 0x000fe20000010804 */
[----:B------:R-:W-:Y:S01]  /*c560*/  LOP3.LUT R0, R35, 0xffff0000, RZ, 0xc0, !PT ;  /* 0xffff000023007812 */ /* 0x000fe200078ec0ff */
[----:B------:R-:W-:Y:S01]  /*c570*/  FMUL.FTZ R7, R10, R3 ;  /* 0x000000030a077220 */ /* 0x000fe20000410000 */
[----:B------:R-:W-:Y:S01]  /*c580*/  SHF.L.U32 R2, R42, 0x10, RZ ;  /* 0x000000102a027819 */ /* 0x000fe200000006ff */
[----:B------:R-:W-:-:S02]  /*c590*/  FMUL.FTZ R4, R11, R5 ;  /* 0x000000050b047220 */ /* 0x000fc40000410000 */
        /* <DEDUP_REMOVED lines=29> */
.L_x_255:
[----:B------:R-:W-:Y:S05]  /*c770*/  BSYNC B0 ;  /* 0x0000000000007941 */ /* 0x000fea0003800000 */
.L_x_254:
[----:B------:R-:W-:-:S04]  /*c780*/  IADD3 R0, R116, 0x20, RZ ;  /* 0x0000002074007810 */ /* 0x000fc80007ffe0ff */
        /* <DEDUP_REMOVED lines=52> */
[C---:B------:R-:W-:Y:S02]  /*cad0*/  FMUL.FTZ R4, R5.reuse, R6 ;  /* 0x0000000605047220 */ /* 0x040fe40000410000 */
        /* <DEDUP_REMOVED lines=38> */
.L_x_251:
[----:B------:R-:W-:Y:S05]  /*cd40*/  BSYNC B1 ;  /* 0x0000000000017941 */ /* 0x000fea0003800000 */
.L_x_250:
[----:B------:R-:W-:-:S04]  /*cd50*/  IADD3 R0, R237, 0x40, RZ ;  /* 0x00000040ed007810 */ /* 0x000fc80007ffe0ff */
[----:B------:R-:W-:-:S13]  /*cd60*/  ISETP.GE.AND P0, PT, R0, R51, PT ;  /* 0x000000330000720c */ /* 0x000fda0003f06270 */
[----:B------:R-:W-:Y:S05]  /*cd70*/  @P0 BRA `(.L_x_237) ;  /* 0x000011d000000947 */ /* 0x000fea0003800000 */
[----:B-----5:R3:W5:Y:S04]  /*cd80*/  LDL R60, [R1+0x40] ;  /* 0x00004000013c7983 */ /* 0x0207680000100800 */
[----:B------:R3:W5:Y:S04]  /*cd90*/  LDL R59, [R1+0x44] ;  /* 0x00004400013b7983 */ /* 0x0007680000100800 */
[----:B--2---:R3:W5:Y:S01]  /*cda0*/  LDL R58, [R1+0x48] ;  /* 0x00004800013a7983 */ /* 0x0047620000100800 */
[----:B------:R-:W-:Y:S01]  /*cdb0*/  ISETP.GE.AND P0, PT, R116, c[0x0][0x27c], PT ;  /* 0x00009f0074007a0c */ /* 0x000fe20003f06270 */
[----:B------:R-:W-:-:S12]  /*cdc0*/  BSSY B0, `(.L_x_256) ;  /* 0x000005e000007945 */ /* 0x000fd80003800000 */
[----:B------:R-:W-:Y:S05]  /*cdd0*/  @P0 BRA `(.L_x_257) ;  /* 0x000005c000000947 */ /* 0x000fea0003800000 */
[----:B------:R-:W2:Y:S04]  /*cde0*/  LDL R61, [R1+0x68] ;  /* 0x00006800013d7983 */ /* 0x000ea80000100800 */
[----:B------:R-:W4:Y:S02]  /*cdf0*/  S2R R0, SR_TID.X ;  /* 0x0000000000007919 */ /* 0x000f240000002100 */
[----:B----4-:R-:W-:-:S04]  /*ce00*/  LEA.HI R2, R0, R0, RZ, 0x1 ;  /* 0x0000000000027211 */ /* 0x010fc800078f08ff */
[----:B------:R-:W-:-:S05]  /*ce10*/  LOP3.LUT R2, R2, 0xfffffffe, RZ, 0xc0, !PT ;  /* 0xfffffffe02027812 */ /* 0x000fca00078ec0ff */
[----:B------:R-:W-:Y:S01]  /*ce20*/  IMAD.IADD R2, R0, 0x1, -R2 ;  /* 0x0000000100027824 */ /* 0x000fe200078e0a02 */
        /* <DEDUP_REMOVED lines=9> */
[----:B------:R-:W-:-:S05]  /*cec0*/  IADD3 R0, R2, R0, R58 ;  /* 0x0000000002007210 */ /* 0x000fca0007ffe03a */
[----:B------:R-:W-:-:S05]  /*ced0*/  IMAD.SHL.U32 R23, R0, 0x2, RZ ;  /* 0x0000000200177824 */ /* 0x000fca00078e00ff */
[----:B------:R-:W4:Y:S01]  /*cee0*/  LDS.128 R4, [R23+0x6080] ;  /* 0x0060800017047984 */ /* 0x000f220000000c00 */
[----:B------:R-:W-:Y:S01]  /*cef0*/  SHF.L.U32 R2, R31, 0x10, RZ ;  /* 0x000000101f027819 */ /* 0x000fe200000006ff */
[----:B------:R-:W-:Y:S01]  /*cf00*/  IMAD.U32 R0, R52, 0x10000, RZ ;  /* 0x0001000034007824 */ /* 0x000fe200078e00ff */
[----:B----4-:R-:W-:Y:S02]  /*cf10*/  SHF.L.U32 R3, R4, 0x10, RZ ;  /* 0x0000001004037819 */ /* 0x010fe400000006ff */
[----:B------:R-:W-:-:S03]  /*cf20*/  LOP3.LUT R19, R5, 0xffff0000, RZ, 0xc0, !PT ;  /* 0xffff000005137812 */ /* 0x000fc600078ec0ff */
[----:B------:R-:W-:Y:S01]  /*cf30*/  FMUL.FTZ R15, R2, R3 ;  /* 0x00000003020f7220 */ /* 0x000fe20000410000 */
[----:B------:R-:W-:Y:S01]  /*cf40*/  LOP3.LUT R18, R7, 0xffff0000, RZ, 0xc0, !PT ;  /* 0xffff000007127812 */ /* 0x000fe200078ec0ff */
[----:B--2---:R-:W2:Y:S02]  /*cf50*/  LDS.128 R8, [R61] ;  /* 0x000000003d087984 */ /* 0x004ea40000000c00 */
[C---:B--2---:R-:W-:Y:S02]  /*cf60*/  SHF.L.U32 R12, R8.reuse, 0x10, RZ ;  /* 0x00000010080c7819 */ /* 0x044fe400000006ff */
[----:B------:R-:W-:Y:S01]  /*cf70*/  LOP3.LUT R13, R8, 0xffff0000, RZ, 0xc0, !PT ;  /* 0xffff0000080d7812 */ /* 0x000fe200078ec0ff */
[C---:B------:R-:W-:Y:S01]  /*cf80*/  IMAD.U32 R14, R9.reuse, 0x10000, RZ ;  /* 0x00010000090e7824 */ /* 0x040fe200078e00ff */
[----:B------:R-:W-:Y:S02]  /*cf90*/  LOP3.LUT R8, R4, 0xffff0000, RZ, 0xc0, !PT ;  /* 0xffff000004087812 */ /* 0x000fe400078ec0ff */
[----:B------:R-:W-:Y:S01]  /*cfa0*/  LOP3.LUT R22, R9, 0xffff0000, RZ, 0xc0, !PT ;  /* 0xffff000009167812 */ /* 0x000fe200078ec0ff */
[----:B------:R-:W-:Y:S01]  /*cfb0*/  IMAD.U32 R9, R5, 0x10000, RZ ;  /* 0x0001000005097824 */ /* 0x000fe200078e00ff */
[----:B------:R-:W-:-:S02]  /*cfc0*/  LOP3.LUT R4, R31, 0xffff0000, RZ, 0xc0, !PT ;  /* 0xffff00001f047812 */ /* 0x000fc400078ec0ff */
[C---:B------:R-:W-:Y:S02]  /*cfd0*/  SHF.L.U32 R16, R10.reuse, 0x10, RZ ;  /* 0x000000100a107819 */ /* 0x040fe400000006ff */
[----:B------:R-:W-:Y:S01]  /*cfe0*/  LOP3.LUT R17, R10, 0xffff0000, RZ, 0xc0, !PT ;  /* 0xffff00000a117812 */ /* 0x000fe200078ec0ff */
[C---:B------:R-:W-:Y:S01]  /*cff0*/  IMAD.U32 R20, R11.reuse, 0x10000, RZ ;  /* 0x000100000b147824 */ /* 0x040fe200078e00ff */
[C---:B------:R-:W-:Y:S02]  /*d000*/  SHF.L.U32 R5, R6.reuse, 0x10, RZ ;  /* 0x0000001006057819 */ /* 0x040fe400000006ff */
[----:B------:R-:W-:Y:S01]  /*d010*/  LOP3.LUT R10, R6, 0xffff0000, RZ, 0xc0, !PT ;  /* 0xffff0000060a7812 */ /* 0x000fe200078ec0ff */
[----:B------:R-:W-:Y:S01]  /*d020*/  FMUL.FTZ R6, R0, R3 ;  /* 0x0000000300067220 */ /* 0x000fe20000410000 */
[----:B------:R-:W-:Y:S01]  /*d030*/  LOP3.LUT R21, R11, 0xffff0000, RZ, 0xc0, !PT ;  /* 0xffff00000b157812 */ /* 0x000fe200078ec0ff */
[----:B------:R-:W-:Y:S01]  /*d040*/  IMAD.U32 R11, R7, 0x10000, RZ ;  /* 0x00010000070b7824 */ /* 0x000fe200078e00ff */
[----:B------:R-:W-:Y:S01]  /*d050*/  LOP3.LUT R3, R52, 0xffff0000, RZ, 0xc0, !PT ;  /* 0xffff000034037812 */ /* 0x000fe200078ec0ff */
[----:B------:R-:W-:Y:S01]  /*d060*/  FFMA.FTZ R29, R0, R12, -R15 ;  /* 0x0000000c001d7223 */ /* 0x000fe2000001080f */
[----:B------:R-:W-:Y:S01]  /*d070*/  SHF.L.U32 R0, R32, 0x10, RZ ;  /* 0x0000001020007819 */ /* 0x000fe200000006ff */
[----:B------:R-:W-:-:S02]  /*d080*/  FMUL.FTZ R7, R4, R8 ;  /* 0x0000000804077220 */ /* 0x000fc40000410000 */
[----:B------:R-:W-:Y:S02]  /*d090*/  FFMA.FTZ R28, R2, R12, R6 ;  /* 0x0000000c021c7223 */ /* 0x000fe40000010006 */
[C---:B------:R-:W-:Y:S02]  /*d0a0*/  FFMA.FTZ R27, R3.reuse, R13, -R7 ;  /* 0x0000000d031b7223 */ /* 0x040fe40000010807 */
[----:B------:R-:W-:Y:S02]  /*d0b0*/  IMAD.U32 R2, R48, 0x10000, RZ ;  /* 0x0001000030027824 */ /* 0x000fe400078e00ff */
[-C--:B------:R-:W-:Y:S01]  /*d0c0*/  FMUL.FTZ R7, R0, R9.reuse ;  /* 0x0000000900077220 */ /* 0x080fe20000410000 */
[----:B------:R-:W-:Y:S01]  /*d0d0*/  SHF.L.U32 R6, R30, 0x10, RZ ;  /* 0x000000101e067819 */ /* 0x000fe200000006ff */
[----:B------:R-:W-:Y:S02]  /*d0e0*/  FMUL.FTZ R8, R3, R8 ;  /* 0x0000000803087220 */ /* 0x000fe40000410000 */
[----:B------:R-:W-:-:S02]  /*d0f0*/  FMUL.FTZ R3, R2, R9 ;  /* 0x0000000902037220 */ /* 0x000fc40000410000 */
[-C--:B------:R-:W-:Y:S02]  /*d100*/  FFMA.FTZ R25, R2, R14.reuse, -R7 ;  /* 0x0000000e02197223 */ /* 0x080fe40000010807 */
[C---:B------:R-:W-:Y:S02]  /*d110*/  IMAD.U32 R2, R49.reuse, 0x10000, RZ ;  /* 0x0001000031027824 */ /* 0x040fe400078e00ff */
[----:B------:R-:W-:Y:S02]  /*d120*/  FFMA.FTZ R26, R4, R13, R8 ;  /* 0x0000000d041a7223 */ /* 0x000fe40000010008 */
[----:B------:R-:W-:Y:S01]  /*d130*/  FFMA.FTZ R24, R0, R14, R3 ;  /* 0x0000000e00187223 */ /* 0x000fe20000010003 */
[----:B------:R-:W-:Y:S01]  /*d140*/  LOP3.LUT R3, R49, 0xffff0000, RZ, 0xc0, !PT ;  /* 0xffff000031037812 */ /* 0x000fe200078ec0ff */
[-C--:B------:R-:W-:Y:S02]  /*d150*/  FMUL.FTZ R4, R6, R5.reuse ;  /* 0x0000000506047220 */ /* 0x080fe40000410000 */
[----:B------:R-:W-:Y:S01]  /*d160*/  FMUL.FTZ R9, R2, R5 ;  /* 0x0000000502097220 */ /* 0x000fe20000410000 */
[----:B------:R-:W-:-:S02]  /*d170*/  SHF.L.U32 R5, R33, 0x10, RZ ;  /* 0x0000001021057819 */ /* 0x000fc400000006ff */
[----:B------:R-:W-:Y:S01]  /*d180*/  LOP3.LUT R0, R30, 0xffff0000, RZ, 0xc0, !PT ;  /* 0xffff00001e007812 */ /* 0x000fe200078ec0ff */
[----:B------:R-:W-:Y:S02]  /*d190*/  FFMA.FTZ R15, R2, R16, -R4 ;  /* 0x00000010020f7223 */ /* 0x000fe40000010804 */
[----:B------:R-:W-:Y:S02]  /*d1a0*/  IMAD.U32 R2, R44, 0x10000, RZ ;  /* 0x000100002c027824 */ /* 0x000fe400078e00ff */
[-C--:B------:R-:W-:Y:S02]  /*d1b0*/  FMUL.FTZ R7, R3, R10.reuse ;  /* 0x0000000a03077220 */ /* 0x080fe40000410000 */
[----:B------:R-:W-:Y:S02]  /*d1c0*/  FMUL.FTZ R4, R5, R11 ;  /* 0x0000000b05047220 */ /* 0x000fe40000410000 */
[----:B------:R-:W-:Y:S02]  /*d1d0*/  FMUL.FTZ R8, R0, R10 ;  /* 0x0000000a00087220 */ /* 0x000fe40000410000 */
[----:B------:R-:W-:-:S02]  /*d1e0*/  FFMA.FTZ R14, R6, R16, R9 ;  /* 0x00000010060e7223 */ /* 0x000fc40000010009 */
[----:B------:R-:W-:Y:S02]  /*d1f0*/  FMUL.FTZ R6, R2, R11 ;  /* 0x0000000b02067220 */ /* 0x000fe40000410000 */
[-C--:B------:R-:W-:Y:S01]  /*d200*/  FFMA.FTZ R13, R0, R17.reuse, R7 ;  /* 0x00000011000d7223 */ /* 0x080fe20000010007 */
[----:B------:R-:W-:Y:S01]  /*d210*/  LOP3.LUT R0, R33, 0xffff0000, RZ, 0xc0, !PT ;  /* 0xffff000021007812 */ /* 0x000fe200078ec0ff */
[-C--:B------:R-:W-:Y:S01]  /*d220*/  FFMA.FTZ R11, R2, R20.reuse, -R4 ;  /* 0x00000014020b7223 */ /* 0x080fe20000010804 */
[----:B------:R-:W-:Y:S01]  /*d230*/  LOP3.LUT R2, R32, 0xffff0000, RZ, 0xc0, !PT ;  /* 0xffff000020027812 */ /* 0x000fe200078ec0ff */
[----:B------:R-:W-:Y:S01]  /*d240*/  FFMA.FTZ R10, R3, R17, -R8 ;  /* 0x00000011030a7223 */ /* 0x000fe20000010808 */
[----:B------:R-:W-:Y:S02]  /*d250*/  LOP3.LUT R4, R48, 0xffff0000, RZ, 0xc0, !PT ;  /* 0xffff000030047812 */ /* 0x000fe400078ec0ff */
[----:B------:R-:W-:Y:S01]  /*d260*/  LOP3.LUT R3, R44, 0xffff0000, RZ, 0xc0, !PT ;  /* 0xffff00002c037812 */ /* 0x000fe200078ec0ff */
[----:B------:R-:W-:-:S02]  /*d270*/  FFMA.FTZ R12, R5, R20, R6 ;  /* 0x00000014050c7223 */ /* 0x000fc40000010006 */
[-C--:B------:R-:W-:Y:S02]  /*d280*/  FMUL.FTZ R8, R2, R19.reuse ;  /* 0x0000001302087220 */ /* 0x080fe40000410000 */
[-C--:B------:R-:W-:Y:S02]  /*d290*/  FMUL.FTZ R6, R0, R18.reuse ;  /* 0x0000001200067220 */ /* 0x080fe40000410000 */
[C---:B------:R-:W-:Y:S02]  /*d2a0*/  FMUL.FTZ R7, R4.reuse, R19 ;  /* 0x0000001304077220 */ /* 0x040fe40000410000 */
[C---:B------:R-:W-:Y:S02]  /*d2b0*/  FMUL.FTZ R5, R3.reuse, R18 ;  /* 0x0000001203057220 */ /* 0x040fe40000410000 */
[----:B------:R-:W-:Y:S02]  /*d2c0*/  FFMA.FTZ R9, R4, R22, -R8 ;  /* 0x0000001604097223 */ /* 0x000fe40000010808 */
[----:B------:R-:W-:-:S02]  /*d2d0*/  FFMA.FTZ R3, R3, R21, -R6 ;  /* 0x0000001503037223 */ /* 0x000fc40000010806 */
[----:B------:R-:W-:Y:S02]  /*d2e0*/  FFMA.FTZ R2, R2, R22, R7 ;  /* 0x0000001602027223 */ /* 0x000fe40000010007 */
[----:B------:R-:W-:Y:S01]  /*d2f0*/  FFMA.FTZ R0, R0, R21, R5 ;  /* 0x0000001500007223 */ /* 0x000fe20000010005 */
[----:B------:R-:W-:Y:S02]  /*d300*/  F2FP.BF16.PACK_AB R10, R10, R15 ;  /* 0x0000000f0a0a723e */ /* 0x000fe400000010ff */
[----:B------:R-:W-:Y:S02]  /*d310*/  F2FP.BF16.PACK_AB R8, R27, R29 ;  /* 0x0000001d1b08723e */ /* 0x000fe400000010ff */
[----:B------:R-:W-:Y:S02]  /*d320*/  F2FP.BF16.PACK_AB R9, R9, R25 ;  /* 0x000000190909723e */ /* 0x000fe400000010ff */
[----:B------:R-:W-:Y:S02]  /*d330*/  F2FP.BF16.PACK_AB R11, R3, R11 ;  /* 0x0000000b030b723e */ /* 0x000fe400000010ff */
[----:B------:R-:W-:-:S02]  /*d340*/  F2FP.BF16.PACK_AB R6, R13, R14 ;  /* 0x0000000e0d06723e */ /* 0x000fc400000010ff */
[----:B------:R-:W-:Y:S02]  /*d350*/  F2FP.BF16.PACK_AB R4, R26, R28 ;  /* 0x0000001c1a04723e */ /* 0x000fe400000010ff */
[----:B------:R-:W-:Y:S02]  /*d360*/  F2FP.BF16.PACK_AB R5, R2, R24 ;  /* 0x000000180205723e */ /* 0x000fe400000010ff */
[----:B------:R-:W-:Y:S01]  /*d370*/  F2FP.BF16.PACK_AB R7, R0, R12 ;  /* 0x0000000c0007723e */ /* 0x000fe200000010ff */
[----:B------:R2:W-:Y:S04]  /*d380*/  STS.128 [R61], R8 ;  /* 0x000000083d007388 */ /* 0x0005e80000000c00 */
[----:B------:R2:W-:Y:S02]  /*d390*/  STS.128 [R23+0x6080], R4 ;  /* 0x0060800417007388 */ /* 0x0005e40000000c00 */
.L_x_257:
[----:B------:R-:W-:Y:S05]  /*d3a0*/  BSYNC B0 ;  /* 0x0000000000007941 */ /* 0x000fea0003800000 */
.L_x_256:
[----:B------:R-:W-:Y:S01]  /*d3b0*/  IADD3 R0, R116, 0x10, RZ ;  /* 0x0000001074007810 */ /* 0x000fe20007ffe0ff */
[----:B------:R-:W-:Y:S03]  /*d3c0*/  BSSY B0, `(.L_x_258) ;  /* 0x000005c000007945 */ /* 0x000fe60003800000 */
[----:B------:R-:W-:-:S13]  /*d3d0*/  ISETP.GE.AND P0, PT, R0, c[0x0][0x27c], PT ;  /* 0x00009f0000007a0c */ /* 0x000fda0003f06270 */
[----:B------:R-:W-:Y:S05]  /*d3e0*/  @P0 BRA `(.L_x_259) ;  /* 0x0000059000000947 */ /* 0x000fea0003800000 */
[----:B------:R-:W4:Y:S04]  /*d3f0*/  LDL R2, [R1+0x50] ;  /* 0x0000500001027983 */ /* 0x000f280000100800 */
[----:B--2---:R-:W2:Y:S01]  /*d400*/  LDL R30, [R1+0x60] ;  /* 0x00006000011e7983 */ /* 0x004ea20000100800 */
[----:B------:R-:W-:-:S04]  /*d410*/  MOV R0, c[0x0][0x27c] ;  /* 0x00009f0000007a02 */ /* 0x000fc80000000f00 */
[----:B----4-:R-:W-:-:S04]  /*d420*/  LEA.HI R0, R0, R2, RZ, 0x1d ;  /* 0x0000000200007211 */ /* 0x010fc800078fe8ff */
        /* <DEDUP_REMOVED lines=12> */
[----:B------:R-:W4:Y:S01]  /*d4f0*/  LDS.128 R4, [R23+0x6080] ;  /* 0x0060800017047984 */ /* 0x000f220000000c00 */
        /* <DEDUP_REMOVED lines=8> */
[C---:B----4-:R-:W-:Y:S01]  /*d580*/  SHF.L.U32 R3, R4.reuse, 0x10, RZ ;  /* 0x0000001004037819 */ /* 0x050fe200000006ff */
[----:B------:R-:W-:Y:S01]  /*d590*/  IMAD.U32 R9, R5, 0x10000, RZ ;  /* 0x0001000005097824 */ /* 0x000fe200078e00ff */
[----:B------:R-:W-:Y:S01]  /*d5a0*/  LOP3.LUT R8, R4, 0xffff0000, RZ, 0xc0, !PT ;  /* 0xffff000004087812 */ /* 0x000fe200078ec0ff */
[----:B------:R-:W-:Y:S01]  /*d5b0*/  IMAD.U32 R11, R7, 0x10000, RZ ;  /* 0x00010000070b7824 */ /* 0x000fe200078e00ff */
[----:B------:R-:W-:Y:S01]  /*d5c0*/  LOP3.LUT R4, R34, 0xffff0000, RZ, 0xc0, !PT ;  /* 0xffff000022047812 */ /* 0x000fe200078ec0ff */
[-C--:B------:R-:W-:Y:S01]  /*d5d0*/  FMUL.FTZ R15, R2, R3.reuse ;  /* 0x00000003020f7220 */ /* 0x080fe20000410000 */
[----:B------:R-:W-:Y:S02]  /*d5e0*/  LOP3.LUT R19, R5, 0xffff0000, RZ, 0xc0, !PT ;  /* 0xffff000005137812 */ /* 0x000fe400078ec0ff */
[----:B------:R-:W-:Y:S01]  /*d5f0*/  SHF.L.U32 R5, R6, 0x10, RZ ;  /* 0x0000001006057819 */ /* 0x000fe200000006ff */
[----:B------:R-:W-:Y:S01]  /*d600*/  FFMA.FTZ R29, R0, R12, -R15 ;  /* 0x0000000c001d7223 */ /* 0x000fe2000001080f */
        /* <DEDUP_REMOVED lines=10> */
[-C--:B------:R-:W-:Y:S02]  /*d6b0*/  FMUL.FTZ R7, R0, R9.reuse ;  /* 0x0000000900077220 */ /* 0x080fe40000410000 */
[----:B------:R-:W-:Y:S02]  /*d6c0*/  FMUL.FTZ R8, R3, R8 ;  /* 0x0000000803087220 */ /* 0x000fe40000410000 */
[C---:B------:R-:W-:Y:S02]  /*d6d0*/  FMUL.FTZ R3, R2.reuse, R9 ;  /* 0x0000000902037220 */ /* 0x040fe40000410000 */
[----:B------:R-:W-:Y:S02]  /*d6e0*/  FFMA.FTZ R25, R2, R14, -R7 ;  /* 0x0000000e02197223 */ /* 0x000fe40000010807 */
[----:B------:R-:W-:Y:S02]  /*d6f0*/  IMAD.U32 R2, R41, 0x10000, RZ ;  /* 0x0001000029027824 */ /* 0x000fe400078e00ff */
[----:B------:R-:W-:-:S02]  /*d700*/  FFMA.FTZ R26, R4, R13, R8 ;  /* 0x0000000d041a7223 */ /* 0x000fc40000010008 */
[-C--:B------:R-:W-:Y:S02]  /*d710*/  FMUL.FTZ R4, R6, R5.reuse ;  /* 0x0000000506047220 */ /* 0x080fe40000410000 */
[----:B------:R-:W-:Y:S01]  /*d720*/  FFMA.FTZ R24, R0, R14, R3 ;  /* 0x0000000e00187223 */ /* 0x000fe20000010003 */
[----:B------:R-:W-:Y:S01]  /*d730*/  LOP3.LUT R3, R41, 0xffff0000, RZ, 0xc0, !PT ;  /* 0xffff000029037812 */ /* 0x000fe200078ec0ff */
[C---:B------:R-:W-:Y:S01]  /*d740*/  FMUL.FTZ R9, R2.reuse, R5 ;  /* 0x0000000502097220 */ /* 0x040fe20000410000 */
        /* <DEDUP_REMOVED lines=9> */
[-C--:B------:R-:W-:Y:S01]  /*d7e0*/  FFMA.FTZ R13, R0, R17.reuse, R7 ;  /* 0x00000011000d7223 */ /* 0x080fe20000010007 */
[----:B------:R-:W-:Y:S01]  /*d7f0*/  LOP3.LUT R0, R37, 0xffff0000, RZ, 0xc0, !PT ;  /* 0xffff000025007812 */ /* 0x000fe200078ec0ff */
[-C--:B------:R-:W-:Y:S01]  /*d800*/  FFMA.FTZ R11, R2, R20.reuse, -R4 ;  /* 0x00000014020b7223 */ /* 0x080fe20000010804 */
        /* <DEDUP_REMOVED lines=8> */
[C---:B------:R-:W-:Y:S02]  /*d890*/  FMUL.FTZ R7, R4.reuse, R19 ;  /* 0x0000001304077220 */ /* 0x040fe40000410000 */
[----:B------:R-:W-:Y:S02]  /*d8a0*/  FMUL.FTZ R5, R3, R18 ;  /* 0x0000001203057220 */ /* 0x000fe40000410000 */
[----:B------:R-:W-:Y:S01]  /*d8b0*/  FFMA.FTZ R9, R4, R22, -R8 ;  /* 0x0000001604097223 */ /* 0x000fe20000010808 */
        /* <DEDUP_REMOVED lines=12> */
.L_x_259:
[----:B------:R-:W-:Y:S05]  /*d980*/  BSYNC B0 ;  /* 0x0000000000007941 */ /* 0x000fea0003800000 */
.L_x_258:
[----:B------:R-:W-:-:S04]  /*d990*/  IADD3 R0, R116, 0x20, RZ ;  /* 0x0000002074007810 */ /* 0x000fc80007ffe0ff */
        /* <DEDUP_REMOVED lines=91> */
.L_x_237:
[----:B------:R-:W-:Y:S05]  /*df50*/  BSYNC B2 ;  /* 0x0000000000027941 */ /* 0x000fea0003800000 */
.L_x_221:
[----:B------:R-:W-:-:S04]  /*df60*/  DEPBAR.LE SB0, 0x0 ;  /* 0x000080000000791a */ /* 0x000fc80000000000 */
[----:B------:R-:W-:Y:S01]  /*df70*/  BAR.SYNC.DEFER_BLOCKING 0x0 ;  /* 0x0000000000007b1d */ /* 0x000fe20000010000 */
[----:B-1----:R-:W-:Y:S01]  /*df80*/  IMAD R0, R56, c[0x0][0x208], RZ ;  /* 0x0000820038007a24 */ /* 0x002fe200078e02ff */
[C---:B------:R-:W-:Y:S01]  /*df90*/  LOP3.LUT P2, RZ, R55.reuse, 0x1, RZ, 0xc0, !PT ;  /* 0x0000000137ff7812 */ /* 0x040fe2000784c0ff */
[C---:B------:R-:W-:Y:S01]  /*dfa0*/  IMAD.WIDE.U32 R2, R118.reuse, c[0x0][0x208], RZ ;  /* 0x0000820076027a25 */ /* 0x040fe200078e00ff */
[----:B------:R-:W-:Y:S02]  /*dfb0*/  LOP3.LUT P3, RZ, R55, 0x2, RZ, 0xc0, !PT ;  /* 0x0000000237ff7812 */ /* 0x000fe4000786c0ff */
[----:B------:R-:W1:Y:S01]  /*dfc0*/  S2R R228, SR_TID.X ;  /* 0x0000000000e47919 */ /* 0x000e620000002100 */
[----:B------:R-:W-:Y:S01]  /*dfd0*/  IMAD R0, R118, c[0x0][0x20c], R0 ;  /* 0x0000830076007a24 */ /* 0x000fe200078e0200 */
[----:B------:R-:W-:Y:S01]  /*dfe0*/  BSSY B0, `(.L_x_260) ;  /* 0x00000ae000007945 */ /* 0x000fe20003800000 */
[----:B--2---:R-:W-:Y:S02]  /*dff0*/  IMAD.MOV.U32 R4, RZ, RZ, R242 ;  /* 0x000000ffff047224 */ /* 0x004fe400078e00f2 */
[----:B------:R-:W-:-:S02]  /*e000*/  IMAD.IADD R0, R3, 0x1, R0 ;  /* 0x0000000103007824 */ /* 0x000fc400078e0200 */
[----:B------:R-:W-:Y:S02]  /*e010*/  IMAD.MOV.U32 R5, RZ, RZ, R244 ;  /* 0x000000ffff057224 */ /* 0x000fe400078e00f4 */
[----:B------:R-:W-:Y:S01]  /*e020*/  IMAD R3, R0, 0x30, RZ ;  /* 0x0000003000037824 */ /* 0x000fe200078e02ff */
[----:B------:R-:W-:Y:S01]  /*e030*/  IADD3 R0, R57, R154, -R238 ;  /* 0x0000009a39007210 */ /* 0x000fe20007ffe8ee */
[----:B------:R-:W-:-:S04]  /*e040*/  IMAD.WIDE.U32 R4, R2, 0x30, R4 ;  /* 0x0000003002047825 */ /* 0x000fc800078e0004 */
[----:B------:R-:W-:Y:S01]  /*e050*/  IMAD.IADD R3, R5, 0x1, R3 ;  /* 0x0000000105037824 */ /* 0x000fe200078e0203 */
[----:B------:R-:W-:Y:S01]  /*e060*/  LEA R2, P0, R4, c[0x0][0x1f8], 0x1 ;  /* 0x00007e0004027a11 */ /* 0x000fe200078008ff */
[----:B------:R-:W-:Y:S01]  /*e070*/  IMAD.SHL.U32 R202, R236, 0x2, RZ ;  /* 0x00000002ecca7824 */ /* 0x000fe200078e00ff */
[----:B------:R-:W-:Y:S02]  /*e080*/  LDSM.16.M88.4 R8, [R191+0x1000] ;  /* 0x00100000bf08783b */ /* 0x000fe40000000200 */
[----:B------:R-:W-:Y:S02]  /*e090*/  LEA.HI.X R3, R4, c[0x0][0x1fc], R3, 0x1, P0 ;  /* 0x00007f0004037a11 */ /* 0x000fe400000f0c03 */
[----:B------:R-:W-:Y:S01]  /*e0a0*/  ISETP.LT.OR P0, PT, R0, 0x1, !P2 ;  /* 0x000000010000780c */ /* 0x000fe20005701670 */
[----:B------:R-:W2:Y:S01]  /*e0b0*/  LDSM.16.M88.4 R32, [R188] ;  /* 0x00000000bc20783b */ /* 0x000ea20000000200 */
[----:B-1----:R-:W-:-:S03]  /*e0c0*/  ISETP.GT.AND P4, PT, R228, 0x3f, PT ;  /* 0x0000003fe400780c */ /* 0x002fc60003f84270 */
[----:B------:R-:W1:Y:S04]  /*e0d0*/  LDSM.16.M88.4 R28, [R188+0x400] ;  /* 0x00040000bc1c783b */ /* 0x000e680000000200 */
[----:B------:R-:W4:Y:S04]  /*e0e0*/  LDSM.16.M88.4 R24, [R188+0x800] ;  /* 0x00080000bc18783b */ /* 0x000f280000000200 */
[----:B------:R-:W3:Y:S02]  /*e0f0*/  LDSM.16.M88.4 R12, [R191] ;  /* 0x00000000bf0c783b */ /* 0x000ee40000000200 */
[----:B------:R-:W-:Y:S01]  /*e100*/  @!P4 IMAD.MOV.U32 R21, RZ, RZ, c[0x0][0x208] ;  /* 0x00008200ff15c624 */ /* 0x000fe200078e00ff */
[----:B------:R-:W-:Y:S01]  /*e110*/  @!P4 ISETP.LT.OR P2, PT, R0, 0x21, !P2 ;  /* 0x000000210000c80c */ /* 0x000fe20005741670 */
[----:B------:R-:W-:Y:S01]  /*e120*/  LDSM.16.M88.4 R16, [R192] ;  /* 0x00000000c010783b */ /* 0x000fe20000000200 */
[----:B------:R-:W-:-:S03]  /*e130*/  @!P4 IMAD.MOV.U32 R22, RZ, RZ, c[0x0][0x20c] ;  /* 0x00008300ff16c624 */ /* 0x000fc600078e00ff */
[----:B------:R-:W-:Y:S04]  /*e140*/  LDSM.16.M88.4 R4, [R192+0x1000] ;  /* 0x00100000c004783b */ /* 0x000fe80000000200 */
[----:B------:R-:W3:Y:S04]  /*e150*/  LDSM.16.M88.4 R36, [R193] ;  /* 0x00000000c124783b */ /* 0x000ee80000000200 */
[----:B------:R-:W3:Y:S04]  /*e160*/  LDSM.16.M88.4 R40, [R201] ;  /* 0x00000000c928783b */ /* 0x000ee80000000200 */
[----:B------:R-:W3:Y:S04]  /*e170*/  LDSM.16.M88.4 R44, [R200] ;  /* 0x00000000c82c783b */ /* 0x000ee80000000200 */
[----:B------:R-:W-:Y:S01]  /*e180*/  @!PT LDS RZ, [RZ] ;  /* 0x00000000fffff984 */ /* 0x000fe20000000800 */
[----:B------:R-:W-:Y:S01]  /*e190*/  @!PT LDS RZ, [RZ] ;  /* 0x00000000fffff984 */ /* 0x000fe20000000800 */
[----:B------:R-:W-:Y:S01]  /*e1a0*/  @!PT LDS RZ, [RZ] ;  /* 0x00000000fffff984 */ /* 0x000fe20000000800 */
[----:B------:R3:W-:Y:S01]  /*e1b0*/  LDGSTS.E.BYPASS.LTC128B.128 [R202+0x1880], [R2.64], !P0 ;  /* 0x0188000002ca7fae */ /* 0x0007e2000c101d46 */
[----:B------:R-:W-:Y:S01]  /*e1c0*/  ISETP.LT.OR P0, PT, R0, 0x1, !P3 ;  /* 0x000000010000780c */ /* 0x000fe20005f01670 */
[C---:B--2---:R-:W-:Y:S08]  /*e1d0*/  HMMA.16816.F32.BF16 R64, R8.reuse, R32, RZ ;  /* 0x000000200840723c */ /* 0x044ff000000418ff */
[----:B-----5:R-:W-:Y:S04]  /*e1e0*/  HMMA.16816.F32.BF16 R60, R8, R34, RZ ;  /* 0x00000022083c723c */ /* 0x020fe800000418ff */
[----:B------:R2:W-:Y:S01]  /*e1f0*/  LDGSTS.E.BYPASS.LTC128B.128 [R202+0x2480], [R2.64+0x40], !P0 ;  /* 0x0248004002ca7fae */ /* 0x0005e2000c101d46 */
[----:B------:R-:W-:-:S04]  /*e200*/  @!P4 LEA R20, P0, R21, R2, 0x6 ;  /* 0x000000021514c211 */ /* 0x000fc800078030ff */
[----:B------:R-:W-:Y:S01]  /*e210*/  @!P4 LEA.HI.X R21, R21, R3, R22, 0x6, P0 ;  /* 0x000000031515c211 */ /* 0x000fe200000f3416 */
[----:B-1----:R-:W-:Y:S01]  /*e220*/  HMMA.16816.F32.BF16 R56, R8, R28, RZ ;  /* 0x0000001c0838723c */ /* 0x002fe200000418ff */
[----:B------:R-:W-:-:S04]  /*e230*/  LOP3.LUT P0, RZ, R55, 0x4, RZ, 0xc0, !PT ;  /* 0x0000000437ff7812 */ /* 0x000fc8000780c0ff */
[C---:B------:R-:W-:Y:S02]  /*e240*/  ISETP.LT.OR P1, PT, R0.reuse, 0x1, !P0 ;  /* 0x000000010000780c */ /* 0x040fe40004721670 */
[C---:B------:R-:W-:Y:S01]  /*e250*/  @!P4 ISETP.LT.OR P0, PT, R0.reuse, 0x21, !P0 ;  /* 0x000000210000c80c */ /* 0x040fe20004701670 */
[C---:B------:R-:W-:Y:S08]  /*e260*/  HMMA.16816.F32.BF16 R52, R8.reuse, R30, RZ ;  /* 0x0000001e0834723c */ /* 0x040ff000000418ff */
[----:B----4-:R-:W-:Y:S02]  /*e270*/  HMMA.16816.F32.BF16 R48, R8, R24, RZ ;  /* 0x000000180830723c */ /* 0x010fe400000418ff */
[----:B------:R2:W-:Y:S01]  /*e280*/  LDGSTS.E.BYPASS.LTC128B.128 [R202+0x3080], [R2.64+0x80], !P1 ;  /* 0x0308008002ca7fae */ /* 0x0005e2000c901d46 */
[----:B------:R-:W-:-:S03]  /*e290*/  @!P4 ISETP.LT.OR P1, PT, R0, 0x21, !P3 ;  /* 0x000000210000c80c */ /* 0x000fc60005f21670 */
[----:B------:R1:W-:Y:S02]  /*e2a0*/  @!P4 LDGSTS.E.BYPASS.LTC128B.128 [R202+0x2080], [R20.64], !P2 ;  /* 0x0208000014cacfae */ /* 0x0003e4000d101d46 */
[----:B------:R-:W-:Y:S08]  /*e2b0*/  HMMA.16816.F32.BF16 R8, R8, R26, RZ ;  /* 0x0000001a0808723c */ /* 0x000ff000000418ff */
[----:B---3--:R-:W-:Y:S01]  /*e2c0*/  HMMA.16816.F32.BF16 R68, R12, R32, RZ ;  /* 0x000000200c44723c */ /* 0x008fe200000418ff */
[----:B------:R1:W-:Y:S04]  /*e2d0*/  @!P4 LDGSTS.E.BYPASS.LTC128B.128 [R202+0x2c80], [R20.64+0x40], !P1 ;  /* 0x02c8004014cacfae */ /* 0x0003e8000c901d46 */
[----:B------:R1:W-:Y:S01]  /*e2e0*/  @!P4 LDGSTS.E.BYPASS.LTC128B.128 [R202+0x3880], [R20.64+0x80], !P0 ;  /* 0x0388008014cacfae */ /* 0x0003e2000c101d46 */
[----:B------:R-:W-:-:S02]  /*e2f0*/  ISETP.GT.AND P0, PT, R118, R250, PT ;  /* 0x000000fa7600720c */ /* 0x000fc40003f04270 */
[C---:B------:R-:W-:Y:S01]  /*e300*/  HMMA.16816.F32.BF16 R72, R12.reuse, R34, RZ ;  /* 0x000000220c48723c */ /* 0x040fe200000418ff */
[----:B------:R-:W-:Y:S04]  /*e310*/  LDSM.16.M88.4 R32, [R188+0xc00] ;  /* 0x000c0000bc20783b */ /* 0x000fe80000000200 */
[----:B------:R-:W0:Y:S03]  /*e320*/  LDGDEPBAR ;  /* 0x00000000000079af */ /* 0x000e260000000000 */
[C---:B------:R-:W-:Y:S08]  /*e330*/  HMMA.16816.F32.BF16 R80, R12.reuse, R28, RZ ;  /* 0x0000001c0c50723c */ /* 0x040ff000000418ff */
[C---:B------:R-:W-:Y:S01]  /*e340*/  HMMA.16816.F32.BF16 R84, R12.reuse, R30, RZ ;  /* 0x0000001e0c54723c */ /* 0x040fe200000418ff */
[----:B------:R-:W-:Y:S07]  /*e350*/  LDSM.16.M88.4 R28, [R188+0x1000] ;  /* 0x00100000bc1c783b */ /* 0x000fee0000000200 */
[C---:B------:R-:W-:Y:S01]  /*e360*/  HMMA.16816.F32.BF16 R88, R12.reuse, R24, RZ ;  /* 0x000000180c58723c */ /* 0x040fe200000418ff */
[----:B-1----:R-:W-:Y:S07]  /*e370*/  LDSM.16.M88.4 R20, [R192+0x3000] ;  /* 0x00300000c014783b */ /* 0x002fee0000000200 */
[----:B------:R-:W-:Y:S01]  /*e380*/  HMMA.16816.F32.BF16 R24, R12, R26, RZ ;  /* 0x0000001a0c18723c */ /* 0x000fe200000418ff */
[----:B------:R-:W-:Y:S07]  /*e390*/  LDSM.16.M88.4 R12, [R188+0x1400] ;  /* 0x00140000bc0c783b */ /* 0x000fee0000000200 */
[C---:B------:R-:W-:Y:S08]  /*e3a0*/  HMMA.16816.F32.BF16 R108, R4.reuse, R36, R64 ;  /* 0x00000024046c723c */ /* 0x040ff00000041840 */
[C---:B------:R-:W-:Y:S08]  /*e3b0*/  HMMA.16816.F32.BF16 R104, R4.reuse, R38, R60 ;  /* 0x000000260468723c */ /* 0x040ff0000004183c */
[C---:B------:R-:W-:Y:S01]  /*e3c0*/  HMMA.16816.F32.BF16 R100, R4.reuse, R40, R56 ;  /* 0x000000280464723c */ /* 0x040fe20000041838 */
[----:B------:R-:W-:Y:S07]  /*e3d0*/  LDSM.16.M88.4 R56, [R197] ;  /* 0x00000000c538783b */ /* 0x000fee0000000200 */
[C---:B------:R-:W-:Y:S01]  /*e3e0*/  HMMA.16816.F32.BF16 R96, R4.reuse, R42, R52 ;  /* 0x0000002a0460723c */ /* 0x040fe20000041834 */
[----:B------:R-:W-:Y:S07]  /*e3f0*/  LDSM.16.M88.4 R52, [R199] ;  /* 0x00000000c734783b */ /* 0x000fee0000000200 */
[C---:B------:R-:W-:Y:S01]  /*e400*/  HMMA.16816.F32.BF16 R92, R4.reuse, R44, R48 ;  /* 0x0000002c045c723c */ /* 0x040fe20000041830 */
[----:B------:R-:W-:Y:S07]  /*e410*/  LDSM.16.M88.4 R48, [R198] ;  /* 0x00000000c630783b */ /* 0x000fee0000000200 */
[----:B------:R-:W-:Y:S01]  /*e420*/  HMMA.16816.F32.BF16 R76, R4, R46, R8 ;  /* 0x0000002e044c723c */ /* 0x000fe20000041808 */
[----:B------:R-:W1:Y:S04]  /*e430*/  LDSM.16.M88.4 R4, [R191+0x3000] ;  /* 0x00300000bf04783b */ /* 0x000e680000000200 */
[----:B------:R-:W3:Y:S03]  /*e440*/  LDSM.16.M88.4 R8, [R191+0x2000] ;  /* 0x00200000bf08783b */ /* 0x000ee60000000200 */
[C---:B------:R-:W-:Y:S08]  /*e450*/  HMMA.16816.F32.BF16 R68, R16.reuse, R36, R68 ;  /* 0x000000241044723c */ /* 0x040ff00000041844 */
[C---:B------:R-:W-:Y:S08]  /*e460*/  HMMA.16816.F32.BF16 R64, R16.reuse, R38, R72 ;  /* 0x000000261040723c */ /* 0x040ff00000041848 */
[C---:B------:R-:W-:Y:S08]  /*e470*/  HMMA.16816.F32.BF16 R60, R16.reuse, R40, R80 ;  /* 0x00000028103c723c */ /* 0x040ff00000041850 */
[C---:B------:R-:W-:Y:S08]  /*e480*/  HMMA.16816.F32.BF16 R40, R16.reuse, R42, R84 ;  /* 0x0000002a1028723c */ /* 0x040ff00000041854 */
[C---:B------:R-:W-:Y:S08]  /*e490*/  HMMA.16816.F32.BF16 R36, R16.reuse, R44, R88 ;  /* 0x0000002c1024723c */ /* 0x040ff00000041858 */
[----:B------:R-:W-:Y:S01]  /*e4a0*/  HMMA.16816.F32.BF16 R16, R16, R46, R24 ;  /* 0x0000002e1010723c */ /* 0x000fe20000041818 */
[----:B------:R-:W4:Y:S04]  /*e4b0*/  LDSM.16.M88.4 R24, [R192+0x2000] ;  /* 0x00200000c018783b */ /* 0x000f280000000200 */
[----:B------:R-:W-:Y:S03]  /*e4c0*/  LDSM.16.M88.4 R44, [R188+0x1800] ;  /* 0x00180000bc2c783b */ /* 0x000fe60000000200 */
[C---:B-1----:R-:W-:Y:S08]  /*e4d0*/  HMMA.16816.F32.BF16 R72, R4.reuse, R32, R108 ;  /* 0x000000200448723c */ /* 0x042ff0000004186c */
[C---:B------:R-:W-:Y:S08]  /*e4e0*/  HMMA.16816.F32.BF16 R104, R4.reuse, R34, R104 ;  /* 0x000000220468723c */ /* 0x040ff00000041868 */
[C---:B------:R-:W-:Y:S08]  /*e4f0*/  HMMA.16816.F32.BF16 R100, R4.reuse, R28, R100 ;  /* 0x0000001c0464723c */ /* 0x040ff00000041864 */
[----:B------:R-:W-:Y:S08]  /*e500*/  HMMA.16816.F32.BF16 R96, R4, R30, R96 ;  /* 0x0000001e0460723c */ /* 0x000ff00000041860 */
[C---:B---3--:R-:W-:Y:S08]  /*e510*/  HMMA.16816.F32.BF16 R68, R8.reuse, R32, R68 ;  /* 0x000000200844723c */ /* 0x048ff00000041844 */
[----:B------:R-:W-:Y:S08]  /*e520*/  HMMA.16816.F32.BF16 R64, R8, R34, R64 ;  /* 0x000000220840723c */ /* 0x000ff00000041840 */
[C---:B------:R-:W-:Y:S08]  /*e530*/  HMMA.16816.F32.BF16 R92, R4.reuse, R12, R92 ;  /* 0x0000000c045c723c */ /* 0x040ff0000004185c */
[----:B------:R-:W-:Y:S08]  /*e540*/  HMMA.16816.F32.BF16 R76, R4, R14, R76 ;  /* 0x0000000e044c723c */ /* 0x000ff0000004184c */
[C---:B------:R-:W-:Y:S08]  /*e550*/  HMMA.16816.F32.BF16 R32, R8.reuse, R28, R60 ;  /* 0x0000001c0820723c */ /* 0x040ff0000004183c */
[C---:B------:R-:W-:Y:S01]  /*e560*/  HMMA.16816.F32.BF16 R28, R8.reuse, R30, R40 ;  /* 0x0000001e081c723c */ /* 0x040fe20000041828 */
[----:B------:R-:W-:Y:S07]  /*e570*/  LDSM.16.M88.4 R40, [R188+0x1c00] ;  /* 0x001c0000bc28783b */ /* 0x000fee0000000200 */
[C---:B------:R-:W-:Y:S01]  /*e580*/  HMMA.16816.F32.BF16 R4, R8.reuse, R12, R36 ;  /* 0x0000000c0804723c */ /* 0x040fe20000041824 */
[----:B------:R-:W-:Y:S07]  /*e590*/  LDSM.16.M88.4 R36, [R188+0x2000] ;  /* 0x00200000bc24783b */ /* 0x000fee0000000200 */
        /* <DEDUP_REMOVED lines=9> */
[----:B------:R-:W-:Y:S07]  /*e630*/  LDSM.16.M88.4 R20, [R194] ;  /* 0x00000000c214783b */ /* 0x000fee0000000200 */
[C---:B----4-:R-:W-:Y:S08]  /*e640*/  HMMA.16816.F32.BF16 R96, R24.reuse, R52, R68 ;  /* 0x000000341860723c */ /* 0x050ff00000041844 */
[C---:B------:R-:W-:Y:S01]  /*e650*/  HMMA.16816.F32.BF16 R88, R24.reuse, R48, R32 ;  /* 0x000000301858723c */ /* 0x040fe20000041820 */
[----:B------:R-:W-:Y:S07]  /*e660*/  LDSM.16.M88.4 R32, [R196] ;  /* 0x00000000c420783b */ /* 0x000fee0000000200 */
[C---:B------:R-:W-:Y:S08]  /*e670*/  HMMA.16816.F32.BF16 R92, R24.reuse, R54, R64 ;  /* 0x00000036185c723c */ /* 0x040ff00000041840 */
[C---:B------:R-:W-:Y:S01]  /*e680*/  HMMA.16816.F32.BF16 R84, R24.reuse, R50, R28 ;  /* 0x000000321854723c */ /* 0x040fe2000004181c */
[----:B------:R-:W-:Y:S07]  /*e690*/  LDSM.16.M88.4 R28, [R195] ;  /* 0x00000000c31c783b */ /* 0x000fee0000000200 */
[C---:B------:R-:W-:Y:S01]  /*e6a0*/  HMMA.16816.F32.BF16 R80, R24.reuse, R56, R4 ;  /* 0x000000381850723c */ /* 0x040fe20000041804 */
[----:B------:R-:W4:Y:S07]  /*e6b0*/  LDSM.16.M88.4 R4, [R192+0x5000] ;  /* 0x00500000c004783b */ /* 0x000f2e0000000200 */
[----:B------:R-:W-:Y:S01]  /*e6c0*/  HMMA.16816.F32.BF16 R76, R24, R58, R8 ;  /* 0x0000003a184c723c */ /* 0x000fe20000041808 */
[----:B------:R-:W2:Y:S01]  /*e6d0*/  LDSM.16.M88.4 R8, [R192+0x4000] ;  /* 0x00400000c008783b */ /* 0x000ea20000000200 */
[----:B------:R-:W-:-:S06]  /*e6e0*/  DEPBAR.LE SB0, 0x0 ;  /* 0x000080000000791a */ /* 0x000fcc0000000000 */
[C---:B-1----:R-:W-:Y:S08]  /*e6f0*/  HMMA.16816.F32.BF16 R72, R12.reuse, R44, R60 ;  /* 0x0000002c0c48723c */ /* 0x042ff0000004183c */
[C---:B------:R-:W-:Y:S08]  /*e700*/  HMMA.16816.F32.BF16 R68, R12.reuse, R46, R124 ;  /* 0x0000002e0c44723c */ /* 0x040ff0000004187c */
[C---:B------:R-:W-:Y:S08]  /*e710*/  HMMA.16816.F32.BF16 R64, R12.reuse, R40, R112 ;  /* 0x000000280c40723c */ /* 0x040ff00000041870 */
[C---:B------:R-:W-:Y:S08]  /*e720*/  HMMA.16816.F32.BF16 R60, R12.reuse, R42, R108 ;  /* 0x0000002a0c3c723c */ /* 0x040ff0000004186c */
[C---:B------:R-:W-:Y:S08]  /*e730*/  HMMA.16816.F32.BF16 R56, R12.reuse, R36, R104 ;  /* 0x000000240c38723c */ /* 0x040ff00000041868 */
[----:B------:R-:W-:Y:S08]  /*e740*/  HMMA.16816.F32.BF16 R52, R12, R38, R100 ;  /* 0x000000260c34723c */ /* 0x000ff00000041864 */
[C---:B---3--:R-:W-:Y:S08]  /*e750*/  HMMA.16816.F32.BF16 R48, R16.reuse, R44, R96 ;  /* 0x0000002c1030723c */ /* 0x048ff00000041860 */
[C---:B------:R-:W-:Y:S08]  /*e760*/  HMMA.16816.F32.BF16 R24, R16.reuse, R40, R88 ;  /* 0x000000281018723c */ /* 0x040ff00000041858 */
[C---:B------:R-:W-:Y:S08]  /*e770*/  HMMA.16816.F32.BF16 R44, R16.reuse, R46, R92 ;  /* 0x0000002e102c723c */ /* 0x040ff0000004185c */
[C---:B------:R-:W-:Y:S08]  /*e780*/  HMMA.16816.F32.BF16 R40, R16.reuse, R42, R84 ;  /* 0x0000002a1028723c */ /* 0x040ff00000041854 */
[C---:B------:R-:W-:Y:S08]  /*e790*/  HMMA.16816.F32.BF16 R12, R16.reuse, R36, R80 ;  /* 0x00000024100c723c */ /* 0x040ff00000041850 */
[----:B------:R-:W-:Y:S08]  /*e7a0*/  HMMA.16816.F32.BF16 R16, R16, R38, R76 ;  /* 0x000000261010723c */ /* 0x000ff0000004184c */
[C---:B----4-:R-:W-:Y:S08]  /*e7b0*/  HMMA.16816.F32.BF16 R76, R4.reuse, R20, R56 ;  /* 0x00000014044c723c */ /* 0x050ff00000041838 */
[----:B------:R-:W-:Y:S08]  /*e7c0*/  HMMA.16816.F32.BF16 R108, R4, R22, R52 ;  /* 0x00000016046c723c */ /* 0x000ff00000041834 */
[C---:B--2---:R-:W-:Y:S08]  /*e7d0*/  HMMA.16816.F32.BF16 R52, R8.reuse, R28, R24 ;  /* 0x0000001c0834723c */ /* 0x044ff00000041818 */
        /* <DEDUP_REMOVED lines=8> */
[----:B------:R-:W-:Y:S01]  /*e860*/  HMMA.16816.F32.BF16 R24, R8, R22, R16 ;  /* 0x000000160818723c */ /* 0x000fe20000041810 */
[----:B------:R-:W-:Y:S06]  /*e870*/  BAR.SYNC.DEFER_BLOCKING 0x0 ;  /* 0x0000000000007b1d */ /* 0x000fec0000010000 */
[----:B------:R-:W-:Y:S01]  /*e880*/  @!UPT UIADD3 URZ, URZ, URZ, URZ ;  /* 0x0000003f3f3ff290 */ /* 0x000fe2000fffe03f */
[----:B------:R-:W-:Y:S11]  /*e890*/  @!P0 BRA `(.L_x_261) ;  /* 0x0000022000008947 */ /* 0x000ff60003800000 */
[----:B------:R-:W-:Y:S02]  /*e8a0*/  IADD3 R3, -R238, 0x30, RZ ;  /* 0x00000030ee037810 */ /* 0x000fe40007ffe1ff */
[----:B------:R-:W-:-:S02]  /*e8b0*/  IADD3 R0, R225, -0x2, RZ ;  /* 0xfffffffee1007810 */ /* 0x000fc40007ffe0ff */
[C---:B------:R-:W-:Y:S02]  /*e8c0*/  ISETP.GE.AND P0, PT, R3.reuse, 0x21, PT ;  /* 0x000000210300780c */ /* 0x040fe40003f06270 */
[----:B------:R-:W-:Y:S01]  /*e8d0*/  SHF.R.S32.HI R2, RZ, 0x1f, R0 ;  /* 0x0000001fff027819 */ /* 0x000fe20000011400 */
[----:B------:R-:W-:Y:S01]  /*e8e0*/  IMAD.WIDE.U32 R6, R0, c[0x0][0x1e0], RZ ;  /* 0x0000780000067a25 */ /* 0x000fe200078e00ff */
[----:B------:R-:W-:Y:S02]  /*e8f0*/  ISETP.GE.AND P1, PT, R3, 0x1, PT ;  /* 0x000000010300780c */ /* 0x000fe40003f26270 */
[----:B------:R-:W-:Y:S01]  /*e900*/  ISETP.NE.AND P4, PT, R120, RZ, PT ;  /* 0x000000ff7800720c */ /* 0x000fe20003f85270 */
        /* <DEDUP_REMOVED lines=27> */
.L_x_261:
[----:B------:R-:W-:Y:S05]  /*eac0*/  BSYNC B0 ;  /* 0x0000000000007941 */ /* 0x000fea0003800000 */
.L_x_260:
[----:B------:R-:W-:Y:S01]  /*ead0*/  IMAD.IADD R0, R119, 0x1, -R252 ;  /* 0x0000000177007824 */ /* 0x000fe200078e0afc */
[----:B------:R-:W0:Y:S04]  /*eae0*/  LDGDEPBAR ;  /* 0x00000000000079af */ /* 0x000e280000000000 */
[----:B------:R-:W-:-:S02]  /*eaf0*/  ISETP.GT.AND P1, PT, R0, RZ, PT ;  /* 0x000000ff0000720c */ /* 0x000fc40003f24270 */
[C---:B------:R-:W-:Y:S02]  /*eb00*/  ISETP.GT.AND P0, PT, R0.reuse, 0x1, PT ;  /* 0x000000010000780c */ /* 0x040fe40003f04270 */
[----:B------:R-:W-:Y:S02]  /*eb10*/  ISETP.GT.AND P2, PT, R0, 0x8, PT ;  /* 0x000000080000780c */ /* 0x000fe40003f44270 */
[----:B-1----:R-:W-:Y:S02]  /*eb20*/  FSEL R5, R48, -INF , P1 ;  /* 0xff80000030057808 */ /* 0x002fe40000800000 */
[----:B------:R-:W-:Y:S02]  /*eb30*/  FSEL R6, R49, -INF , P0 ;  /* 0xff80000031067808 */ /* 0x000fe40000000000 */
[----:B------:R-:W-:Y:S02]  /*eb40*/  FSEL R37, R75, -INF , P0 ;  /* 0xff8000004b257808 */ /* 0x000fe40000000000 */
[----:B------:R-:W-:-:S02]  /*eb50*/  FSEL R28, R73, -INF , P0 ;  /* 0xff800000491c7808 */ /* 0x000fc40000000000 */
[----:B------:R-:W-:Y:S02]  /*eb60*/  FSEL R21, R51, -INF , P0 ;  /* 0xff80000033157808 */ /* 0x000fe40000000000 */
[----:B------:R-:W-:Y:S02]  /*eb70*/  ISETP.GT.AND P0, PT, R0, 0x9, PT ;  /* 0x000000090000780c */ /* 0x000fe40003f04270 */
[----:B------:R-:W-:Y:S02]  /*eb80*/  FSEL R7, R44, -INF , P2 ;  /* 0xff8000002c077808 */ /* 0x000fe40001000000 */
[----:B------:R-:W-:Y:S02]  /*eb90*/  FMNMX.FTZ R2, R5, R6, !PT ;  /* 0x0000000605027209 */ /* 0x000fe40007810000 */
[----:B------:R-:W-:Y:S02]  /*eba0*/  ISETP.GT.AND P4, PT, R0, 0x10, PT ;  /* 0x000000100000780c */ /* 0x000fe40003f84270 */
[----:B------:R-:W-:-:S02]  /*ebb0*/  FSEL R8, R45, -INF , P0 ;  /* 0xff8000002d087808 */ /* 0x000fc40000000000 */
[----:B------:R-:W-:Y:S02]  /*ebc0*/  FMNMX.FTZ R2, R7, R2, !PT ;  /* 0x0000000207027209 */ /* 0x000fe40007810000 */
        /* <DEDUP_REMOVED lines=12> */
[----:B------:R-:W-:Y:S02]  /*ec90*/  FSEL R36, R70, -INF , P2 ;  /* 0xff80000046247808 */ /* 0x000fe40001000000 */
[----:B------:R-:W-:Y:S02]  /*eca0*/  FSEL R29, R68, -INF , P2 ;  /* 0xff800000441d7808 */ /* 0x000fe40001000000 */
[----:B------:R-:W-:Y:S02]  /*ecb0*/  FSEL R19, R46, -INF , P2 ;  /* 0xff8000002e137808 */ /* 0x000fe40001000000 */
[----:B------:R-:W-:Y:S02]  /*ecc0*/  ISETP.GT.AND P2, PT, R0, 0x21, PT ;  /* 0x000000210000780c */ /* 0x000fe40003f44270 */
[----:B------:R-:W-:-:S02]  /*ecd0*/  FSEL R135, R40, -INF , P3 ;  /* 0xff80000028877808 */ /* 0x000fc40001800000 */
[----:B------:R-:W-:Y:S02]  /*ece0*/  FMNMX.FTZ R2, R13, R2, !PT ;  /* 0x000000020d027209 */ /* 0x000fe40007810000 */
[----:B------:R-:W-:Y:S02]  /*ecf0*/  FSEL R35, R74, -INF , P1 ;  /* 0xff8000004a237808 */ /* 0x000fe40000800000 */
[----:B------:R-:W-:Y:S02]  /*ed00*/  FSEL R23, R72, -INF , P1 ;  /* 0xff80000048177808 */ /* 0x000fe40000800000 */
[----:B------:R-:W-:Y:S02]  /*ed10*/  FSEL R17, R50, -INF , P1 ;  /* 0xff80000032117808 */ /* 0x000fe40000800000 */
[----:B------:R-:W-:Y:S01]  /*ed20*/  ISETP.GT.AND P1, PT, R0, 0x28, PT ;  /* 0x000000280000780c */ /* 0x000fe20003f24270 */
[----:B------:R-:W-:Y:S01]  /*ed30*/  LDSM.16.MT88.4 R48, [R190+0x400] ;  /* 0x00040000be30783b */ /* 0x000fe20000004200 */
[----:B------:R-:W-:-:S02]  /*ed40*/  FSEL R134, R41, -INF , P2 ;  /* 0xff80000029867808 */ /* 0x000fc40001000000 */
[----:B------:R-:W-:Y:S02]  /*ed50*/  FMNMX.FTZ R2, R135, R2, !PT ;  /* 0x0000000287027209 */ /* 0x000fe40007810000 */
[----:B------:R-:W-:Y:S02]  /*ed60*/  FSEL R34, R71, -INF , P0 ;  /* 0xff80000047227808 */ /* 0x000fe40000000000 */
[----:B------:R-:W-:Y:S02]  /*ed70*/  FSEL R30, R69, -INF , P0 ;  /* 0xff800000451e7808 */ /* 0x000fe40000000000 */
[----:B------:R-:W-:Y:S01]  /*ed80*/  FSEL R18, R47, -INF , P0 ;  /* 0xff8000002f127808 */ /* 0x000fe20000000000 */
[----:B------:R-:W-:Y:S01]  /*ed90*/  LDSM.16.MT88.4 R68, [R189+0x1000] ;  /* 0x00100000bd44783b */ /* 0x000fe20000004200 */
[----:B------:R-:W-:Y:S02]  /*eda0*/  ISETP.GT.AND P0, PT, R0, 0x29, PT ;  /* 0x000000290000780c */ /* 0x000fe40003f04270 */
[----:B------:R-:W-:Y:S01]  /*edb0*/  FSEL R133, R24, -INF , P1 ;  /* 0xff80000018857808 */ /* 0x000fe20000800000 */
[----:B------:R-:W-:Y:S01]  /*edc0*/  LDSM.16.MT88.4 R44, [R189] ;  /* 0x00000000bd2c783b */ /* 0x000fe20000004200 */
[----:B------:R-:W-:-:S02]  /*edd0*/  FMNMX.FTZ R2, R134, R2, !PT ;  /* 0x0000000286027209 */ /* 0x000fc40007810000 */
[----:B------:R-:W-:Y:S02]  /*ede0*/  FSEL R132, R25, -INF , P0 ;  /* 0xff80000019847808 */ /* 0x000fe40000000000 */
[----:B------:R-:W-:Y:S02]  /*edf0*/  FMNMX.FTZ R2, R133, R2, !PT ;  /* 0x0000000285027209 */ /* 0x000fe40007810000 */
[----:B------:R-:W-:Y:S02]  /*ee00*/  FSEL R38, R66, -INF , P4 ;  /* 0xff80000042267808 */ /* 0x000fe40002000000 */
[----:B------:R-:W-:Y:S02]  /*ee10*/  FMNMX.FTZ R2, R132, R2, !PT ;  /* 0x0000000284027209 */ /* 0x000fe40007810000 */
[----:B------:R-:W-:Y:S02]  /*ee20*/  FSEL R31, R64, -INF , P4 ;  /* 0xff800000401f7808 */ /* 0x000fe40002000000 */
[----:B------:R-:W-:Y:S01]  /*ee30*/  FSEL R16, R54, -INF , P4 ;  /* 0xff80000036107808 */ /* 0x000fe20002000000 */
[----:B------:R-:W1:Y:S01]  /*ee40*/  SHFL.BFLY PT, R3, R2, 0x2, 0x1f ;  /* 0x0c401f0002037f89 */ /* 0x000e6200000e0000 */
[----:B------:R-:W-:-:S02]  /*ee50*/  FSEL R14, R58, -INF , P6 ;  /* 0xff8000003a0e7808 */ /* 0x000fc40003000000 */
[----:B------:R-:W-:Y:S02]  /*ee60*/  FSEL R15, R59, -INF , P5 ;  /* 0xff8000003b0f7808 */ /* 0x000fe40002800000 */
[----:B------:R-:W-:Y:S01]  /*ee70*/  FSEL R131, R42, -INF , P3 ;  /* 0xff8000002a837808 */ /* 0x000fe20001800000 */
[----:B------:R-:W-:Y:S01]  /*ee80*/  LDSM.16.MT88.4 R56, [R189+0x400] ;  /* 0x00040000bd38783b */ /* 0x000fe20000004200 */
[----:B------:R-:W-:Y:S02]  /*ee90*/  FSEL R130, R43, -INF , P2 ;  /* 0xff8000002b827808 */ /* 0x000fe40001000000 */
[----:B------:R-:W-:Y:S01]  /*eea0*/  FSEL R129, R26, -INF , P1 ;  /* 0xff8000001a817808 */ /* 0x000fe20000800000 */
[----:B------:R-:W-:Y:S01]  /*eeb0*/  LDSM.16.MT88.4 R40, [R190] ;  /* 0x00000000be28783b */ /* 0x000fe20000004200 */
[----:B------:R-:W-:Y:S02]  /*eec0*/  FSEL R128, R27, -INF , P0 ;  /* 0xff8000001b807808 */ /* 0x000fe40000000000 */
[----:B------:R-:W-:Y:S01]  /*eed0*/  FSEL R33, R60, -INF , P6 ;  /* 0xff8000003c217808 */ /* 0x000fe20003000000 */
[----:B------:R-:W-:Y:S01]  /*eee0*/  LDSM.16.MT88.4 R24, [R189+0xc00] ;  /* 0x000c0000bd18783b */ /* 0x000fe20000004200 */
[----:B------:R-:W-:-:S02]  /*eef0*/  FSEL R32, R61, -INF , P5 ;  /* 0xff8000003d207808 */ /* 0x000fc40002800000 */
[----:B------:R-:W-:Y:S02]  /*ef00*/  FSEL R125, R76, -INF , P3 ;  /* 0xff8000004c7d7808 */ /* 0x000fe40001800000 */
[----:B------:R-:W-:Y:S02]  /*ef10*/  FSEL R127, R77, -INF , P2 ;  /* 0xff8000004d7f7808 */ /* 0x000fe40001000000 */
[----:B------:R-:W-:Y:S02]  /*ef20*/  FSEL R126, R108, -INF , P1 ;  /* 0xff8000006c7e7808 */ /* 0x000fe40000800000 */
[----:B------:R-:W-:Y:S02]  /*ef30*/  FSEL R124, R109, -INF , P0 ;  /* 0xff8000006d7c7808 */ /* 0x000fe40000000000 */
[----:B-1----:R-:W-:Y:S02]  /*ef40*/  FMNMX.FTZ R2, R2, R3, !PT ;  /* 0x0000000302027209 */ /* 0x002fe40007810000 */
[----:B------:R-:W-:-:S02]  /*ef50*/  FSEL R109, R78, -INF , P3 ;  /* 0xff8000004e6d7808 */ /* 0x000fc40001800000 */
[----:B------:R-:W-:Y:S01]  /*ef60*/  FSEL R108, R79, -INF , P2 ;  /* 0xff8000004f6c7808 */ /* 0x000fe20001000000 */
[----:B------:R-:W1:Y:S01]  /*ef70*/  SHFL.BFLY PT, R3, R2, 0x1, 0x1f ;  /* 0x0c201f0002037f89 */ /* 0x000e6200000e0000 */
[----:B------:R-:W-:Y:S02]  /*ef80*/  FSEL R110, R110, -INF , P1 ;  /* 0xff8000006e6e7808 */ /* 0x000fe40000800000 */
[----:B------:R-:W-:Y:S02]  /*ef90*/  FSEL R111, R111, -INF , P0 ;  /* 0xff8000006f6f7808 */ /* 0x000fe40000000000 */
[----:B-1----:R-:W-:-:S04]  /*efa0*/  FMNMX.FTZ R120, R2, R3, !PT ;  /* 0x0000000302787209 */ /* 0x002fc80007810000 */
[C---:B------:R-:W-:Y:S01]  /*efb0*/  FSETP.NEU.FTZ.AND P4, PT, R120.reuse, -INF , PT ;  /* 0xff8000007800780b */ /* 0x040fe20003f9d000 */
[----:B------:R-:W-:-:S05]  /*efc0*/  FMUL.FTZ R2, R120, c[0x0][0x2d0] ;  /* 0x0000b40078027a20 */ /* 0x000fca0000410000 */
[----:B------:R-:W-:Y:S02]  /*efd0*/  FSEL R20, R2, RZ, P4 ;  /* 0x000000ff02147208 */ /* 0x000fe40002000000 */
[----:B------:R-:W-:Y:S02]  /*efe0*/  ISETP.GT.AND P4, PT, R0, 0x11, PT ;  /* 0x000000110000780c */ /* 0x000fe40003f84270 */
[----:B------:R-:W-:Y:S01]  /*eff0*/  FMNMX.FTZ R0, R17, R21, !PT ;  /* 0x0000001511007209 */ /* 0x000fe20007810000 */
[--C-:B------:R-:W-:Y:S01]  /*f000*/  FFMA.FTZ R3, R5, c[0x0][0x2d0], -R20.reuse ;  /* 0x0000b40005037a23 */ /* 0x100fe20000010814 */
[----:B------:R-:W-:Y:S01]  /*f010*/  FSEL R12, R55, -INF , P4 ;  /* 0xff800000370c7808 */ /* 0x000fe20002000000 */
[----:B------:R-:W-:Y:S01]  /*f020*/  FFMA.FTZ R5, R9, c[0x0][0x2d0], -R20 ;  /* 0x0000b40009057a23 */ /* 0x000fe20000010814 */
[----:B------:R-:W-:Y:S01]  /*f030*/  FMNMX.FTZ R0, R19, R0, !PT ;  /* 0x0000000013007209 */ /* 0x000fe20007810000 */
[----:B------:R1:W-:Y:S01]  /*f040*/  MUFU.EX2 R137, R3 ;  /* 0x0000000300897308 */ /* 0x0003e20000000800 */
[----:B------:R-:W-:Y:S01]  /*f050*/  FMNMX.FTZ R2, R23, R28, !PT ;  /* 0x0000001c17027209 */ /* 0x000fe20007810000 */
[----:B------:R-:W-:Y:S01]  /*f060*/  LDSM.16.MT88.4 R52, [R189+0x1800] ;  /* 0x00180000bd34783b */ /* 0x000fe20000004200 */
[----:B------:R-:W-:-:S02]  /*f070*/  FMNMX.FTZ R0, R18, R0, !PT ;  /* 0x0000000012007209 */ /* 0x000fc40007810000 */
[----:B------:R-:W-:Y:S02]  /*f080*/  FMNMX.FTZ R2, R29, R2, !PT ;  /* 0x000000021d027209 */ /* 0x000fe40007810000 */
[----:B------:R-:W-:Y:S01]  /*f090*/  FMNMX.FTZ R0, R16, R0, !PT ;  /* 0x0000000010007209 */ /* 0x000fe20007810000 */
[----:B------:R-:W-:Y:S01]  /*f0a0*/  MUFU.EX2 R214, R5 ;  /* 0x0000000500d67308 */ /* 0x000fe20000000800 */
[----:B------:R-:W-:Y:S02]  /*f0b0*/  FMNMX.FTZ R2, R30, R2, !PT ;  /* 0x000000021e027209 */ /* 0x000fe40007810000 */
[----:B------:R-:W-:Y:S02]  /*f0c0*/  FMNMX.FTZ R0, R12, R0, !PT ;  /* 0x000000000c007209 */ /* 0x000fe40007810000 */
[----:B------:R-:W-:Y:S02]  /*f0d0*/  FSEL R22, R65, -INF , P4 ;  /* 0xff80000041167808 */ /* 0x000fe40002000000 */
[----:B------:R-:W-:Y:S01]  /*f0e0*/  FMNMX.FTZ R0, R14, R0, !PT ;  /* 0x000000000e007209 */ /* 0x000fe20007810000 */
[----:B-1----:R-:W-:Y:S01]  /*f0f0*/  FFMA.FTZ R3, R6, c[0x0][0x2d0], -R20 ;  /* 0x0000b40006037a23 */ /* 0x002fe20000010814 */
[----:B------:R-:W-:-:S02]  /*f100*/  FMNMX.FTZ R2, R31, R2, !PT ;  /* 0x000000021f027209 */ /* 0x000fc40007810000 */
[----:B------:R-:W-:Y:S01]  /*f110*/  FMNMX.FTZ R0, R15, R0, !PT ;  /* 0x000000000f007209 */ /* 0x000fe20007810000 */
[----:B------:R1:W-:Y:S01]  /*f120*/  MUFU.EX2 R136, R3 ;  /* 0x0000000300887308 */ /* 0x0003e20000000800 */
[----:B------:R-:W-:Y:S02]  /*f130*/  FMNMX.FTZ R2, R22, R2, !PT ;  /* 0x0000000216027209 */ /* 0x000fe40007810000 */
[----:B------:R-:W-:Y:S02]  /*f140*/  FMNMX.FTZ R0, R131, R0, !PT ;  /* 0x0000000083007209 */ /* 0x000fe40007810000 */
[----:B------:R-:W-:Y:S02]  /*f150*/  FMNMX.FTZ R2, R33, R2, !PT ;  /* 0x0000000221027209 */ /* 0x000fe40007810000 */
[----:B------:R-:W-:Y:S02]  /*f160*/  FMNMX.FTZ R0, R130, R0, !PT ;  /* 0x0000000082007209 */ /* 0x000fe40007810000 */
[----:B------:R-:W-:-:S02]  /*f170*/  FMNMX.FTZ R2, R32, R2, !PT ;  /* 0x0000000220027209 */ /* 0x000fc40007810000 */
[----:B------:R-:W-:Y:S02]  /*f180*/  FMNMX.FTZ R0, R129, R0, !PT ;  /* 0x0000000081007209 */ /* 0x000fe40007810000 */
[----:B------:R-:W-:Y:S02]  /*f190*/  FMNMX.FTZ R2, R125, R2, !PT ;  /* 0x000000027d027209 */ /* 0x000fe40007810000 */
[----:B------:R-:W-:Y:S01]  /*f1a0*/  FMNMX.FTZ R0, R128, R0, !PT ;  /* 0x0000000080007209 */ /* 0x000fe20007810000 */
[----:B-1----:R-:W-:Y:S01]  /*f1b0*/  FFMA.FTZ R3, R7, c[0x0][0x2d0], -R20 ;  /* 0x0000b40007037a23 */ /* 0x002fe20000010814 */
[----:B------:R-:W-:Y:S02]  /*f1c0*/  FMNMX.FTZ R2, R127, R2, !PT ;  /* 0x000000027f027209 */ /* 0x000fe40007810000 */
[----:B------:R-:W-:Y:S01]  /*f1d0*/  FSEL R7, R67, -INF , P4 ;  /* 0xff80000043077808 */ /* 0x000fe20002000000 */
[----:B------:R-:W1:Y:S01]  /*f1e0*/  SHFL.BFLY PT, R4, R0, 0x2, 0x1f ;  /* 0x0c401f0000047f89 */ /* 0x000e6200000e0000 */
[----:B------:R2:W-:Y:S01]  /*f1f0*/  MUFU.EX2 R224, R3 ;  /* 0x0000000300e07308 */ /* 0x0005e20000000800 */
[----:B------:R-:W-:-:S02]  /*f200*/  FMNMX.FTZ R2, R126, R2, !PT ;  /* 0x000000027e027209 */ /* 0x000fc40007810000 */
[----:B------:R-:W-:Y:S01]  /*f210*/  FSEL R9, R62, -INF , P6 ;  /* 0xff8000003e097808 */ /* 0x000fe20003000000 */
[----:B------:R-:W-:Y:S01]  /*f220*/  LDSM.16.MT88.4 R64, [R190+0x1000] ;  /* 0x00100000be40783b */ /* 0x000fe20000004200 */
[----:B--2---:R-:W-:-:S04]  /*f230*/  FMNMX.FTZ R3, R35, R37, !PT ;  /* 0x0000002523037209 */ /* 0x004fc80007810000 */
[----:B------:R-:W-:Y:S02]  /*f240*/  FMNMX.FTZ R3, R36, R3, !PT ;  /* 0x0000000324037209 */ /* 0x000fe40007810000 */
[----:B-1----:R-:W-:Y:S01]  /*f250*/  FMNMX.FTZ R0, R0, R4, !PT ;  /* 0x0000000400007209 */ /* 0x002fe20007810000 */
[----:B------:R-:W-:Y:S01]  /*f260*/  FFMA.FTZ R4, R8, c[0x0][0x2d0], -R20 ;  /* 0x0000b40008047a23 */ /* 0x000fe20000010814 */
[----:B------:R-:W-:Y:S02]  /*f270*/  FMNMX.FTZ R3, R34, R3, !PT ;  /* 0x0000000322037209 */ /* 0x000fe40007810000 */
[----:B------:R-:W-:Y:S01]  /*f280*/  FSEL R8, R63, -INF , P5 ;  /* 0xff8000003f087808 */ /* 0x000fe20002800000 */
[----:B------:R-:W1:Y:S01]  /*f290*/  SHFL.BFLY PT, R6, R0, 0x1, 0x1f ;  /* 0x0c201f0000067f89 */ /* 0x000e6200000e0000 */
[----:B------:R-:W-:Y:S01]  /*f2a0*/  FMNMX.FTZ R3, R38, R3, !PT ;  /* 0x0000000326037209 */ /* 0x000fe20007810000 */
[----:B------:R2:W-:Y:S02]  /*f2b0*/  MUFU.EX2 R215, R4 ;  /* 0x0000000400d77308 */ /* 0x0005e40000000800 */
[----:B------:R-:W-:Y:S01]  /*f2c0*/  LDSM.16.MT88.4 R60, [R190+0x1800] ;  /* 0x00180000be3c783b */ /* 0x000fe20000004200 */
[----:B--2---:R-:W-:-:S02]  /*f2d0*/  FMNMX.FTZ R4, R124, R2, !PT ;  /* 0x000000027c047209 */ /* 0x004fc40007810000 */
[----:B------:R-:W-:Y:S01]  /*f2e0*/  FMNMX.FTZ R2, R7, R3, !PT ;  /* 0x0000000307027209 */ /* 0x000fe20007810000 */
[--C-:B------:R-:W-:Y:S02]  /*f2f0*/  FFMA.FTZ R3, R10, c[0x0][0x2d0], -R20.reuse ;  /* 0x0000b4000a037a23 */ /* 0x100fe40000010814 */
[----:B------:R-:W2:Y:S01]  /*f300*/  SHFL.BFLY PT, R5, R4, 0x2, 0x1f ;  /* 0x0c401f0004057f89 */ /* 0x000ea200000e0000 */
[----:B------:R-:W-:Y:S01]  /*f310*/  FMNMX.FTZ R2, R9, R2, !PT ;  /* 0x0000000209027209 */ /* 0x000fe20007810000 */
[----:B------:R3:W-:Y:S01]  /*f320*/  MUFU.EX2 R213, R3 ;  /* 0x0000000300d57308 */ /* 0x0007e20000000800 */
[----:B-1----:R-:W-:Y:S01]  /*f330*/  FMNMX.FTZ R119, R0, R6, !PT ;  /* 0x0000000600777209 */ /* 0x002fe20007810000 */
[----:B------:R-:W-:Y:S01]  /*f340*/  FFMA.FTZ R0, R11, c[0x0][0x2d0], -R20 ;  /* 0x0000b4000b007a23 */ /* 0x000fe20000010814 */
[----:B------:R-:W-:Y:S02]  /*f350*/  FMNMX.FTZ R2, R8, R2, !PT ;  /* 0x0000000208027209 */ /* 0x000fe40007810000 */
[----:B------:R-:W-:-:S02]  /*f360*/  FSETP.NEU.FTZ.AND P0, PT, R119, -INF , PT ;  /* 0xff8000007700780b */ /* 0x000fc40003f1d000 */
[----:B------:R-:W-:Y:S01]  /*f370*/  FMNMX.FTZ R2, R109, R2, !PT ;  /* 0x000000026d027209 */ /* 0x000fe20007810000 */
[----:B------:R1:W-:Y:S01]  /*f380*/  MUFU.EX2 R212, R0 ;  /* 0x0000000000d47308 */ /* 0x0003e20000000800 */
[----:B---3--:R-:W-:-:S05]  /*f390*/  FMUL.FTZ R3, R119, c[0x0][0x2d0] ;  /* 0x0000b40077037a20 */ /* 0x008fca0000410000 */
[----:B------:R-:W-:Y:S02]  /*f3a0*/  FSEL R3, R3, RZ, P0 ;  /* 0x000000ff03037208 */ /* 0x000fe40000000000 */
[----:B-1----:R-:W-:Y:S01]  /*f3b0*/  FMNMX.FTZ R0, R108, R2, !PT ;  /* 0x000000026c007209 */ /* 0x002fe20007810000 */
[----:B------:R-:W-:-:S03]  /*f3c0*/  FFMA.FTZ R2, R13, c[0x0][0x2d0], -R20 ;  /* 0x0000b4000d027a23 */ /* 0x000fc60000010814 */
[----:B------:R-:W-:Y:S01]  /*f3d0*/  FMNMX.FTZ R0, R110, R0, !PT ;  /* 0x000000006e007209 */ /* 0x000fe20007810000 */
[----:B------:R1:W3:Y:S03]  /*f3e0*/  MUFU.EX2 R203, R2 ;  /* 0x0000000200cb7308 */ /* 0x0002e60000000800 */
[----:B-1----:R-:W-:Y:S02]  /*f3f0*/  FMNMX.FTZ R2, R111, R0, !PT ;  /* 0x000000006f027209 */ /* 0x002fe40007810000 */
[----:B--2---:R-:W-:Y:S01]  /*f400*/  FMNMX.FTZ R0, R4, R5, !PT ;  /* 0x0000000504007209 */ /* 0x004fe20007810000 */
[--C-:B------:R-:W-:Y:S01]  /*f410*/  FFMA.FTZ R4, R17, c[0x0][0x2d0], -R3.reuse ;  /* 0x0000b40011047a23 */ /* 0x100fe20000010803 */
[----:B---3--:R-:W-:Y:S01]  /*f420*/  F2FP.BF16.PACK_AB R10, R203, R212 ;  /* 0x000000d4cb0a723e */ /* 0x008fe200000010ff */
[----:B------:R-:W-:Y:S02]  /*f430*/  SHFL.BFLY PT, R5, R2, 0x2, 0x1f ;  /* 0x0c401f0002057f89 */ /* 0x000fe400000e0000 */
[----:B------:R1:W-:Y:S02]  /*f440*/  MUFU.EX2 R114, R4 ;  /* 0x0000000400727308 */ /* 0x0003e40000000800 */
[----:B------:R-:W2:Y:S01]  /*f450*/  SHFL.BFLY PT, R6, R0, 0x1, 0x1f ;  /* 0x0c201f0000067f89 */ /* 0x000ea200000e0000 */
[----:B-1----:R-:W-:-:S05]  /*f460*/  FFMA.FTZ R4, R21, c[0x0][0x2d0], -R3 ;  /* 0x0000b40015047a23 */ /* 0x002fca0000010803 */
[----:B------:R1:W3:Y:S01]  /*f470*/  MUFU.EX2 R113, R4 ;  /* 0x0000000400717308 */ /* 0x0002e20000000800 */
[----:B--2---:R-:W-:Y:S01]  /*f480*/  FMNMX.FTZ R118, R0, R6, !PT ;  /* 0x0000000600767209 */ /* 0x004fe20007810000 */
[----:B------:R-:W-:-:S03]  /*f490*/  FFMA.FTZ R0, R14, c[0x0][0x2d0], -R3 ;  /* 0x0000b4000e007a23 */ /* 0x000fc60000010803 */
[----:B------:R-:W-:-:S03]  /*f4a0*/  FSETP.NEU.FTZ.AND P0, PT, R118, -INF , PT ;  /* 0xff8000007600780b */ /* 0x000fc60003f1d000 */
[----:B------:R2:W-:Y:S01]  /*f4b0*/  MUFU.EX2 R181, R0 ;  /* 0x0000000000b57308 */ /* 0x0005e20000000800 */
[----:B-1----:R-:W-:Y:S01]  /*f4c0*/  FFMA.FTZ R4, R19, c[0x0][0x2d0], -R3 ;  /* 0x0000b40013047a23 */ /* 0x002fe20000010803 */
[----:B---3--:R-:W-:-:S06]  /*f4d0*/  F2FP.BF16.PACK_AB R17, R113, R114 ;  /* 0x000000727111723e */ /* 0x008fcc00000010ff */
[----:B------:R1:W-:Y:S01]  /*f4e0*/  MUFU.EX2 R178, R4 ;  /* 0x0000000400b27308 */ /* 0x0003e20000000800 */
[----:B--2---:R-:W-:-:S07]  /*f4f0*/  FFMA.FTZ R0, R15, c[0x0][0x2d0], -R3 ;  /* 0x0000b4000f007a23 */ /* 0x004fce0000010803 */
[----:B------:R-:W2:Y:S01]  /*f500*/  MUFU.EX2 R183, R0 ;  /* 0x0000000000b77308 */ /* 0x000ea20000000800 */
[----:B-1----:R-:W-:Y:S01]  /*f510*/  FFMA.FTZ R4, R18, c[0x0][0x2d0], -R3 ;  /* 0x0000b40012047a23 */ /* 0x002fe20000010803 */
[----:B------:R-:W-:-:S06]  /*f520*/  F2FP.BF16.PACK_AB R18, R215, R224 ;  /* 0x000000e0d712723e */ /* 0x000fcc00000010ff */
[----:B------:R1:W3:Y:S01]  /*f530*/  MUFU.EX2 R179, R4 ;  /* 0x0000000400b37308 */ /* 0x0002e20000000800 */
[----:B--2---:R-:W-:Y:S01]  /*f540*/  F2FP.BF16.PACK_AB R11, R183, R181 ;  /* 0x000000b5b70b723e */ /* 0x004fe200000010ff */
[----:B-1----:R-:W-:Y:S01]  /*f550*/  FFMA.FTZ R4, R16, c[0x0][0x2d0], -R3 ;  /* 0x0000b40010047a23 */ /* 0x002fe20000010803 */
[----:B------:R-:W-:Y:S02]  /*f560*/  F2FP.BF16.PACK_AB R16, R136, R137 ;  /* 0x000000898810723e */ /* 0x000fe400000010ff */
[----:B---3--:R-:W-:-:S03]  /*f570*/  F2FP.BF16.PACK_AB R19, R179, R178 ;  /* 0x000000b2b313723e */ /* 0x008fc600000010ff */
[----:B------:R1:W-:Y:S04]  /*f580*/  MUFU.EX2 R182, R4 ;  /* 0x0000000400b67308 */ /* 0x0003e80000000800 */
[C---:B------:R-:W-:Y:S08]  /*f590*/  HMMA.16816.F32.BF16 R92, R16.reuse, R40, RZ ;  /* 0x00000028105c723c */ /* 0x040ff000000418ff */
[----:B------:R-:W-:Y:S01]  /*f5a0*/  HMMA.16816.F32.BF16 R100, R16, R44, RZ ;  /* 0x0000002c1064723c */ /* 0x000fe200000418ff */
[----:B-1----:R-:W-:Y:S01]  /*f5b0*/  FMNMX.FTZ R4, R2, R5, !PT ;  /* 0x0000000502047209 */ /* 0x002fe20007810000 */
[----:B------:R-:W-:-:S04]  /*f5c0*/  FFMA.FTZ R2, R12, c[0x0][0x2d0], -R3 ;  /* 0x0000b4000c027a23 */ /* 0x000fc80000010803 */
[----:B------:R-:W1:Y:S01]  /*f5d0*/  SHFL.BFLY PT, R5, R4, 0x1, 0x1f ;  /* 0x0c201f0004057f89 */ /* 0x000e6200000e0000 */
[----:B------:R2:W-:Y:S01]  /*f5e0*/  MUFU.EX2 R180, R2 ;  /* 0x0000000200b47308 */ /* 0x0005e20000000800 */
[----:B------:R-:W-:Y:S01]  /*f5f0*/  HMMA.16816.F32.BF16 R84, R16, R24, RZ ;  /* 0x000000181054723c */ /* 0x000fe200000418ff */
[----:B--2---:R-:W-:-:S05]  /*f600*/  FMUL.FTZ R2, R118, c[0x0][0x2d0] ;  /* 0x0000b40076027a20 */ /* 0x004fca0000410000 */
[----:B------:R-:W-:Y:S02]  /*f610*/  FSEL R2, R2, RZ, P0 ;  /* 0x000000ff02027208 */ /* 0x000fe40000000000 */
[----:B-1----:R-:W-:-:S03]  /*f620*/  FMNMX.FTZ R115, R4, R5, !PT ;  /* 0x0000000504737209 */ /* 0x002fc60007810000 */
[--C-:B------:R-:W-:Y:S01]  /*f630*/  FFMA.FTZ R0, R23, c[0x0][0x2d0], -R2.reuse ;  /* 0x0000b40017007a23 */ /* 0x100fe20000010802 */
[----:B------:R-:W-:Y:S01]  /*f640*/  FSETP.NEU.FTZ.AND P0, PT, R115, -INF , PT ;  /* 0xff8000007300780b */ /* 0x000fe20003f1d000 */
[--C-:B------:R-:W-:Y:S02]  /*f650*/  FFMA.FTZ R4, R30, c[0x0][0x2d0], -R2.reuse ;  /* 0x0000b4001e047a23 */ /* 0x100fe40000010802 */
[----:B------:R1:W-:Y:S08]  /*f660*/  MUFU.EX2 R112, R0 ;  /* 0x0000000000707308 */ /* 0x0003f00000000800 */
[----:B------:R-:W-:Y:S01]  /*f670*/  MUFU.EX2 R176, R4 ;  /* 0x0000000400b07308 */ /* 0x000fe20000000800 */
[----:B-1----:R-:W-:-:S07]  /*f680*/  FFMA.FTZ R0, R28, c[0x0][0x2d0], -R2 ;  /* 0x0000b4001c007a23 */ /* 0x002fce0000010802 */
[----:B------:R1:W2:Y:S02]  /*f690*/  MUFU.EX2 R23, R0 ;  /* 0x0000000000177308 */ /* 0x0002a40000000800 */
[----:B-1----:R-:W-:Y:S01]  /*f6a0*/  FFMA.FTZ R0, R29, c[0x0][0x2d0], -R2 ;  /* 0x0000b4001d007a23 */ /* 0x002fe20000010802 */
[----:B--2---:R-:W-:Y:S01]  /*f6b0*/  F2FP.BF16.PACK_AB R12, R23, R112 ;  /* 0x00000070170c723e */ /* 0x004fe200000010ff */
[----:B------:R-:W-:-:S04]  /*f6c0*/  FADD.FTZ R23, R112, R23 ;  /* 0x0000001770177221 */ /* 0x000fc80000010000 */
[----:B------:R1:W2:Y:S02]  /*f6d0*/  MUFU.EX2 R173, R0 ;  /* 0x0000000000ad7308 */ /* 0x0002a40000000800 */
[----:B-1----:R-:W-:Y:S01]  /*f6e0*/  FMUL.FTZ R0, R115, c[0x0][0x2d0] ;  /* 0x0000b40073007a20 */ /* 0x002fe20000410000 */
[----:B--2---:R-:W-:-:S04]  /*f6f0*/  F2FP.BF16.PACK_AB R14, R176, R173 ;  /* 0x000000adb00e723e */ /* 0x004fc800000010ff */
[----:B------:R-:W-:-:S05]  /*f700*/  FSEL R0, R0, RZ, P0 ;  /* 0x000000ff00007208 */ /* 0x000fca0000000000 */
[----:B------:R-:W-:-:S04]  /*f710*/  FFMA.FTZ R4, R35, c[0x0][0x2d0], -R0 ;  /* 0x0000b40023047a23 */ /* 0x000fc80000010800 */
        /* <DEDUP_REMOVED lines=10> */
[----:B------:R-:W1:Y:S04]  /*f7c0*/  LDSM.16.MT88.4 R28, [R190+0xc00] ;  /* 0x000c0000be1c783b */ /* 0x000e680000004200 */
[----:B------:R2:W-:Y:S02]  /*f7d0*/  MUFU.EX2 R172, R4 ;  /* 0x0000000400ac7308 */ /* 0x0005e40000000800 */
[C---:B------:R-:W-:Y:S08]  /*f7e0*/  HMMA.16816.F32.BF16 R88, R12.reuse, R40, RZ ;  /* 0x000000280c58723c */ /* 0x040ff000000418ff */
[----:B------:R-:W-:Y:S01]  /*f7f0*/  HMMA.16816.F32.BF16 R96, R12, R44, RZ ;  /* 0x0000002c0c60723c */ /* 0x000fe200000418ff */
[----:B--2---:R-:W-:-:S04]  /*f800*/  FFMA.FTZ R4, R22, c[0x0][0x2d0], -R2 ;  /* 0x0000b40016047a23 */ /* 0x004fc80000010802 */
[----:B------:R2:W-:Y:S03]  /*f810*/  MUFU.EX2 R175, R4 ;  /* 0x0000000400af7308 */ /* 0x0005e60000000800 */
[----:B------:R-:W-:Y:S01]  /*f820*/  HMMA.16816.F32.BF16 R80, R12, R24, RZ ;  /* 0x000000180c50723c */ /* 0x000fe200000418ff */
[----:B--2---:R-:W-:-:S07]  /*f830*/  FFMA.FTZ R4, R33, c[0x0][0x2d0], -R2 ;  /* 0x0000b40021047a23 */ /* 0x004fce0000010802 */
[-C--:B-1----:R-:W-:Y:S01]  /*f840*/  HMMA.16816.F32.BF16 R76, R16, R28.reuse, RZ ;  /* 0x0000001c104c723c */ /* 0x082fe200000418ff */
[----:B------:R1:W-:Y:S07]  /*f850*/  MUFU.EX2 R174, R4 ;  /* 0x0000000400ae7308 */ /* 0x0003ee0000000800 */
[----:B------:R-:W-:Y:S01]  /*f860*/  HMMA.16816.F32.BF16 R72, R12, R28, RZ ;  /* 0x0000001c0c48723c */ /* 0x000fe200000418ff */
[----:B-1----:R-:W-:Y:S02]  /*f870*/  FFMA.FTZ R4, R32, c[0x0][0x2d0], -R2 ;  /* 0x0000b40020047a23 */ /* 0x002fe40000010802 */
[----:B------:R-:W-:Y:S02]  /*f880*/  LDSM.16.MT88.4 R32, [R190+0x1c00] ;  /* 0x001c0000be20783b */ /* 0x000fe40000004200 */
[----:B------:R1:W2:Y:S02]  /*f890*/  MUFU.EX2 R177, R4 ;  /* 0x0000000400b17308 */ /* 0x0002a40000000800 */
[--C-:B-1----:R-:W-:Y:S01]  /*f8a0*/  FFMA.FTZ R4, R38, c[0x0][0x2d0], -R0.reuse ;  /* 0x0000b40026047a23 */ /* 0x102fe20000010800 */
[----:B--2---:R-:W-:Y:S01]  /*f8b0*/  F2FP.BF16.PACK_AB R6, R177, R174 ;  /* 0x000000aeb106723e */ /* 0x004fe200000010ff */
[----:B------:R-:W1:Y:S04]  /*f8c0*/  LDSM.16.MT88.4 R36, [R189+0x1c00] ;  /* 0x001c0000bd24783b */ /* 0x000e680000004200 */
[----:B------:R2:W-:Y:S02]  /*f8d0*/  MUFU.EX2 R164, R4 ;  /* 0x0000000400a47308 */ /* 0x0005e40000000800 */
[----:B--2---:R-:W-:-:S06]  /*f8e0*/  FFMA.FTZ R4, R7, c[0x0][0x2d0], -R0 ;  /* 0x0000b40007047a23 */ /* 0x004fcc0000010800 */
[----:B------:R2:W3:Y:S02]  /*f8f0*/  MUFU.EX2 R166, R4 ;  /* 0x0000000400a67308 */ /* 0x0004e40000000800 */
[----:B--2---:R-:W-:Y:S01]  /*f900*/  FFMA.FTZ R4, R9, c[0x0][0x2d0], -R0 ;  /* 0x0000b40009047a23 */ /* 0x004fe20000010800 */
[----:B------:R-:W-:Y:S02]  /*f910*/  F2FP.BF16.PACK_AB R9, R180, R182 ;  /* 0x000000b6b409723e */ /* 0x000fe400000010ff */
[----:B---3--:R-:W-:-:S03]  /*f920*/  F2FP.BF16.PACK_AB R5, R166, R164 ;  /* 0x000000a4a605723e */ /* 0x008fc600000010ff */
[----:B------:R2:W-:Y:S02]  /*f930*/  MUFU.EX2 R165, R4 ;  /* 0x0000000400a57308 */ /* 0x0005e40000000800 */
[----:B--2---:R-:W-:Y:S01]  /*f940*/  FFMA.FTZ R4, R8, c[0x0][0x2d0], -R0 ;  /* 0x0000b40008047a23 */ /* 0x004fe20000010800 */
[----:B------:R-:W-:-:S05]  /*f950*/  F2FP.BF16.PACK_AB R8, R213, R214 ;  /* 0x000000d6d508723e */ /* 0x000fca00000010ff */
[----:B------:R2:W3:Y:S02]  /*f960*/  MUFU.EX2 R168, R4 ;  /* 0x0000000400a87308 */ /* 0x0004e40000000800 */
[C---:B------:R-:W-:Y:S08]  /*f970*/  HMMA.16816.F32.BF16 R152, R8.reuse, R48, R92 ;  /* 0x000000300898723c */ /* 0x040ff0000004185c */
[----:B------:R-:W-:Y:S01]  /*f980*/  HMMA.16816.F32.BF16 R104, R8, R64, R76 ;  /* 0x000000400868723c */ /* 0x000fe2000004184c */
[----:B--2---:R-:W-:-:S02]  /*f990*/  F2FP.BF16.PACK_AB R4, R175, R172 ;  /* 0x000000acaf04723e */ /* 0x004fc400000010ff */
[----:B---3--:R-:W-:-:S05]  /*f9a0*/  F2FP.BF16.PACK_AB R7, R168, R165 ;  /* 0x000000a5a807723e */ /* 0x008fca00000010ff */
[----:B------:R-:W-:Y:S08]  /*f9b0*/  HMMA.16816.F32.BF16 R140, R8, R56, R100 ;  /* 0x00000038088c723c */ /* 0x000ff00000041864 */
[----:B------:R-:W-:Y:S08]  /*f9c0*/  HMMA.16816.F32.BF16 R72, R4, R64, R72 ;  /* 0x000000400448723c */ /* 0x000ff00000041848 */
[----:B------:R-:W-:Y:S01]  /*f9d0*/  HMMA.16816.F32.BF16 R220, R8, R68, R84 ;  /* 0x0000004408dc723c */ /* 0x000fe20000041854 */
[----:B------:R-:W-:-:S02]  /*f9e0*/  IMAD.MOV.U32 R29, RZ, RZ, R106 ;  /* 0x000000ffff1d7224 */ /* 0x000fc400078e006a */
[----:B------:R-:W-:-:S05]  /*f9f0*/  IMAD.MOV.U32 R28, RZ, RZ, R107 ;  /* 0x000000ffff1c7224 */ /* 0x000fca00078e006b */
[C---:B------:R-:W-:Y:S08]  /*fa00*/  HMMA.16816.F32.BF16 R92, R12.reuse, R30, RZ ;  /* 0x0000001e0c5c723c */ /* 0x040ff000000418ff */
[----:B------:R-:W-:Y:S01]  /*fa10*/  HMMA.16816.F32.BF16 R100, R12, R42, RZ ;  /* 0x0000002a0c64723c */ /* 0x000fe200000418ff */
[----:B------:R-:W-:Y:S02]  /*fa20*/  IMAD.MOV.U32 R25, RZ, RZ, R72 ;  /* 0x000000ffff197224 */ /* 0x000fe400078e0048 */
[----:B------:R-:W-:-:S02]  /*fa30*/  IMAD.MOV.U32 R24, RZ, RZ, R73 ;  /* 0x000000ffff187224 */ /* 0x000fc400078e0049 */
[----:B------:R-:W-:Y:S02]  /*fa40*/  IMAD.MOV.U32 R22, RZ, RZ, R74 ;  /* 0x000000ffff167224 */ /* 0x000fe400078e004a */
[----:B------:R-:W-:Y:S01]  /*fa50*/  IMAD.MOV.U32 R21, RZ, RZ, R75 ;  /* 0x000000ffff157224 */ /* 0x000fe200078e004b */
[C---:B------:R-:W-:Y:S08]  /*fa60*/  HMMA.16816.F32.BF16 R84, R12.reuse, R54, RZ ;  /* 0x000000360c54723c */ /* 0x040ff000000418ff */
[----:B------:R-:W-:Y:S08]  /*fa70*/  HMMA.16816.F32.BF16 R76, R12, R62, RZ ;  /* 0x0000003e0c4c723c */ /* 0x000ff000000418ff */
[----:B------:R-:W-:Y:S08]  /*fa80*/  HMMA.16816.F32.BF16 R40, R16, R42, RZ ;  /* 0x0000002a1028723c */ /* 0x000ff000000418ff */
[C---:B------:R-:W-:Y:S07]  /*fa90*/  HMMA.16816.F32.BF16 R148, R4.reuse, R48, R88 ;  /* 0x000000300494723c */ /* 0x040fee0000041858 */
[----:B------:R-:W-:Y:S01]  /*faa0*/  IMAD.MOV.U32 R48, RZ, RZ, R104 ;  /* 0x000000ffff307224 */ /* 0x000fe200078e0068 */
[----:B------:R-:W-:Y:S01]  /*fab0*/  HMMA.16816.F32.BF16 R144, R4, R56, R96 ;  /* 0x000000380490723c */ /* 0x000fe20000041860 */
[----:B------:R-:W-:-:S07]  /*fac0*/  IMAD.MOV.U32 R49, RZ, RZ, R105 ;  /* 0x000000ffff317224 */ /* 0x000fce00078e0069 */
[C---:B------:R-:W-:Y:S08]  /*fad0*/  HMMA.16816.F32.BF16 R216, R4.reuse, R68, R80 ;  /* 0x0000004404d8723c */ /* 0x040ff00000041850 */
[----:B------:R-:W-:Y:S08]  /*fae0*/  HMMA.16816.F32.BF16 R184, R4, R66, R92 ;  /* 0x0000004204b8723c */ /* 0x000ff0000004185c */
[C---:B------:R-:W-:Y:S08]  /*faf0*/  HMMA.16816.F32.BF16 R88, R12.reuse, R52, RZ ;  /* 0x000000340c58723c */ /* 0x040ff000000418ff */
[C---:B------:R-:W-:Y:S08]  /*fb00*/  HMMA.16816.F32.BF16 R80, R12.reuse, R60, RZ ;  /* 0x0000003c0c50723c */ /* 0x040ff000000418ff */
[C---:B------:R-:W-:Y:S08]  /*fb10*/  HMMA.16816.F32.BF16 R104, R12.reuse, R46, RZ ;  /* 0x0000002e0c68723c */ /* 0x040ff000000418ff */
[----:B------:R-:W-:Y:S08]  /*fb20*/  HMMA.16816.F32.BF16 R96, R12, R26, RZ ;  /* 0x0000001a0c60723c */ /* 0x000ff000000418ff */
[C---:B-1----:R-:W-:Y:S08]  /*fb30*/  HMMA.16816.F32.BF16 R92, R4.reuse, R38, R84 ;  /* 0x00000026045c723c */ /* 0x042ff00000041854 */
[C---:B------:R-:W-:Y:S08]  /*fb40*/  HMMA.16816.F32.BF16 R100, R4.reuse, R50, R100 ;  /* 0x000000320464723c */ /* 0x040ff00000041864 */
[----:B------:R-:W-:Y:S07]  /*fb50*/  HMMA.16816.F32.BF16 R84, R4, R34, R76 ;  /* 0x000000220454723c */ /* 0x000fee000004184c */
[----:B------:R-:W-:Y:S01]  /*fb60*/  IMAD.MOV.U32 R76, RZ, RZ, R25 ;  /* 0x000000ffff4c7224 */ /* 0x000fe200078e0019 */
[----:B------:R-:W-:Y:S01]  /*fb70*/  HMMA.16816.F32.BF16 R40, R8, R50, R40 ;  /* 0x000000320828723c */ /* 0x000fe20000041828 */
[----:B------:R-:W-:-:S02]  /*fb80*/  IMAD.MOV.U32 R77, RZ, RZ, R24 ;  /* 0x000000ffff4d7224 */ /* 0x000fc400078e0018 */
[----:B------:R-:W-:Y:S02]  /*fb90*/  IMAD.MOV.U32 R79, RZ, RZ, R21 ;  /* 0x000000ffff4f7224 */ /* 0x000fe400078e0015 */
[----:B------:R-:W-:Y:S02]  /*fba0*/  IMAD.MOV.U32 R78, RZ, RZ, R22 ;  /* 0x000000ffff4e7224 */ /* 0x000fe400078e0016 */
[----:B------:R-:W-:Y:S01]  /*fbb0*/  IMAD.MOV.U32 R50, RZ, RZ, R29 ;  /* 0x000000ffff327224 */ /* 0x000fe200078e001d */
[----:B------:R-:W-:Y:S01]  /*fbc0*/  HMMA.16816.F32.BF16 R72, R16, R52, RZ ;  /* 0x000000341048723c */ /* 0x000fe200000418ff */
[----:B------:R-:W-:-:S07]  /*fbd0*/  IMAD.MOV.U32 R51, RZ, RZ, R28 ;  /* 0x000000ffff337224 */ /* 0x000fce00078e001c */
[C---:B------:R-:W-:Y:S08]  /*fbe0*/  HMMA.16816.F32.BF16 R12, R16.reuse, R60, RZ ;  /* 0x0000003c100c723c */ /* 0x040ff000000418ff */
[C---:B------:R-:W-:Y:S08]  /*fbf0*/  HMMA.16816.F32.BF16 R44, R16.reuse, R46, RZ ;  /* 0x0000002e102c723c */ /* 0x040ff000000418ff */
[C---:B------:R-:W-:Y:S08]  /*fc00*/  HMMA.16816.F32.BF16 R24, R16.reuse, R26, RZ ;  /* 0x0000001a1018723c */ /* 0x040ff000000418ff */
[C---:B------:R-:W-:Y:S08]  /*fc10*/  HMMA.16816.F32.BF16 R28, R16.reuse, R30, RZ ;  /* 0x0000001e101c723c */ /* 0x040ff000000418ff */
[C---:B------:R-:W-:Y:S08]  /*fc20*/  HMMA.16816.F32.BF16 R52, R16.reuse, R54, RZ ;  /* 0x000000361034723c */ /* 0x040ff000000418ff */
[----:B------:R-:W-:Y:S08]  /*fc30*/  HMMA.16816.F32.BF16 R16, R16, R62, RZ ;  /* 0x0000003e1010723c */ /* 0x000ff000000418ff */
[C---:B------:R-:W-:Y:S08]  /*fc40*/  HMMA.16816.F32.BF16 R88, R4.reuse, R36, R88 ;  /* 0x000000240458723c */ /* 0x040ff00000041858 */
[C---:B------:R-:W-:Y:S01]  /*fc50*/  HMMA.16816.F32.BF16 R232, R4.reuse, R32, R80 ;  /* 0x0000002004e8723c */ /* 0x040fe20000041850 */
[----:B------:R-:W-:Y:S07]  /*fc60*/  LDSM.16.MT88.4 R80, [R190+0x1400] ;  /* 0x00140000be50783b */ /* 0x000fee0000004200 */
[C---:B------:R-:W-:Y:S08]  /*fc70*/  HMMA.16816.F32.BF16 R104, R4.reuse, R58, R104 ;  /* 0x0000003a0468723c */ /* 0x040ff00000041868 */
[----:B------:R-:W-:Y:S07]  /*fc80*/  HMMA.16816.F32.BF16 R96, R4, R70, R96 ;  /* 0x000000460460723c */ /* 0x000fee0000041860 */
[----:B------:R-:W-:Y:S01]  /*fc90*/  FFMA.FTZ R4, R135, c[0x0][0x2d0], -R20 ;  /* 0x0000b40087047a23 */ /* 0x000fe20000010814 */
[C---:B------:R-:W-:Y:S08]  /*fca0*/  HMMA.16816.F32.BF16 R208, R8.reuse, R32, R12 ;  /* 0x0000002008d0723c */ /* 0x040ff0000004180c */
[C---:B------:R-:W-:Y:S01]  /*fcb0*/  HMMA.16816.F32.BF16 R32, R8.reuse, R34, R16 ;  /* 0x000000220820723c */ /* 0x040fe20000041810 */
[----:B------:R1:W-:Y:S06]  /*fcc0*/  MUFU.EX2 R18, R4 ;  /* 0x0000000400127308 */ /* 0x0003ec0000000800 */
[----:B------:R-:W-:Y:S01]  /*fcd0*/  FADD.FTZ R19, R114, R113 ;  /* 0x0000007172137221 */ /* 0x000fe20000010000 */
[----:B------:R-:W-:Y:S03]  /*fce0*/  HMMA.16816.F32.BF16 R204, R8, R36, R72 ;  /* 0x0000002408cc723c */ /* 0x000fe60000041848 */
[----:B------:R-:W-:-:S05]  /*fcf0*/  FADD.FTZ R19, R178, R19 ;  /* 0x00000013b2137221 */ /* 0x000fca0000010000 */
[----:B------:R-:W-:Y:S01]  /*fd00*/  HMMA.16816.F32.BF16 R44, R8, R58, R44 ;  /* 0x0000003a082c723c */ /* 0x000fe2000004182c */
[----:B-1----:R-:W-:-:S04]  /*fd10*/  FFMA.FTZ R4, R134, c[0x0][0x2d0], -R20 ;  /* 0x0000b40086047a23 */ /* 0x002fc80000010814 */
[----:B------:R1:W-:Y:S03]  /*fd20*/  MUFU.EX2 R17, R4 ;  /* 0x0000000400117308 */ /* 0x0003e60000000800 */
[C---:B------:R-:W-:Y:S08]  /*fd30*/  HMMA.16816.F32.BF16 R24, R8.reuse, R70, R24 ;  /* 0x000000460818723c */ /* 0x040ff00000041818 */
[----:B------:R-:W-:Y:S01]  /*fd40*/  HMMA.16816.F32.BF16 R28, R8, R66, R28 ;  /* 0x00000042081c723c */ /* 0x000fe2000004181c */
[----:B------:R-:W-:Y:S01]  /*fd50*/  LDSM.16.MT88.4 R64, [R189+0x1400] ;  /* 0x00140000bd40783b */ /* 0x000fe20000004200 */
[----:B-1----:R-:W-:-:S06]  /*fd60*/  FFMA.FTZ R4, R133, c[0x0][0x2d0], -R20 ;  /* 0x0000b40085047a23 */ /* 0x002fcc0000010814 */
[----:B------:R-:W-:Y:S01]  /*fd70*/  HMMA.16816.F32.BF16 R36, R8, R38, R52 ;  /* 0x000000260824723c */ /* 0x000fe20000041834 */
[----:B------:R1:W-:Y:S02]  /*fd80*/  MUFU.EX2 R21, R4 ;  /* 0x0000000400157308 */ /* 0x0003e40000000800 */
[----:B-1----:R-:W-:Y:S02]  /*fd90*/  FFMA.FTZ R4, R132, c[0x0][0x2d0], -R20 ;  /* 0x0000b40084047a23 */ /* 0x002fe40000010814 */
[----:B------:R-:W1:Y:S01]  /*fda0*/  LDSM.16.MT88.4 R132, [R189+0x800] ;  /* 0x00080000bd84783b */ /* 0x000e620000004200 */
[----:B------:R-:W-:-:S03]  /*fdb0*/  FADD.FTZ R20, R137, R136 ;  /* 0x0000008889147221 */ /* 0x000fc60000010000 */
[----:B------:R2:W-:Y:S01]  /*fdc0*/  MUFU.EX2 R22, R4 ;  /* 0x0000000400167308 */ /* 0x0005e20000000800 */
[----:B------:R-:W-:Y:S02]  /*fdd0*/  FADD.FTZ R20, R224, R20 ;  /* 0x00000014e0147221 */ /* 0x000fe40000010000 */
[----:B--2---:R-:W-:-:S05]  /*fde0*/  FFMA.FTZ R4, R131, c[0x0][0x2d0], -R3 ;  /* 0x0000b40083047a23 */ /* 0x004fca0000010803 */
[----:B------:R2:W-:Y:S02]  /*fdf0*/  MUFU.EX2 R16, R4 ;  /* 0x0000000400107308 */ /* 0x0005e40000000800 */
[----:B--2---:R-:W-:-:S06]  /*fe00*/  FFMA.FTZ R4, R130, c[0x0][0x2d0], -R3 ;  /* 0x0000b40082047a23 */ /* 0x004fcc0000010803 */
[----:B------:R2:W-:Y:S02]  /*fe10*/  MUFU.EX2 R15, R4 ;  /* 0x00000004000f7308 */ /* 0x0005e40000000800 */
[--C-:B--2---:R-:W-:Y:S02]  /*fe20*/  FFMA.FTZ R4, R129, c[0x0][0x2d0], -R3.reuse ;  /* 0x0000b40081047a23 */ /* 0x104fe40000010803 */
[----:B------:R-:W-:-:S04]  /*fe30*/  FFMA.FTZ R3, R128, c[0x0][0x2d0], -R3 ;  /* 0x0000b40080037a23 */ /* 0x000fc80000010803 */
[----:B------:R2:W-:Y:S08]  /*fe40*/  MUFU.EX2 R14, R4 ;  /* 0x00000004000e7308 */ /* 0x0005f00000000800 */
[----:B------:R3:W-:Y:S01]  /*fe50*/  MUFU.EX2 R13, R3 ;  /* 0x00000003000d7308 */ /* 0x0007e20000000800 */
[----:B--2---:R-:W-:Y:S01]  /*fe60*/  LDSM.16.MT88.4 R4, [R190+0x2000] ;  /* 0x00200000be04783b */ /* 0x004fe20000004200 */
[----:B---3--:R-:W-:-:S06]  /*fe70*/  FFMA.FTZ R3, R125, c[0x0][0x2d0], -R2 ;  /* 0x0000b4007d037a23 */ /* 0x008fcc0000010802 */
[----:B------:R2:W-:Y:S02]  /*fe80*/  MUFU.EX2 R12, R3 ;  /* 0x00000003000c7308 */ /* 0x0005e40000000800 */
[----:B--2---:R-:W-:-:S06]  /*fe90*/  FFMA.FTZ R3, R127, c[0x0][0x2d0], -R2 ;  /* 0x0000b4007f037a23 */ /* 0x004fcc0000010802 */
[----:B------:R2:W3:Y:S02]  /*fea0*/  MUFU.EX2 R11, R3 ;  /* 0x00000003000b7308 */ /* 0x0004e40000000800 */
[--C-:B--2---:R-:W-:Y:S01]  /*feb0*/  FFMA.FTZ R3, R126, c[0x0][0x2d0], -R2.reuse ;  /* 0x0000b4007e037a23 */ /* 0x104fe20000010802 */
[----:B---3--:R-:W-:Y:S01]  /*fec0*/  F2FP.BF16.PACK_AB R160, R11, R12 ;  /* 0x0000000c0ba0723e */ /* 0x008fe200000010ff */
[----:B------:R-:W-:-:S04]  /*fed0*/  FFMA.FTZ R2, R124, c[0x0][0x2d0], -R2 ;  /* 0x0000b4007c027a23 */ /* 0x000fc80000010802 */
[----:B------:R-:W-:Y:S01]  /*fee0*/  MUFU.EX2 R10, R3 ;  /* 0x00000003000a7308 */ /* 0x000fe20000000800 */
[----:B------:R-:W2:Y:S07]  /*fef0*/  LDSM.16.MT88.4 R124, [R190+0x800] ;  /* 0x00080000be7c783b */ /* 0x000eae0000004200 */
[----:B------:R3:W4:Y:S02]  /*ff00*/  MUFU.EX2 R9, R2 ;  /* 0x0000000200097308 */ /* 0x0007240000000800 */
[----:B---3--:R-:W-:Y:S01]  /*ff10*/  FFMA.FTZ R2, R109, c[0x0][0x2d0], -R0 ;  /* 0x0000b4006d027a23 */ /* 0x008fe20000010800 */
[----:B----4-:R-:W-:-:S02]  /*ff20*/  F2FP.BF16.PACK_AB R162, R9, R10 ;  /* 0x0000000a09a2723e */ /* 0x010fc400000010ff */
[----:B------:R-:W-:-:S03]  /*ff30*/  F2FP.BF16.PACK_AB R109, R15, R16 ;  /* 0x000000100f6d723e */ /* 0x000fc600000010ff */
[----:B------:R3:W-:Y:S02]  /*ff40*/  MUFU.EX2 R8, R2 ;  /* 0x0000000200087308 */ /* 0x0007e40000000800 */
[----:B---3--:R-:W-:Y:S01]  /*ff50*/  FFMA.FTZ R2, R108, c[0x0][0x2d0], -R0 ;  /* 0x0000b4006c027a23 */ /* 0x008fe20000010800 */
[----:B------:R-:W-:-:S05]  /*ff60*/  F2FP.BF16.PACK_AB R108, R17, R18 ;  /* 0x00000012116c723e */ /* 0x000fca00000010ff */
[----:B------:R3:W4:Y:S02]  /*ff70*/  MUFU.EX2 R3, R2 ;  /* 0x0000000200037308 */ /* 0x0007240000000800 */
[--C-:B---3--:R-:W-:Y:S01]  /*ff80*/  FFMA.FTZ R2, R110, c[0x0][0x2d0], -R0.reuse ;  /* 0x0000b4006e027a23 */ /* 0x108fe20000010800 */
[----:B----4-:R-:W-:Y:S01]  /*ff90*/  F2FP.BF16.PACK_AB R161, R3, R8 ;  /* 0x0000000803a1723e */ /* 0x010fe200000010ff */
[----:B------:R-:W-:Y:S01]  /*ffa0*/  FFMA.FTZ R0, R111, c[0x0][0x2d0], -R0 ;  /* 0x0000b4006f007a23 */ /* 0x000fe20000010800 */
[----:B------:R-:W-:Y:S02]  /*ffb0*/  F2FP.BF16.PACK_AB R110, R22, R21 ;  /* 0x00000015166e723e */ /* 0x000fe400000010ff */
[----:B------:R-:W-:Y:S01]  /*ffc0*/  F2FP.BF16.PACK_AB R111, R13, R14 ;  /* 0x0000000e0d6f723e */ /* 0x000fe200000010ff */
[----:B------:R-:W-:Y:S06]  /*ffd0*/  MUFU.EX2 R2, R2 ;  /* 0x0000000200027308 */ /* 0x000fec0000000800 */
[C---:B-1----:R-:W-:Y:S02]  /*ffe0*/  HMMA.16816.F32.BF16 R136, R108.reuse, R132, R140 ;  /* 0x000000846c88723c */ /* 0x042fe4000004188c */
[----:B------:R-:W1:Y:S06]  /*fff0*/  MUFU.EX2 R0, R0 ;  /* 0x0000000000007308 */ /* 0x000e6c0000000800 */
[C---:B--2---:R-:W-:Y:S08]  /*10000*/  HMMA.16816.F32.BF16 R128, R108.reuse, R124, R152 ;  /* 0x0000007c6c80723c */ /* 0x044ff00000041898 */
[----:B------:R-:W-:Y:S01]  /*10010*/  HMMA.16816.F32.BF16 R52, R108, R64, R220 ;  /* 0x000000406c34723c */ /* 0x000fe200000418dc */
[----:B-1----:R-:W-:-:S07]  /*10020*/  F2FP.BF16.PACK_AB R163, R0, R2 ;  /* 0x0000000200a3723e */ /* 0x002fce00000010ff */
[----:B------:R-:W-:Y:S08]  /*10030*/  HMMA.16816.F32.BF16 R68, R108, R80, R48 ;  /* 0x000000506c44723c */ /* 0x000ff00000041830 */
[C---:B------:R-:W-:Y:S01]  /*10040*/  HMMA.16816.F32.BF16 R60, R160.reuse, R66, R96 ;  /* 0x00000042a03c723c */ /* 0x040fe20000041860 */
[----:B------:R-:W1:Y:S07]  /*10050*/  LDSM.16.MT88.4 R96, [R189+0x2000] ;  /* 0x00200000bd60783b */ /* 0x000e6e0000004200 */
[C---:B------:R-:W-:Y:S08]  /*10060*/  HMMA.16816.F32.BF16 R140, R160.reuse, R132, R144 ;  /* 0x00000084a08c723c */ /* 0x040ff00000041890 */
[C---:B------:R-:W-:Y:S08]  /*10070*/  HMMA.16816.F32.BF16 R144, R160.reuse, R134, R104 ;  /* 0x00000086a090723c */ /* 0x040ff00000041868 */
[C---:B------:R-:W-:Y:S08]  /*10080*/  HMMA.16816.F32.BF16 R152, R160.reuse, R126, R100 ;  /* 0x0000007ea098723c */ /* 0x040ff00000041864 */
[-C--:B------:R-:W-:Y:S08]  /*10090*/  HMMA.16816.F32.BF16 R104, R160, R4.reuse, R232 ;  /* 0x00000004a068723c */ /* 0x080ff000000418e8 */
[----:B------:R-:W-:Y:S07]  /*100a0*/  HMMA.16816.F32.BF16 R100, R108, R4, R208 ;  /* 0x000000046c64723c */ /* 0x000fee00000418d0 */
[----:B------:R-:W-:Y:S01]  /*100b0*/  FADD.FTZ R4, R170, R167 ;  /* 0x000000a7aa047221 */ /* 0x000fe20000010000 */
[----:B------:R-:W-:Y:S01]  /*100c0*/  HMMA.16816.F32.BF16 R56, R160, R64, R216 ;  /* 0x00000040a038723c */ /* 0x000fe200000418d8 */
[----:B------:R-:W-:-:S02]  /*100d0*/  FADD.FTZ R5, R173, R23 ;  /* 0x00000017ad057221 */ /* 0x000fc40000010000 */
[----:B------:R-:W-:Y:S02]  /*100e0*/  FADD.FTZ R4, R169, R4 ;  /* 0x00000004a9047221 */ /* 0x000fe40000010000 */
[----:B------:R-:W-:Y:S02]  /*100f0*/  FADD.FTZ R23, R179, R19 ;  /* 0x00000013b3177221 */ /* 0x000fe40000010000 */
[----:B------:R-:W-:Y:S01]  /*10100*/  FADD.FTZ R19, R171, R4 ;  /* 0x00000004ab137221 */ /* 0x000fe20000010000 */
[----:B------:R-:W-:Y:S07]  /*10110*/  HMMA.16816.F32.BF16 R64, R108, R66, R24 ;  /* 0x000000426c40723c */ /* 0x000fee0000041818 */
        /* <DEDUP_REMOVED lines=11> */
[----:B-1----:R-:W-:Y:S01]  /*101d0*/  HMMA.16816.F32.BF16 R88, R160, R96, R88 ;  /* 0x00000060a058723c */ /* 0x002fe20000041858 */
[----:B------:R-:W-:Y:S01]  /*101e0*/  IADD3 R203, R225, -0x2, RZ ;  /* 0xfffffffee1cb7810 */ /* 0x000fe20007ffe0ff */
[----:B------:R-:W-:-:S03]  /*101f0*/  FADD.FTZ R5, R183, R5 ;  /* 0x00000005b7057221 */ /* 0x000fc60000010000 */
[----:B------:R-:W-:Y:S01]  /*10200*/  ISETP.GE.AND P0, PT, R203, R250, PT ;  /* 0x000000facb00720c */ /* 0x000fe20003f06270 */
[----:B------:R-:W-:Y:S02]  /*10210*/  FADD.FTZ R5, R16, R5 ;  /* 0x0000000510057221 */ /* 0x000fe40000010000 */
[----:B------:R-:W-:Y:S02]  /*10220*/  HMMA.16816.F32.BF16 R76, R160, R82, R184 ;  /* 0x00000052a04c723c */ /* 0x000fe400000418b8 */
[----:B------:R-:W-:-:S04]  /*10230*/  FADD.FTZ R5, R15, R5 ;  /* 0x000000050f057221 */ /* 0x000fc80000010000 */
[----:B------:R-:W-:Y:S02]  /*10240*/  FADD.FTZ R5, R14, R5 ;  /* 0x000000050e057221 */ /* 0x000fe40000010000 */
[----:B------:R-:W-:Y:S02]  /*10250*/  HMMA.16816.F32.BF16 R92, R160, R98, R92 ;  /* 0x00000062a05c723c */ /* 0x000fe4000004185c */
[----:B------:R-:W-:-:S06]  /*10260*/  FADD.FTZ R208, R13, R5 ;  /* 0x000000050dd07221 */ /* 0x000fcc0000010000 */
[----:B------:R-:W-:Y:S08]  /*10270*/  HMMA.16816.F32.BF16 R160, R160, R6, R84 ;  /* 0x00000006a0a0723c */ /* 0x000ff00000041854 */
[C---:B------:R-:W-:Y:S08]  /*10280*/  HMMA.16816.F32.BF16 R84, R108.reuse, R96, R204 ;  /* 0x000000606c54723c */ /* 0x040ff000000418cc */
[C---:B------:R-:W-:Y:S08]  /*10290*/  HMMA.16816.F32.BF16 R132, R108.reuse, R134, R44 ;  /* 0x000000866c84723c */ /* 0x040ff0000004182c */
[C---:B------:R-:W-:Y:S08]  /*102a0*/  HMMA.16816.F32.BF16 R124, R108.reuse, R126, R40 ;  /* 0x0000007e6c7c723c */ /* 0x040ff00000041828 */
[C---:B------:R-:W-:Y:S08]  /*102b0*/  HMMA.16816.F32.BF16 R80, R108.reuse, R82, R28 ;  /* 0x000000526c50723c */ /* 0x040ff0000004181c */
[C---:B------:R-:W-:Y:S08]  /*102c0*/  HMMA.16816.F32.BF16 R96, R108.reuse, R98, R36 ;  /* 0x000000626c60723c */ /* 0x040ff00000041824 */
[----:B------:R-:W-:Y:S07]  /*102d0*/  HMMA.16816.F32.BF16 R108, R108, R6, R32 ;  /* 0x000000066c6c723c */ /* 0x000fee0000041820 */
[----:B------:R-:W-:-:S02]  /*102e0*/  FADD.FTZ R7, R172, R20 ;  /* 0x00000014ac077221 */ /* 0x000fc40000010000 */
[----:B------:R-:W-:Y:S02]  /*102f0*/  FADD.FTZ R6, R164, R19 ;  /* 0x00000013a4067221 */ /* 0x000fe40000010000 */
[----:B------:R-:W-:Y:S02]  /*10300*/  FADD.FTZ R7, R175, R7 ;  /* 0x00000007af077221 */ /* 0x000fe40000010000 */
[----:B------:R-:W-:Y:S02]  /*10310*/  FADD.FTZ R6, R166, R6 ;  /* 0x00000006a6067221 */ /* 0x000fe40000010000 */
[----:B------:R-:W-:Y:S02]  /*10320*/  FADD.FTZ R7, R174, R7 ;  /* 0x00000007ae077221 */ /* 0x000fe40000010000 */
[----:B------:R-:W-:Y:S02]  /*10330*/  FADD.FTZ R6, R165, R6 ;  /* 0x00000006a5067221 */ /* 0x000fe40000010000 */
        /* <DEDUP_REMOVED lines=13> */
[----:B------:R-:W-:Y:S01]  /*10410*/  FADD.FTZ R227, R0, R2 ;  /* 0x0000000200e37221 */ /* 0x000fe20000010000 */
[----:B------:R-:W-:Y:S05]  /*10420*/  @!P0 BRA `(.L_x_262) ;  /* 0x0000277000008947 */ /* 0x000fea0003800000 */
[----:B------:R-:W-:Y:S02]  /*10430*/  ISETP.GT.AND P0, PT, R228, 0x3f, PT ;  /* 0x0000003fe400780c */ /* 0x000fe40003f04270 */
[----:B------:R-:W-:Y:S02]  /*10440*/  ISETP.GE.AND P5, PT, R248, c[0x0][0x1d4], PT ;  /* 0x00007500f8007a0c */ /* 0x000fe40003fa6270 */
[----:B------:R-:W-:Y:S02]  /*10450*/  ISETP.GE.AND P4, PT, R245, c[0x0][0x1d4], PT ;  /* 0x00007500f5007a0c */ /* 0x000fe40003f86270 */
[----:B------:R-:W-:Y:S02]  /*10460*/  ISETP.GE.AND P3, PT, R246, c[0x0][0x1d4], PT ;  /* 0x00007500f6007a0c */ /* 0x000fe40003f66270 */
.L_x_265:
[----:B------:R-:W-:Y:S04]  /*10470*/  DEPBAR.LE SB0, 0x0 ;  /* 0x000080000000791a */ /* 0x000fe80000000000 */
[----:B------:R-:W-:Y:S01]  /*10480*/  WARPSYNC 0xffffffff ;  /* 0xffffffff00007948 */ /* 0x000fe20003800000 */
[----:B------:R-:W-:Y:S01]  /*10490*/  BAR.SYNC.DEFER_BLOCKING 0x0 ;  /* 0x0000000000007b1d */ /* 0x000fe20000010000 */
[----:B------:R-:W-:Y:S01]  /*104a0*/  SHF.R.S32.HI R0, RZ, 0x1f, R203 ;  /* 0x0000001fff007819 */ /* 0x000fe200000114cb */
[C---:B------:R-:W-:Y:S01]  /*104b0*/  IMAD.WIDE.U32 R2, R203.reuse, c[0x0][0x208], RZ ;  /* 0x00008200cb027a25 */ /* 0x040fe200078e00ff */
[----:B------:R-:W-:Y:S03]  /*104c0*/  MOV R114, R118 ;  /* 0x0000007600727202 */ /* 0x000fe60000000f00 */
[----:B------:R-:W-:Y:S02]  /*104d0*/  IMAD R0, R0, c[0x0][0x208], RZ ;  /* 0x0000820000007a24 */ /* 0x000fe400078e02ff */
[----:B------:R-:W-:Y:S02]  /*104e0*/  IMAD.MOV.U32 R29, RZ, RZ, c[0x0][0x208] ;  /* 0x00008200ff1d7624 */ /* 0x000fe400078e00ff */
[----:B------:R-:W-:Y:S02]  /*104f0*/  IMAD R0, R203, c[0x0][0x20c], R0 ;  /* 0x00008300cb007a24 */ /* 0x000fe400078e0200 */
[----:B------:R-:W-:Y:S02]  /*10500*/  IMAD.MOV.U32 R30, RZ, RZ, c[0x0][0x20c] ;  /* 0x00008300ff1e7624 */ /* 0x000fe400078e00ff */
[----:B------:R-:W-:Y:S02]  /*10510*/  IMAD.IADD R0, R3, 0x1, R0 ;  /* 0x0000000103007824 */ /* 0x000fe400078e0200 */
[----:B------:R-:W-:Y:S04]  /*10520*/  IMAD.WIDE.U32 R2, R2, 0x30, RZ ;  /* 0x0000003002027825 */ /* 0x000fe800078e00ff */
[----:B------:R-:W-:Y:S01]  /*10530*/  IMAD.MOV.U32 R112, RZ, RZ, R119 ;  /* 0x000000ffff707224 */ /* 0x000fe200078e0077 */
        /* <DEDUP_REMOVED lines=13> */
[----:B------:R-:W-:Y:S04]  /*10610*/  IADD3 R0, P0, R242, R2, RZ ;  /* 0x00000002f2007210 */ /* 0x000fe80007f1e0ff */
[----:B------:R-:W-:Y:S01]  /*10620*/  IMAD.IADD R3, R3, 0x1, R20 ;  /* 0x0000000103037824 */ /* 0x000fe200078e0214 */
[----:B------:R-:W2:Y:S01]  /*10630*/  LDSM.16.M88.4 R180, [R201] ;  /* 0x00000000c9b4783b */ /* 0x000ea20000000200 */
[C---:B---3--:R-:W-:Y:S03]  /*10640*/  HMMA.16816.F32.BF16 R8, R44.reuse, R16, RZ ;  /* 0x000000102c08723c */ /* 0x048fe600000418ff */
[----:B------:R-:W-:Y:S02]  /*10650*/  IADD3.X R28, R3, R244, RZ, P0, !PT ;  /* 0x000000f4031c7210 */ /* 0x000fe400007fe4ff */
[----:B------:R-:W3:Y:S01]  /*10660*/  LDSM.16.M88.4 R184, [R200] ;  /* 0x00000000c8b8783b */ /* 0x000ee20000000200 */
[C---:B------:R-:W-:Y:S02]  /*10670*/  @!P6 LEA R24, P1, R29.reuse, R2, 0x5 ;  /* 0x000000021d18e211 */ /* 0x040fe400078228ff */
[C---:B------:R-:W-:Y:S01]  /*10680*/  LEA R2, P0, R0.reuse, c[0x0][0x1f8], 0x1 ;  /* 0x00007e0000027a11 */ /* 0x040fe200078008ff */
        /* <DEDUP_REMOVED lines=9> */
[----:B------:R-:W-:Y:S01]  /*10720*/  @!P6 IMAD.X R0, R29, 0x1, R244, P2 ;  /* 0x000000011d00e824 */ /* 0x000fe200010e06f4 */
[C---:B------:R-:W-:Y:S03]  /*10730*/  @!P6 LEA R36, P0, R37.reuse, c[0x0][0x1f8], 0x1 ;  /* 0x00007e002524ea11 */ /* 0x040fe600078008ff */
[----:B------:R1:W-:Y:S01]  /*10740*/  LDGSTS.E.BYPASS.LTC128B.128 [R202+0x2480], [R2.64+0x40], !P4 ;  /* 0x0248004002ca7fae */ /* 0x0003e2000e101d46 */
[-C--:B----4-:R-:W-:Y:S03]  /*10750*/  HMMA.16816.F32.BF16 R20, R48, R32.reuse, RZ ;  /* 0x000000203014723c */ /* 0x090fe600000418ff */
[----:B------:R-:W-:Y:S02]  /*10760*/  @!P6 LEA.HI.X R37, R37, c[0x0][0x1fc], R0, 0x1, P0 ;  /* 0x00007f002525ea11 */ /* 0x000fe400000f0c00 */
[----:B------:R-:W-:Y:S01]  /*10770*/  ISETP.GT.AND P2, PT, R203, R250, PT ;  /* 0x000000facb00720c */ /* 0x000fe20003f44270 */
[----:B------:R4:W-:Y:S01]  /*10780*/  LDGSTS.E.BYPASS.LTC128B.128 [R202+0x3080], [R2.64+0x80], !P5 ;  /* 0x0308008002ca7fae */ /* 0x0009e2000e901d46 */
[----:B------:R-:W-:Y:S01]  /*10790*/  MOV R0, R120 ;  /* 0x0000007800007202 */ /* 0x000fe20000000f00 */
[C---:B------:R-:W-:Y:S04]  /*107a0*/  HMMA.16816.F32.BF16 R24, R44.reuse, R32, RZ ;  /* 0x000000202c18723c */ /* 0x040fe800000418ff */
[----:B------:R5:W-:Y:S04]  /*107b0*/  @!P6 LDGSTS.E.BYPASS.LTC128B.128 [R202+0x2080], [R36.64], !P3 ;  /* 0x0208000024caefae */ /* 0x000be8000d901d46 */
[-C--:B------:R-:W-:Y:S02]  /*107c0*/  HMMA.16816.F32.BF16 R28, R44, R34.reuse, RZ ;  /* 0x000000222c1c723c */ /* 0x080fe400000418ff */
[----:B------:R5:W-:Y:S06]  /*107d0*/  @!P6 LDGSTS.E.BYPASS.LTC128B.128 [R202+0x2c80], [R36.64+0x40], !P4 ;  /* 0x02c8004024caefae */ /* 0x000bec000e101d46 */
[----:B------:R5:W-:Y:S01]  /*107e0*/  @!P6 LDGSTS.E.BYPASS.LTC128B.128 [R202+0x3880], [R36.64+0x80], !P5 ;  /* 0x0388008024caefae */ /* 0x000be2000e901d46 */
[C---:B------:R-:W-:Y:S05]  /*107f0*/  HMMA.16816.F32.BF16 R32, R48.reuse, R34, RZ ;  /* 0x000000223020723c */ /* 0x040fea00000418ff */
[----:B------:R-:W0:Y:S03]  /*10800*/  LDGDEPBAR ;  /* 0x00000000000079af */ /* 0x000e260000000000 */
[-C--:B-----5:R-:W-:Y:S08]  /*10810*/  HMMA.16816.F32.BF16 R36, R48, R164.reuse, RZ ;  /* 0x000000a43024723c */ /* 0x0a0ff000000418ff */
[C---:B------:R-:W-:Y:S08]  /*10820*/  HMMA.16816.F32.BF16 R40, R44.reuse, R164, RZ ;  /* 0x000000a42c28723c */ /* 0x040ff000000418ff */
[-C--:B------:R-:W-:Y:S08]  /*10830*/  HMMA.16816.F32.BF16 R44, R44, R166.reuse, RZ ;  /* 0x000000a62c2c723c */ /* 0x080ff000000418ff */
[----:B------:R-:W-:Y:S01]  /*10840*/  HMMA.16816.F32.BF16 R48, R48, R166, RZ ;  /* 0x000000a63030723c */ /* 0x000fe200000418ff */
[----:B------:R-:W-:Y:S07]  /*10850*/  LDSM.16.M88.4 R164, [R191+0x2000] ;  /* 0x00200000bfa4783b */ /* 0x000fee0000000200 */
[-C--:B------:R-:W-:Y:S08]  /*10860*/  HMMA.16816.F32.BF16 R4, R168, R172.reuse, R4 ;  /* 0x000000aca804723c */ /* 0x080ff00000041804 */
[C---:B-1----:R-:W-:Y:S08]  /*10870*/  HMMA.16816.F32.BF16 R8, R176.reuse, R172, R8 ;  /* 0x000000acb008723c */ /* 0x042ff00000041808 */
        /* <DEDUP_REMOVED lines=30> */
[----:B------:R-:W5:Y:S01]  /*10a60*/  LDSM.16.M88.4 R180, [R197] ;  /* 0x00000000c5b4783b */ /* 0x000f620000000200 */
        /* <DEDUP_REMOVED lines=10> */
[-C--:B-----5:R-:W-:Y:S08]  /*10b10*/  HMMA.16816.F32.BF16 R36, R168, R180.reuse, R36 ;  /* 0x000000b4a824723c */ /* 0x0a0ff00000041824 */
[C---:B------:R-:W-:Y:S08]  /*10b20*/  HMMA.16816.F32.BF16 R40, R176.reuse, R180, R40 ;  /* 0x000000b4b028723c */ /* 0x040ff00000041828 */
[-C--:B------:R-:W-:Y:S01]  /*10b30*/  HMMA.16816.F32.BF16 R44, R176, R182.reuse, R44 ;  /* 0x000000b6b02c723c */ /* 0x080fe2000004182c */
[----:B------:R-:W2:Y:S07]  /*10b40*/  LDSM.16.M88.4 R176, [R191+0x5000] ;  /* 0x00500000bfb0783b */ /* 0x000eae0000000200 */
[----:B------:R-:W-:Y:S01]  /*10b50*/  HMMA.16816.F32.BF16 R48, R168, R182, R48 ;  /* 0x000000b6a830723c */ /* 0x000fe20000041830 */
[----:B------:R-:W3:Y:S06]  /*10b60*/  LDSM.16.M88.4 R168, [R188+0x1c00] ;  /* 0x001c0000bca8783b */ /* 0x000eec0000000200 */
[----:B------:R-:W5:Y:S01]  /*10b70*/  LDSM.16.M88.4 R180, [R188+0x2000] ;  /* 0x00200000bcb4783b */ /* 0x000f620000000200 */
        /* <DEDUP_REMOVED lines=15> */
[----:B------:R-:W3:Y:S06]  /*10c70*/  LDSM.16.M88.4 R164, [R195] ;  /* 0x00000000c3a4783b */ /* 0x000eec0000000200 */
[----:B------:R-:W5:Y:S01]  /*10c80*/  LDSM.16.M88.4 R180, [R194] ;  /* 0x00000000c2b4783b */ /* 0x000f620000000200 */
        /* <DEDUP_REMOVED lines=10> */
[-C--:B-----5:R-:W-:Y:S08]  /*10d30*/  HMMA.16816.F32.BF16 R36, R168, R180.reuse, R36 ;  /* 0x000000b4a824723c */ /* 0x0a0ff00000041824 */
[C---:B------:R-:W-:Y:S08]  /*10d40*/  HMMA.16816.F32.BF16 R40, R176.reuse, R180, R40 ;  /* 0x000000b4b028723c */ /* 0x040ff00000041828 */
[-C--:B------:R-:W-:Y:S08]  /*10d50*/  HMMA.16816.F32.BF16 R44, R176, R182.reuse, R44 ;  /* 0x000000b6b02c723c */ /* 0x080ff0000004182c */
[----:B------:R-:W-:Y:S01]  /*10d60*/  HMMA.16816.F32.BF16 R48, R168, R182, R48 ;  /* 0x000000b6a830723c */ /* 0x000fe20000041830 */
[----:B------:R-:W-:Y:S07]  /*10d70*/  @!UPT UIADD3 URZ, URZ, URZ, URZ ;  /* 0x0000003f3f3ff290 */ /* 0x000fee000fffe03f */
[----:B------:R-:W-:-:S11]  /*10d80*/  @!P2 BRA `(.L_x_264) ;  /* 0x000002a00000a947 */ /* 0x000fd60003800000 */
[----:B----4-:R-:W-:Y:S04]  /*10d90*/  IADD3 R113, -R238, 0x30, RZ ;  /* 0x00000030ee717810 */ /* 0x010fe80007ffe1ff */
[----:B------:R-:W-:Y:S11]  /*10da0*/  ISETP.GE.AND P1, PT, R113, 0x1, PT ;  /* 0x000000017100780c */ /* 0x000ff60003f26270 */
[----:B------:R-:W-:Y:S02]  /*10db0*/  @!UPT UIADD3 URZ, URZ, URZ, URZ ;  /* 0x0000003f3f3ff290 */ /* 0x000fe4000fffe03f */
[----:B------:R-:W-:Y:S04]  /*10dc0*/  @P1 IADD3 R2, R203, -0x1, RZ ;  /* 0xffffffffcb021810 */ /* 0x000fe80007ffe0ff */
[----:B------:R-:W-:Y:S01]  /*10dd0*/  @P1 SHF.R.S32.HI R3, RZ, 0x1f, R2 ;  /* 0x0000001fff031819 */ /* 0x000fe20000011402 */
[C---:B------:R-:W-:Y:S04]  /*10de0*/  @P1 IMAD.WIDE.U32 R164, R2.reuse, c[0x0][0x1e0], RZ ;  /* 0x0000780002a41a25 */ /* 0x040fe800078e00ff */
[----:B------:R-:W-:Y:S04]  /*10df0*/  @P1 IMAD R3, R3, c[0x0][0x1e0], RZ ;  /* 0x0000780003031a24 */ /* 0x000fe800078e02ff */
[----:B------:R-:W-:Y:S01]  /*10e00*/  @P1 IMAD R2, R2, c[0x0][0x1e4], R3 ;  /* 0x0000790002021a24 */ /* 0x000fe200078e0203 */
[----:B------:R-:W-:Y:S03]  /*10e10*/  @P1 MOV R3, R239 ;  /* 0x000000ef00031202 */ /* 0x000fe60000000f00 */
[----:B------:R-:W-:Y:S02]  /*10e20*/  @P1 IMAD.IADD R165, R165, 0x1, R2 ;  /* 0x00000001a5a51824 */ /* 0x000fe400078e0202 */
[----:B------:R-:W-:Y:S02]  /*10e30*/  @P1 IMAD.MOV.U32 R2, RZ, RZ, R240 ;  /* 0x000000ffff021224 */ /* 0x000fe400078e00f0 */
[----:B------:R-:W-:Y:S02]  /*10e40*/  @P1 IMAD R165, R165, 0x30, RZ ;  /* 0x00000030a5a51824 */ /* 0x000fe400078e02ff */
[----:B------:R-:W-:Y:S04]  /*10e50*/  @P1 IMAD.WIDE.U32 R2, R164, 0x30, R2 ;  /* 0x00000030a4021825 */ /* 0x000fe800078e0002 */
[----:B------:R-:W-:Y:S01]  /*10e60*/  @P1 IMAD.IADD R3, R3, 0x1, R165 ;  /* 0x0000000103031824 */ /* 0x000fe200078e02a5 */
[C---:B------:R-:W-:Y:S04]  /*10e70*/  @P1 LEA R164, P0, R2.reuse, c[0x0][0x1c8], 0x1 ;  /* 0x0000720002a41a11 */ /* 0x040fe800078008ff */
[----:B------:R-:W-:Y:S02]  /*10e80*/  @P1 LEA.HI.X R165, R2, c[0x0][0x1cc], R3, 0x1, P0 ;  /* 0x0000730002a51a11 */ /* 0x000fe400000f0c03 */
[----:B------:R-:W-:Y:S03]  /*10e90*/  ISETP.GE.AND P0, PT, R113, 0x21, PT ;  /* 0x000000217100780c */ /* 0x000fe60003f06270 */
[----:B------:R-:W-:Y:S01]  /*10ea0*/  @!PT LDS RZ, [RZ] ;  /* 0x00000000fffff984 */ /* 0x000fe20000000800 */
[----:B------:R-:W-:Y:S01]  /*10eb0*/  @!PT LDS RZ, [RZ] ;  /* 0x00000000fffff984 */ /* 0x000fe20000000800 */
[----:B------:R-:W-:Y:S01]  /*10ec0*/  @!PT LDS RZ, [RZ] ;  /* 0x00000000fffff984 */ /* 0x000fe20000000800 */
[----:B------:R1:W-:Y:S05]  /*10ed0*/  @P1 LDGSTS.E.BYPASS.LTC128B.128 [R202+0x3c80], [R164.64], !P3 ;  /* 0x03c80000a4ca1fae */ /* 0x0003ea000d901d46 */
[----:B------:R1:W-:Y:S05]  /*10ee0*/  @P1 LDGSTS.E.BYPASS.LTC128B.128 [R202+0x4880], [R164.64+0x40], !P4 ;  /* 0x04880040a4ca1fae */ /* 0x0003ea000e101d46 */
[----:B------:R1:W-:Y:S01]  /*10ef0*/  @P1 LDGSTS.E.BYPASS.LTC128B.128 [R202+0x5480], [R164.64+0x80], !P5 ;  /* 0x05480080a4ca1fae */ /* 0x0003e2000e901d46 */
[----:B------:R-:W-:Y:S01]  /*10f00*/  @P0 IADD3 R2, R203, -0x1, RZ ;  /* 0xffffffffcb020810 */ /* 0x000fe20007ffe0ff */
[----:B------:R-:W-:Y:S01]  /*10f10*/  @P0 IMAD.MOV.U32 R113, RZ, RZ, c[0x0][0x1e0] ;  /* 0x00007800ff710624 */ /* 0x000fe200078e00ff */
[----:B------:R-:W-:Y:S02]  /*10f20*/  @P0 MOV R166, 0x5 ;  /* 0x0000000500a60802 */ /* 0x000fe40000000f00 */
[----:B------:R-:W-:Y:S02]  /*10f30*/  @P0 SHF.R.S32.HI R3, RZ, 0x1f, R2 ;  /* 0x0000001fff030819 */ /* 0x000fe40000011402 */
[C---:B------:R-:W-:Y:S01]  /*10f40*/  @P0 SHF.L.U64.HI R167, R113.reuse, R166, c[0x0][0x1e4] ;  /* 0x0000790071a70619 */ /* 0x040fe200000102a6 */
[----:B------:R-:W-:Y:S02]  /*10f50*/  @P0 IMAD.SHL.U32 R166, R113, 0x20, RZ ;  /* 0x0000002071a60824 */ /* 0x000fe400078e00ff */
[----:B------:R-:W-:Y:S04]  /*10f60*/  @P0 IMAD R3, R3, c[0x0][0x1e0], RZ ;  /* 0x0000780003030a24 */ /* 0x000fe800078e02ff */
[C---:B------:R-:W-:Y:S02]  /*10f70*/  @P0 IMAD R113, R2.reuse, c[0x0][0x1e4], R3 ;  /* 0x0000790002710a24 */ /* 0x040fe400078e0203 */
[----:B------:R-:W-:Y:S05]  /*10f80*/  @P0 IMAD.WIDE.U32 R2, R2, c[0x0][0x1e0], RZ ;  /* 0x0000780002020a25 */ /* 0x000fea00078e00ff */
[----:B------:R-:W-:Y:S01]  /*10f90*/  @P0 IADD3 R113, R3, R113, RZ ;  /* 0x0000007103710210 */ /* 0x000fe20007ffe0ff */
[----:B------:R-:W-:Y:S04]  /*10fa0*/  @P0 IMAD.WIDE.U32 R2, R2, 0x30, R166 ;  /* 0x0000003002020825 */ /* 0x000fe800078e00a6 */
[----:B------:R-:W-:Y:S01]  /*10fb0*/  @P0 IMAD R166, R113, 0x30, RZ ;  /* 0x0000003071a60824 */ /* 0x000fe200078e02ff */
[----:B------:R-:W-:Y:S04]  /*10fc0*/  @P0 IADD3 R113, P6, R240, R2, RZ ;  /* 0x00000002f0710210 */ /* 0x000fe80007fde0ff */
[----:B------:R-:W-:Y:S02]  /*10fd0*/  @P0 IADD3.X R3, R239, R166, R3, P6, !PT ;  /* 0x000000a6ef030210 */ /* 0x000fe400037fe403 */
[C---:B------:R-:W-:Y:S04]  /*10fe0*/  @P0 LEA R2, P6, R113.reuse, c[0x0][0x1c8], 0x1 ;  /* 0x0000720071020a11 */ /* 0x040fe800078c08ff */
[----:B------:R-:W-:Y:S05]  /*10ff0*/  @P0 LEA.HI.X R3, R113, c[0x0][0x1cc], R3, 0x1, P6 ;  /* 0x0000730071030a11 */ /* 0x000fea00030f0c03 */
[----:B------:R1:W-:Y:S05]  /*11000*/  @P0 LDGSTS.E.BYPASS.LTC128B.128 [R202+0x4480], [R2.64], !P3 ;  /* 0x0448000002ca0fae */ /* 0x0003ea000d901d46 */
[----:B------:R1:W-:Y:S05]  /*11010*/  @P0 LDGSTS.E.BYPASS.LTC128B.128 [R202+0x5080], [R2.64+0x40], !P4 ;  /* 0x0508004002ca0fae */ /* 0x0003ea000e101d46 */
[----:B------:R1:W-:Y:S02]  /*11020*/  @P0 LDGSTS.E.BYPASS.LTC128B.128 [R202+0x5c80], [R2.64+0x80], !P5 ;  /* 0x05c8008002ca0fae */ /* 0x0003e4000e901d46 */
.L_x_264:
[----:B----4-:R-:W-:Y:S05]  /*11030*/  BSYNC B0 ;  /* 0x0000000000007941 */ /* 0x010fea0003800000 */
.L_x_263:
[----:B-1----:R-:W-:Y:S01]  /*11040*/  FMNMX.FTZ R2, R4, R120, !PT ;  /* 0x0000007804027209 */ /* 0x002fe20007810000 */
        /* <DEDUP_REMOVED lines=28> */
[----:B------:R-:W-:Y:S02]  /*11210*/  FMNMX.FTZ R113, R24, R113, !PT ;  /* 0x0000007118717209 */ /* 0x000fe40007810000 */
[----:B------:R-:W-:Y:S02]  /*11220*/  FMNMX.FTZ R3, R51, R3, !PT ;  /* 0x0000000333037209 */ /* 0x000fe40007810000 */
[----:B------:R-:W-:Y:S02]  /*11230*/  FMNMX.FTZ R113, R25, R113, !PT ;  /* 0x0000007119717209 */ /* 0x000fe40007810000 */
[----:B------:R-:W-:Y:S01]  /*11240*/  IADD3 R203, R203, -0x1, RZ ;  /* 0xffffffffcbcb7810 */ /* 0x000fe20007ffe0ff */
[----:B------:R-:W1:Y:S01]  /*11250*/  SHFL.BFLY PT, R120, R3, 0x2, 0x1f ;  /* 0x0c401f0003787f89 */ /* 0x000e6200000e0000 */
[----:B------:R-:W-:Y:S04]  /*11260*/  FMNMX.FTZ R113, R28, R113, !PT ;  /* 0x000000711c717209 */ /* 0x000fe80007810000 */
[----:B------:R-:W-:Y:S04]  /*11270*/  FMNMX.FTZ R113, R29, R113, !PT ;  /* 0x000000711d717209 */ /* 0x000fe80007810000 */
[----:B------:R-:W-:Y:S04]  /*11280*/  FMNMX.FTZ R113, R40, R113, !PT ;  /* 0x0000007128717209 */ /* 0x000fe80007810000 */
[----:B------:R-:W-:Y:S04]  /*11290*/  FMNMX.FTZ R113, R41, R113, !PT ;  /* 0x0000007129717209 */ /* 0x000fe80007810000 */
[----:B------:R-:W-:Y:S02]  /*112a0*/  FMNMX.FTZ R113, R44, R113, !PT ;  /* 0x000000712c717209 */ /* 0x000fe40007810000 */
[----:B-1----:R-:W-:Y:S02]  /*112b0*/  FMNMX.FTZ R3, R3, R120, !PT ;  /* 0x0000007803037209 */ /* 0x002fe40007810000 */
[----:B------:R-:W-:Y:S02]  /*112c0*/  FMNMX.FTZ R2, R2, R118, !PT ;  /* 0x0000007602027209 */ /* 0x000fe40007810000 */
[----:B------:R-:W-:Y:S03]  /*112d0*/  FMNMX.FTZ R118, R10, R115, !PT ;  /* 0x000000730a767209 */ /* 0x000fe60007810000 */
[----:B------:R-:W1:Y:S01]  /*112e0*/  SHFL.BFLY PT, R164, R2, 0x1, 0x1f ;  /* 0x0c201f0002a47f89 */ /* 0x000e6200000e0000 */
[----:B------:R-:W-:Y:S04]  /*112f0*/  FMNMX.FTZ R118, R11, R118, !PT ;  /* 0x000000760b767209 */ /* 0x000fe80007810000 */
[----:B------:R-:W-:Y:S04]  /*11300*/  FMNMX.FTZ R118, R14, R118, !PT ;  /* 0x000000760e767209 */ /* 0x000fe80007810000 */
[----:B------:R-:W-:Y:S04]  /*11310*/  FMNMX.FTZ R118, R15, R118, !PT ;  /* 0x000000760f767209 */ /* 0x000fe80007810000 */
[----:B------:R-:W-:Y:S02]  /*11320*/  FMNMX.FTZ R119, R26, R118, !PT ;  /* 0x000000761a777209 */ /* 0x000fe40007810000 */
[----:B------:R-:W-:Y:S02]  /*11330*/  FMNMX.FTZ R118, R45, R113, !PT ;  /* 0x000000712d767209 */ /* 0x000fe40007810000 */
[----:B------:R-:W-:Y:S02]  /*11340*/  FMNMX.FTZ R113, R27, R119, !PT ;  /* 0x000000771b717209 */ /* 0x000fe40007810000 */
[----:B------:R-:W2:Y:S02]  /*11350*/  SHFL.BFLY PT, R119, R3, 0x1, 0x1f ;  /* 0x0c201f0003777f89 */ /* 0x000ea400000e0000 */
[----:B------:R-:W-:Y:S02]  /*11360*/  FMNMX.FTZ R113, R30, R113, !PT ;  /* 0x000000711e717209 */ /* 0x000fe40007810000 */
[----:B-1----:R-:W-:Y:S02]  /*11370*/  FMNMX.FTZ R120, R2, R164, !PT ;  /* 0x000000a402787209 */ /* 0x002fe40007810000 */
[----:B------:R-:W-:Y:S02]  /*11380*/  FMNMX.FTZ R2, R31, R113, !PT ;  /* 0x000000711f027209 */ /* 0x000fe40007810000 */
[----:B------:R-:W1:Y:S01]  /*11390*/  SHFL.BFLY PT, R165, R118, 0x2, 0x1f ;  /* 0x0c401f0076a57f89 */ /* 0x000e6200000e0000 */
[----:B------:R-:W-:Y:S01]  /*113a0*/  FADD.FTZ R0, -R120, R0 ;  /* 0x0000000078007221 */ /* 0x000fe20000010100 */
[----:B------:R-:W-:Y:S01]  /*113b0*/  FMNMX.FTZ R113, R42, R2, !PT ;  /* 0x000000022a717209 */ /* 0x000fe20007810000 */
[----:B------:R-:W-:Y:S02]  /*113c0*/  FMUL.FTZ R166, R120, c[0x0][0x2d0] ;  /* 0x0000b40078a67a20 */ /* 0x000fe40000410000 */
[----:B------:R-:W-:Y:S01]  /*113d0*/  FMUL.FTZ R2, R0, c[0x0][0x2d0] ;  /* 0x0000b40000027a20 */ /* 0x000fe20000410000 */
[----:B------:R-:W-:Y:S01]  /*113e0*/  FMNMX.FTZ R0, R43, R113, !PT ;  /* 0x000000712b007209 */ /* 0x000fe20007810000 */
[--C-:B------:R-:W-:Y:S02]  /*113f0*/  FFMA.FTZ R173, R32, c[0x0][0x2d0], -R166.reuse ;  /* 0x0000b40020ad7a23 */ /* 0x100fe400000108a6 */
[----:B------:R3:W4:Y:S01]  /*11400*/  MUFU.EX2 R113, R2 ;  /* 0x0000000200717308 */ /* 0x0007220000000800 */
[----:B------:R-:W-:Y:S01]  /*11410*/  FMNMX.FTZ R0, R46, R0, !PT ;  /* 0x000000002e007209 */ /* 0x000fe20007810000 */
[--C-:B------:R-:W-:Y:S02]  /*11420*/  FFMA.FTZ R172, R33, c[0x0][0x2d0], -R166.reuse ;  /* 0x0000b40021ac7a23 */ /* 0x100fe400000108a6 */
[--C-:B------:R-:W-:Y:S01]  /*11430*/  FFMA.FTZ R176, R20, c[0x0][0x2d0], -R166.reuse ;  /* 0x0000b40014b07a23 */ /* 0x100fe200000108a6 */
[----:B------:R-:W-:Y:S01]  /*11440*/  FMNMX.FTZ R0, R47, R0, !PT ;  /* 0x000000002f007209 */ /* 0x000fe20007810000 */
[--C-:B------:R-:W-:Y:S01]  /*11450*/  FFMA.FTZ R174, R21, c[0x0][0x2d0], -R166.reuse ;  /* 0x0000b40015ae7a23 */ /* 0x100fe200000108a6 */
[----:B--2---:R-:W-:Y:S01]  /*11460*/  FMNMX.FTZ R119, R3, R119, !PT ;  /* 0x0000007703777209 */ /* 0x004fe20007810000 */
[--C-:B------:R-:W-:Y:S02]  /*11470*/  FFMA.FTZ R187, R36, c[0x0][0x2d0], -R166.reuse ;  /* 0x0000b40024bb7a23 */ /* 0x100fe400000108a6 */
[----:B------:R-:W2:Y:S01]  /*11480*/  SHFL.BFLY PT, R3, R0, 0x2, 0x1f ;  /* 0x0c401f0000037f89 */ /* 0x000ea200000e0000 */
[--C-:B------:R-:W-:Y:S01]  /*11490*/  FFMA.FTZ R186, R37, c[0x0][0x2d0], -R166.reuse ;  /* 0x0000b40025ba7a23 */ /* 0x100fe200000108a6 */
[----:B------:R-:W-:Y:S01]  /*114a0*/  MUFU.EX2 R221, R174 ;  /* 0x000000ae00dd7308 */ /* 0x000fe20000000800 */
[--C-:B------:R-:W-:Y:S09]  /*114b0*/  FFMA.FTZ R185, R48, c[0x0][0x2d0], -R166.reuse ;  /* 0x0000b40030b97a23 */ /* 0x100ff200000108a6 */
[----:B------:R-:W-:Y:S01]  /*114c0*/  MUFU.EX2 R222, R173 ;  /* 0x000000ad00de7308 */ /* 0x000fe20000000800 */
[--C-:B---3--:R-:W-:Y:S01]  /*114d0*/  FFMA.FTZ R2, R4, c[0x0][0x2d0], -R166.reuse ;  /* 0x0000b40004027a23 */ /* 0x108fe200000108a6 */
[----:B-1----:R-:W-:Y:S01]  /*114e0*/  FMNMX.FTZ R4, R118, R165, !PT ;  /* 0x000000a576047209 */ /* 0x002fe20007810000 */
[----:B------:R-:W-:Y:S02]  /*114f0*/  FMUL.FTZ R165, R119, c[0x0][0x2d0] ;  /* 0x0000b40077a57a20 */ /* 0x000fe40000410000 */
[----:B----4-:R-:W-:Y:S02]  /*11500*/  FMUL.FTZ R20, R113, R128 ;  /* 0x0000008071147220 */ /* 0x010fe40000410000 */
[----:B------:R-:W1:Y:S01]  /*11510*/  SHFL.BFLY PT, R118, R4, 0x1, 0x1f ;  /* 0x0c201f0004767f89 */ /* 0x000e6200000e0000 */
[--C-:B------:R-:W-:Y:S02]  /*11520*/  FFMA.FTZ R6, R6, c[0x0][0x2d0], -R165.reuse ;  /* 0x0000b40006067a23 */ /* 0x100fe400000108a5 */
[----:B------:R3:W-:Y:S01]  /*11530*/  MUFU.EX2 R178, R2 ;  /* 0x0000000200b27308 */ /* 0x0007e20000000800 */
[--C-:B------:R-:W-:Y:S01]  /*11540*/  FFMA.FTZ R168, R34, c[0x0][0x2d0], -R165.reuse ;  /* 0x0000b40022a87a23 */ /* 0x100fe200000108a5 */
[----:B--2---:R-:W-:Y:S01]  /*11550*/  FMNMX.FTZ R0, R0, R3, !PT ;  /* 0x0000000300007209 */ /* 0x004fe20007810000 */
[--C-:B------:R-:W-:Y:S02]  /*11560*/  FFMA.FTZ R167, R35, c[0x0][0x2d0], -R165.reuse ;  /* 0x0000b40023a77a23 */ /* 0x100fe400000108a5 */
[----:B------:R-:W-:Y:S01]  /*11570*/  FMUL.FTZ R21, R113, R129 ;  /* 0x0000008171157220 */ /* 0x000fe20000410000 */
[----:B------:R-:W-:Y:S01]  /*11580*/  LDSM.16.MT88.4 R32, [R189] ;  /* 0x00000000bd20783b */ /* 0x000fe20000004200 */
[--C-:B------:R-:W-:Y:S02]  /*11590*/  FFMA.FTZ R170, R22, c[0x0][0x2d0], -R165.reuse ;  /* 0x0000b40016aa7a23 */ /* 0x100fe400000108a5 */
[--C-:B------:R-:W-:Y:S01]  /*115a0*/  FFMA.FTZ R169, R23, c[0x0][0x2d0], -R165.reuse ;  /* 0x0000b40017a97a23 */ /* 0x100fe200000108a5 */
[----:B------:R-:W-:Y:S01]  /*115b0*/  MUFU.EX2 R177, R6 ;  /* 0x0000000600b17308 */ /* 0x000fe20000000800 */
[C---:B------:R-:W-:Y:S02]  /*115c0*/  FMUL.FTZ R48, R113.reuse, R124 ;  /* 0x0000007c71307220 */ /* 0x040fe40000410000 */
[C---:B------:R-:W-:Y:S01]  /*115d0*/  FMUL.FTZ R52, R113.reuse, R52 ;  /* 0x0000003471347220 */ /* 0x040fe20000410000 */
[----:B------:R-:W2:Y:S01]  /*115e0*/  SHFL.BFLY PT, R3, R0, 0x1, 0x1f ;  /* 0x0c201f0000037f89 */ /* 0x000ea200000e0000 */
[C---:B------:R-:W-:Y:S02]  /*115f0*/  FMUL.FTZ R53, R113.reuse, R53 ;  /* 0x0000003571357220 */ /* 0x040fe40000410000 */
[C---:B------:R-:W-:Y:S02]  /*11600*/  FMUL.FTZ R64, R113.reuse, R64 ;  /* 0x0000004071407220 */ /* 0x040fe40000410000 */
[C---:B------:R-:W-:Y:S01]  /*11610*/  FMUL.FTZ R65, R113.reuse, R65 ;  /* 0x0000004171417220 */ /* 0x040fe20000410000 */
[----:B------:R-:W-:Y:S01]  /*11620*/  MUFU.EX2 R217, R170 ;  /* 0x000000aa00d97308 */ /* 0x000fe20000000800 */
[----:B------:R-:W-:Y:S01]  /*11630*/  FMUL.FTZ R68, R113, R68 ;  /* 0x0000004471447220 */ /* 0x000fe20000410000 */
[----:B-1----:R-:W-:Y:S01]  /*11640*/  FMNMX.FTZ R118, R4, R118, !PT ;  /* 0x0000007604767209 */ /* 0x002fe20007810000 */
[----:B------:R-:W-:Y:S02]  /*11650*/  FFMA.FTZ R4, R16, c[0x0][0x2d0], -R166 ;  /* 0x0000b40010047a23 */ /* 0x000fe400000108a6 */
[----:B---3--:R-:W-:Y:S02]  /*11660*/  FADD.FTZ R2, -R119, R112 ;  /* 0x0000007077027221 */ /* 0x008fe40000010100 */
[C---:B------:R-:W-:Y:S02]  /*11670*/  FMUL.FTZ R16, R113.reuse, R132 ;  /* 0x0000008471107220 */ /* 0x040fe40000410000 */
[----:B------:R-:W-:Y:S01]  /*11680*/  FMUL.FTZ R2, R2, c[0x0][0x2d0] ;  /* 0x0000b40002027a20 */ /* 0x000fe20000410000 */
[----:B------:R1:W-:Y:S01]  /*11690*/  MUFU.EX2 R216, R4 ;  /* 0x0000000400d87308 */ /* 0x0003e20000000800 */
[C---:B------:R-:W-:Y:S02]  /*116a0*/  FMUL.FTZ R69, R113.reuse, R69 ;  /* 0x0000004571457220 */ /* 0x040fe40000410000 */
[C---:B------:R-:W-:Y:S02]  /*116b0*/  FMUL.FTZ R80, R113.reuse, R80 ;  /* 0x0000005071507220 */ /* 0x040fe40000410000 */
[C---:B------:R-:W-:Y:S02]  /*116c0*/  FMUL.FTZ R81, R113.reuse, R81 ;  /* 0x0000005171517220 */ /* 0x040fe40000410000 */
[----:B------:R-:W-:Y:S01]  /*116d0*/  FMUL.FTZ R84, R113, R84 ;  /* 0x0000005471547220 */ /* 0x000fe20000410000 */
[----:B--2---:R-:W-:Y:S01]  /*116e0*/  FMNMX.FTZ R3, R0, R3, !PT ;  /* 0x0000000300037209 */ /* 0x004fe20007810000 */
[--C-:B------:R-:W-:Y:S01]  /*116f0*/  FFMA.FTZ R0, R19, c[0x0][0x2d0], -R165.reuse ;  /* 0x0000b40013007a23 */ /* 0x100fe200000108a5 */
[----:B------:R2:W3:Y:S01]  /*11700*/  MUFU.EX2 R112, R2 ;  /* 0x0000000200707308 */ /* 0x0004e20000000800 */
[----:B------:R-:W-:Y:S02]  /*11710*/  FMUL.FTZ R85, R113, R85 ;  /* 0x0000005571557220 */ /* 0x000fe40000410000 */
[----:B------:R-:W-:Y:S02]  /*11720*/  FMUL.FTZ R164, R3, c[0x0][0x2d0] ;  /* 0x0000b40003a47a20 */ /* 0x000fe40000410000 */
[C---:B------:R-:W-:Y:S02]  /*11730*/  FMUL.FTZ R96, R113.reuse, R96 ;  /* 0x0000006071607220 */ /* 0x040fe40000410000 */
[C---:B------:R-:W-:Y:S02]  /*11740*/  FMUL.FTZ R97, R113.reuse, R97 ;  /* 0x0000006171617220 */ /* 0x040fe40000410000 */
[C---:B------:R-:W-:Y:S01]  /*11750*/  FMUL.FTZ R100, R113.reuse, R100 ;  /* 0x0000006471647220 */ /* 0x040fe20000410000 */
[----:B------:R4:W-:Y:S01]  /*11760*/  MUFU.EX2 R233, R0 ;  /* 0x0000000000e97308 */ /* 0x0009e20000000800 */
[C---:B------:R-:W-:Y:S02]  /*11770*/  FMUL.FTZ R101, R113.reuse, R101 ;  /* 0x0000006571657220 */ /* 0x040fe40000410000 */
[----:B------:R-:W-:Y:S02]  /*11780*/  FMUL.FTZ R108, R113, R108 ;  /* 0x0000006c716c7220 */ /* 0x000fe40000410000 */
[--C-:B-1----:R-:W-:Y:S02]  /*11790*/  FFMA.FTZ R4, R17, c[0x0][0x2d0], -R166.reuse ;  /* 0x0000b40011047a23 */ /* 0x102fe400000108a6 */
[C---:B------:R-:W-:Y:S02]  /*117a0*/  FMUL.FTZ R17, R113.reuse, R133 ;  /* 0x0000008571117220 */ /* 0x040fe40000410000 */
[----:B------:R-:W-:Y:S01]  /*117b0*/  FMUL.FTZ R109, R113, R109 ;  /* 0x0000006d716d7220 */ /* 0x000fe20000410000 */
[----:B------:R1:W-:Y:S01]  /*117c0*/  MUFU.EX2 R235, R4 ;  /* 0x0000000400eb7308 */ /* 0x0003e20000000800 */
[--C-:B------:R-:W-:Y:S02]  /*117d0*/  FFMA.FTZ R183, R38, c[0x0][0x2d0], -R165.reuse ;  /* 0x0000b40026b77a23 */ /* 0x100fe400000108a5 */
[----:B------:R-:W-:Y:S02]  /*117e0*/  FFMA.FTZ R182, R39, c[0x0][0x2d0], -R165 ;  /* 0x0000b40027b67a23 */ /* 0x000fe400000108a5 */
[--C-:B--2---:R-:W-:Y:S02]  /*117f0*/  FFMA.FTZ R2, R5, c[0x0][0x2d0], -R166.reuse ;  /* 0x0000b40005027a23 */ /* 0x104fe400000108a6 */
[C---:B---3--:R-:W-:Y:S02]  /*11800*/  FMUL.FTZ R22, R112.reuse, R130 ;  /* 0x0000008270167220 */ /* 0x048fe40000410000 */
[C---:B------:R-:W-:Y:S01]  /*11810*/  FMUL.FTZ R23, R112.reuse, R131 ;  /* 0x0000008370177220 */ /* 0x040fe20000410000 */
[----:B------:R2:W-:Y:S01]  /*11820*/  MUFU.EX2 R218, R2 ;  /* 0x0000000200da7308 */ /* 0x0005e20000000800 */
[----:B------:R-:W3:Y:S01]  /*11830*/  LDSM.16.MT88.4 R128, [R190] ;  /* 0x00000000be80783b */ /* 0x000ee20000004200 */
[----:B------:R-:W-:Y:S02]  /*11840*/  FMUL.FTZ R19, R112, R135 ;  /* 0x0000008770137220 */ /* 0x000fe40000410000 */
[----:B----4-:R-:W-:Y:S02]  /*11850*/  FADD.FTZ R0, -R3, R115 ;  /* 0x0000007303007221 */ /* 0x010fe40000010100 */
[----:B------:R-:W-:Y:S02]  /*11860*/  FFMA.FTZ R166, R49, c[0x0][0x2d0], -R166 ;  /* 0x0000b40031a67a23 */ /* 0x000fe400000108a6 */
[----:B------:R-:W-:Y:S02]  /*11870*/  FMUL.FTZ R0, R0, c[0x0][0x2d0] ;  /* 0x0000b40000007a20 */ /* 0x000fe40000410000 */
[----:B------:R-:W-:Y:S01]  /*11880*/  FMUL.FTZ R49, R113, R125 ;  /* 0x0000007d71317220 */ /* 0x000fe20000410000 */
[----:B------:R-:W-:Y:S01]  /*11890*/  MUFU.EX2 R219, R169 ;  /* 0x000000a900db7308 */ /* 0x000fe20000000800 */
[----:B------:R-:W-:Y:S02]  /*118a0*/  FMUL.FTZ R54, R112, R54 ;  /* 0x0000003670367220 */ /* 0x000fe40000410000 */
[--C-:B-1----:R-:W-:Y:S02]  /*118b0*/  FFMA.FTZ R4, R18, c[0x0][0x2d0], -R165.reuse ;  /* 0x0000b40012047a23 */ /* 0x102fe400000108a5 */
[C---:B------:R-:W-:Y:S02]  /*118c0*/  FMUL.FTZ R18, R112.reuse, R134 ;  /* 0x0000008670127220 */ /* 0x040fe40000410000 */
[C---:B------:R-:W-:Y:S02]  /*118d0*/  FMUL.FTZ R55, R112.reuse, R55 ;  /* 0x0000003770377220 */ /* 0x040fe40000410000 */
[C---:B------:R-:W-:Y:S01]  /*118e0*/  FMUL.FTZ R66, R112.reuse, R66 ;  /* 0x0000004270427220 */ /* 0x040fe20000410000 */
[----:B------:R-:W1:Y:S01]  /*118f0*/  MUFU.EX2 R234, R4 ;  /* 0x0000000400ea7308 */ /* 0x000e620000000800 */
[C---:B------:R-:W-:Y:S02]  /*11900*/  FMUL.FTZ R67, R112.reuse, R67 ;  /* 0x0000004370437220 */ /* 0x040fe40000410000 */
[--C-:B--2---:R-:W-:Y:S02]  /*11910*/  FFMA.FTZ R2, R7, c[0x0][0x2d0], -R165.reuse ;  /* 0x0000b40007027a23 */ /* 0x104fe400000108a5 */
[C---:B------:R-:W-:Y:S02]  /*11920*/  FMUL.FTZ R7, R112.reuse, R139 ;  /* 0x0000008b70077220 */ /* 0x040fe40000410000 */
        /* <DEDUP_REMOVED lines=8> */
[----:B------:R-:W4:Y:S01]  /*119b0*/  MUFU.EX2 R0, R0 ;  /* 0x0000000000007308 */ /* 0x000f220000000800 */
[C---:B------:R-:W-:Y:S02]  /*119c0*/  FMUL.FTZ R99, R112.reuse, R99 ;  /* 0x0000006370637220 */ /* 0x040fe40000410000 */
[----:B------:R-:W-:Y:S01]  /*119d0*/  FMUL.FTZ R102, R112, R102 ;  /* 0x0000006670667220 */ /* 0x000fe20000410000 */
[----:B-1----:R-:W-:Y:S01]  /*119e0*/  F2FP.BF16.PACK_AB R115, R233, R234 ;  /* 0x000000eae973723e */ /* 0x002fe200000010ff */
[----:B------:R-:W-:Y:S02]  /*119f0*/  FMUL.FTZ R4, R118, c[0x0][0x2d0] ;  /* 0x0000b40076047a20 */ /* 0x000fe40000410000 */
[----:B------:R-:W-:Y:S02]  /*11a00*/  FMUL.FTZ R103, R112, R103 ;  /* 0x0000006770677220 */ /* 0x000fe40000410000 */
[--C-:B------:R-:W-:Y:S01]  /*11a10*/  FFMA.FTZ R5, R8, c[0x0][0x2d0], -R4.reuse ;  /* 0x0000b40008057a23 */ /* 0x100fe20000010804 */
[----:B------:R-:W-:Y:S01]  /*11a20*/  MUFU.EX2 R139, R176 ;  /* 0x000000b0008b7308 */ /* 0x000fe20000000800 */
[--C-:B------:R-:W-:Y:S02]  /*11a30*/  FFMA.FTZ R6, R13, c[0x0][0x2d0], -R4.reuse ;  /* 0x0000b4000d067a23 */ /* 0x100fe40000010804 */
[----:B------:R-:W-:Y:S02]  /*11a40*/  FFMA.FTZ R184, R44, c[0x0][0x2d0], -R4 ;  /* 0x0000b4002cb87a23 */ /* 0x000fe40000010804 */
[----:B--2---:R-:W-:Y:S01]  /*11a50*/  FADD.FTZ R2, -R118, R114 ;  /* 0x0000007276027221 */ /* 0x004fe20000010100 */
[----:B------:R-:W-:Y:S01]  /*11a60*/  F2FP.BF16.PACK_AB R114, R235, R216 ;  /* 0x000000d8eb72723e */ /* 0x000fe200000010ff */
[--C-:B------:R-:W-:Y:S02]  /*11a70*/  FFMA.FTZ R204, R45, c[0x0][0x2d0], -R4.reuse ;  /* 0x0000b4002dcc7a23 */ /* 0x100fe40000010804 */
[----:B------:R-:W-:Y:S01]  /*11a80*/  FMUL.FTZ R2, R2, c[0x0][0x2d0] ;  /* 0x0000b40002027a20 */ /* 0x000fe20000410000 */
[----:B------:R1:W-:Y:S01]  /*11a90*/  MUFU.EX2 R209, R5 ;  /* 0x0000000500d17308 */ /* 0x0003e20000000800 */
[C---:B------:R-:W-:Y:S02]  /*11aa0*/  FMUL.FTZ R110, R112.reuse, R110 ;  /* 0x0000006e706e7220 */ /* 0x040fe40000410000 */
[----:B------:R-:W-:Y:S02]  /*11ab0*/  FMUL.FTZ R111, R112, R111 ;  /* 0x0000006f706f7220 */ /* 0x000fe40000410000 */
[--C-:B------:R-:W-:Y:S02]  /*11ac0*/  FFMA.FTZ R181, R50, c[0x0][0x2d0], -R165.reuse ;  /* 0x0000b40032b57a23 */ /* 0x100fe400000108a5 */
[----:B------:R-:W-:Y:S02]  /*11ad0*/  FFMA.FTZ R165, R51, c[0x0][0x2d0], -R165 ;  /* 0x0000b40033a57a23 */ /* 0x000fe400000108a5 */
[C---:B------:R-:W-:Y:S01]  /*11ae0*/  FMUL.FTZ R50, R112.reuse, R126 ;  /* 0x0000007e70327220 */ /* 0x040fe20000410000 */
[----:B------:R2:W-:Y:S01]  /*11af0*/  MUFU.EX2 R232, R6 ;  /* 0x0000000600e87308 */ /* 0x0005e20000000800 */
[----:B------:R-:W-:Y:S02]  /*11b00*/  FMUL.FTZ R51, R112, R127 ;  /* 0x0000007f70337220 */ /* 0x000fe40000410000 */
[--C-:B------:R-:W-:Y:S02]  /*11b10*/  FFMA.FTZ R24, R24, c[0x0][0x2d0], -R4.reuse ;  /* 0x0000b40018187a23 */ /* 0x100fe40000010804 */
[--C-:B------:R-:W-:Y:S02]  /*11b20*/  FFMA.FTZ R25, R25, c[0x0][0x2d0], -R4.reuse ;  /* 0x0000b40019197a23 */ /* 0x100fe40000010804 */
[--C-:B------:R-:W-:Y:S02]  /*11b30*/  FFMA.FTZ R171, R28, c[0x0][0x2d0], -R4.reuse ;  /* 0x0000b4001cab7a23 */ /* 0x100fe40000010804 */
[----:B------:R-:W-:Y:S01]  /*11b40*/  FFMA.FTZ R28, R112, R208, R177 ;  /* 0x000000d0701c7223 */ /* 0x000fe200000100b1 */
[----:B------:R-:W5:Y:S01]  /*11b50*/  MUFU.EX2 R2, R2 ;  /* 0x0000000200027308 */ /* 0x000f620000000800 */
[----:B------:R-:W-:Y:S02]  /*11b60*/  FFMA.FTZ R175, R29, c[0x0][0x2d0], -R4 ;  /* 0x0000b4001daf7a23 */ /* 0x000fe40000010804 */
[----:B------:R-:W-:Y:S02]  /*11b70*/  FFMA.FTZ R29, R113, R205, R178 ;  /* 0x000000cd711d7223 */ /* 0x000fe400000100b2 */
[--C-:B-1----:R-:W-:Y:S02]  /*11b80*/  FFMA.FTZ R5, R9, c[0x0][0x2d0], -R4.reuse ;  /* 0x0000b40009057a23 */ /* 0x102fe40000010804 */
[--C-:B------:R-:W-:Y:S02]  /*11b90*/  FFMA.FTZ R180, R40, c[0x0][0x2d0], -R4.reuse ;  /* 0x0000b40028b47a23 */ /* 0x100fe40000010804 */
[----:B------:R-:W-:Y:S01]  /*11ba0*/  FFMA.FTZ R179, R41, c[0x0][0x2d0], -R4 ;  /* 0x0000b40029b37a23 */ /* 0x000fe20000010804 */
[----:B------:R-:W1:Y:S01]  /*11bb0*/  MUFU.EX2 R210, R5 ;  /* 0x0000000500d27308 */ /* 0x000e620000000800 */
[C---:B----4-:R-:W-:Y:S02]  /*11bc0*/  FMUL.FTZ R38, R0.reuse, R154 ;  /* 0x0000009a00267220 */ /* 0x050fe40000410000 */
[C---:B------:R-:W-:Y:S02]  /*11bd0*/  FMUL.FTZ R39, R0.reuse, R155 ;  /* 0x0000009b00277220 */ /* 0x040fe40000410000 */
[----:B--2---:R-:W-:Y:S02]  /*11be0*/  FFMA.FTZ R6, R11, c[0x0][0x2d0], -R164 ;  /* 0x0000b4000b067a23 */ /* 0x004fe400000108a4 */
[C---:B------:R-:W-:Y:S02]  /*11bf0*/  FMUL.FTZ R11, R0.reuse, R143 ;  /* 0x0000008f000b7220 */ /* 0x040fe40000410000 */
[C---:B------:R-:W-:Y:S01]  /*11c00*/  FMUL.FTZ R58, R0.reuse, R58 ;  /* 0x0000003a003a7220 */ /* 0x040fe20000410000 */
[----:B------:R2:W-:Y:S01]  /*11c10*/  MUFU.EX2 R206, R6 ;  /* 0x0000000600ce7308 */ /* 0x0005e20000000800 */
[C---:B------:R-:W-:Y:S02]  /*11c20*/  FMUL.FTZ R59, R0.reuse, R59 ;  /* 0x0000003b003b7220 */ /* 0x040fe40000410000 */
[----:B------:R-:W-:Y:S02]  /*11c30*/  FMUL.FTZ R62, R0, R62 ;  /* 0x0000003e003e7220 */ /* 0x000fe40000410000 */
[C---:B-----5:R-:W-:Y:S02]  /*11c40*/  FMUL.FTZ R8, R2.reuse, R140 ;  /* 0x0000008c02087220 */ /* 0x060fe40000410000 */
[C---:B------:R-:W-:Y:S02]  /*11c50*/  FMUL.FTZ R9, R2.reuse, R141 ;  /* 0x0000008d02097220 */ /* 0x040fe40000410000 */
[C---:B------:R-:W-:Y:S01]  /*11c60*/  FMUL.FTZ R13, R2.reuse, R145 ;  /* 0x00000091020d7220 */ /* 0x040fe20000410000 */
[----:B------:R-:W-:Y:S01]  /*11c70*/  MUFU.EX2 R176, R166 ;  /* 0x000000a600b07308 */ /* 0x000fe20000000800 */
[C---:B------:R-:W-:Y:S02]  /*11c80*/  FMUL.FTZ R36, R2.reuse, R152 ;  /* 0x0000009802247220 */ /* 0x040fe40000410000 */
[----:B------:R-:W-:Y:S01]  /*11c90*/  FMUL.FTZ R37, R2, R153 ;  /* 0x0000009902257220 */ /* 0x000fe20000410000 */
[----:B-1----:R-:W-:Y:S01]  /*11ca0*/  F2FP.BF16.PACK_AB R124, R210, R209 ;  /* 0x000000d1d27c723e */ /* 0x002fe200000010ff */
[----:B------:R-:W-:Y:S02]  /*11cb0*/  FFMA.FTZ R5, R12, c[0x0][0x2d0], -R4 ;  /* 0x0000b4000c057a23 */ /* 0x000fe40000010804 */
[----:B------:R-:W-:Y:S02]  /*11cc0*/  FMUL.FTZ R4, R113, R136 ;  /* 0x0000008871047220 */ /* 0x000fe40000410000 */
[C---:B------:R-:W-:Y:S01]  /*11cd0*/  FMUL.FTZ R12, R2.reuse, R144 ;  /* 0x00000090020c7220 */ /* 0x040fe20000410000 */
[----:B------:R-:W1:Y:S01]  /*11ce0*/  MUFU.EX2 R231, R5 ;  /* 0x0000000500e77308 */ /* 0x000e620000000800 */
[C---:B------:R-:W-:Y:S02]  /*11cf0*/  FMUL.FTZ R56, R2.reuse, R56 ;  /* 0x0000003802387220 */ /* 0x040fe40000410000 */
[----:B------:R-:W-:Y:S02]  /*11d00*/  FMUL.FTZ R57, R2, R57 ;  /* 0x0000003902397220 */ /* 0x000fe40000410000 */
[--C-:B--2---:R-:W-:Y:S02]  /*11d10*/  FFMA.FTZ R6, R15, c[0x0][0x2d0], -R164.reuse ;  /* 0x0000b4000f067a23 */ /* 0x104fe400000108a4 */
[----:B------:R-:W-:Y:S02]  /*11d20*/  FMUL.FTZ R15, R0, R147 ;  /* 0x00000093000f7220 */ /* 0x000fe40000410000 */
[C---:B------:R-:W-:Y:S01]  /*11d30*/  FMUL.FTZ R60, R2.reuse, R60 ;  /* 0x0000003c023c7220 */ /* 0x040fe20000410000 */
[----:B------:R2:W-:Y:S01]  /*11d40*/  MUFU.EX2 R225, R6 ;  /* 0x0000000600e17308 */ /* 0x0005e20000000800 */
[----:B------:R-:W-:Y:S02]  /*11d50*/  FMUL.FTZ R61, R2, R61 ;  /* 0x0000003d023d7220 */ /* 0x000fe40000410000 */
[----:B------:R-:W-:Y:S02]  /*11d60*/  FMUL.FTZ R63, R0, R63 ;  /* 0x0000003f003f7220 */ /* 0x000fe40000410000 */
[C---:B------:R-:W-:Y:S02]  /*11d70*/  FMUL.FTZ R72, R2.reuse, R72 ;  /* 0x0000004802487220 */ /* 0x040fe40000410000 */
[----:B------:R-:W-:Y:S02]  /*11d80*/  FMUL.FTZ R73, R2, R73 ;  /* 0x0000004902497220 */ /* 0x000fe40000410000 */
[C---:B------:R-:W-:Y:S01]  /*11d90*/  FMUL.FTZ R74, R0.reuse, R74 ;  /* 0x0000004a004a7220 */ /* 0x040fe20000410000 */
[----:B------:R-:W-:Y:S01]  /*11da0*/  MUFU.EX2 R213, R24 ;  /* 0x0000001800d57308 */ /* 0x000fe20000000800 */
[----:B------:R-:W-:Y:S02]  /*11db0*/  FMUL.FTZ R75, R0, R75 ;  /* 0x0000004b004b7220 */ /* 0x000fe40000410000 */
[----:B------:R-:W-:Y:S01]  /*11dc0*/  FMUL.FTZ R76, R2, R76 ;  /* 0x0000004c024c7220 */ /* 0x000fe20000410000 */
[----:B-1----:R-:W-:Y:S01]  /*11dd0*/  F2FP.BF16.PACK_AB R126, R232, R231 ;  /* 0x000000e7e87e723e */ /* 0x002fe200000010ff */
[--C-:B------:R-:W-:Y:S02]  /*11de0*/  FFMA.FTZ R5, R10, c[0x0][0x2d0], -R164.reuse ;  /* 0x0000b4000a057a23 */ /* 0x100fe400000108a4 */
[----:B------:R-:W-:Y:S02]  /*11df0*/  FMUL.FTZ R10, R0, R142 ;  /* 0x0000008e000a7220 */ /* 0x000fe40000410000 */
[----:B------:R-:W-:Y:S01]  /*11e00*/  FMUL.FTZ R77, R2, R77 ;  /* 0x0000004d024d7220 */ /* 0x000fe20000410000 */
[----:B------:R-:W1:Y:S01]  /*11e10*/  MUFU.EX2 R207, R5 ;  /* 0x0000000500cf7308 */ /* 0x000e620000000800 */
[C---:B------:R-:W-:Y:S02]  /*11e20*/  FMUL.FTZ R78, R0.reuse, R78 ;  /* 0x0000004e004e7220 */ /* 0x040fe40000410000 */
[----:B------:R-:W-:Y:S02]  /*11e30*/  FMUL.FTZ R79, R0, R79 ;  /* 0x0000004f004f7220 */ /* 0x000fe40000410000 */
[----:B--2---:R-:W-:Y:S01]  /*11e40*/  FMUL.FTZ R6, R112, R138 ;  /* 0x0000008a70067220 */ /* 0x004fe20000410000 */
[----:B------:R-:W-:Y:S01]  /*11e50*/  F2FP.BF16.PACK_AB R112, R218, R178 ;  /* 0x000000b2da70723e */ /* 0x000fe200000010ff */
[--C-:B------:R-:W-:Y:S02]  /*11e60*/  FFMA.FTZ R132, R42, c[0x0][0x2d0], -R164.reuse ;  /* 0x0000b4002a847a23 */ /* 0x100fe400000108a4 */
[--C-:B------:R-:W-:Y:S01]  /*11e70*/  FFMA.FTZ R133, R43, c[0x0][0x2d0], -R164.reuse ;  /* 0x0000b4002b857a23 */ /* 0x100fe200000108a4 */
[----:B------:R2:W-:Y:S01]  /*11e80*/  MUFU.EX2 R215, R25 ;  /* 0x0000001900d77308 */ /* 0x0005e20000000800 */
[--C-:B------:R-:W-:Y:S02]  /*11e90*/  FFMA.FTZ R136, R46, c[0x0][0x2d0], -R164.reuse ;  /* 0x0000b4002e887a23 */ /* 0x100fe400000108a4 */
[C---:B------:R-:W-:Y:S02]  /*11ea0*/  FMUL.FTZ R88, R2.reuse, R88 ;  /* 0x0000005802587220 */ /* 0x040fe40000410000 */
[----:B------:R-:W-:Y:S02]  /*11eb0*/  FMUL.FTZ R89, R2, R89 ;  /* 0x0000005902597220 */ /* 0x000fe40000410000 */
[C---:B------:R-:W-:Y:S02]  /*11ec0*/  FMUL.FTZ R90, R0.reuse, R90 ;  /* 0x0000005a005a7220 */ /* 0x040fe40000410000 */
[----:B------:R-:W-:Y:S01]  /*11ed0*/  FMUL.FTZ R91, R0, R91 ;  /* 0x0000005b005b7220 */ /* 0x000fe20000410000 */
[----:B------:R-:W-:Y:S01]  /*11ee0*/  MUFU.EX2 R166, R132 ;  /* 0x0000008400a67308 */ /* 0x000fe20000000800 */
[C---:B------:R-:W-:Y:S02]  /*11ef0*/  FMUL.FTZ R92, R2.reuse, R92 ;  /* 0x0000005c025c7220 */ /* 0x040fe40000410000 */
[----:B------:R-:W-:Y:S01]  /*11f00*/  FMUL.FTZ R93, R2, R93 ;  /* 0x0000005d025d7220 */ /* 0x000fe20000410000 */
[----:B-1----:R-:W-:Y:S01]  /*11f10*/  F2FP.BF16.PACK_AB R125, R206, R207 ;  /* 0x000000cfce7d723e */ /* 0x002fe200000010ff */
[--C-:B------:R-:W-:Y:S02]  /*11f20*/  FFMA.FTZ R5, R14, c[0x0][0x2d0], -R164.reuse ;  /* 0x0000b4000e057a23 */ /* 0x100fe400000108a4 */
[C---:B------:R-:W-:Y:S02]  /*11f30*/  FMUL.FTZ R14, R0.reuse, R146 ;  /* 0x00000092000e7220 */ /* 0x040fe40000410000 */
[C---:B------:R-:W-:Y:S01]  /*11f40*/  FMUL.FTZ R94, R0.reuse, R94 ;  /* 0x0000005e005e7220 */ /* 0x040fe20000410000 */
[----:B------:R-:W1:Y:S01]  /*11f50*/  MUFU.EX2 R228, R5 ;  /* 0x0000000500e47308 */ /* 0x000e620000000800 */
[----:B------:R-:W-:Y:S02]  /*11f60*/  FMUL.FTZ R95, R0, R95 ;  /* 0x0000005f005f7220 */ /* 0x000fe40000410000 */
[--C-:B------:R-:W-:Y:S02]  /*11f70*/  FFMA.FTZ R26, R26, c[0x0][0x2d0], -R164.reuse ;  /* 0x0000b4001a1a7a23 */ /* 0x100fe400000108a4 */
[--C-:B------:R-:W-:Y:S02]  /*11f80*/  FFMA.FTZ R27, R27, c[0x0][0x2d0], -R164.reuse ;  /* 0x0000b4001b1b7a23 */ /* 0x100fe400000108a4 */
[C---:B------:R-:W-:Y:S02]  /*11f90*/  FMUL.FTZ R104, R2.reuse, R104 ;  /* 0x0000006802687220 */ /* 0x040fe40000410000 */
[----:B------:R-:W-:Y:S01]  /*11fa0*/  FMUL.FTZ R105, R2, R105 ;  /* 0x0000006902697220 */ /* 0x000fe20000410000 */
[----:B------:R4:W-:Y:S01]  /*11fb0*/  MUFU.EX2 R212, R26 ;  /* 0x0000001a00d47308 */ /* 0x0009e20000000800 */
[C---:B------:R-:W-:Y:S02]  /*11fc0*/  FMUL.FTZ R106, R0.reuse, R106 ;  /* 0x0000006a006a7220 */ /* 0x040fe40000410000 */
[----:B------:R-:W-:Y:S02]  /*11fd0*/  FMUL.FTZ R107, R0, R107 ;  /* 0x0000006b006b7220 */ /* 0x000fe40000410000 */
[C---:B------:R-:W-:Y:S02]  /*11fe0*/  FMUL.FTZ R24, R2.reuse, R160 ;  /* 0x000000a002187220 */ /* 0x040fe40000410000 */
[----:B--2---:R-:W-:Y:S02]  /*11ff0*/  FMUL.FTZ R25, R2, R161 ;  /* 0x000000a102197220 */ /* 0x004fe40000410000 */
[--C-:B------:R-:W-:Y:S01]  /*12000*/  FFMA.FTZ R30, R30, c[0x0][0x2d0], -R164.reuse ;  /* 0x0000b4001e1e7a23 */ /* 0x100fe200000108a4 */
[----:B------:R2:W5:Y:S01]  /*12010*/  MUFU.EX2 R208, R27 ;  /* 0x0000001b00d07308 */ /* 0x0005620000000800 */
[--C-:B------:R-:W-:Y:S02]  /*12020*/  FFMA.FTZ R31, R31, c[0x0][0x2d0], -R164.reuse ;  /* 0x0000b4001f1f7a23 */ /* 0x100fe400000108a4 */
[----:B------:R-:W-:Y:S01]  /*12030*/  FFMA.FTZ R164, R47, c[0x0][0x2d0], -R164 ;  /* 0x0000b4002fa47a23 */ /* 0x000fe200000108a4 */
[----:B-1----:R-:W-:Y:S01]  /*12040*/  F2FP.BF16.PACK_AB R127, R225, R228 ;  /* 0x000000e4e17f723e */ /* 0x002fe200000010ff */
[----:B------:R-:W-:Y:S01]  /*12050*/  FMUL.FTZ R5, R113, R137 ;  /* 0x0000008971057220 */ /* 0x000fe20000410000 */
[C---:B------:R-:W-:Y:S01]  /*12060*/  F2FP.BF16.PACK_AB R113, R214.reuse, R177 ;  /* 0x000000b1d671723e */ /* 0x040fe200000010ff */
[----:B------:R-:W-:Y:S01]  /*12070*/  LDSM.16.MT88.4 R44, [R190+0x1000] ;  /* 0x00100000be2c783b */ /* 0x000fe20000004200 */
[----:B------:R-:W-:Y:S01]  /*12080*/  FADD.FTZ R138, R214, R28 ;  /* 0x0000001cd68a7221 */ /* 0x000fe20000010000 */
[----:B------:R-:W-:Y:S01]  /*12090*/  F2FP.BF16.PACK_AB R28, R221, R139 ;  /* 0x0000008bdd1c723e */ /* 0x000fe200000010ff */
[----:B------:R-:W1:Y:S01]  /*120a0*/  MUFU.EX2 R224, R172 ;  /* 0x000000ac00e07308 */ /* 0x000e620000000800 */
[----:B------:R-:W-:Y:S01]  /*120b0*/  FADD.FTZ R40, R218, R29 ;  /* 0x0000001dda287221 */ /* 0x000fe20000010000 */
[----:B------:R-:W-:Y:S01]  /*120c0*/  F2FP.BF16.PACK_AB R29, R219, R217 ;  /* 0x000000d9db1d723e */ /* 0x000fe200000010ff */
[-C--:B------:R-:W-:Y:S05]  /*120d0*/  HMMA.16816.F32.BF16 R4, R112, R32.reuse, R4 ;  /* 0x000000207004723c */ /* 0x080fea0000041804 */
[C---:B----4-:R-:W-:Y:S02]  /*120e0*/  FMUL.FTZ R26, R0.reuse, R162 ;  /* 0x000000a2001a7220 */ /* 0x050fe40000410000 */
[----:B------:R-:W-:Y:S01]  /*120f0*/  MUFU.EX2 R220, R168 ;  /* 0x000000a800dc7308 */ /* 0x000fe20000000800 */
[C---:B------:R-:W-:Y:S04]  /*12100*/  HMMA.16816.F32.BF16 R8, R124.reuse, R32, R8 ;  /* 0x000000207c08723c */ /* 0x040fe80000041808 */
[----:B--2---:R-:W-:Y:S01]  /*12110*/  FMUL.FTZ R27, R0, R163 ;  /* 0x000000a3001b7220 */ /* 0x004fe20000410000 */
[----:B-----5:R-:W-:Y:S02]  /*12120*/  F2FP.BF16.PACK_AB R41, R208, R212 ;  /* 0x000000d4d029723e */ /* 0x020fe400000010ff */
[C---:B------:R-:W-:Y:S01]  /*12130*/  FMUL.FTZ R32, R2.reuse, R148 ;  /* 0x0000009402207220 */ /* 0x040fe20000410000 */
[-C--:B------:R-:W-:Y:S01]  /*12140*/  HMMA.16816.F32.BF16 R12, R124, R34.reuse, R12 ;  /* 0x000000227c0c723c */ /* 0x080fe2000004180c */
[----:B------:R-:W2:Y:S03]  /*12150*/  MUFU.EX2 R223, R167 ;  /* 0x000000a700df7308 */ /* 0x000ea60000000800 */
[C---:B------:R-:W-:Y:S02]  /*12160*/  FMUL.FTZ R33, R2.reuse, R149 ;  /* 0x0000009502217220 */ /* 0x040fe40000410000 */
[----:B------:R-:W-:Y:S02]  /*12170*/  FFMA.FTZ R2, R2, R226, R209 ;  /* 0x000000e202027223 */ /* 0x000fe400000100d1 */
[C---:B------:R-:W-:Y:S03]  /*12180*/  HMMA.16816.F32.BF16 R16, R112.reuse, R34, R16 ;  /* 0x000000227010723c */ /* 0x040fe60000041810 */
[----:B------:R1:W-:Y:S01]  /*12190*/  MUFU.EX2 R178, R30 ;  /* 0x0000001e00b27308 */ /* 0x0003e20000000800 */
[----:B------:R-:W-:Y:S02]  /*121a0*/  FADD.FTZ R137, R210, R2 ;  /* 0x00000002d2897221 */ /* 0x000fe40000010000 */
[----:B------:R-:W-:Y:S01]  /*121b0*/  FADD.FTZ R2, R216, R40 ;  /* 0x00000028d8027221 */ /* 0x000fe20000010000 */
[----:B------:R-:W-:Y:S01]  /*121c0*/  F2FP.BF16.PACK_AB R40, R215, R213 ;  /* 0x000000d5d728723e */ /* 0x000fe200000010ff */
[-C--:B---3--:R-:W-:Y:S04]  /*121d0*/  HMMA.16816.F32.BF16 R20, R112, R128.reuse, R20 ;  /* 0x000000807014723c */ /* 0x088fe80000041814 */
[C---:B------:R-:W-:Y:S01]  /*121e0*/  FMUL.FTZ R34, R0.reuse, R150 ;  /* 0x0000009600227220 */ /* 0x040fe20000410000 */
[----:B------:R2:W3:Y:S01]  /*121f0*/  MUFU.EX2 R177, R31 ;  /* 0x0000001f00b17308 */ /* 0x0004e20000000800 */
[C---:B------:R-:W-:Y:S02]  /*12200*/  FMUL.FTZ R35, R0.reuse, R151 ;  /* 0x0000009700237220 */ /* 0x040fe40000410000 */
[----:B------:R-:W-:Y:S04]  /*12210*/  FADD.FTZ R2, R235, R2 ;  /* 0x00000002eb027221 */ /* 0x000fe80000010000 */
[----:B------:R-:W-:Y:S01]  /*12220*/  FADD.FTZ R2, R139, R2 ;  /* 0x000000028b027221 */ /* 0x000fe20000010000 */
[C---:B------:R-:W-:Y:S02]  /*12230*/  HMMA.16816.F32.BF16 R32, R124.reuse, R128, R32 ;  /* 0x000000807c20723c */ /* 0x040fe40000041820 */
[----:B------:R-:W-:Y:S02]  /*12240*/  MUFU.EX2 R211, R171 ;  /* 0x000000ab00d37308 */ /* 0x000fe40000000800 */
[----:B------:R-:W-:Y:S01]  /*12250*/  FFMA.FTZ R0, R0, R227, R207 ;  /* 0x000000e300007223 */ /* 0x000fe200000100cf */
[----:B-1----:R-:W-:Y:S01]  /*12260*/  F2FP.BF16.PACK_AB R30, R224, R222 ;  /* 0x000000dee01e723e */ /* 0x002fe200000010ff */
[----:B------:R-:W-:Y:S02]  /*12270*/  FADD.FTZ R2, R221, R2 ;  /* 0x00000002dd027221 */ /* 0x000fe40000010000 */
[-C--:B------:R-:W-:Y:S04]  /*12280*/  HMMA.16816.F32.BF16 R36, R124, R130.reuse, R36 ;  /* 0x000000827c24723c */ /* 0x080fe80000041824 */
[----:B------:R-:W1:Y:S01]  /*12290*/  MUFU.EX2 R205, R175 ;  /* 0x000000af00cd7308 */ /* 0x000e620000000800 */
[----:B------:R-:W-:Y:S03]  /*122a0*/  FADD.FTZ R0, R206, R0 ;  /* 0x00000000ce007221 */ /* 0x000fe60000010000 */
[C---:B------:R-:W-:Y:S01]  /*122b0*/  HMMA.16816.F32.BF16 R48, R112.reuse, R130, R48 ;  /* 0x000000827030723c */ /* 0x040fe20000041830 */
[----:B------:R-:W4:Y:S03]  /*122c0*/  LDSM.16.MT88.4 R128, [R189+0xc00] ;  /* 0x000c0000bd80783b */ /* 0x000f260000004200 */
[----:B--2---:R-:W-:Y:S01]  /*122d0*/  F2FP.BF16.PACK_AB R31, R223, R220 ;  /* 0x000000dcdf1f723e */ /* 0x004fe200000010ff */
[----:B------:R-:W-:Y:S01]  /*122e0*/  FADD.FTZ R0, R228, R0 ;  /* 0x00000000e4007221 */ /* 0x000fe20000010000 */
[----:B---3--:R-:W-:Y:S01]  /*122f0*/  F2FP.BF16.PACK_AB R43, R177, R178 ;  /* 0x000000b2b12b723e */ /* 0x008fe200000010ff */
[----:B------:R-:W-:Y:S10]  /*12300*/  MUFU.EX2 R175, R165 ;  /* 0x000000a500af7308 */ /* 0x000ff40000000800 */
[----:B------:R2:W3:Y:S01]  /*12310*/  MUFU.EX2 R165, R133 ;  /* 0x0000008500a57308 */ /* 0x0004e20000000800 */
[----:B-1----:R-:W-:Y:S09]  /*12320*/  F2FP.BF16.PACK_AB R42, R205, R211 ;  /* 0x000000d3cd2a723e */ /* 0x002ff200000010ff */
[----:B------:R-:W-:Y:S10]  /*12330*/  MUFU.EX2 R168, R187 ;  /* 0x000000bb00a87308 */ /* 0x000ff40000000800 */
[----:B------:R-:W-:Y:S01]  /*12340*/  MUFU.EX2 R173, R186 ;  /* 0x000000ba00ad7308 */ /* 0x000fe20000000800 */
[-C--:B----4-:R-:W-:Y:S01]  /*12350*/  HMMA.16816.F32.BF16 R52, R112, R128.reuse, R52 ;  /* 0x000000807034723c */ /* 0x090fe20000041834 */
[----:B--2---:R-:W-:Y:S02]  /*12360*/  LDSM.16.MT88.4 R132, [R189+0x800] ;  /* 0x00080000bd84783b */ /* 0x004fe40000004200 */
[----:B---3--:R-:W-:Y:S06]  /*12370*/  F2FP.BF16.PACK_AB R161, R165, R166 ;  /* 0x000000a6a5a1723e */ /* 0x008fec00000010ff */
[----:B------:R-:W-:Y:S01]  /*12380*/  MUFU.EX2 R170, R183 ;  /* 0x000000b700aa7308 */ /* 0x000fe20000000800 */
[C---:B------:R-:W-:Y:S08]  /*12390*/  HMMA.16816.F32.BF16 R56, R124.reuse, R128, R56 ;  /* 0x000000807c38723c */ /* 0x040ff00000041838 */
[-C--:B------:R-:W-:Y:S01]  /*123a0*/  HMMA.16816.F32.BF16 R60, R124, R130.reuse, R60 ;  /* 0x000000827c3c723c */ /* 0x080fe2000004183c */
[----:B------:R-:W-:Y:S07]  /*123b0*/  MUFU.EX2 R171, R182 ;  /* 0x000000b600ab7308 */ /* 0x000fee0000000800 */
[C---:B------:R-:W-:Y:S01]  /*123c0*/  HMMA.16816.F32.BF16 R64, R112.reuse, R130, R64 ;  /* 0x000000827040723c */ /* 0x040fe20000041840 */
[----:B------:R-:W1:Y:S02]  /*123d0*/  LDSM.16.MT88.4 R128, [R190+0xc00] ;  /* 0x000c0000be80783b */ /* 0x000e640000004200 */
[----:B------:R-:W-:Y:S10]  /*123e0*/  MUFU.EX2 R174, R185 ;  /* 0x000000b900ae7308 */ /* 0x000ff40000000800 */
[----:B------:R-:W-:Y:S10]  /*123f0*/  MUFU.EX2 R172, R181 ;  /* 0x000000b500ac7308 */ /* 0x000ff40000000800 */
[----:B------:R-:W-:Y:S10]  /*12400*/  MUFU.EX2 R167, R180 ;  /* 0x000000b400a77308 */ /* 0x000ff40000000800 */
[----:B------:R-:W2:Y:S01]  /*12410*/  MUFU.EX2 R169, R179 ;  /* 0x000000b300a97308 */ /* 0x000ea20000000800 */
[-C--:B-1----:R-:W-:Y:S08]  /*12420*/  HMMA.16816.F32.BF16 R68, R112, R128.reuse, R68 ;  /* 0x000000807044723c */ /* 0x082ff00000041844 */
[C---:B------:R-:W-:Y:S08]  /*12430*/  HMMA.16816.F32.BF16 R72, R124.reuse, R128, R72 ;  /* 0x000000807c48723c */ /* 0x040ff00000041848 */
[-C--:B------:R-:W-:Y:S04]  /*12440*/  HMMA.16816.F32.BF16 R76, R124, R130.reuse, R76 ;  /* 0x000000827c4c723c */ /* 0x080fe8000004184c */
[----:B--2---:R-:W-:Y:S04]  /*12450*/  F2FP.BF16.PACK_AB R160, R169, R167 ;  /* 0x000000a7a9a0723e */ /* 0x004fe800000010ff */
        /* <DEDUP_REMOVED lines=9> */
[-C--:B------:R-:W-:Y:S01]  /*124f0*/  HMMA.16816.F32.BF16 R24, R124, R130.reuse, R24 ;  /* 0x000000827c18723c */ /* 0x080fe20000041818 */
[----:B------:R-:W1:Y:S07]  /*12500*/  LDSM.16.MT88.4 R124, [R189+0x400] ;  /* 0x00040000bd7c783b */ /* 0x000e6e0000004200 */
[----:B------:R-:W-:Y:S01]  /*12510*/  HMMA.16816.F32.BF16 R108, R112, R130, R108 ;  /* 0x00000082706c723c */ /* 0x000fe2000004186c */
[----:B------:R-:W2:Y:S08]  /*12520*/  LDSM.16.MT88.4 R112, [R190+0x400] ;  /* 0x00040000be70783b */ /* 0x000eb00000004200 */
[----:B------:R-:W3:Y:S01]  /*12530*/  LDSM.16.MT88.4 R128, [R189+0x1000] ;  /* 0x00100000bd80783b */ /* 0x000ee20000004200 */
[-C--:B-1----:R-:W-:Y:S08]  /*12540*/  HMMA.16816.F32.BF16 R4, R28, R124.reuse, R4 ;  /* 0x0000007c1c04723c */ /* 0x082ff00000041804 */
        /* <DEDUP_REMOVED lines=9> */
[-C--:B---3--:R-:W-:Y:S08]  /*125e0*/  HMMA.16816.F32.BF16 R52, R28, R128.reuse, R52 ;  /* 0x000000801c34723c */ /* 0x088ff00000041834 */
[C---:B------:R-:W-:Y:S08]  /*125f0*/  HMMA.16816.F32.BF16 R56, R40.reuse, R128, R56 ;  /* 0x000000802838723c */ /* 0x040ff00000041838 */
[-C--:B------:R-:W-:Y:S08]  /*12600*/  HMMA.16816.F32.BF16 R60, R40, R130.reuse, R60 ;  /* 0x00000082283c723c */ /* 0x080ff0000004183c */
[C---:B------:R-:W-:Y:S08]  /*12610*/  HMMA.16816.F32.BF16 R64, R28.reuse, R130, R64 ;  /* 0x000000821c40723c */ /* 0x040ff00000041840 */
[-C--:B------:R-:W-:Y:S08]  /*12620*/  HMMA.16816.F32.BF16 R68, R28, R44.reuse, R68 ;  /* 0x0000002c1c44723c */ /* 0x080ff00000041844 */
[C---:B------:R-:W-:Y:S01]  /*12630*/  HMMA.16816.F32.BF16 R72, R40.reuse, R44, R72 ;  /* 0x0000002c2848723c */ /* 0x040fe20000041848 */
[----:B------:R-:W-:Y:S07]  /*12640*/  MUFU.EX2 R45, R136 ;  /* 0x00000088002d7308 */ /* 0x000fee0000000800 */
[-C--:B------:R-:W-:Y:S03]  /*12650*/  HMMA.16816.F32.BF16 R76, R40, R46.reuse, R76 ;  /* 0x0000002e284c723c */ /* 0x080fe6000004184c */
[----:B------:R-:W2:Y:S05]  /*12660*/  MUFU.EX2 R44, R164 ;  /* 0x000000a4002c7308 */ /* 0x000eaa0000000800 */
[C---:B------:R-:W-:Y:S05]  /*12670*/  HMMA.16816.F32.BF16 R80, R28.reuse, R46, R80 ;  /* 0x0000002e1c50723c */ /* 0x040fea0000041850 */
[----:B------:R-:W-:Y:S03]  /*12680*/  MUFU.EX2 R47, R184 ;  /* 0x000000b8002f7308 */ /* 0x000fe60000000800 */
[-C--:B-1----:R-:W-:Y:S07]  /*12690*/  HMMA.16816.F32.BF16 R84, R28, R112.reuse, R84 ;  /* 0x000000701c54723c */ /* 0x082fee0000041854 */
[----:B------:R-:W1:Y:S01]  /*126a0*/  MUFU.EX2 R46, R204 ;  /* 0x000000cc002e7308 */ /* 0x000e620000000800 */
[C---:B------:R-:W-:Y:S04]  /*126b0*/  HMMA.16816.F32.BF16 R88, R40.reuse, R112, R88 ;  /* 0x000000702858723c */ /* 0x040fe80000041858 */
[----:B--2---:R-:W-:Y:S04]  /*126c0*/  F2FP.BF16.PACK_AB R163, R44, R45 ;  /* 0x0000002d2ca3723e */ /* 0x004fe800000010ff */
[-C--:B------:R-:W-:Y:S08]  /*126d0*/  HMMA.16816.F32.BF16 R92, R40, R114.reuse, R92 ;  /* 0x00000072285c723c */ /* 0x080ff0000004185c */
[C---:B------:R-:W-:Y:S04]  /*126e0*/  HMMA.16816.F32.BF16 R96, R28.reuse, R114, R96 ;  /* 0x000000721c60723c */ /* 0x040fe80000041860 */
[----:B-1----:R-:W-:Y:S04]  /*126f0*/  F2FP.BF16.PACK_AB R162, R46, R47 ;  /* 0x0000002f2ea2723e */ /* 0x002fe800000010ff */
[-C--:B------:R-:W-:Y:S04]  /*12700*/  HMMA.16816.F32.BF16 R100, R28, R124.reuse, R100 ;  /* 0x0000007c1c64723c */ /* 0x080fe80000041864 */
[----:B------:R-:W-:Y:S04]  /*12710*/  MOV R115, R3 ;  /* 0x0000000300737202 */ /* 0x000fe80000000f00 */
[C---:B------:R-:W-:Y:S08]  /*12720*/  HMMA.16816.F32.BF16 R104, R40.reuse, R124, R104 ;  /* 0x0000007c2868723c */ /* 0x040ff00000041868 */
[-C--:B------:R-:W-:Y:S07]  /*12730*/  HMMA.16816.F32.BF16 R24, R40, R126.reuse, R24 ;  /* 0x0000007e2818723c */ /* 0x080fee0000041818 */
[----:B------:R-:W-:Y:S01]  /*12740*/  FADD.FTZ R40, R234, R138 ;  /* 0x0000008aea287221 */ /* 0x000fe20000010000 */
[----:B------:R-:W-:Y:S01]  /*12750*/  HMMA.16816.F32.BF16 R108, R28, R126, R108 ;  /* 0x0000007e1c6c723c */ /* 0x000fe2000004186c */
[----:B------:R-:W1:Y:S03]  /*12760*/  LDSM.16.MT88.4 R124, [R190+0x800] ;  /* 0x00080000be7c783b */ /* 0x000e660000004200 */
[----:B------:R-:W-:Y:S02]  /*12770*/  FADD.FTZ R41, R231, R137 ;  /* 0x00000089e7297221 */ /* 0x000fe40000010000 */
[----:B------:R-:W-:Y:S01]  /*12780*/  FADD.FTZ R42, R233, R40 ;  /* 0x00000028e92a7221 */ /* 0x000fe20000010000 */
[----:B------:R-:W-:Y:S01]  /*12790*/  F2FP.BF16.PACK_AB R28, R173, R168 ;  /* 0x000000a8ad1c723e */ /* 0x000fe200000010ff */
[----:B------:R-:W-:Y:S01]  /*127a0*/  FADD.FTZ R41, R232, R41 ;  /* 0x00000029e8297221 */ /* 0x000fe20000010000 */
[----:B------:R-:W-:Y:S03]  /*127b0*/  F2FP.BF16.PACK_AB R29, R171, R170 ;  /* 0x000000aaab1d723e */ /* 0x000fe600000010ff */
[----:B------:R-:W-:Y:S01]  /*127c0*/  F2FP.BF16.PACK_AB R30, R176, R174 ;  /* 0x000000aeb01e723e */ /* 0x000fe200000010ff */
[----:B------:R-:W-:Y:S01]  /*127d0*/  FADD.FTZ R40, R225, R0 ;  /* 0x00000000e1287221 */ /* 0x000fe20000010000 */
[----:B------:R-:W-:Y:S01]  /*127e0*/  F2FP.BF16.PACK_AB R31, R175, R172 ;  /* 0x000000acaf1f723e */ /* 0x000fe200000010ff */
[----:B------:R-:W-:Y:S04]  /*127f0*/  FADD.FTZ R0, R217, R42 ;  /* 0x0000002ad9007221 */ /* 0x000fe80000010000 */
[----:B------:R-:W-:Y:S02]  /*12800*/  FADD.FTZ R0, R219, R0 ;  /* 0x00000000db007221 */ /* 0x000fe40000010000 */
[-C--:B------:R-:W-:Y:S01]  /*12810*/  HMMA.16816.F32.BF16 R136, R28, R132.reuse, R4 ;  /* 0x000000841c88723c */ /* 0x080fe20000041804 */
[----:B------:R-:W2:Y:S07]  /*12820*/  LDSM.16.MT88.4 R4, [R189+0x1400] ;  /* 0x00140000bd04783b */ /* 0x000eae0000004200 */
[C---:B------:R-:W-:Y:S01]  /*12830*/  HMMA.16816.F32.BF16 R140, R160.reuse, R132, R8 ;  /* 0x00000084a08c723c */ /* 0x040fe20000041808 */
[----:B------:R-:W3:Y:S07]  /*12840*/  LDSM.16.MT88.4 R8, [R190+0x1400] ;  /* 0x00140000be08783b */ /* 0x000eee0000004200 */
[-C--:B------:R-:W-:Y:S01]  /*12850*/  HMMA.16816.F32.BF16 R144, R160, R134.reuse, R12 ;  /* 0x00000086a090723c */ /* 0x080fe2000004180c */
[----:B------:R-:W4:Y:S07]  /*12860*/  LDSM.16.MT88.4 R12, [R189+0x2000] ;  /* 0x00200000bd0c783b */ /* 0x000f2e0000004200 */
[C---:B------:R-:W-:Y:S01]  /*12870*/  HMMA.16816.F32.BF16 R132, R28.reuse, R134, R16 ;  /* 0x000000861c84723c */ /* 0x040fe20000041810 */
[----:B------:R-:W5:Y:S07]  /*12880*/  LDSM.16.MT88.4 R16, [R190+0x2000] ;  /* 0x00200000be10783b */ /* 0x000f6e0000004200 */
[-C--:B-1----:R-:W-:Y:S08]  /*12890*/  HMMA.16816.F32.BF16 R128, R28, R124.reuse, R20 ;  /* 0x0000007c1c80723c */ /* 0x082ff00000041814 */
[C---:B------:R-:W-:Y:S08]  /*128a0*/  HMMA.16816.F32.BF16 R148, R160.reuse, R124, R32 ;  /* 0x0000007ca094723c */ /* 0x040ff00000041820 */
[-C--:B------:R-:W-:Y:S08]  /*128b0*/  HMMA.16816.F32.BF16 R152, R160, R126.reuse, R36 ;  /* 0x0000007ea098723c */ /* 0x080ff00000041824 */
[C---:B------:R-:W-:Y:S08]  /*128c0*/  HMMA.16816.F32.BF16 R124, R28.reuse, R126, R48 ;  /* 0x0000007e1c7c723c */ /* 0x040ff00000041830 */
[-C--:B--2---:R-:W-:Y:S08]  /*128d0*/  HMMA.16816.F32.BF16 R52, R28, R4.reuse, R52 ;  /* 0x000000041c34723c */ /* 0x084ff00000041834 */
[C---:B------:R-:W-:Y:S07]  /*128e0*/  HMMA.16816.F32.BF16 R56, R160.reuse, R4, R56 ;  /* 0x00000004a038723c */ /* 0x040fee0000041838 */
[----:B------:R-:W-:Y:S01]  /*128f0*/  FADD.FTZ R5, R213, R41 ;  /* 0x00000029d5057221 */ /* 0x000fe20000010000 */
[-C--:B------:R-:W-:Y:S04]  /*12900*/  HMMA.16816.F32.BF16 R60, R160, R6.reuse, R60 ;  /* 0x00000006a03c723c */ /* 0x080fe8000004183c */
[----:B------:R-:W-:Y:S04]  /*12910*/  FADD.FTZ R4, R212, R40 ;  /* 0x00000028d4047221 */ /* 0x000fe80000010000 */
[C---:B------:R-:W-:Y:S07]  /*12920*/  HMMA.16816.F32.BF16 R64, R28.reuse, R6, R64 ;  /* 0x000000061c40723c */ /* 0x040fee0000041840 */
[----:B------:R-:W-:Y:S01]  /*12930*/  FADD.FTZ R7, R208, R4 ;  /* 0x00000004d0077221 */ /* 0x000fe20000010000 */
[-C--:B---3--:R-:W-:Y:S04]  /*12940*/  HMMA.16816.F32.BF16 R68, R28, R8.reuse, R68 ;  /* 0x000000081c44723c */ /* 0x088fe80000041844 */
[----:B------:R-:W-:Y:S04]  /*12950*/  FADD.FTZ R6, R220, R0 ;  /* 0x00000000dc067221 */ /* 0x000fe80000010000 */
[C---:B------:R-:W-:Y:S04]  /*12960*/  HMMA.16816.F32.BF16 R72, R160.reuse, R8, R72 ;  /* 0x00000008a048723c */ /* 0x040fe80000041848 */
[----:B------:R-:W-:Y:S03]  /*12970*/  FADD.FTZ R6, R223, R6 ;  /* 0x00000006df067221 */ /* 0x000fe60000010000 */
[----:B------:R-:W-:Y:S01]  /*12980*/  FADD.FTZ R8, R215, R5 ;  /* 0x00000005d7087221 */ /* 0x000fe20000010000 */
[-C--:B------:R-:W-:Y:S04]  /*12990*/  HMMA.16816.F32.BF16 R76, R160, R10.reuse, R76 ;  /* 0x0000000aa04c723c */ /* 0x080fe8000004184c */
[----:B------:R-:W-:Y:S02]  /*129a0*/  FADD.FTZ R5, R222, R2 ;  /* 0x00000002de057221 */ /* 0x000fe40000010000 */
[----:B------:R-:W-:Y:S02]  /*129b0*/  FADD.FTZ R4, R211, R8 ;  /* 0x00000008d3047221 */ /* 0x000fe40000010000 */
[C---:B------:R-:W-:Y:S04]  /*129c0*/  HMMA.16816.F32.BF16 R80, R28.reuse, R10, R80 ;  /* 0x0000000a1c50723c */ /* 0x040fe80000041850 */
[----:B------:R-:W-:Y:S02]  /*129d0*/  FADD.FTZ R2, R178, R7 ;  /* 0x00000007b2027221 */ /* 0x000fe40000010000 */
[----:B------:R-:W-:Y:S02]  /*129e0*/  FADD.FTZ R0, R224, R5 ;  /* 0x00000005e0007221 */ /* 0x000fe40000010000 */
[-C--:B----4-:R-:W-:Y:S04]  /*129f0*/  HMMA.16816.F32.BF16 R84, R28, R12.reuse, R84 ;  /* 0x0000000c1c54723c */ /* 0x090fe80000041854 */
        /* <DEDUP_REMOVED lines=11> */
[-C--:B-----5:R-:W-:Y:S04]  /*12ab0*/  HMMA.16816.F32.BF16 R100, R28, R16.reuse, R100 ;  /* 0x000000101c64723c */ /* 0x0a0fe80000041864 */
        /* <DEDUP_REMOVED lines=8> */
[----:B------:R-:W-:Y:S04]  /*12b40*/  HMMA.16816.F32.BF16 R108, R28, R18, R108 ;  /* 0x000000121c6c723c */ /* 0x000fe8000004186c */
[----:B------:R-:W-:Y:S02]  /*12b50*/  FADD.FTZ R205, R176, R6 ;  /* 0x00000006b0cd7221 */ /* 0x000fe40000010000 */
[----:B------:R-:W-:Y:S02]  /*12b60*/  FADD.FTZ R208, R175, R4 ;  /* 0x00000004afd07221 */ /* 0x000fe40000010000 */
[----:B------:R-:W-:Y:S04]  /*12b70*/  FADD.FTZ R226, R46, R2 ;  /* 0x000000022ee27221 */ /* 0x000fe80000010000 */
[----:B------:R-:W-:Y:S01]  /*12b80*/  FADD.FTZ R227, R44, R0 ;  /* 0x000000002ce37221 */ /* 0x000fe20000010000 */
[----:B------:R-:W-:-:S05]  /*12b90*/  @P2 BRA `(.L_x_265) ;  /* 0xffffd8d000002947 */ /* 0x000fca000383ffff */
.L_x_262:
[----:B------:R-:W-:Y:S01]  /*12ba0*/  @!UPT UIADD3 URZ, URZ, URZ, URZ ;  /* 0x0000003f3f3ff290 */ /* 0x000fe2000fffe03f */
        /* <DEDUP_REMOVED lines=16> */
.L_x_342:
        /* <DEDUP_REMOVED lines=51> */
[----:B---3--:R-:W-:Y:S01]  /*12fe0*/  @P1 FMUL.FTZ R6, R0, 0.69314718246459960938 ;  /* 0x3f31721800061820 */ /* 0x008fe20000410000 */
[----:B------:R-:W-:Y:S01]  /*12ff0*/  MOV R0, RZ ;  /* 0x000000ff00007202 */ /* 0x000fe20000000f00 */
[C---:B------:R-:W-:Y:S02]  /*13000*/  FMUL.FTZ R109, R3.reuse, R55 ;  /* 0x00000037036d7220 */ /* 0x040fe40000410000 */
[C---:B------:R-:W-:Y:S02]  /*13010*/  FMUL.FTZ R182, R3.reuse, R86 ;  /* 0x0000005603b67220 */ /* 0x040fe40000410000 */
[C---:B------:R-:W-:Y:S01]  /*13020*/  FMUL.FTZ R183, R3.reuse, R87 ;  /* 0x0000005703b77220 */ /* 0x040fe20000410000 */
[----:B------:R-:W1:Y:S01]  /*13030*/  @P0 MUFU.RCP R0, R4 ;  /* 0x0000000400000308 */ /* 0x000e620000001000 */
[----:B------:R-:W-:-:S02]  /*13040*/  FMUL.FTZ R180, R3, R98 ;  /* 0x0000006203b47220 */ /* 0x000fc40000410000 */
[C---:B------:R-:W-:Y:S02]  /*13050*/  FMUL.FTZ R181, R3.reuse, R99 ;  /* 0x0000006303b57220 */ /* 0x040fe40000410000 */
[C---:B------:R-:W-:Y:S02]  /*13060*/  FMUL.FTZ R64, R2.reuse, R56 ;  /* 0x0000003802407220 */ /* 0x040fe40000410000 */
[C---:B------:R-:W-:Y:S02]  /*13070*/  FMUL.FTZ R65, R2.reuse, R57 ;  /* 0x0000003902417220 */ /* 0x040fe40000410000 */
[C---:B------:R-:W-:Y:S02]  /*13080*/  FMUL.FTZ R50, R2.reuse, R60 ;  /* 0x0000003c02327220 */ /* 0x040fe40000410000 */
[----:B------:R-:W-:Y:S02]  /*13090*/  FMUL.FTZ R51, R2, R61 ;  /* 0x0000003d02337220 */ /* 0x000fe40000410000 */
        /* <DEDUP_REMOVED lines=11> */
[----:B------:R-:W-:Y:S01]  /*13150*/  FMUL.FTZ R87, R3, R111 ;  /* 0x0000006f03577220 */ /* 0x000fe20000410000 */
[----:B------:R-:W-:Y:S01]  /*13160*/  @P3 MOV R3, 0x3f317218 ;  /* 0x3f31721800033802 */ /* 0x000fe20000000f00 */
        /* <DEDUP_REMOVED lines=19> */
[----:B------:R-:W-:Y:S02]  /*132a0*/  FMUL.FTZ R37, R2, R161 ;  /* 0x000000a102257220 */ /* 0x000fe40000410000 */
[----:B------:R2:W3:Y:S01]  /*132b0*/  @P0 MUFU.LG2 R2, R4 ;  /* 0x0000000400020308 */ /* 0x0004e20000000c00 */
[----:B------:R-:W-:Y:S02]  /*132c0*/  @P3 FMUL.FTZ R9, R7, 0.69314718246459960938 ;  /* 0x3f31721807093820 */ /* 0x000fe40000410000 */
[----:B------:R-:W-:Y:S02]  /*132d0*/  @P3 FMUL.FTZ R7, R3, c[0x0][0x2d0] ;  /* 0x0000b40003073a20 */ /* 0x000fe40000410000 */
[----:B------:R-:W-:Y:S02]  /*132e0*/  @P1 FMUL.FTZ R3, R10, c[0x0][0x2d0] ;  /* 0x0000b4000a031a20 */ /* 0x000fe40000410000 */
[----:B------:R-:W-:Y:S02]  /*132f0*/  @P2 FMUL.FTZ R5, R5, c[0x0][0x2d0] ;  /* 0x0000b40005052a20 */ /* 0x000fe40000410000 */
[----:B------:R-:W-:Y:S01]  /*13300*/  @P1 FFMA.FTZ R23, R3, R118, R6 ;  /* 0x0000007603171223 */ /* 0x000fe20000010006 */
[----:B------:R-:W-:Y:S01]  /*13310*/  @P0 MOV R3, 0x3f317218 ;  /* 0x3f31721800030802 */ /* 0x000fe20000000f00 */
[----:B-1----:R-:W-:-:S02]  /*13320*/  FMUL.FTZ R48, R0, R58 ;  /* 0x0000003a00307220 */ /* 0x002fc40000410000 */
[----:B------:R-:W-:Y:S02]  /*13330*/  FMUL.FTZ R49, R0, R59 ;  /* 0x0000003b00317220 */ /* 0x000fe40000410000 */
[----:B------:R-:W-:Y:S01]  /*13340*/  @P0 FMUL.FTZ R3, R3, c[0x0][0x2d0] ;  /* 0x0000b40003030a20 */ /* 0x000fe20000410000 */
[----:B--2---:R-:W-:Y:S01]  /*13350*/  MOV R4, 0x1 ;  /* 0x0000000100047802 */ /* 0x004fe20000000f00 */
[----:B---3--:R-:W-:Y:S02]  /*13360*/  @P0 FMUL.FTZ R2, R2, 0.69314718246459960938 ;  /* 0x3f31721802020820 */ /* 0x008fe40000410000 */
        /* <DEDUP_REMOVED lines=25> */
[----:B------:R-:W-:Y:S02]  /*13500*/  @P0 FFMA.FTZ R20, R3, R115, R2 ;  /* 0x0000007303140223 */ /* 0x000fe40000010002 */
.L_x_207:
[----:B------:R1:W5:Y:S04]  /*13510*/  LDL R6, [R1] ;  /* 0x0000000001067983 */ /* 0x0003680000100800 */
[----:B------:R-:W2:Y:S01]  /*13520*/  S2R R2, SR_TID.X ;  /* 0x0000000000027919 */ /* 0x000ea20000002100 */
[----:B------:R-:W-:Y:S01]  /*13530*/  BSSY B0, `(.L_x_267) ;  /* 0x0000011000007945 */ /* 0x000fe20003800000 */
[----:B--2---:R-:W-:-:S13]  /*13540*/  LOP3.LUT P0, RZ, R2, 0x7f, RZ, 0xc0, !PT ;  /* 0x0000007f02ff7812 */ /* 0x004fda000780c0ff */
[----:B------:R-:W-:Y:S05]  /*13550*/  @P0 BRA `(.L_x_268) ;  /* 0x000000e000000947 */ /* 0x000fea0003800000 */
[----:B-1----:R-:W1:Y:S01]  /*13560*/  S2R R4, SR_LANEID ;  /* 0x0000000000047919 */ /* 0x002e620000000000 */
[----:B------:R-:W-:Y:S01]  /*13570*/  VOTEU.ANY UR4, UPT, PT ;  /* 0x0000000000047886 */ /* 0x000fe200038e0100 */
[----:B------:R-:W-:Y:S01]  /*13580*/  IMAD.MOV.U32 R5, RZ, RZ, c[0x0][0x564] ;  /* 0x00015900ff057624 */ /* 0x000fe200078e00ff */
[----:B------:R-:W1:Y:S08]  /*13590*/  FLO.U32 R3, UR4 ;  /* 0x0000000400037d00 */ /* 0x000e7000080e0000 */
[----:B------:R-:W2:Y:S01]  /*135a0*/  POPC R2, UR4 ;  /* 0x0000000400027d09 */ /* 0x000ea20008000000 */
[----:B-1----:R-:W-:Y:S01]  /*135b0*/  ISETP.EQ.U32.AND P0, PT, R3, R4, PT ;  /* 0x000000040300720c */ /* 0x002fe20003f02070 */
[----:B------:R-:W-:-:S12]  /*135c0*/  IMAD.MOV.U32 R4, RZ, RZ, c[0x0][0x560] ;  /* 0x00015800ff047624 */ /* 0x000fd800078e00ff */
[----:B--2---:R1:W2:Y:S04]  /*135d0*/  @P0 ATOMG.E.ADD.STRONG.GPU PT, R2, [R4.64], R2 ;  /* 0x00000002040209a8 */ /* 0x0042a800081ee1c6 */
[----:B-1----:R-:W1:Y:S04]  /*135e0*/  S2R R4, SR_LTMASK ;  /* 0x0000000000047919 */ /* 0x002e680000003900 */
[----:B--2---:R1:W2:Y:S02]  /*135f0*/  SHFL.IDX PT, R3, R2, R3, 0x1f ;  /* 0x00001f0302037589 */ /* 0x0042a400000e0000 */
[----:B-1----:R-:W-:-:S06]  /*13600*/  LOP3.LUT R2, R4, UR4, RZ, 0xc0, !PT ;  /* 0x0000000404027c12 */ /* 0x002fcc000f8ec0ff */
[----:B------:R-:W2:Y:S02]  /*13610*/  POPC R2, R2 ;  /* 0x0000000200027309 */ /* 0x000ea40000000000 */
[----:B--2--5:R-:W-:-:S05]  /*13620*/  IADD3 R6, R3, c[0x0][0xc], R2 ;  /* 0x0000030003067a10 */ /* 0x024fca0007ffe002 */
[----:B------:R1:W-:Y:S02]  /*13630*/  STL [R1], R6 ;  /* 0x0000000601007387 */ /* 0x0003e40000100800 */
.L_x_268:
[----:B-1----:R-:W-:Y:S05]  /*13640*/  BSYNC B0 ;  /* 0x0000000000007941 */ /* 0x002fea0003800000 */
.L_x_267:
[----:B------:R-:W-:Y:S01]  /*13650*/  PRMT R0, R0, 0x9910, RZ ;  /* 0x0000991000007816 */ /* 0x000fe200000000ff */
[----:B------:R-:W-:Y:S01]  /*13660*/  BSSY B1, `(.L_x_269) ;  /* 0x000034a000017945 */ /* 0x000fe20003800000 */
[----:B-----5:R-:W-:Y:S02]  /*13670*/  IMAD.MOV.U32 R78, RZ, RZ, R6 ;  /* 0x000000ffff4e7224 */ /* 0x020fe400078e0006 */
[----:B------:R-:W-:-:S13]  /*13680*/  ISETP.NE.AND P0, PT, R0, RZ, PT ;  /* 0x000000ff0000720c */ /* 0x000fda0003f05270 */
[----:B------:R-:W-:Y:S05]  /*13690*/  @!P0 BRA `(.L_x_270) ;  /* 0x0000277000008947 */ /* 0x000fea0003800000 */
[----:B------:R-:W2:Y:S04]  /*136a0*/  LDL R9, [R1+0x14] ;  /* 0x0000140001097983 */ /* 0x000ea80000100800 */
[----:B------:R-:W3:Y:S04]  /*136b0*/  LDL R7, [R1+0x18] ;  /* 0x0000180001077983 */ /* 0x000ee80000100800 */
[----:B------:R-:W4:Y:S04]  /*136c0*/  LDL R6, [R1+0x20] ;  /* 0x0000200001067983 */ /* 0x000f280000100800 */
[----:B------:R-:W4:Y:S04]  /*136d0*/  LDL R11, [R1+0x1c] ;  /* 0x00001c00010b7983 */ /* 0x000f280000100800 */
[----:B------:R-:W4:Y:S01]  /*136e0*/  LDL R8, [R1+0x10] ;  /* 0x0000100001087983 */ /* 0x000f220000100800 */
[----:B------:R-:W-:Y:S01]  /*136f0*/  WARPSYNC 0xffffffff ;  /* 0xffffffff00007948 */ /* 0x000fe20003800000 */
[----:B------:R-:W-:-:S02]  /*13700*/  F2FP.BF16.PACK_AB R0, R137, R136 ;  /* 0x000000888900723e */ /* 0x000fc400000010ff */
[----:B------:R-:W-:Y:S01]  /*13710*/  BAR.SYNC.DEFER_BLOCKING 0x1, 0x80 ;  /* 0x0042000000007b1d */ /* 0x000fe20000010000 */
[----:B------:R-:W-:Y:S02]  /*13720*/  F2FP.BF16.PACK_AB R3, R173, R172 ;  /* 0x000000acad03723e */ /* 0x000fe400000010ff */
[----:B------:R-:W-:Y:S02]  /*13730*/  F2FP.BF16.PACK_AB R2, R133, R132 ;  /* 0x000000848502723e */ /* 0x000fe400000010ff */
[----:B------:R-:W-:Y:S02]  /*13740*/  F2FP.BF16.PACK_AB R4, R77, R76 ;  /* 0x0000004c4d04723e */ /* 0x000fe400000010ff */
[----:B------:R-:W-:Y:S02]  /*13750*/  F2FP.BF16.PACK_AB R5, R75, R74 ;  /* 0x0000004a4b05723e */ /* 0x000fe400000010ff */
[----:B------:R-:W-:-:S04]  /*13760*/  ISETP.NE.U32.AND P0, PT, RZ, c[0x0][0x508], PT ;  /* 0x00014200ff007a0c */ /* 0x000fc80003f05070 */
[----:B------:R-:W-:Y:S02]  /*13770*/  ISETP.NE.AND.EX P1, PT, RZ, c[0x0][0x50c], PT, P0 ;  /* 0x00014300ff007a0c */ /* 0x000fe40003f25300 */
[----:B------:R-:W-:-:S04]  /*13780*/  ISETP.NE.U32.AND P2, PT, RZ, c[0x0][0x500], PT ;  /* 0x00014000ff007a0c */ /* 0x000fc80003f45070 */
[----:B------:R-:W-:Y:S01]  /*13790*/  ISETP.NE.AND.EX P2, PT, RZ, c[0x0][0x504], PT, P2 ;  /* 0x00014100ff007a0c */ /* 0x000fe20003f45320 */
[----:B------:R-:W-:Y:S01]  /*137a0*/  IMAD.MOV.U32 R10, RZ, RZ, c[0x0][0x388] ;  /* 0x0000e200ff0a7624 */ /* 0x000fe200078e00ff */
        /* <DEDUP_REMOVED lines=8> */
[----:B------:R3:W-:Y:S01]  /*13830*/  STS [R9+0x1280], R2 ;  /* 0x0012800209007388 */ /* 0x0007e20000000800 */
[----:B-1----:R-:W-:Y:S02]  /*13840*/  F2FP.BF16.PACK_AB R0, R43, R42 ;  /* 0x0000002a2b00723e */ /* 0x002fe400000010ff */
[----:B--2---:R-:W-:-:S03]  /*13850*/  F2FP.BF16.PACK_AB R3, R129, R128 ;  /* 0x000000808103723e */ /* 0x004fc600000010ff */
[----:B------:R1:W-:Y:S01]  /*13860*/  STS [R7+0x1000], R0 ;  /* 0x0010000007007388 */ /* 0x0003e20000000800 */
[----:B---3--:R-:W-:-:S03]  /*13870*/  F2FP.BF16.PACK_AB R2, R177, R176 ;  /* 0x000000b0b102723e */ /* 0x008fc600000010ff */
[----:B------:R2:W-:Y:S04]  /*13880*/  STS [R7+0x1200], R4 ;  /* 0x0012000407007388 */ /* 0x0005e80000000800 */
[----:B----4-:R3:W-:Y:S04]  /*13890*/  STS [R6+0x80], R3 ;  /* 0x0000800306007388 */ /* 0x0107e80000000800 */
[----:B------:R4:W-:Y:S01]  /*138a0*/  STS [R6+0x280], R2 ;  /* 0x0002800206007388 */ /* 0x0009e20000000800 */
[----:B-1----:R-:W-:Y:S02]  /*138b0*/  F2FP.BF16.PACK_AB R0, R125, R124 ;  /* 0x0000007c7d00723e */ /* 0x002fe400000010ff */
[----:B--2---:R-:W-:-:S03]  /*138c0*/  F2FP.BF16.PACK_AB R4, R45, R44 ;  /* 0x0000002c2d04723e */ /* 0x004fc600000010ff */
[----:B------:R1:W-:Y:S01]  /*138d0*/  STS [R11], R0 ;  /* 0x000000000b007388 */ /* 0x0003e20000000800 */
[----:B---3--:R-:W-:Y:S02]  /*138e0*/  F2FP.BF16.PACK_AB R3, R101, R100 ;  /* 0x000000646503723e */ /* 0x008fe400000010ff */
[----:B----4-:R-:W-:-:S03]  /*138f0*/  F2FP.BF16.PACK_AB R2, R73, R72 ;  /* 0x000000484902723e */ /* 0x010fc600000010ff */
[----:B------:R2:W-:Y:S04]  /*13900*/  STS [R11+0x200], R3 ;  /* 0x000200030b007388 */ /* 0x0005e80000000800 */
[----:B------:R3:W-:Y:S04]  /*13910*/  STS [R6+0x1080], R4 ;  /* 0x0010800406007388 */ /* 0x0007e80000000800 */
[----:B------:R4:W-:Y:S01]  /*13920*/  STS [R6+0x1280], R2 ;  /* 0x0012800206007388 */ /* 0x0009e20000000800 */
[----:B-1----:R-:W-:-:S05]  /*13930*/  F2FP.BF16.PACK_AB R0, R47, R46 ;  /* 0x0000002e2f00723e */ /* 0x002fca00000010ff */
[----:B------:R1:W-:Y:S01]  /*13940*/  STS [R11+0x1000], R0 ;  /* 0x001000000b007388 */ /* 0x0003e20000000800 */
[----:B--2---:R-:W-:Y:S02]  /*13950*/  F2FP.BF16.PACK_AB R3, R165, R164 ;  /* 0x000000a4a503723e */ /* 0x004fe400000010ff */
        /* <DEDUP_REMOVED lines=19> */
[----:B------:R3:W-:Y:S01]  /*13a90*/  STS [R6+0x2080], R3 ;  /* 0x0020800306007388 */ /* 0x0007e20000000800 */
[----:B-1----:R-:W-:-:S03]  /*13aa0*/  F2FP.BF16.PACK_AB R0, R171, R170 ;  /* 0x000000aaab00723e */ /* 0x002fc600000010ff */
[----:B------:R1:W-:Y:S04]  /*13ab0*/  STS [R6+0x2280], R2 ;  /* 0x0022800206007388 */ /* 0x0003e80000000800 */
[----:B------:R4:W-:Y:S01]  /*13ac0*/  STS [R11+0x2000], R0 ;  /* 0x002000000b007388 */ /* 0x0009e20000000800 */
[----:B--2---:R-:W-:Y:S02]  /*13ad0*/  F2FP.BF16.PACK_AB R4, R53, R52 ;  /* 0x000000343504723e */ /* 0x004fe400000010ff */
[----:B---3--:R-:W-:Y:S02]  /*13ae0*/  F2FP.BF16.PACK_AB R3, R139, R138 ;  /* 0x0000008a8b03723e */ /* 0x008fe400000010ff */
[----:B-1----:R-:W-:-:S03]  /*13af0*/  F2FP.BF16.PACK_AB R2, R81, R80 ;  /* 0x000000505102723e */ /* 0x002fc600000010ff */
[----:B------:R1:W-:Y:S01]  /*13b00*/  STS [R11+0x2200], R3 ;  /* 0x002200030b007388 */ /* 0x0003e20000000800 */
[----:B----4-:R-:W-:-:S03]  /*13b10*/  F2FP.BF16.PACK_AB R0, R55, R54 ;  /* 0x000000363700723e */ /* 0x010fc600000010ff */
[----:B------:R2:W-:Y:S04]  /*13b20*/  STS [R6+0x3080], R4 ;  /* 0x0030800406007388 */ /* 0x0005e80000000800 */
[----:B------:R3:W-:Y:S04]  /*13b30*/  STS [R6+0x3280], R2 ;  /* 0x0032800206007388 */ /* 0x0007e80000000800 */
[----:B------:R4:W-:Y:S04]  /*13b40*/  STS [R11+0x3000], R0 ;  /* 0x003000000b007388 */ /* 0x0009e80000000800 */
[----:B------:R-:W-:Y:S01]  /*13b50*/  STS [R11+0x3200], R5 ;  /* 0x003200050b007388 */ /* 0x000fe20000000800 */
[----:B-1----:R-:W-:-:S02]  /*13b60*/  F2FP.BF16.PACK_AB R3, R183, R182 ;  /* 0x000000b6b703723e */ /* 0x002fc400000010ff */
[----:B--2---:R-:W-:Y:S02]  /*13b70*/  F2FP.BF16.PACK_AB R4, R113, R112 ;  /* 0x000000707104723e */ /* 0x004fe400000010ff */
[----:B---3--:R-:W-:-:S03]  /*13b80*/  F2FP.BF16.PACK_AB R2, R179, R178 ;  /* 0x000000b2b302723e */ /* 0x008fc600000010ff */
[----:B------:R1:W-:Y:S01]  /*13b90*/  STS [R9+0x4080], R4 ;  /* 0x0040800409007388 */ /* 0x0003e20000000800 */
[----:B----4-:R-:W-:-:S03]  /*13ba0*/  F2FP.BF16.PACK_AB R0, R181, R180 ;  /* 0x000000b4b500723e */ /* 0x010fc600000010ff */
[----:B------:R2:W-:Y:S04]  /*13bb0*/  STS [R9+0x4280], R3 ;  /* 0x0042800309007388 */ /* 0x0005e80000000800 */
[----:B------:R3:W-:Y:S04]  /*13bc0*/  STS [R7+0x4000], R2 ;  /* 0x0040000207007388 */ /* 0x0007e80000000800 */
[----:B------:R4:W-:Y:S01]  /*13bd0*/  STS [R7+0x4200], R0 ;  /* 0x0042000007007388 */ /* 0x0009e20000000800 */
[----:B-1----:R-:W-:Y:S02]  /*13be0*/  F2FP.BF16.PACK_AB R4, R69, R68 ;  /* 0x000000444504723e */ /* 0x002fe400000010ff */
[----:B--2---:R-:W-:-:S03]  /*13bf0*/  F2FP.BF16.PACK_AB R3, R71, R70 ;  /* 0x000000464703723e */ /* 0x004fc600000010ff */
[----:B------:R-:W-:Y:S01]  /*13c00*/  STS [R9+0x5080], R4 ;  /* 0x0050800409007388 */ /* 0x000fe20000000800 */
[----:B---3--:R-:W-:-:S03]  /*13c10*/  F2FP.BF16.PACK_AB R2, R61, R60 ;  /* 0x0000003c3d02723e */ /* 0x008fc600000010ff */
[----:B------:R1:W-:Y:S01]  /*13c20*/  STS [R9+0x5280], R3 ;  /* 0x0052800309007388 */ /* 0x0003e20000000800 */
[----:B----4-:R-:W-:-:S03]  /*13c30*/  F2FP.BF16.PACK_AB R0, R63, R62 ;  /* 0x0000003e3f00723e */ /* 0x010fc600000010ff */
[----:B------:R2:W-:Y:S04]  /*13c40*/  STS [R7+0x5000], R2 ;  /* 0x0050000207007388 */ /* 0x0005e80000000800 */
[----:B------:R3:W-:Y:S01]  /*13c50*/  STS [R7+0x5200], R0 ;  /* 0x0052000007007388 */ /* 0x0007e20000000800 */
[----:B-1----:R-:W-:-:S03]  /*13c60*/  F2FP.BF16.PACK_AB R3, R97, R96 ;  /* 0x000000606103723e */ /* 0x002fc600000010ff */
[----:B------:R-:W4:Y:S01]  /*13c70*/  LDL.LU R9, [R1+0x8] ;  /* 0x0000080001097983 */ /* 0x000f220000300800 */
[----:B------:R-:W-:Y:S02]  /*13c80*/  @P1 LEA R4, P0, R249, c[0x0][0x508], 0x2 ;  /* 0x00014200f9041a11 */ /* 0x000fe400078010ff */
[----:B--2---:R-:W-:Y:S01]  /*13c90*/  F2FP.BF16.PACK_AB R2, R99, R98 ;  /* 0x000000626302723e */ /* 0x004fe200000010ff */
[----:B------:R1:W-:Y:S01]  /*13ca0*/  STS [R6+0x4080], R3 ;  /* 0x0040800306007388 */ /* 0x0003e20000000800 */
[----:B------:R-:W-:Y:S02]  /*13cb0*/  @P1 LEA.HI.X R5, R249, c[0x0][0x50c], R8, 0x2, P0 ;  /* 0x00014300f9051a11 */ /* 0x000fe400000f1408 */
[----:B---3--:R-:W-:Y:S01]  /*13cc0*/  F2FP.BF16.PACK_AB R0, R85, R84 ;  /* 0x000000545500723e */ /* 0x008fe200000010ff */
[----:B------:R2:W-:Y:S04]  /*13cd0*/  STS [R6+0x4280], R2 ;  /* 0x0042800206007388 */ /* 0x0005e80000000800 */
[----:B------:R3:W-:Y:S01]  /*13ce0*/  STS [R11+0x4000], R0 ;  /* 0x004000000b007388 */ /* 0x0007e20000000800 */
[----:B-1----:R-:W-:-:S02]  /*13cf0*/  F2FP.BF16.PACK_AB R3, R87, R86 ;  /* 0x000000565703723e */ /* 0x002fc400000010ff */
[----:B--2---:R-:W-:-:S03]  /*13d00*/  F2FP.BF16.PACK_AB R2, R57, R56 ;  /* 0x000000383902723e */ /* 0x004fc600000010ff */
[----:B------:R1:W-:Y:S01]  /*13d10*/  STS [R11+0x4200], R3 ;  /* 0x004200030b007388 */ /* 0x0003e20000000800 */
[----:B---3--:R-:W-:-:S03]  /*13d20*/  F2FP.BF16.PACK_AB R0, R59, R58 ;  /* 0x0000003a3b00723e */ /* 0x008fc600000010ff */
[----:B------:R2:W-:Y:S04]  /*13d30*/  STS [R6+0x5080], R2 ;  /* 0x0050800206007388 */ /* 0x0005e80000000800 */
[----:B------:R3:W-:Y:S01]  /*13d40*/  STS [R6+0x5280], R0 ;  /* 0x0052800006007388 */ /* 0x0007e20000000800 */
[----:B-1----:R-:W-:Y:S01]  /*13d50*/  F2FP.BF16.PACK_AB R3, R37, R36 ;  /* 0x000000242503723e */ /* 0x002fe200000010ff */
[----:B--2---:R-:W-:-:S04]  /*13d60*/  IMAD.MOV.U32 R2, RZ, RZ, RZ ;  /* 0x000000ffff027224 */ /* 0x004fc800078e00ff */
[----:B------:R-:W-:Y:S01]  /*13d70*/  STS [R11+0x5000], R3 ;  /* 0x005000030b007388 */ /* 0x000fe20000000800 */
[----:B---3--:R-:W-:Y:S01]  /*13d80*/  F2FP.BF16.PACK_AB R0, R39, R38 ;  /* 0x000000262700723e */ /* 0x008fe200000010ff */
[----:B------:R-:W-:-:S04]  /*13d90*/  IMAD.MOV.U32 R6, RZ, RZ, 0x4 ;  /* 0x00000004ff067424 */ /* 0x000fc800078e00ff */
[----:B------:R1:W-:Y:S01]  /*13da0*/  STS [R11+0x5200], R0 ;  /* 0x005200000b007388 */ /* 0x0003e20000000800 */
[----:B------:R-:W-:-:S03]  /*13db0*/  IMAD.WIDE R6, R249, R6, c[0x0][0x500] ;  /* 0x00014000f9067625 */ /* 0x000fc600078e0206 */
[----:B------:R-:W-:Y:S06]  /*13dc0*/  BAR.SYNC.DEFER_BLOCKING 0x1, 0x80 ;  /* 0x0042000000007b1d */ /* 0x000fec0000010000 */
[----:B------:R2:W5:Y:S04]  /*13dd0*/  @P1 LDG.E R10, [R4.64] ;  /* 0x00000006040a1981 */ /* 0x000568000c1e1900 */
[----:B------:R2:W5:Y:S01]  /*13de0*/  @P2 LDG.E R2, [R6.64] ;  /* 0x0000000606022981 */ /* 0x000562000c1e1900 */
[----:B----4-:R-:W-:-:S04]  /*13df0*/  ISETP.NE.AND P0, PT, R9, RZ, PT ;  /* 0x000000ff0900720c */ /* 0x010fc80003f05270 */
[----:B-1----:R-:W-:Y:S01]  /*13e00*/  SEL R0, R9, c[0x0][0x3d4], P0 ;  /* 0x0000f50009007a07 */ /* 0x002fe20000000000 */
[----:B------:R-:W-:Y:S05]  /*13e10*/  @P1 BRA `(.L_x_271) ;  /* 0x0000004000001947 */ /* 0x000fea0003800000 */
[----:B--2---:R-:W-:Y:S05]  /*13e20*/  @!P2 BRA `(.L_x_271) ;  /* 0x000000300000a947 */ /* 0x004fea0003800000 */
[----:B-----5:R1:W2:Y:S04]  /*13e30*/  LDG.E R10, [R6.64] ;  /* 0x00000006060a7981 */ /* 0x0202a8000c1e1900 */
[----:B-1----:R-:W2:Y:S02]  /*13e40*/  LDG.E R6, [R6.64+0x4] ;  /* 0x0000040606067981 */ /* 0x002ea4000c1e1900 */
[----:B--2---:R-:W-:Y:S02]  /*13e50*/  IADD3 R10, -R10, R6, RZ ;  /* 0x000000060a0a7210 */ /* 0x004fe40007ffe1ff */
.L_x_271:
[----:B--2---:R-:W2:Y:S04]  /*13e60*/  LDL R3, [R1+0x84] ;  /* 0x0000840001037983 */ /* 0x004ea80000100800 */
[----:B------:R-:W2:Y:S04]  /*13e70*/  LDL R79, [R1+0x4] ;  /* 0x00000400014f7983 */ /* 0x000ea80000100800 */
[----:B------:R-:W3:Y:S04]  /*13e80*/  LDL R13, [R1+0x3c] ;  /* 0x00003c00010d7983 */ /* 0x000ee80000100800 */
[----:B------:R-:W4:Y:S04]  /*13e90*/  LDL R25, [R1+0x80] ;  /* 0x0000800001197983 */ /* 0x000f280000100800 */
[----:B------:R-:W4:Y:S01]  /*13ea0*/  LDL.LU R24, [R1+0x2c] ;  /* 0x00002c0001187983 */ /* 0x000f220000300800 */
[----:B------:R-:W-:Y:S01]  /*13eb0*/  IMAD.MOV.U32 R11, RZ, RZ, 0x368 ;  /* 0x00000368ff0b7424 */ /* 0x000fe200078e00ff */
[----:B------:R-:W-:-:S04]  /*13ec0*/  ISETP.GT.AND P2, PT, R0, 0x1, PT ;  /* 0x000000010000780c */ /* 0x000fc80003f44270 */
[----:B------:R-:W-:-:S04]  /*13ed0*/  SEL R11, R11, 0x328, P2 ;  /* 0x000003280b0b7807 */ /* 0x000fc80001000000 */
[----:B------:R-:W1:Y:S08]  /*13ee0*/  LDC.64 R6, c[0x0][R11+0x170] ;  /* 0x00005c000b067b82 */ /* 0x000e700000000a00 */
[----:B------:R-:W1:Y:S08]  /*13ef0*/  LDC.64 R14, c[0x0][R11+0x168] ;  /* 0x00005a000b0e7b82 */ /* 0x000e700000000a00 */
[----:B------:R1:W2:Y:S08]  /*13f00*/  LDC.64 R18, c[0x0][R11+0x178] ;  /* 0x00005e000b127b82 */ /* 0x0002b00000000a00 */
[----:B------:R1:W2:Y:S01]  /*13f10*/  LDC.64 R16, c[0x0][R11+0x160] ;  /* 0x000058000b107b82 */ /* 0x0002a20000000a00 */
[----:B------:R-:W-:Y:S01]  /*13f20*/  ISETP.NE.U32.AND P0, PT, RZ, c[0x0][0x500], PT ;  /* 0x00014000ff007a0c */ /* 0x000fe20003f05070 */
[----:B------:R-:W-:-:S03]  /*13f30*/  IMAD.MOV.U32 R0, RZ, RZ, c[0x0][0x4e8] ;  /* 0x00013a00ff007624 */ /* 0x000fc600078e00ff */
[----:B------:R-:W-:Y:S02]  /*13f40*/  ISETP.NE.AND.EX P0, PT, RZ, c[0x0][0x504], PT, P0 ;  /* 0x00014100ff007a0c */ /* 0x000fe40003f05300 */
[----:B------:R-:W-:Y:S02]  /*13f50*/  ISETP.NE.AND P5, PT, R0, 0x1, PT ;  /* 0x000000010000780c */ /* 0x000fe40003fa5270 */
[----:B------:R-:W-:Y:S02]  /*13f60*/  SEL R0, R249, RZ, !P0 ;  /* 0x000000fff9007207 */ /* 0x000fe40004000000 */
[----:B------:R-:W-:Y:S01]  /*13f70*/  SEL R5, R8, RZ, !P0 ;  /* 0x000000ff08057207 */ /* 0x000fe20004000000 */
[----:B------:R-:W1:Y:S02]  /*13f80*/  S2R R26, SR_TID.X ;  /* 0x00000000001a7919 */ /* 0x000e640000002100 */
[----:B-1----:R-:W-:-:S04]  /*13f90*/  IMAD R4, R7, R0, RZ ;  /* 0x0000000007047224 */ /* 0x002fc800078e02ff */
[C---:B------:R-:W-:Y:S02]  /*13fa0*/  IMAD R12, R6.reuse, R5, R4 ;  /* 0x00000005060c7224 */ /* 0x040fe400078e0204 */
[----:B------:R-:W-:-:S04]  /*13fb0*/  IMAD.WIDE.U32 R6, R6, R0, RZ ;  /* 0x0000000006067225 */ /* 0x000fc800078e00ff */
[----:B------:R-:W-:-:S04]  /*13fc0*/  IMAD.WIDE.U32 R8, R14, R251, RZ ;  /* 0x000000fb0e087225 */ /* 0x000fc800078e00ff */
[----:B------:R-:W-:Y:S01]  /*13fd0*/  IMAD R11, R15, R251, RZ ;  /* 0x000000fb0f0b7224 */ /* 0x000fe200078e02ff */
[----:B-----5:R-:W-:Y:S01]  /*13fe0*/  SHF.R.S32.HI R14, RZ, 0x1f, R2 ;  /* 0x0000001fff0e7819 */ /* 0x020fe20000011402 */
[----:B------:R-:W-:Y:S01]  /*13ff0*/  IMAD.IADD R12, R7, 0x1, R12 ;  /* 0x00000001070c7824 */ /* 0x000fe200078e020c */
[----:B------:R-:W-:-:S04]  /*14000*/  SHF.R.S32.HI R15, RZ, 0x1f, R26 ;  /* 0x0000001fff0f7819 */ /* 0x000fc8000001141a */
[----:B------:R-:W-:-:S04]  /*14010*/  LEA.HI R15, R15, R26, RZ, 0x5 ;  /* 0x0000001a0f0f7211 */ /* 0x000fc800078f28ff */
[----:B------:R-:W-:-:S05]  /*14020*/  LOP3.LUT R15, R15, 0xffffffe0, RZ, 0xc0, !PT ;  /* 0xffffffe00f0f7812 */ /* 0x000fca00078ec0ff */
[----:B------:R-:W-:Y:S02]  /*14030*/  IMAD.IADD R15, R26, 0x1, -R15 ;  /* 0x000000011a0f7824 */ /* 0x000fe400078e0a0f */
[----:B--2---:R-:W-:-:S04]  /*14040*/  IMAD R3, R79, 0x80, R3 ;  /* 0x000000804f037824 */ /* 0x004fc800078e0203 */
[----:B------:R-:W-:-:S04]  /*14050*/  @P5 IMAD.HI.U32 R5, R3, c[0x0][0x4ec], RZ ;  /* 0x00013b0003055a27 */ /* 0x000fc800078e00ff */
[----:B------:R-:W-:Y:S01]  /*14060*/  IMAD.MOV.U32 R4, RZ, RZ, R3 ;  /* 0x000000ffff047224 */ /* 0x000fe200078e0003 */
[----:B------:R-:W-:Y:S02]  /*14070*/  @P5 SHF.R.U32.HI R4, RZ, c[0x0][0x4f0], R5 ;  /* 0x00013c00ff045a19 */ /* 0x000fe40000011605 */
[----:B---3--:R-:W-:Y:S02]  /*14080*/  SEL R5, R13, RZ, P2 ;  /* 0x000000ff0d057207 */ /* 0x008fe40001000000 */
[----:B------:R-:W-:Y:S01]  /*14090*/  IADD3 R13, P1, P0, R6, R8, R2 ;  /* 0x00000008060d7210 */ /* 0x000fe2000783e002 */
[----:B------:R-:W-:Y:S02]  /*140a0*/  IMAD.IADD R8, R9, 0x1, R11 ;  /* 0x0000000109087824 */ /* 0x000fe400078e020b */
[----:B------:R-:W-:Y:S02]  /*140b0*/  IMAD.MOV R9, RZ, RZ, -R4 ;  /* 0x000000ffff097224 */ /* 0x000fe400078e0a04 */
[----:B------:R-:W-:-:S02]  /*140c0*/  IMAD R11, R19, R5, RZ ;  /* 0x00000005130b7224 */ /* 0x000fc400078e02ff */
        /* <DEDUP_REMOVED lines=13> */
[----:B------:R-:W-:Y:S01]  /*141a0*/  IMAD.MOV.U32 R7, RZ, RZ, c[0x0][0x4ac] ;  /* 0x00012b00ff077624 */ /* 0x000fe200078e00ff */
[----:B------:R-:W-:Y:S01]  /*141b0*/  LEA R6, P0, R4, R6, 0x2 ;  /* 0x0000000604067211 */ /* 0x000fe200078010ff */
[----:B------:R-:W-:-:S03]  /*141c0*/  IMAD.IADD R5, R5, 0x1, R8 ;  /* 0x0000000105057824 */ /* 0x000fc600078e0208 */
[----:B------:R-:W-:-:S04]  /*141d0*/  SEL R7, R7, c[0x0][0x454], P2 ;  /* 0x0001150007077a07 */ /* 0x000fc80001000000 */
[----:B------:R-:W-:Y:S01]  /*141e0*/  LEA.HI.X R5, R4, R7, R5, 0x2, P0 ;  /* 0x0000000704057211 */ /* 0x000fe200000f1405 */
[----:B------:R-:W-:Y:S01]  /*141f0*/  IMAD R4, R10, c[0x0][0x4e8], RZ ;  /* 0x00013a000a047a24 */ /* 0x000fe200078e02ff */
[----:B------:R-:W-:Y:S04]  /*14200*/  SHFL.IDX PT, R12, R6, RZ, 0x1c1f ;  /* 0x001c1fff060c7589 */ /* 0x000fe800000e0000 */
[----:B------:R-:W1:Y:S04]  /*14210*/  SHFL.IDX PT, R13, R5, RZ, 0x1c1f ;  /* 0x001c1fff050d7589 */ /* 0x000e6800000e0000 */
[----:B------:R-:W-:Y:S04]  /*14220*/  SHFL.IDX PT, R10, R6, 0x1, 0x1c1f ;  /* 0x003c1f00060a7f89 */ /* 0x000fe800000e0000 */
[----:B------:R-:W2:Y:S04]  /*14230*/  SHFL.IDX PT, R11, R5, 0x1, 0x1c1f ;  /* 0x003c1f00050b7f89 */ /* 0x000ea800000e0000 */
[----:B------:R-:W-:Y:S04]  /*14240*/  SHFL.IDX PT, R9, R5, 0x2, 0x1c1f ;  /* 0x005c1f0005097f89 */ /* 0x000fe800000e0000 */
[----:B------:R4:W-:Y:S01]  /*14250*/  SHFL.IDX PT, R7, R5, 0x3, 0x1c1f ;  /* 0x007c1f0005077f89 */ /* 0x0009e200000e0000 */
[----:B------:R-:W-:-:S03]  /*14260*/  LOP3.LUT P0, RZ, R15, 0x3, RZ, 0xc0, !PT ;  /* 0x000000030fff7812 */ /* 0x000fc6000780c0ff */
[----:B------:R-:W3:Y:S01]  /*14270*/  SHFL.IDX PT, R8, R6, 0x2, 0x1c1f ;  /* 0x005c1f0006087f89 */ /* 0x000ee200000e0000 */
[----:B----4-:R-:W-:-:S05]  /*14280*/  IMAD R5, R79, 0x80, R25 ;  /* 0x000000804f057824 */ /* 0x010fca00078e0219 */
[C---:B------:R-:W-:Y:S02]  /*14290*/  IADD3 R17, R5.reuse, 0x8, RZ ;  /* 0x0000000805117810 */ /* 0x040fe40007ffe0ff */
[CC--:B------:R-:W-:Y:S02]  /*142a0*/  ISETP.GE.OR P4, PT, R5.reuse, R4.reuse, P0 ;  /* 0x000000040500720c */ /* 0x0c0fe40000786670 */
[----:B------:R-:W-:Y:S02]  /*142b0*/  IADD3 R16, R5, 0x40, RZ ;  /* 0x0000004005107810 */ /* 0x000fe40007ffe0ff */
[-C--:B------:R-:W-:Y:S02]  /*142c0*/  ISETP.GE.OR P3, PT, R17, R4.reuse, P0 ;  /* 0x000000041100720c */ /* 0x080fe40000766670 */
[----:B------:R-:W-:Y:S02]  /*142d0*/  ISETP.GE.OR P1, PT, R16, R4, P0 ;  /* 0x000000041000720c */ /* 0x000fe40000726670 */
[----:B------:R-:W-:-:S05]  /*142e0*/  IADD3 R15, R5, 0x48, RZ ;  /* 0x00000048050f7810 */ /* 0x000fca0007ffe0ff */
[----:B-1----:R-:W-:Y:S04]  /*142f0*/  @!P4 ST.E [R12.64], R21 ;  /* 0x000000150c00c985 */ /* 0x002fe8000c101906 */
[----:B--2---:R-:W-:Y:S01]  /*14300*/  @!P3 ST.E [R10.64], R22 ;  /* 0x000000160a00b985 */ /* 0x004fe2000c101906 */
[----:B------:R-:W-:-:S03]  /*14310*/  ISETP.GE.AND P3, PT, R16, R4, PT ;  /* 0x000000041000720c */ /* 0x000fc60003f66270 */
[----:B---3--:R-:W-:Y:S01]  /*14320*/  @!P1 ST.E [R8.64], R23 ;  /* 0x0000001708009985 */ /* 0x008fe2000c101906 */
[----:B------:R-:W-:Y:S02]  /*14330*/  ISETP.GE.AND P1, PT, R15, R4, PT ;  /* 0x000000040f00720c */ /* 0x000fe40003f26270 */
[----:B------:R-:W-:-:S04]  /*14340*/  LOP3.LUT R24, R24, 0xfffffffd, RZ, 0xc0, !PT ;  /* 0xfffffffd18187812 */ /* 0x000fc800078ec0ff */
[----:B------:R-:W-:-:S04]  /*14350*/  LOP3.LUT R24, R24, 0xfffffffe, RZ, 0xc0, !PT ;  /* 0xfffffffe18187812 */ /* 0x000fc800078ec0ff */
[----:B------:R-:W-:Y:S01]  /*14360*/  @P3 LOP3.LUT R24, R24, 0x1, RZ, 0xfc, !PT ;  /* 0x0000000118183812 */ /* 0x000fe200078efcff */
[----:B------:R-:W1:Y:S03]  /*14370*/  SHFL.IDX PT, R6, R6, 0x3, 0x1c1f ;  /* 0x007c1f0006067f89 */ /* 0x000e6600000e0000 */
[----:B------:R-:W-:-:S05]  /*14380*/  @P1 LOP3.LUT R24, R24, 0x2, RZ, 0xfc, !PT ;  /* 0x0000000218181812 */ /* 0x000fca00078efcff */
[----:B------:R2:W-:Y:S01]  /*14390*/  STL [R1+0x2c], R24 ;  /* 0x00002c1801007387 */ /* 0x0005e20000100800 */
[-C--:B------:R-:W-:Y:S02]  /*143a0*/  ISETP.GE.OR P0, PT, R15, R4.reuse, P0 ;  /* 0x000000040f00720c */ /* 0x080fe40000706670 */
[----:B------:R-:W-:-:S11]  /*143b0*/  ISETP.GE.AND P6, PT, R17, R4, PT ;  /* 0x000000041100720c */ /* 0x000fd60003fc6270 */
[----:B-1----:R2:W-:Y:S01]  /*143c0*/  @!P0 ST.E [R6.64], R20 ;  /* 0x0000001406008985 */ /* 0x0025e2000c101906 */
[----:B------:R-:W-:Y:S01]  /*143d0*/  ISETP.GE.AND P0, PT, R5, R4, PT ;  /* 0x000000040500720c */ /* 0x000fe20003f06270 */
[----:B------:R-:W-:Y:S05]  /*143e0*/  @P2 BRA `(.L_x_272) ;  /* 0x000008b000002947 */ /* 0x000fea0003800000 */
[----:B------:R-:W1:Y:S01]  /*143f0*/  S2R R25, SR_TID.X ;  /* 0x0000000000197919 */ /* 0x000e620000002100 */
[----:B------:R-:W-:Y:S01]  /*14400*/  IMAD R14, R14, c[0x0][0x3a0], RZ ;  /* 0x0000e8000e0e7a24 */ /* 0x000fe200078e02ff */
[----:B------:R-:W-:Y:S01]  /*14410*/  LEA R11, R79, R238, 0x7 ;  /* 0x000000ee4f0b7211 */ /* 0x000fe200078e38ff */
[----:B--2---:R-:W-:-:S04]  /*14420*/  IMAD.WIDE.U32 R6, R2, c[0x0][0x3a0], RZ ;  /* 0x0000e80002067a25 */ /* 0x004fc800078e00ff */
[----:B------:R-:W-:-:S05]  /*14430*/  IMAD R2, R2, c[0x0][0x3a4], R14 ;  /* 0x0000e90002027a24 */ /* 0x000fca00078e020e */
[----:B------:R-:W-:Y:S02]  /*14440*/  IADD3 R3, R7, R2, RZ ;  /* 0x0000000207037210 */ /* 0x000fe40007ffe0ff */
[----:B------:R-:W-:-:S05]  /*14450*/  MOV R2, R6 ;  /* 0x0000000600027202 */ /* 0x000fca0000000f00 */
[----:B------:R-:W-:Y:S01]  /*14460*/  IMAD.WIDE.U32 R6, R251, c[0x0][0x3e8], R2 ;  /* 0x0000fa00fb067a25 */ /* 0x000fe200078e0002 */
[----:B------:R-:W-:-:S03]  /*14470*/  SHF.R.S32.HI R3, RZ, 0x1f, R0 ;  /* 0x0000001fff037819 */ /* 0x000fc60000011400 */
[----:B------:R-:W-:Y:S01]  /*14480*/  IMAD R7, R251, c[0x0][0x3ec], R7 ;  /* 0x0000fb00fb077a24 */ /* 0x000fe200078e0207 */
[----:B-1----:R-:W-:Y:S01]  /*14490*/  SHF.R.S32.HI R24, RZ, 0x1f, R25 ;  /* 0x0000001fff187819 */ /* 0x002fe20000011419 */
[----:B------:R-:W-:Y:S01]  /*144a0*/  IMAD R8, R3, c[0x0][0x3f0], RZ ;  /* 0x0000fc0003087a24 */ /* 0x000fe200078e02ff */
[----:B------:R-:W-:Y:S01]  /*144b0*/  SHF.L.U32 R3, R236, 0x1, RZ ;  /* 0x00000001ec037819 */ /* 0x000fe200000006ff */
[----:B------:R-:W-:Y:S01]  /*144c0*/  IMAD.WIDE.U32 R6, R0, c[0x0][0x3f0], R6 ;  /* 0x0000fc0000067a25 */ /* 0x000fe200078e0006 */
[----:B------:R-:W-:-:S03]  /*144d0*/  LEA.HI R24, R24, R25, RZ, 0x2 ;  /* 0x0000001918187211 */ /* 0x000fc600078f10ff */
[----:B------:R-:W1:Y:S01]  /*144e0*/  LDS.128 R36, [R3+0x880] ;  /* 0x0008800003247984 */ /* 0x000e620000000c00 */
[----:B------:R-:W-:-:S03]  /*144f0*/  LOP3.LUT R24, R24, 0xfffffffc, RZ, 0xc0, !PT ;  /* 0xfffffffc18187812 */ /* 0x000fc600078ec0ff */
[----:B------:R-:W2:Y:S01]  /*14500*/  LDS.128 R48, [R3+0x1080] ;  /* 0x0010800003307984 */ /* 0x000ea20000000c00 */
[----:B------:R-:W-:-:S03]  /*14510*/  IADD3 R24, -R24, R25, RZ ;  /* 0x0000001918187210 */ /* 0x000fc60007ffe1ff */
[----:B------:R-:W3:Y:S01]  /*14520*/  LDS.128 R60, [R3+0x1880] ;  /* 0x00188000033c7984 */ /* 0x000ee20000000c00 */
[----:B------:R-:W-:-:S03]  /*14530*/  LEA R5, R24, R238, 0x5 ;  /* 0x000000ee18057211 */ /* 0x000fc600078e28ff */
[----:B------:R-:W4:Y:S01]  /*14540*/  LDS.128 R24, [R3+0x80] ;  /* 0x0000800003187984 */ /* 0x000f220000000c00 */
[----:B------:R-:W-:-:S03]  /*14550*/  LEA R5, R79, R5, 0x7 ;  /* 0x000000054f057211 */ /* 0x000fc600078e38ff */
[----:B------:R-:W1:Y:S02]  /*14560*/  LDS.128 R20, [R3+0x2080] ;  /* 0x0020800003147984 */ /* 0x000e640000000c00 */
[----:B------:R-:W-:Y:S02]  /*14570*/  @P5 IMAD.HI.U32 R9, R5, c[0x0][0x4ec], RZ ;  /* 0x00013b0005095a27 */ /* 0x000fe400078e00ff */
[----:B------:R-:W1:Y:S02]  /*14580*/  LDS.128 R32, [R3+0x2880] ;  /* 0x0028800003207984 */ /* 0x000e640000000c00 */
[----:B------:R-:W-:Y:S01]  /*14590*/  IMAD.MOV.U32 R2, RZ, RZ, R5 ;  /* 0x000000ffff027224 */ /* 0x000fe200078e0005 */
[----:B------:R-:W-:Y:S01]  /*145a0*/  @P5 SHF.R.U32.HI R2, RZ, c[0x0][0x4f0], R9 ;  /* 0x00013c00ff025a19 */ /* 0x000fe20000011609 */
[----:B------:R-:W-:Y:S01]  /*145b0*/  IMAD R9, R0, c[0x0][0x3f4], R8 ;  /* 0x0000fd0000097a24 */ /* 0x000fe200078e0208 */
[----:B------:R-:W1:Y:S02]  /*145c0*/  LDS.128 R44, [R3+0x3080] ;  /* 0x00308000032c7984 */ /* 0x000e640000000c00 */
[----:B------:R-:W-:Y:S01]  /*145d0*/  SHF.R.S32.HI R8, RZ, 0x1f, R2 ;  /* 0x0000001fff087819 */ /* 0x000fe20000011402 */
[----:B------:R-:W-:Y:S01]  /*145e0*/  IMAD.IADD R7, R7, 0x1, R9 ;  /* 0x0000000107077824 */ /* 0x000fe200078e0209 */
[----:B------:R-:W-:Y:S01]  /*145f0*/  IADD3 R0, -R2, RZ, RZ ;  /* 0x000000ff02007210 */ /* 0x000fe20007ffe1ff */
[----:B------:R-:W1:Y:S04]  /*14600*/  LDS.128 R56, [R3+0x3880] ;  /* 0x0038800003387984 */ /* 0x000e680000000c00 */
[----:B------:R-:W1:Y:S01]  /*14610*/  LDS.128 R16, [R3+0x4080] ;  /* 0x0040800003107984 */ /* 0x000e620000000c00 */
[----:B------:R-:W-:-:S03]  /*14620*/  IMAD R0, R0, c[0x0][0x4e8], R5 ;  /* 0x00013a0000007a24 */ /* 0x000fc600078e0205 */
[----:B------:R-:W1:Y:S02]  /*14630*/  LDS.128 R28, [R3+0x4880] ;  /* 0x00488000031c7984 */ /* 0x000e640000000c00 */
[----:B------:R-:W-:Y:S02]  /*14640*/  SHF.R.S32.HI R5, RZ, 0x1f, R0 ;  /* 0x0000001fff057819 */ /* 0x000fe40000011400 */
[----:B------:R-:W1:Y:S03]  /*14650*/  LDS.128 R40, [R3+0x5080] ;  /* 0x0050800003287984 */ /* 0x000e660000000c00 */
[----:B------:R-:W-:Y:S01]  /*14660*/  IMAD R5, R5, c[0x0][0x3d8], RZ ;  /* 0x0000f60005057a24 */ /* 0x000fe200078e02ff */
        /* <DEDUP_REMOVED lines=12> */
.L_x_343:
[----:B------:R-:W-:Y:S05]  /*14730*/  BRA.DIV ~URZ, `(.L_x_274) ;  /* 0x00003a327f007947 */ /* 0x000fea000b800000 */
[----:B------:R3:W4:Y:S02]  /*14740*/  SHFL.IDX PT, R0, R13, RZ, 0x1c1f ;  /* 0x001c1fff0d007589 */ /* 0x00072400000e0000 */
.L_x_344:
        /* <DEDUP_REMOVED lines=17> */
.L_x_276:
[----:B------:R-:W-:Y:S05]  /*14860*/  BSYNC B0 ;  /* 0x0000000000007941 */ /* 0x000fea0003800000 */
.L_x_275:
[----:B------:R-:W-:Y:S05]  /*14870*/  BRA.DIV ~URZ, `(.L_x_277) ;  /* 0x000039527f007947 */ /* 0x000fea000b800000 */
[----:B--2---:R2:W1:Y:S04]  /*14880*/  SHFL.IDX PT, R10, R12, 0x1, 0x1c1f ;  /* 0x003c1f000c0a7f89 */ /* 0x00446800000e0000 */
[----:B----4-:R2:W4:Y:S02]  /*14890*/  SHFL.IDX PT, R0, R13, 0x1, 0x1c1f ;  /* 0x003c1f000d007f89 */ /* 0x01052400000e0000 */
.L_x_345:
        /* <DEDUP_REMOVED lines=18> */
.L_x_279:
[----:B------:R-:W-:Y:S05]  /*149c0*/  BSYNC B0 ;  /* 0x0000000000007941 */ /* 0x000fea0003800000 */
.L_x_278:
[----:B------:R-:W-:Y:S05]  /*149d0*/  BRA.DIV ~URZ, `(.L_x_280) ;  /* 0x000038b27f007947 */ /* 0x000fea000b800000 */
[----:B-1----:R1:W2:Y:S02]  /*149e0*/  SHFL.IDX PT, R10, R12, 0x2, 0x1c1f ;  /* 0x005c1f000c0a7f89 */ /* 0x0022a400000e0000 */
.L_x_346:
[----:B------:R-:W-:Y:S05]  /*149f0*/  BRA.DIV ~URZ, `(.L_x_281) ;  /* 0x000039027f007947 */ /* 0x000fea000b800000 */
[----:B----4-:R4:W1:Y:S02]  /*14a00*/  SHFL.IDX PT, R0, R13, 0x2, 0x1c1f ;  /* 0x005c1f000d007f89 */ /* 0x01086400000e0000 */
.L_x_347:
        /* <DEDUP_REMOVED lines=18> */
.L_x_283:
[----:B------:R-:W-:Y:S05]  /*14b30*/  BSYNC B0 ;  /* 0x0000000000007941 */ /* 0x000fea0003800000 */
.L_x_282:
[----:B------:R-:W-:Y:S05]  /*14b40*/  BRA.DIV ~URZ, `(.L_x_284) ;  /* 0x000038127f007947 */ /* 0x000fea000b800000 */
[----:B-1----:R1:W3:Y:S04]  /*14b50*/  SHFL.IDX PT, R6, R12, 0x3, 0x1c1f ;  /* 0x007c1f000c067f89 */ /* 0x0022e800000e0000 */
[----:B------:R1:W4:Y:S02]  /*14b60*/  SHFL.IDX PT, R0, R13, 0x3, 0x1c1f ;  /* 0x007c1f000d007f89 */ /* 0x00032400000e0000 */
.L_x_348:
        /* <DEDUP_REMOVED lines=19> */
.L_x_272:
[----:B--2---:R-:W2:Y:S01]  /*14ca0*/  LDL.LU R7, [R1+0x3c] ;  /* 0x00003c0001077983 */ /* 0x004ea20000300800 */
[----:B------:R-:W-:Y:S02]  /*14cb0*/  IMAD R14, R14, c[0x0][0x408], RZ ;  /* 0x000102000e0e7a24 */ /* 0x000fe400078e02ff */
[----:B------:R-:W-:-:S04]  /*14cc0*/  IMAD.WIDE.U32 R4, R2, c[0x0][0x408], RZ ;  /* 0x0001020002047a25 */ /* 0x000fc800078e00ff */
[----:B------:R-:W-:Y:S02]  /*14cd0*/  IMAD R2, R2, c[0x0][0x40c], R14 ;  /* 0x0001030002027a24 */ /* 0x000fe400078e020e */
[----:B------:R-:W-:-:S03]  /*14ce0*/  @P5 IMAD.HI.U32 R6, R3, c[0x0][0x4ec], RZ ;  /* 0x00013b0003065a27 */ /* 0x000fc600078e00ff */
[----:B------:R-:W-:Y:S02]  /*14cf0*/  IADD3 R5, R5, R2, RZ ;  /* 0x0000000205057210 */ /* 0x000fe40007ffe0ff */
[----:B------:R-:W-:-:S03]  /*14d00*/  SHF.R.S32.HI R2, RZ, 0x1f, R0 ;  /* 0x0000001fff027819 */ /* 0x000fc60000011400 */
[----:B------:R-:W-:-:S04]  /*14d10*/  IMAD.WIDE.U32 R4, R251, c[0x0][0x438], R4 ;  /* 0x00010e00fb047a25 */ /* 0x000fc800078e0004 */
[----:B------:R-:W-:Y:S02]  /*14d20*/  IMAD R2, R2, c[0x0][0x440], RZ ;  /* 0x0001100002027a24 */ /* 0x000fe400078e02ff */
[----:B------:R-:W-:Y:S02]  /*14d30*/  IMAD R5, R251, c[0x0][0x43c], R5 ;  /* 0x00010f00fb057a24 */ /* 0x000fe400078e0205 */
[C---:B------:R-:W-:Y:S02]  /*14d40*/  IMAD R2, R0.reuse, c[0x0][0x444], R2 ;  /* 0x0001110000027a24 */ /* 0x040fe400078e0202 */
[----:B------:R-:W-:Y:S01]  /*14d50*/  IMAD.WIDE.U32 R4, R0, c[0x0][0x440], R4 ;  /* 0x0001100000047a25 */ /* 0x000fe200078e0004 */
[----:B------:R-:W-:Y:S02]  /*14d60*/  MOV R0, R3 ;  /* 0x0000000300007202 */ /* 0x000fe40000000f00 */
[----:B------:R-:W-:Y:S02]  /*14d70*/  @P5 SHF.R.U32.HI R0, RZ, c[0x0][0x4f0], R6 ;  /* 0x00013c00ff005a19 */ /* 0x000fe40000011606 */
[----:B------:R-:W-:-:S02]  /*14d80*/  IADD3 R5, R5, R2, RZ ;  /* 0x0000000205057210 */ /* 0x000fc40007ffe0ff */
[----:B------:R-:W-:Y:S02]  /*14d90*/  SHF.R.S32.HI R2, RZ, 0x1f, R0 ;  /* 0x0000001fff027819 */ /* 0x000fe40000011400 */
[----:B------:R-:W-:-:S03]  /*14da0*/  IADD3 R6, -R0, RZ, RZ ;  /* 0x000000ff00067210 */ /* 0x000fc60007ffe1ff */
[----:B------:R-:W-:Y:S02]  /*14db0*/  IMAD R2, R2, c[0x0][0x430], RZ ;  /* 0x00010c0002027a24 */ /* 0x000fe400078e02ff */
[----:B------:R-:W-:Y:S02]  /*14dc0*/  IMAD R6, R6, c[0x0][0x4e8], R3 ;  /* 0x00013a0006067a24 */ /* 0x000fe400078e0203 */
[----:B--2---:R-:W-:-:S04]  /*14dd0*/  IMAD.WIDE.U32 R4, R7, c[0x0][0x448], R4 ;  /* 0x0001120007047a25 */ /* 0x004fc800078e0004 */
[----:B------:R-:W-:Y:S02]  /*14de0*/  IMAD R5, R7, c[0x0][0x44c], R5 ;  /* 0x0001130007057a24 */ /* 0x000fe400078e0205 */
[C---:B------:R-:W-:Y:S02]  /*14df0*/  IMAD R7, R0.reuse, c[0x0][0x434], R2 ;  /* 0x00010d0000077a24 */ /* 0x040fe400078e0202 */
        /* <DEDUP_REMOVED lines=11> */
.L_x_349:
[----:B------:R-:W-:Y:S05]  /*14eb0*/  BRA.DIV ~URZ, `(.L_x_287) ;  /* 0x000035d27f007947 */ /* 0x000fea000b800000 */
[----:B------:R3:W4:Y:S02]  /*14ec0*/  SHFL.IDX PT, R0, R24, RZ, 0x1c1f ;  /* 0x001c1fff18007589 */ /* 0x00072400000e0000 */
.L_x_350:
[C---:B------:R-:W-:Y:S01]  /*14ed0*/  IADD3 R16, R252.reuse, 0x20, RZ ;  /* 0x00000020fc107810 */ /* 0x040fe20007ffe0ff */
[----:B------:R-:W-:Y:S01]  /*14ee0*/  BSSY B0, `(.L_x_288) ;  /* 0x0000048000007945 */ /* 0x000fe20003800000 */
[C---:B------:R-:W-:Y:S02]  /*14ef0*/  IADD3 R15, R252.reuse, 0x28, RZ ;  /* 0x00000028fc0f7810 */ /* 0x040fe40007ffe0ff */
[C---:B------:R-:W-:Y:S02]  /*14f00*/  IADD3 R14, R252.reuse, 0x30, RZ ;  /* 0x00000030fc0e7810 */ /* 0x040fe40007ffe0ff */
[C---:B------:R-:W-:Y:S02]  /*14f10*/  IADD3 R13, R252.reuse, 0x38, RZ ;  /* 0x00000038fc0d7810 */ /* 0x040fe40007ffe0ff */
[C---:B------:R-:W-:Y:S02]  /*14f20*/  IADD3 R12, R252.reuse, 0x40, RZ ;  /* 0x00000040fc0c7810 */ /* 0x040fe40007ffe0ff */
[----:B------:R-:W-:-:S02]  /*14f30*/  IADD3 R11, R252, 0x48, RZ ;  /* 0x00000048fc0b7810 */ /* 0x000fc40007ffe0ff */
[C---:B------:R-:W-:Y:S02]  /*14f40*/  IADD3 R10, R252.reuse, 0x50, RZ ;  /* 0x00000050fc0a7810 */ /* 0x040fe40007ffe0ff */
[C---:B------:R-:W-:Y:S02]  /*14f50*/  IADD3 R9, R252.reuse, 0x58, RZ ;  /* 0x00000058fc097810 */ /* 0x040fe40007ffe0ff */
[C---:B------:R-:W-:Y:S02]  /*14f60*/  IADD3 R8, R252.reuse, 0x8, RZ ;  /* 0x00000008fc087810 */ /* 0x040fe40007ffe0ff */
[C---:B------:R-:W-:Y:S02]  /*14f70*/  IADD3 R7, R252.reuse, 0x10, RZ ;  /* 0x00000010fc077810 */ /* 0x040fe40007ffe0ff */
[----:B------:R-:W-:Y:S02]  /*14f80*/  IADD3 R6, R252, 0x18, RZ ;  /* 0x00000018fc067810 */ /* 0x000fe40007ffe0ff */
[----:B------:R-:W-:-:S02]  /*14f90*/  SHF.R.S32.HI R28, RZ, 0x1f, R16 ;  /* 0x0000001fff1c7819 */ /* 0x000fc40000011410 */
[----:B------:R-:W-:Y:S02]  /*14fa0*/  SHF.R.S32.HI R29, RZ, 0x1f, R15 ;  /* 0x0000001fff1d7819 */ /* 0x000fe4000001140f */
[----:B------:R-:W-:Y:S02]  /*14fb0*/  SHF.R.S32.HI R31, RZ, 0x1f, R14 ;  /* 0x0000001fff1f7819 */ /* 0x000fe4000001140e */
[----:B------:R-:W-:Y:S02]  /*14fc0*/  SHF.R.S32.HI R30, RZ, 0x1f, R13 ;  /* 0x0000001fff1e7819 */ /* 0x000fe4000001140d */
[----:B------:R-:W-:Y:S02]  /*14fd0*/  SHF.R.S32.HI R32, RZ, 0x1f, R12 ;  /* 0x0000001fff207819 */ /* 0x000fe4000001140c */
[----:B------:R-:W-:Y:S02]  /*14fe0*/  SHF.R.S32.HI R33, RZ, 0x1f, R11 ;  /* 0x0000001fff217819 */ /* 0x000fe4000001140b */
[----:B------:R-:W-:-:S02]  /*14ff0*/  SHF.R.S32.HI R34, RZ, 0x1f, R10 ;  /* 0x0000001fff227819 */ /* 0x000fc4000001140a */
[----:B------:R-:W-:Y:S02]  /*15000*/  SHF.R.S32.HI R35, RZ, 0x1f, R9 ;  /* 0x0000001fff237819 */ /* 0x000fe40000011409 */
[----:B------:R-:W-:Y:S02]  /*15010*/  SHF.R.S32.HI R26, RZ, 0x1f, R8 ;  /* 0x0000001fff1a7819 */ /* 0x000fe40000011408 */
[----:B------:R-:W-:Y:S02]  /*15020*/  SHF.R.S32.HI R25, RZ, 0x1f, R7 ;  /* 0x0000001fff197819 */ /* 0x000fe40000011407 */
[----:B------:R-:W-:Y:S01]  /*15030*/  SHF.R.S32.HI R27, RZ, 0x1f, R6 ;  /* 0x0000001fff1b7819 */ /* 0x000fe20000011406 */
[----:B------:R-:W-:Y:S05]  /*15040*/  @P0 BRA `(.L_x_289) ;  /* 0x0000031000000947 */ /* 0x000fea0003800000 */
[----:B------:R-:W-:Y:S02]  /*15050*/  ISETP.GE.AND P0, PT, R252, c[0x0][0x3c8], PT ;  /* 0x0000f200fc007a0c */ /* 0x000fe40003f06270 */
[----:B------:R-:W-:Y:S02]  /*15060*/  ISETP.GE.AND P1, PT, R8, c[0x0][0x3c8], PT ;  /* 0x0000f20008007a0c */ /* 0x000fe40003f26270 */
[----:B------:R-:W-:-:S02]  /*15070*/  ISETP.GE.AND P3, PT, R7, c[0x0][0x3c8], PT ;  /* 0x0000f20007007a0c */ /* 0x000fc40003f66270 */
[----:B------:R-:W-:-:S07]  /*15080*/  ISETP.GE.AND P4, PT, R6, c[0x0][0x3c8], PT ;  /* 0x0000f20006007a0c */ /* 0x000fce0003f86270 */
[----:B----4-:R-:W-:Y:S02]  /*15090*/  @!P0 IMAD.MOV.U32 R2, RZ, RZ, R0 ;  /* 0x000000ffff028224 */ /* 0x010fe400078e0000 */
[----:B--2---:R-:W-:-:S04]  /*150a0*/  @!P0 IMAD.MOV.U32 R3, RZ, RZ, R4 ;  /* 0x000000ffff038224 */ /* 0x004fc800078e0004 */
[----:B------:R-:W-:Y:S01]  /*150b0*/  @!P0 IMAD.WIDE R18, R252, 0x4, R2 ;  /* 0x00000004fc128825 */ /* 0x000fe200078e0202 */
[----:B------:R-:W-:-:S04]  /*150c0*/  @!P1 LEA R2, P2, R8, R0, 0x2 ;  /* 0x0000000008029211 */ /* 0x000fc800078410ff */
[----:B------:R-:W-:Y:S01]  /*150d0*/  @!P1 LEA.HI.X R3, R8, R4, R26, 0x2, P2 ;  /* 0x0000000408039211 */ /* 0x000fe200010f141a */
[----:B------:R2:W-:Y:S01]  /*150e0*/  @!P0 ST.E.64 [R18.64], R136 ;  /* 0x0000008812008985 */ /* 0x0005e2000c101b06 */
[----:B------:R-:W-:-:S03]  /*150f0*/  ISETP.GE.AND P2, PT, R15, c[0x0][0x3c8], PT ;  /* 0x0000f2000f007a0c */ /* 0x000fc60003f46270 */
[----:B------:R4:W-:Y:S01]  /*15100*/  @!P1 ST.E.64 [R2.64], R132 ;  /* 0x0000008402009985 */ /* 0x0009e2000c101b06 */
[----:B------:R-:W-:Y:S02]  /*15110*/  ISETP.GE.AND P1, PT, R16, c[0x0][0x3c8], PT ;  /* 0x0000f20010007a0c */ /* 0x000fe40003f26270 */
[----:B--2---:R-:W-:-:S04]  /*15120*/  @!P3 LEA R18, P0, R7, R0, 0x2 ;  /* 0x000000000712b211 */ /* 0x004fc800078010ff */
[----:B------:R-:W-:Y:S02]  /*15130*/  @!P3 LEA.HI.X R19, R7, R4, R25, 0x2, P0 ;  /* 0x000000040713b211 */ /* 0x000fe400000f1419 */
[----:B----4-:R-:W-:-:S03]  /*15140*/  @!P4 LEA R2, P0, R6, R0, 0x2 ;  /* 0x000000000602c211 */ /* 0x010fc600078010ff */
[----:B------:R2:W-:Y:S01]  /*15150*/  @!P3 ST.E.64 [R18.64], R128 ;  /* 0x000000801200b985 */ /* 0x0005e2000c101b06 */
[----:B------:R-:W-:Y:S02]  /*15160*/  @!P4 LEA.HI.X R3, R6, R4, R27, 0x2, P0 ;  /* 0x000000040603c211 */ /* 0x000fe400000f141b */
[----:B------:R-:W-:-:S03]  /*15170*/  ISETP.GE.AND P3, PT, R12, c[0x0][0x3c8], PT ;  /* 0x0000f2000c007a0c */ /* 0x000fc60003f66270 */
[----:B------:R4:W-:Y:S01]  /*15180*/  @!P4 ST.E.64 [R2.64], R124 ;  /* 0x0000007c0200c985 */ /* 0x0009e2000c101b06 */
[----:B------:R-:W-:Y:S02]  /*15190*/  ISETP.GE.AND P4, PT, R14, c[0x0][0x3c8], PT ;  /* 0x0000f2000e007a0c */ /* 0x000fe40003f86270 */
[----:B--2---:R-:W-:-:S04]  /*151a0*/  @!P1 LEA R18, P0, R16, R0, 0x2 ;  /* 0x0000000010129211 */ /* 0x004fc800078010ff */
[----:B------:R-:W-:Y:S02]  /*151b0*/  @!P1 LEA.HI.X R19, R16, R4, R28, 0x2, P0 ;  /* 0x0000000410139211 */ /* 0x000fe400000f141c */
[----:B----4-:R-:W-:-:S03]  /*151c0*/  @!P2 LEA R2, P0, R15, R0, 0x2 ;  /* 0x000000000f02a211 */ /* 0x010fc600078010ff */
[----:B------:R2:W-:Y:S01]  /*151d0*/  @!P1 ST.E.64 [R18.64], R164 ;  /* 0x000000a412009985 */ /* 0x0005e2000c101b06 */
[----:B------:R-:W-:Y:S02]  /*151e0*/  ISETP.GE.AND P1, PT, R13, c[0x0][0x3c8], PT ;  /* 0x0000f2000d007a0c */ /* 0x000fe40003f26270 */
[----:B------:R-:W-:Y:S02]  /*151f0*/  @!P2 LEA.HI.X R3, R15, R4, R29, 0x2, P0 ;  /* 0x000000040f03a211 */ /* 0x000fe400000f141d */
[----:B------:R-:W-:-:S03]  /*15200*/  @!P4 LEA R20, P0, R14, R0, 0x2 ;  /* 0x000000000e14c211 */ /* 0x000fc600078010ff */
        /* <DEDUP_REMOVED lines=11> */
[----:B-----5:R-:W-:-:S03]  /*152c0*/  @!P4 LEA R20, P0, R11, R0, 0x2 ;  /* 0x000000000b14c211 */ /* 0x020fc600078010ff */
[----:B------:R4:W-:Y:S01]  /*152d0*/  @!P3 ST.E.64 [R2.64], R112 ;  /* 0x000000700200b985 */ /* 0x0009e2000c101b06 */
[----:B------:R-:W-:-:S05]  /*152e0*/  @!P4 LEA.HI.X R21, R11, R4, R33, 0x2, P0 ;  /* 0x000000040b15c211 */ /* 0x000fca00000f1421 */
[----:B------:R1:W-:Y:S01]  /*152f0*/  @!P4 ST.E.64 [R20.64], R178 ;  /* 0x000000b21400c985 */ /* 0x0003e2000c101b06 */
[----:B--2---:R-:W-:-:S04]  /*15300*/  @!P2 LEA R18, P0, R10, R0, 0x2 ;  /* 0x000000000a12a211 */ /* 0x004fc800078010ff */
[----:B------:R-:W-:Y:S02]  /*15310*/  @!P2 LEA.HI.X R19, R10, R4, R34, 0x2, P0 ;  /* 0x000000040a13a211 */ /* 0x000fe400000f1422 */
[----:B----4-:R-:W-:-:S03]  /*15320*/  @!P1 LEA R2, P0, R9, R0, 0x2 ;  /* 0x0000000009029211 */ /* 0x010fc600078010ff */
[----:B------:R1:W-:Y:S01]  /*15330*/  @!P2 ST.E.64 [R18.64], R96 ;  /* 0x000000601200a985 */ /* 0x0003e2000c101b06 */
[----:B------:R-:W-:-:S05]  /*15340*/  @!P1 LEA.HI.X R3, R9, R4, R35, 0x2, P0 ;  /* 0x0000000409039211 */ /* 0x000fca00000f1423 */
[----:B------:R1:W-:Y:S04]  /*15350*/  @!P1 ST.E.64 [R2.64], R84 ;  /* 0x0000005402009985 */ /* 0x0003e8000c101b06 */
.L_x_289:
[----:B------:R-:W-:Y:S05]  /*15360*/  BSYNC B0 ;  /* 0x0000000000007941 */ /* 0x000fea0003800000 */
.L_x_288:
[----:B------:R-:W-:Y:S05]  /*15370*/  BRA.DIV ~URZ, `(.L_x_290) ;  /* 0x000031727f007947 */ /* 0x000fea000b800000 */
[----:B--2---:R2:W1:Y:S04]  /*15380*/  SHFL.IDX PT, R4, R17, 0x1, 0x1c1f ;  /* 0x003c1f0011047f89 */ /* 0x00446800000e0000 */
[----:B----4-:R2:W4:Y:S02]  /*15390*/  SHFL.IDX PT, R0, R24, 0x1, 0x1c1f ;  /* 0x003c1f0018007f89 */ /* 0x01052400000e0000 */
.L_x_351:
[----:B------:R-:W-:Y:S01]  /*153a0*/  BSSY B0, `(.L_x_291) ;  /* 0x0000033000007945 */ /* 0x000fe20003800000 */
[----:B------:R-:W-:Y:S05]  /*153b0*/  @P6 BRA `(.L_x_292) ;  /* 0x0000031000006947 */ /* 0x000fea0003800000 */
[----:B------:R-:W-:Y:S02]  /*153c0*/  ISETP.GE.AND P1, PT, R252, c[0x0][0x3c8], PT ;  /* 0x0000f200fc007a0c */ /* 0x000fe40003f26270 */
[----:B------:R-:W-:Y:S02]  /*153d0*/  ISETP.GE.AND P0, PT, R8, c[0x0][0x3c8], PT ;  /* 0x0000f20008007a0c */ /* 0x000fe40003f06270 */
[----:B------:R-:W-:Y:S02]  /*153e0*/  ISETP.GE.AND P3, PT, R7, c[0x0][0x3c8], PT ;  /* 0x0000f20007007a0c */ /* 0x000fe40003f66270 */
[----:B------:R-:W-:-:S07]  /*153f0*/  ISETP.GE.AND P4, PT, R6, c[0x0][0x3c8], PT ;  /* 0x0000f20006007a0c */ /* 0x000fce0003f86270 */
[----:B-1--4-:R-:W-:Y:S02]  /*15400*/  @!P1 IMAD.MOV.U32 R18, RZ, RZ, R0 ;  /* 0x000000ffff129224 */ /* 0x012fe400078e0000 */
[----:B------:R-:W-:Y:S01]  /*15410*/  @!P1 IMAD.MOV.U32 R19, RZ, RZ, R4 ;  /* 0x000000ffff139224 */ /* 0x000fe200078e0004 */
[----:B------:R-:W-:-:S03]  /*15420*/  @!P0 LEA R2, P2, R8, R0, 0x2 ;  /* 0x0000000008028211 */ /* 0x000fc600078410ff */
[----:B------:R-:W-:Y:S01]  /*15430*/  @!P1 IMAD.WIDE R18, R252, 0x4, R18 ;  /* 0x00000004fc129825 */ /* 0x000fe200078e0212 */
[----:B------:R-:W-:Y:S02]  /*15440*/  @!P0 LEA.HI.X R3, R8, R4, R26, 0x2, P2 ;  /* 0x0000000408038211 */ /* 0x000fe400010f141a */
[----:B------:R-:W-:Y:S02]  /*15450*/  ISETP.GE.AND P2, PT, R16, c[0x0][0x3c8], PT ;  /* 0x0000f20010007a0c */ /* 0x000fe40003f46270 */
[----:B------:R1:W-:Y:S01]  /*15460*/  @!P1 ST.E.64 [R18.64], R172 ;  /* 0x000000ac12009985 */ /* 0x0003e2000c101b06 */
[----:B------:R-:W-:-:S03]  /*15470*/  ISETP.GE.AND P1, PT, R15, c[0x0][0x3c8], PT ;  /* 0x0000f2000f007a0c */ /* 0x000fc60003f26270 */
[----:B------:R4:W-:Y:S01]  /*15480*/  @!P0 ST.E.64 [R2.64], R174 ;  /* 0x000000ae02008985 */ /* 0x0009e2000c101b06 */
[CC--:B-1----:R-:W-:Y:S02]  /*15490*/  @!P3 LEA R18, P5, R7.reuse, R0.reuse, 0x2 ;  /* 0x000000000712b211 */ /* 0x0c2fe400078a10ff */
[C---:B----4-:R-:W-:Y:S02]  /*154a0*/  @!P4 LEA R2, P0, R6.reuse, R0, 0x2 ;  /* 0x000000000602c211 */ /* 0x050fe400078010ff */
[-C--:B------:R-:W-:Y:S02]  /*154b0*/  @!P3 LEA.HI.X R19, R7, R4.reuse, R25, 0x2, P5 ;  /* 0x000000040713b211 */ /* 0x080fe400028f1419 */
[----:B------:R-:W-:Y:S02]  /*154c0*/  @!P4 LEA.HI.X R3, R6, R4, R27, 0x2, P0 ;  /* 0x000000040603c211 */ /* 0x000fe400000f141b */
[----:B------:R-:W-:Y:S01]  /*154d0*/  ISETP.GE.AND P0, PT, R14, c[0x0][0x3c8], PT ;  /* 0x0000f2000e007a0c */ /* 0x000fe20003f06270 */
[----:B------:R1:W-:Y:S01]  /*154e0*/  @!P3 ST.E.64 [R18.64], R176 ;  /* 0x000000b01200b985 */ /* 0x0003e2000c101b06 */
[----:B------:R-:W-:-:S03]  /*154f0*/  ISETP.GE.AND P5, PT, R12, c[0x0][0x3c8], PT ;  /* 0x0000f2000c007a0c */ /* 0x000fc60003fa6270 */
[----:B------:R4:W-:Y:S01]  /*15500*/  @!P4 ST.E.64 [R2.64], R100 ;  /* 0x000000640200c985 */ /* 0x0009e2000c101b06 */
        /* <DEDUP_REMOVED lines=10> */
[CC--:B----4-:R-:W-:Y:S02]  /*155b0*/  @!P4 LEA R2, P1, R13.reuse, R0.reuse, 0x2 ;  /* 0x000000000d02c211 */ /* 0x0d0fe400078210ff */
[----:B------:R-:W-:Y:S01]  /*155c0*/  ISETP.GE.AND P2, PT, R10, c[0x0][0x3c8], PT ;  /* 0x0000f2000a007a0c */ /* 0x000fe20003f46270 */
[----:B------:R1:W-:Y:S01]  /*155d0*/  @!P0 ST.E.64 [R18.64], R130 ;  /* 0x0000008212008985 */ /* 0x0003e2000c101b06 */
[----:B------:R-:W-:Y:S02]  /*155e0*/  @!P5 LEA R22, P0, R12, R0, 0x2 ;  /* 0x000000000c16d211 */ /* 0x000fe400078010ff */
[----:B------:R-:W-:Y:S02]  /*155f0*/  @!P4 LEA.HI.X R3, R13, R4, R30, 0x2, P1 ;  /* 0x000000040d03c211 */ /* 0x000fe400008f141e */
[----:B------:R-:W-:-:S02]  /*15600*/  ISETP.GE.AND P1, PT, R9, c[0x0][0x3c8], PT ;  /* 0x0000f20009007a0c */ /* 0x000fc40003f26270 */
[----:B------:R-:W-:Y:S01]  /*15610*/  @!P5 LEA.HI.X R23, R12, R4, R32, 0x2, P0 ;  /* 0x000000040c17d211 */ /* 0x000fe200000f1420 */
[----:B------:R4:W-:Y:S01]  /*15620*/  @!P4 ST.E.64 [R2.64], R138 ;  /* 0x0000008a0200c985 */ /* 0x0009e2000c101b06 */
[----:B------:R-:W-:-:S03]  /*15630*/  @!P3 LEA R20, P0, R11, R0, 0x2 ;  /* 0x000000000b14b211 */ /* 0x000fc600078010ff */
[----:B------:R2:W-:Y:S01]  /*15640*/  @!P5 ST.E.64 [R22.64], R182 ;  /* 0x000000b61600d985 */ /* 0x0005e2000c101b06 */
[----:B------:R-:W-:-:S05]  /*15650*/  @!P3 LEA.HI.X R21, R11, R4, R33, 0x2, P0 ;  /* 0x000000040b15b211 */ /* 0x000fca00000f1421 */
[----:B------:R2:W-:Y:S01]  /*15660*/  @!P3 ST.E.64 [R20.64], R180 ;  /* 0x000000b41400b985 */ /* 0x0005e2000c101b06 */
[----:B-1----:R-:W-:-:S04]  /*15670*/  @!P2 LEA R18, P0, R10, R0, 0x2 ;  /* 0x000000000a12a211 */ /* 0x002fc800078010ff */
[----:B------:R-:W-:Y:S02]  /*15680*/  @!P2 LEA.HI.X R19, R10, R4, R34, 0x2, P0 ;  /* 0x000000040a13a211 */ /* 0x000fe400000f1422 */
[----:B----4-:R-:W-:-:S03]  /*15690*/  @!P1 LEA R2, P0, R9, R0, 0x2 ;  /* 0x0000000009029211 */ /* 0x010fc600078010ff */
[----:B------:R2:W-:Y:S01]  /*156a0*/  @!P2 ST.E.64 [R18.64], R98 ;  /* 0x000000621200a985 */ /* 0x0005e2000c101b06 */
[----:B------:R-:W-:-:S05]  /*156b0*/  @!P1 LEA.HI.X R3, R9, R4, R35, 0x2, P0 ;  /* 0x0000000409039211 */ /* 0x000fca00000f1423 */
[----:B------:R2:W-:Y:S04]  /*156c0*/  @!P1 ST.E.64 [R2.64], R86 ;  /* 0x0000005602009985 */ /* 0x0005e8000c101b06 */
.L_x_292:
[----:B------:R-:W-:Y:S05]  /*156d0*/  BSYNC B0 ;  /* 0x0000000000007941 */ /* 0x000fea0003800000 */
.L_x_291:
[----:B------:R-:W-:Y:S05]  /*156e0*/  BRA.DIV ~URZ, `(.L_x_293) ;  /* 0x00002ec27f007947 */ /* 0x000fea000b800000 */
[----:B-1----:R1:W2:Y:S02]  /*156f0*/  SHFL.IDX PT, R4, R17, 0x2, 0x1c1f ;  /* 0x005c1f0011047f89 */ /* 0x0022a400000e0000 */
.L_x_352:
[----:B------:R-:W-:Y:S05]  /*15700*/  BRA.DIV ~URZ, `(.L_x_294) ;  /* 0x00002f127f007947 */ /* 0x000fea000b800000 */
[----:B----4-:R4:W1:Y:S02]  /*15710*/  SHFL.IDX PT, R0, R24, 0x2, 0x1c1f ;  /* 0x005c1f0018007f89 */ /* 0x01086400000e0000 */
.L_x_353:
[----:B--2---:R-:W2:Y:S01]  /*15720*/  LDL R2, [R1+0x2c] ;  /* 0x00002c0001027983 */ /* 0x004ea20000100800 */
[----:B------:R-:W-:Y:S01]  /*15730*/  BSSY B0, `(.L_x_295) ;  /* 0x0000034000007945 */ /* 0x000fe20003800000 */
[----:B--2---:R-:W-:-:S13]  /*15740*/  LOP3.LUT P0, RZ, R2, 0x1, RZ, 0xc0, !PT ;  /* 0x0000000102ff7812 */ /* 0x004fda000780c0ff */
[----:B------:R-:W-:Y:S05]  /*15750*/  @P0 BRA `(.L_x_296) ;  /* 0x0000031000000947 */ /* 0x000fea0003800000 */
[----:B------:R-:W-:Y:S02]  /*15760*/  ISETP.GE.AND P0, PT, R252, c[0x0][0x3c8], PT ;  /* 0x0000f200fc007a0c */ /* 0x000fe40003f06270 */
[----:B------:R-:W-:Y:S02]  /*15770*/  ISETP.GE.AND P2, PT, R8, c[0x0][0x3c8], PT ;  /* 0x0000f20008007a0c */ /* 0x000fe40003f46270 */
[----:B------:R-:W-:Y:S02]  /*15780*/  ISETP.GE.AND P4, PT, R7, c[0x0][0x3c8], PT ;  /* 0x0000f20007007a0c */ /* 0x000fe40003f86270 */
[----:B------:R-:W-:Y:S02]  /*15790*/  ISETP.GE.AND P3, PT, R6, c[0x0][0x3c8], PT ;  /* 0x0000f20006007a0c */ /* 0x000fe40003f66270 */
[----:B------:R-:W-:-:S05]  /*157a0*/  ISETP.GE.AND P6, PT, R14, c[0x0][0x3c8], PT ;  /* 0x0000f2000e007a0c */ /* 0x000fca0003fc6270 */
[----:B-1----:R-:W-:Y:S02]  /*157b0*/  @!P0 IMAD.MOV.U32 R18, RZ, RZ, R0 ;  /* 0x000000ffff128224 */ /* 0x002fe400078e0000 */
        /* <DEDUP_REMOVED lines=9> */
[C---:B--2---:R-:W-:Y:S02]  /*15850*/  @!P3 LEA R2, P2, R6.reuse, R0, 0x2 ;  /* 0x000000000602b211 */ /* 0x044fe400078410ff */
[-C--:B------:R-:W-:Y:S02]  /*15860*/  @!P4 LEA.HI.X R19, R7, R4.reuse, R25, 0x2, P5 ;  /* 0x000000040713c211 */ /* 0x080fe400028f1419 */
[----:B------:R-:W-:Y:S02]  /*15870*/  @!P3 LEA.HI.X R3, R6, R4, R27, 0x2, P2 ;  /* 0x000000040603b211 */ /* 0x000fe400010f141b */
[----:B------:R-:W-:Y:S01]  /*15880*/  @!P1 LEA R20, P5, R16, R0, 0x2 ;  /* 0x0000000010149211 */ /* 0x000fe200078a10ff */
[----:B------:R1:W-:Y:S01]  /*15890*/  @!P4 ST.E.64 [R18.64], R44 ;  /* 0x0000002c1200c985 */ /* 0x0003e2000c101b06 */
[----:B------:R-:W-:-:S02]  /*158a0*/  ISETP.GE.AND P4, PT, R13, c[0x0][0x3c8], PT ;  /* 0x0000f2000d007a0c */ /* 0x000fc40003f86270 */
[----:B------:R-:W-:Y:S01]  /*158b0*/  @!P1 LEA.HI.X R21, R16, R4, R28, 0x2, P5 ;  /* 0x0000000410159211 */ /* 0x000fe200028f141c */
[----:B------:R2:W-:Y:S01]  /*158c0*/  @!P3 ST.E.64 [R2.64], R46 ;  /* 0x0000002e0200b985 */ /* 0x0005e2000c101b06 */
[----:B------:R-:W-:-:S03]  /*158d0*/  ISETP.GE.AND P3, PT, R12, c[0x0][0x3c8], PT ;  /* 0x0000f2000c007a0c */ /* 0x000fc60003f66270 */
[----:B------:R-:W-:Y:S01]  /*158e0*/  @!P1 ST.E.64 [R20.64], R64 ;  /* 0x0000004014009985 */ /* 0x000fe2000c101b06 */
[----:B------:R-:W-:Y:S02]  /*158f0*/  ISETP.GE.AND P1, PT, R10, c[0x0][0x3c8], PT ;  /* 0x0000f2000a007a0c */ /* 0x000fe40003f26270 */
[CC--:B-1----:R-:W-:Y:S02]  /*15900*/  @!P6 LEA R18, P5, R14.reuse, R0.reuse, 0x2 ;  /* 0x000000000e12e211 */ /* 0x0c2fe400078a10ff */
[C---:B--2---:R-:W-:Y:S02]  /*15910*/  @!P0 LEA R2, P2, R15.reuse, R0, 0x2 ;  /* 0x000000000f028211 */ /* 0x044fe400078410ff */
[-C--:B------:R-:W-:Y:S02]  /*15920*/  @!P6 LEA.HI.X R19, R14, R4.reuse, R31, 0x2, P5 ;  /* 0x000000040e13e211 */ /* 0x080fe400028f141f */
[----:B------:R-:W-:Y:S02]  /*15930*/  @!P0 LEA.HI.X R3, R15, R4, R29, 0x2, P2 ;  /* 0x000000040f038211 */ /* 0x000fe400010f141d */
[----:B------:R-:W-:-:S03]  /*15940*/  ISETP.GE.AND P2, PT, R11, c[0x0][0x3c8], PT ;  /* 0x0000f2000b007a0c */ /* 0x000fc60003f46270 */
[----:B------:R1:W-:Y:S01]  /*15950*/  @!P0 ST.E.64 [R2.64], R50 ;  /* 0x0000003202008985 */ /* 0x0003e2000c101b06 */
[----:B------:R-:W-:-:S03]  /*15960*/  ISETP.GE.AND P0, PT, R9, c[0x0][0x3c8], PT ;  /* 0x0000f20009007a0c */ /* 0x000fc60003f06270 */
[----:B------:R2:W-:Y:S01]  /*15970*/  @!P6 ST.E.64 [R18.64], R52 ;  /* 0x000000341200e985 */ /* 0x0005e2000c101b06 */
[----:B-1----:R-:W-:-:S04]  /*15980*/  @!P4 LEA R2, P5, R13, R0, 0x2 ;  /* 0x000000000d02c211 */ /* 0x002fc800078a10ff */
[----:B------:R-:W-:Y:S02]  /*15990*/  @!P4 LEA.HI.X R3, R13, R4, R30, 0x2, P5 ;  /* 0x000000040d03c211 */ /* 0x000fe400028f141e */
[----:B------:R-:W-:-:S03]  /*159a0*/  @!P3 LEA R22, P5, R12, R0, 0x2 ;  /* 0x000000000c16b211 */ /* 0x000fc600078a10ff */
[----:B------:R1:W-:Y:S01]  /*159b0*/  @!P4 ST.E.64 [R2.64], R54 ;  /* 0x000000360200c985 */ /* 0x0003e2000c101b06 */
[C---:B------:R-:W-:Y:S02]  /*159c0*/  @!P2 LEA R20, P4, R11.reuse, R0, 0x2 ;  /* 0x000000000b14a211 */ /* 0x040fe400078810ff */
[----:B------:R-:W-:Y:S02]  /*159d0*/  @!P3 LEA.HI.X R23, R12, R4, R32, 0x2, P5 ;  /* 0x000000040c17b211 */ /* 0x000fe400028f1420 */
[C---:B--2---:R-:W-:Y:S02]  /*159e0*/  @!P1 LEA R18, P5, R10.reuse, R0, 0x2 ;  /* 0x000000000a129211 */ /* 0x044fe400078a10ff */
[-C--:B------:R-:W-:Y:S01]  /*159f0*/  @!P2 LEA.HI.X R21, R11, R4.reuse, R33, 0x2, P4 ;  /* 0x000000040b15a211 */ /* 0x080fe200020f1421 */
[----:B------:R2:W-:Y:S01]  /*15a00*/  @!P3 ST.E.64 [R22.64], R68 ;  /* 0x000000441600b985 */ /* 0x0005e2000c101b06 */
[----:B------:R-:W-:-:S03]  /*15a10*/  @!P1 LEA.HI.X R19, R10, R4, R34, 0x2, P5 ;  /* 0x000000040a139211 */ /* 0x000fc600028f1422 */
[----:B------:R2:W-:Y:S04]  /*15a20*/  @!P2 ST.E.64 [R20.64], R60 ;  /* 0x0000003c1400a985 */ /* 0x0005e8000c101b06 */
[----:B------:R2:W-:Y:S01]  /*15a30*/  @!P1 ST.E.64 [R18.64], R56 ;  /* 0x0000003812009985 */ /* 0x0005e2000c101b06 */
[----:B-1----:R-:W-:-:S04]  /*15a40*/  @!P0 LEA R2, P4, R9, R0, 0x2 ;  /* 0x0000000009028211 */ /* 0x002fc800078810ff */
[----:B------:R-:W-:-:S05]  /*15a50*/  @!P0 LEA.HI.X R3, R9, R4, R35, 0x2, P4 ;  /* 0x0000000409038211 */ /* 0x000fca00020f1423 */
[----:B------:R2:W-:Y:S04]  /*15a60*/  @!P0 ST.E.64 [R2.64], R36 ;  /* 0x0000002402008985 */ /* 0x0005e8000c101b06 */
.L_x_296:
[----:B------:R-:W-:Y:S05]  /*15a70*/  BSYNC B0 ;  /* 0x0000000000007941 */ /* 0x000fea0003800000 */
.L_x_295:
[----:B------:R-:W-:Y:S05]  /*15a80*/  BRA.DIV ~URZ, `(.L_x_297) ;  /* 0x00002bf27f007947 */ /* 0x000fea000b800000 */
[----:B------:R2:W3:Y:S04]  /*15a90*/  SHFL.IDX PT, R4, R17, 0x3, 0x1c1f ;  /* 0x007c1f0011047f89 */ /* 0x0004e800000e0000 */
[----:B-1----:R2:W1:Y:S02]  /*15aa0*/  SHFL.IDX PT, R0, R24, 0x3, 0x1c1f ;  /* 0x007c1f0018007f89 */ /* 0x00246400000e0000 */
.L_x_354:
[----:B--2---:R-:W2:Y:S02]  /*15ab0*/  LDL R2, [R1+0x2c] ;  /* 0x00002c0001027983 */ /* 0x004ea40000100800 */
[----:B--2---:R-:W-:-:S13]  /*15ac0*/  LOP3.LUT P0, RZ, R2, 0x2, RZ, 0xc0, !PT ;  /* 0x0000000202ff7812 */ /* 0x004fda000780c0ff */
[----:B------:R-:W-:Y:S05]  /*15ad0*/  @P0 BRA `(.L_x_285) ;  /* 0x0000102000000947 */ /* 0x000fea0003800000 */
[----:B------:R-:W-:Y:S02]  /*15ae0*/  ISETP.GE.AND P3, PT, R8, c[0x0][0x3c8], PT ;  /* 0x0000f20008007a0c */ /* 0x000fe40003f66270 */
[----:B------:R-:W-:Y:S02]  /*15af0*/  ISETP.GE.AND P2, PT, R7, c[0x0][0x3c8], PT ;  /* 0x0000f20007007a0c */ /* 0x000fe40003f46270 */
[----:B------:R-:W-:Y:S02]  /*15b00*/  ISETP.GE.AND P1, PT, R6, c[0x0][0x3c8], PT ;  /* 0x0000f20006007a0c */ /* 0x000fe40003f26270 */
[----:B------:R-:W-:Y:S02]  /*15b10*/  ISETP.GE.AND P4, PT, R252, c[0x0][0x3c8], PT ;  /* 0x0000f200fc007a0c */ /* 0x000fe40003f86270 */
[----:B------:R-:W-:-:S05]  /*15b20*/  ISETP.GE.AND P0, PT, R16, c[0x0][0x3c8], PT ;  /* 0x0000f20010007a0c */ /* 0x000fca0003f06270 */
[CC--:B-1----:R-:W-:Y:S02]  /*15b30*/  @!P3 LEA R22, P6, R8.reuse, R0.reuse, 0x2 ;  /* 0x000000000816b211 */ /* 0x0c2fe400078c10ff */
[C---:B------:R-:W-:Y:S02]  /*15b40*/  @!P2 LEA R20, P5, R7.reuse, R0, 0x2 ;  /* 0x000000000714a211 */ /* 0x040fe400078a10ff */
[-C--:B---3--:R-:W-:Y:S02]  /*15b50*/  @!P3 LEA.HI.X R23, R8, R4.reuse, R26, 0x2, P6 ;  /* 0x000000040817b211 */ /* 0x088fe400030f141a */
[----:B------:R-:W-:Y:S01]  /*15b60*/  @!P2 LEA.HI.X R21, R7, R4, R25, 0x2, P5 ;  /* 0x000000040715a211 */ /* 0x000fe200028f1419 */
[----:B----4-:R-:W-:Y:S01]  /*15b70*/  @!P4 IMAD.MOV.U32 R24, RZ, RZ, R0 ;  /* 0x000000ffff18c224 */ /* 0x010fe200078e0000 */
[-C--:B------:R-:W-:Y:S01]  /*15b80*/  @!P1 LEA R18, P6, R6, R0.reuse, 0x2 ;  /* 0x0000000006129211 */ /* 0x080fe200078c10ff */
[----:B------:R-:W-:Y:S01]  /*15b90*/  @!P4 IMAD.MOV.U32 R25, RZ, RZ, R4 ;  /* 0x000000ffff19c224 */ /* 0x000fe200078e0004 */
[----:B------:R-:W-:-:S02]  /*15ba0*/  @!P0 LEA R2, P5, R16, R0, 0x2 ;  /* 0x0000000010028211 */ /* 0x000fc400078a10ff */
[-C--:B------:R-:W-:Y:S01]  /*15bb0*/  @!P1 LEA.HI.X R19, R6, R4.reuse, R27, 0x2, P6 ;  /* 0x0000000406139211 */ /* 0x080fe200030f141b */
[----:B------:R-:W-:Y:S01]  /*15bc0*/  @!P4 IMAD.WIDE R24, R252, 0x4, R24 ;  /* 0x00000004fc18c825 */ /* 0x000fe200078e0218 */
[----:B------:R-:W-:Y:S02]  /*15bd0*/  ISETP.GE.AND P6, PT, R15, c[0x0][0x3c8], PT ;  /* 0x0000f2000f007a0c */ /* 0x000fe40003fc6270 */
[----:B------:R-:W-:Y:S02]  /*15be0*/  @!P0 LEA.HI.X R3, R16, R4, R28, 0x2, P5 ;  /* 0x0000000410038211 */ /* 0x000fe400028f141c */
[----:B------:R-:W-:Y:S01]  /*15bf0*/  ISETP.GE.AND P5, PT, R14, c[0x0][0x3c8], PT ;  /* 0x0000f2000e007a0c */ /* 0x000fe20003fa6270 */
[----:B------:R-:W-:Y:S01]  /*15c00*/  @!P4 ST.E.64 [R24.64], R82 ;  /* 0x000000521800c985 */ /* 0x000fe2000c101b06 */
[----:B------:R-:W-:-:S03]  /*15c10*/  ISETP.GE.AND P4, PT, R13, c[0x0][0x3c8], PT ;  /* 0x0000f2000d007a0c */ /* 0x000fc60003f86270 */
[----:B------:R-:W-:Y:S01]  /*15c20*/  @!P3 ST.E.64 [R22.64], R76 ;  /* 0x0000004c1600b985 */ /* 0x000fe2000c101b06 */
[----:B------:R-:W-:-:S03]  /*15c30*/  ISETP.GE.AND P3, PT, R12, c[0x0][0x3c8], PT ;  /* 0x0000f2000c007a0c */ /* 0x000fc60003f66270 */
[----:B------:R1:W-:Y:S01]  /*15c40*/  @!P2 ST.E.64 [R20.64], R72 ;  /* 0x000000481400a985 */ /* 0x0003e2000c101b06 */
[----:B------:R-:W-:-:S03]  /*15c50*/  ISETP.GE.AND P2, PT, R11, c[0x0][0x3c8], PT ;  /* 0x0000f2000b007a0c */ /* 0x000fc60003f46270 */
[----:B------:R2:W-:Y:S04]  /*15c60*/  @!P1 ST.E.64 [R18.64], R66 ;  /* 0x0000004212009985 */ /* 0x0005e8000c101b06 */
[----:B------:R3:W-:Y:S01]  /*15c70*/  @!P0 ST.E.64 [R2.64], R48 ;  /* 0x0000003002008985 */ /* 0x0007e2000c101b06 */
[CC--:B-1----:R-:W-:Y:S02]  /*15c80*/  @!P6 LEA R20, P0, R15.reuse, R0.reuse, 0x2 ;  /* 0x000000000f14e211 */ /* 0x0c2fe400078010ff */
[----:B--2---:R-:W-:Y:S02]  /*15c90*/  @!P5 LEA R18, P1, R14, R0, 0x2 ;  /* 0x000000000e12d211 */ /* 0x004fe400078210ff */
[----:B------:R-:W-:Y:S02]  /*15ca0*/  @!P6 LEA.HI.X R21, R15, R4, R29, 0x2, P0 ;  /* 0x000000040f15e211 */ /* 0x000fe400000f141d */
[----:B------:R-:W-:-:S02]  /*15cb0*/  @!P4 LEA R16, P0, R13, R0, 0x2 ;  /* 0x000000000d10c211 */ /* 0x000fc400078010ff */
[-C--:B------:R-:W-:Y:S01]  /*15cc0*/  @!P5 LEA.HI.X R19, R14, R4.reuse, R31, 0x2, P1 ;  /* 0x000000040e13d211 */ /* 0x080fe200008f141f */
[----:B------:R1:W-:Y:S01]  /*15cd0*/  @!P6 ST.E.64 [R20.64], R88 ;  /* 0x000000581400e985 */ /* 0x0003e2000c101b06 */
[----:B------:R-:W-:Y:S02]  /*15ce0*/  ISETP.GE.AND P1, PT, R10, c[0x0][0x3c8], PT ;  /* 0x0000f2000a007a0c */ /* 0x000fe40003f26270 */
[----:B------:R-:W-:Y:S01]  /*15cf0*/  @!P4 LEA.HI.X R17, R13, R4, R30, 0x2, P0 ;  /* 0x000000040d11c211 */ /* 0x000fe200000f141e */
[----:B------:R1:W-:Y:S01]  /*15d00*/  @!P5 ST.E.64 [R18.64], R80 ;  /* 0x000000501200d985 */ /* 0x0003e2000c101b06 */
[----:B------:R-:W-:-:S03]  /*15d10*/  @!P3 LEA R14, P0, R12, R0, 0x2 ;  /* 0x000000000c0eb211 */ /* 0x000fc600078010ff */
[----:B------:R1:W-:Y:S01]  /*15d20*/  @!P4 ST.E.64 [R16.64], R74 ;  /* 0x0000004a1000c985 */ /* 0x0003e2000c101b06 */
[----:B------:R-:W-:Y:S02]  /*15d30*/  @!P3 LEA.HI.X R15, R12, R4, R32, 0x2, P0 ;  /* 0x000000040c0fb211 */ /* 0x000fe400000f1420 */
[----:B------:R-:W-:-:S03]  /*15d40*/  @!P2 LEA R6, P0, R11, R0, 0x2 ;  /* 0x000000000b06a211 */ /* 0x000fc600078010ff */
[----:B------:R1:W-:Y:S01]  /*15d50*/  @!P3 ST.E.64 [R14.64], R70 ;  /* 0x000000460e00b985 */ /* 0x0003e2000c101b06 */
[----:B------:R-:W-:Y:S02]  /*15d60*/  @!P2 LEA.HI.X R7, R11, R4, R33, 0x2, P0 ;  /* 0x000000040b07a211 */ /* 0x000fe400000f1421 */
[----:B---3--:R-:W-:-:S03]  /*15d70*/  @!P1 LEA R2, P0, R10, R0, 0x2 ;  /* 0x000000000a029211 */ /* 0x008fc600078010ff */
[----:B------:R1:W-:Y:S01]  /*15d80*/  @!P2 ST.E.64 [R6.64], R62 ;  /* 0x0000003e0600a985 */ /* 0x0003e2000c101b06 */
[----:B------:R-:W-:Y:S02]  /*15d90*/  @!P1 LEA.HI.X R3, R10, R4, R34, 0x2, P0 ;  /* 0x000000040a039211 */ /* 0x000fe400000f1422 */
[----:B------:R-:W-:-:S03]  /*15da0*/  ISETP.GE.AND P0, PT, R9, c[0x0][0x3c8], PT ;  /* 0x0000f20009007a0c */ /* 0x000fc60003f06270 */
[----:B------:R1:W-:Y:S10]  /*15db0*/  @!P1 ST.E.64 [R2.64], R58 ;  /* 0x0000003a02009985 */ /* 0x0003f4000c101b06 */
[----:B------:R-:W-:Y:S05]  /*15dc0*/  @P0 BRA `(.L_x_285) ;  /* 0x00000d3000000947 */ /* 0x000fea0003800000 */
[----:B-1----:R-:W-:-:S04]  /*15dd0*/  LEA R2, P0, R9, R0, 0x2 ;  /* 0x0000000009027211 */ /* 0x002fc800078010ff */
[----:B------:R-:W-:-:S05]  /*15de0*/  LEA.HI.X R3, R9, R4, R35, 0x2, P0 ;  /* 0x0000000409037211 */ /* 0x000fca00000f1423 */
[----:B------:R1:W-:Y:S01]  /*15df0*/  ST.E.64 [R2.64], R38 ;  /* 0x0000002602007985 */ /* 0x0003e2000c101b06 */
[----:B------:R-:W-:Y:S05]  /*15e00*/  BRA `(.L_x_285) ;  /* 0x00000cf000007947 */ /* 0x000fea0003800000 */
.L_x_270:
[----:B------:R-:W2:Y:S04]  /*15e10*/  LDL.LU R7, [R1+0x8] ;  /* 0x0000080001077983 */ /* 0x000ea80000300800 */
[----:B------:R-:W3:Y:S01]  /*15e20*/  LDL R6, [R1+0x10] ;  /* 0x0000100001067983 */ /* 0x000ee20000100800 */
        /* <DEDUP_REMOVED lines=10> */
[----:B---3--:R-:W-:-:S05]  /*15ed0*/  @P1 LEA.HI.X R3, R249, c[0x0][0x50c], R6, 0x2, P0 ;  /* 0x00014300f9031a11 */ /* 0x008fca00000f1406 */
[----:B------:R1:W5:Y:S01]  /*15ee0*/  @P1 LDG.E R19, [R2.64] ;  /* 0x0000000602131981 */ /* 0x000362000c1e1900 */
[----:B--2---:R-:W-:-:S04]  /*15ef0*/  ISETP.NE.AND P0, PT, R7, RZ, PT ;  /* 0x000000ff0700720c */ /* 0x004fc80003f05270 */
[----:B------:R-:W-:Y:S01]  /*15f00*/  SEL R17, R7, c[0x0][0x3d4], P0 ;  /* 0x0000f50007117a07 */ /* 0x000fe20000000000 */
[----:B------:R-:W-:Y:S05]  /*15f10*/  @P1 BRA `(.L_x_298) ;  /* 0x0000004000001947 */ /* 0x000fea0003800000 */
[----:B------:R-:W-:Y:S05]  /*15f20*/  @!P2 BRA `(.L_x_298) ;  /* 0x000000300000a947 */ /* 0x000fea0003800000 */
[----:B-1----:R1:W2:Y:S04]  /*15f30*/  LDG.E R2, [R4.64] ;  /* 0x0000000604027981 */ /* 0x0022a8000c1e1900 */
[----:B-1----:R-:W2:Y:S02]  /*15f40*/  LDG.E R4, [R4.64+0x4] ;  /* 0x0000040604047981 */ /* 0x002ea4000c1e1900 */
[----:B--2--5:R-:W-:Y:S02]  /*15f50*/  IADD3 R19, -R2, R4, RZ ;  /* 0x0000000402137210 */ /* 0x024fe40007ffe1ff */
.L_x_298:
[----:B-1----:R-:W1:Y:S01]  /*15f60*/  S2R R4, SR_TID.X ;  /* 0x0000000000047919 */ /* 0x002e620000002100 */
[----:B------:R-:W-:Y:S01]  /*15f70*/  BSSY B0, `(.L_x_299) ;  /* 0x0000037000007945 */ /* 0x000fe20003800000 */
[----:B------:R-:W-:Y:S02]  /*15f80*/  SEL R10, R249, RZ, !P2 ;  /* 0x000000fff90a7207 */ /* 0x000fe40005000000 */
[----:B------:R-:W-:-:S02]  /*15f90*/  SEL R20, R6, RZ, !P2 ;  /* 0x000000ff06147207 */ /* 0x000fc40005000000 */
[----:B-----5:R-:W-:Y:S02]  /*15fa0*/  SHF.R.S32.HI R16, RZ, 0x1f, R0 ;  /* 0x0000001fff107819 */ /* 0x020fe40000011400 */
[----:B-1----:R-:W-:-:S13]  /*15fb0*/  ISETP.GT.AND P0, PT, R4, 0x7f, PT ;  /* 0x0000007f0400780c */ /* 0x002fda0003f04270 */
[----:B------:R-:W-:Y:S05]  /*15fc0*/  @P0 BRA `(.L_x_300) ;  /* 0x0000031000000947 */ /* 0x000fea0003800000 */
[----:B------:R-:W2:Y:S01]  /*15fd0*/  LDL R3, [R1+0x4] ;  /* 0x0000040001037983 */ /* 0x000ea20000100800 */
[----:B------:R-:W-:Y:S01]  /*15fe0*/  IMAD R2, R19, c[0x0][0x4e8], RZ ;  /* 0x00013a0013027a24 */ /* 0x000fe200078e02ff */
[----:B--2---:R-:W-:-:S04]  /*15ff0*/  LEA R11, R3, R4, 0x7 ;  /* 0x00000004030b7211 */ /* 0x004fc800078e38ff */
[----:B------:R-:W-:-:S13]  /*16000*/  ISETP.GE.AND P0, PT, R11, R2, PT ;  /* 0x000000020b00720c */ /* 0x000fda0003f06270 */
[----:B------:R-:W-:Y:S05]  /*16010*/  @P0 BRA `(.L_x_300) ;  /* 0x000002c000000947 */ /* 0x000fea0003800000 */
[----:B------:R-:W2:Y:S01]  /*16020*/  LDL.LU R21, [R1+0x3c] ;  /* 0x00003c0001157983 */ /* 0x000ea20000300800 */
[----:B------:R-:W-:Y:S01]  /*16030*/  IMAD.MOV.U32 R2, RZ, RZ, 0x368 ;  /* 0x00000368ff027424 */ /* 0x000fe200078e00ff */
[----:B------:R-:W-:-:S04]  /*16040*/  ISETP.GT.AND P2, PT, R17, 0x1, PT ;  /* 0x000000011100780c */ /* 0x000fc80003f44270 */
[----:B------:R-:W-:-:S04]  /*16050*/  SEL R2, R2, 0x328, P2 ;  /* 0x0000032802027807 */ /* 0x000fc80001000000 */
[----:B------:R1:W3:Y:S08]  /*16060*/  LDC.64 R8, c[0x0][R2+0x170] ;  /* 0x00005c0002087b82 */ /* 0x0002f00000000a00 */
[----:B------:R1:W4:Y:S08]  /*16070*/  LDC.64 R6, c[0x0][R2+0x168] ;  /* 0x00005a0002067b82 */ /* 0x0003300000000a00 */
[----:B------:R1:W5:Y:S08]  /*16080*/  LDC.64 R14, c[0x0][R2+0x178] ;  /* 0x00005e00020e7b82 */ /* 0x0003700000000a00 */
[----:B------:R1:W2:Y:S02]  /*16090*/  LDC.64 R12, c[0x0][R2+0x160] ;  /* 0x00005800020c7b82 */ /* 0x0002a40000000a00 */
[----:B-1----:R-:W-:-:S02]  /*160a0*/  IMAD.MOV.U32 R2, RZ, RZ, c[0x0][0x4e8] ;  /* 0x00013a00ff027624 */ /* 0x002fc400078e00ff */
[-C--:B---3--:R-:W-:Y:S02]  /*160b0*/  IMAD R3, R9, R10.reuse, RZ ;  /* 0x0000000a09037224 */ /* 0x088fe400078e02ff */
[----:B------:R-:W-:Y:S01]  /*160c0*/  IMAD.WIDE.U32 R4, R8, R10, RZ ;  /* 0x0000000a08047225 */ /* 0x000fe200078e00ff */
[----:B------:R-:W-:Y:S02]  /*160d0*/  ISETP.NE.AND P0, PT, R2, 0x1, PT ;  /* 0x000000010200780c */ /* 0x000fe40003f05270 */
[----:B------:R-:W-:Y:S01]  /*160e0*/  MOV R2, R11 ;  /* 0x0000000b00027202 */ /* 0x000fe20000000f00 */
[----:B------:R-:W-:Y:S02]  /*160f0*/  IMAD R8, R8, R20, R3 ;  /* 0x0000001408087224 */ /* 0x000fe400078e0203 */
[-C--:B----4-:R-:W-:Y:S02]  /*16100*/  IMAD R9, R7, R251.reuse, RZ ;  /* 0x000000fb07097224 */ /* 0x090fe400078e02ff */
        /* <DEDUP_REMOVED lines=9> */
[-C--:B-----5:R-:W-:Y:S02]  /*161a0*/  IMAD R8, R15, R3.reuse, RZ ;  /* 0x000000030f087224 */ /* 0x0a0fe400078e02ff */
        /* <DEDUP_REMOVED lines=19> */
.L_x_300:
[----:B------:R-:W-:Y:S05]  /*162e0*/  BSYNC B0 ;  /* 0x0000000000007941 */ /* 0x000fea0003800000 */
.L_x_299:
[----:B------:R-:W-:-:S13]  /*162f0*/  ISETP.GT.AND P0, PT, R17, 0x1, PT ;  /* 0x000000011100780c */ /* 0x000fda0003f04270 */
[----:B------:R-:W-:Y:S05]  /*16300*/  @P0 BRA `(.L_x_285) ;  /* 0x000007f000000947 */ /* 0x000fea0003800000 */
[----:B-1----:R-:W2:Y:S01]  /*16310*/  LDL.LU R2, [R1+0x4] ;  /* 0x0000040001027983 */ /* 0x002ea20000300800 */
[----:B------:R-:W-:-:S03]  /*16320*/  IMAD R4, R16, c[0x0][0x3a0], RZ ;  /* 0x0000e80010047a24 */ /* 0x000fc600078e02ff */
[----:B------:R-:W1:Y:S02]  /*16330*/  S2R R3, SR_TID.X ;  /* 0x0000000000037919 */ /* 0x000e640000002100 */
[----:B-1----:R-:W-:-:S04]  /*16340*/  SHF.R.S32.HI R5, RZ, 0x1f, R3 ;  /* 0x0000001fff057819 */ /* 0x002fc80000011403 */
[----:B------:R-:W-:-:S04]  /*16350*/  LEA.HI R5, R5, R3, RZ, 0x2 ;  /* 0x0000000305057211 */ /* 0x000fc800078f10ff */
[----:B------:R-:W-:-:S04]  /*16360*/  LOP3.LUT R5, R5, 0xfffffffc, RZ, 0xc0, !PT ;  /* 0xfffffffc05057812 */ /* 0x000fc800078ec0ff */
[----:B------:R-:W-:Y:S02]  /*16370*/  IADD3 R5, -R5, R3, RZ ;  /* 0x0000000305057210 */ /* 0x000fe40007ffe1ff */
[----:B--2---:R-:W-:Y:S02]  /*16380*/  MOV R8, R2 ;  /* 0x0000000200087202 */ /* 0x004fe40000000f00 */
[----:B------:R-:W-:Y:S02]  /*16390*/  MOV R2, c[0x0][0x4e8] ;  /* 0x00013a0000027a02 */ /* 0x000fe40000000f00 */
[----:B------:R-:W-:Y:S02]  /*163a0*/  LEA R11, R8, R238, 0x7 ;  /* 0x000000ee080b7211 */ /* 0x000fe400078e38ff */
[----:B------:R-:W-:Y:S01]  /*163b0*/  ISETP.NE.AND P0, PT, R2, 0x1, PT ;  /* 0x000000010200780c */ /* 0x000fe20003f05270 */
        /* <DEDUP_REMOVED lines=30> */
.L_x_355:
[----:B------:R-:W-:Y:S05]  /*165a0*/  BRA.DIV ~URZ, `(.L_x_302) ;  /* 0x000022027f007947 */ /* 0x000fea000b800000 */
[----:B------:R3:W4:Y:S02]  /*165b0*/  SHFL.IDX PT, R0, R12, RZ, 0x1c1f ;  /* 0x001c1fff0c007589 */ /* 0x00072400000e0000 */
.L_x_356:
        /* <DEDUP_REMOVED lines=18> */
.L_x_304:
[----:B------:R-:W-:Y:S05]  /*166e0*/  BSYNC B0 ;  /* 0x0000000000007941 */ /* 0x000fea0003800000 */
.L_x_303:
[----:B------:R-:W-:Y:S05]  /*166f0*/  BRA.DIV ~URZ, `(.L_x_305) ;  /* 0x000021127f007947 */ /* 0x000fea000b800000 */
[----:B--2---:R2:W1:Y:S04]  /*16700*/  SHFL.IDX PT, R8, R9, 0x1, 0x1c1f ;  /* 0x003c1f0009087f89 */ /* 0x00446800000e0000 */
[----:B----4-:R2:W4:Y:S02]  /*16710*/  SHFL.IDX PT, R0, R12, 0x1, 0x1c1f ;  /* 0x003c1f000c007f89 */ /* 0x01052400000e0000 */
.L_x_357:
        /* <DEDUP_REMOVED lines=18> */
.L_x_307:
[----:B------:R-:W-:Y:S05]  /*16840*/  BSYNC B0 ;  /* 0x0000000000007941 */ /* 0x000fea0003800000 */
.L_x_306:
[----:B------:R-:W-:Y:S05]  /*16850*/  BRA.DIV ~URZ, `(.L_x_308) ;  /* 0x000020727f007947 */ /* 0x000fea000b800000 */
[----:B-1----:R1:W2:Y:S02]  /*16860*/  SHFL.IDX PT, R8, R9, 0x2, 0x1c1f ;  /* 0x005c1f0009087f89 */ /* 0x0022a400000e0000 */
.L_x_358:
[----:B------:R-:W-:Y:S05]  /*16870*/  BRA.DIV ~URZ, `(.L_x_309) ;  /* 0x000020c27f007947 */ /* 0x000fea000b800000 */
[----:B----4-:R4:W1:Y:S02]  /*16880*/  SHFL.IDX PT, R0, R12, 0x2, 0x1c1f ;  /* 0x005c1f000c007f89 */ /* 0x01086400000e0000 */
.L_x_359:
        /* <DEDUP_REMOVED lines=18> */
.L_x_311:
[----:B------:R-:W-:Y:S05]  /*169b0*/  BSYNC B0 ;  /* 0x0000000000007941 */ /* 0x000fea0003800000 */
.L_x_310:
[----:B------:R-:W-:Y:S05]  /*169c0*/  BRA.DIV ~URZ, `(.L_x_312) ;  /* 0x00001fd27f007947 */ /* 0x000fea000b800000 */
[----:B--2---:R2:W3:Y:S04]  /*169d0*/  SHFL.IDX PT, R8, R9, 0x3, 0x1c1f ;  /* 0x007c1f0009087f89 */ /* 0x0044e800000e0000 */
[----:B-1----:R2:W1:Y:S02]  /*169e0*/  SHFL.IDX PT, R0, R12, 0x3, 0x1c1f ;  /* 0x007c1f000c007f89 */ /* 0x00246400000e0000 */
.L_x_360:
        /* <DEDUP_REMOVED lines=17> */
.L_x_285:
[----:B------:R-:W-:Y:S05]  /*16b00*/  BSYNC B1 ;  /* 0x0000000000017941 */ /* 0x000fea0003800000 */
.L_x_269:
[----:B-1--4-:R-:W4:Y:S02]  /*16b10*/  LDL R0, [R1+0x7c] ;  /* 0x00007c0001007983 */ /* 0x012f240000100800 */
[----:B----4-:R-:W-:-:S13]  /*16b20*/  ISETP.NE.AND P0, PT, R0, RZ, PT ;  /* 0x000000ff0000720c */ /* 0x010fda0003f05270 */
[----:B------:R-:W-:Y:S01]  /*16b30*/  @P0 WARPSYNC 0xffffffff ;  /* 0xffffffff00000948 */ /* 0x000fe20003800000 */
[----:B------:R-:W-:Y:S06]  /*16b40*/  @P0 BAR.SYNC.DEFER_BLOCKING 0x5, 0x80 ;  /* 0x0142000000000b1d */ /* 0x000fec0000010000 */
[----:B---3--:R-:W1:Y:S04]  /*16b50*/  @P0 LDS.128 R4, [0xc080] ;  /* 0x00c08000ff040984 */ /* 0x008e680000000c00 */
[----:B-1----:R1:W-:Y:S04]  /*16b60*/  @P0 STL.64 [R1], R4 ;  /* 0x0000000401000387 */ /* 0x0023e80000100a00 */
[----:B------:R1:W-:Y:S04]  /*16b70*/  @P0 STL.64 [R1+0x8], R6 ;  /* 0x0000080601000387 */ /* 0x0003e80000100a00 */
[----:B------:R-:W-:Y:S06]  /*16b80*/  @P0 BAR.ARV 0x4, 0x80 ;  /* 0x0102000000000b1d */ /* 0x000fec0000002000 */
[----:B------:R-:W-:Y:S05]  /*16b90*/  @P0 BRA `(.L_x_313) ;  /* 0x00000ba000000947 */ /* 0x000fea0003800000 */
[----:B------:R-:W3:Y:S01]  /*16ba0*/  S2R R0, SR_TID.X ;  /* 0x0000000000007919 */ /* 0x000ee20000002100 */
[----:B-1----:R-:W-:Y:S01]  /*16bb0*/  IMAD.MOV.U32 R7, RZ, RZ, RZ ;  /* 0x000000ffff077224 */ /* 0x002fe200078e00ff */
[----:B---3--:R-:W-:-:S04]  /*16bc0*/  LOP3.LUT R14, R0, 0x1f, RZ, 0xc0, !PT ;  /* 0x0000001f000e7812 */ /* 0x008fc800078ec0ff */
[----:B------:R-:W-:Y:S01]  /*16bd0*/  ISETP.NE.AND P6, PT, R14, 0x1f, PT ;  /* 0x0000001f0e00780c */ /* 0x000fe20003fc5270 */
[----:B------:R-:W-:Y:S10]  /*16be0*/  BRA.DIV ~URZ, `(.L_x_314) ;  /* 0x00001e727f007947 */ /* 0x000ff4000b800000 */
[----:B--2---:R1:W2:Y:S02]  /*16bf0*/  SHFL.IDX PT, R9, R78, RZ, 0x1f ;  /* 0x00001fff4e097589 */ /* 0x0042a400000e0000 */
.L_x_361:
[----:B------:R-:W-:Y:S05]  /*16c00*/  BRA.DIV ~URZ, `(.L_x_315) ;  /* 0x00001ec27f007947 */ /* 0x000fea000b800000 */
[----:B------:R3:W4:Y:S02]  /*16c10*/  SHFL.IDX PT, R8, R78, 0x1, 0x1f ;  /* 0x00201f004e087f89 */ /* 0x00072400000e0000 */
.L_x_362:
[----:B------:R-:W5:Y:S01]  /*16c20*/  LDL R0, [R1+0xc] ;  /* 0x00000c0001007983 */ /* 0x000f620000100800 */
[----:B------:R-:W-:Y:S02]  /*16c30*/  IMAD.MOV.U32 R6, RZ, RZ, RZ ;  /* 0x000000ffff067224 */ /* 0x000fe400078e00ff */
[----:B-----5:R-:W-:-:S05]  /*16c40*/  IMAD.IADD R0, R0, 0x1, R14 ;  /* 0x0000000100007824 */ /* 0x020fca00078e020e */
[----:B------:R-:W-:-:S13]  /*16c50*/  ISETP.GE.OR P0, PT, R0, c[0x0][0x53c], !P6 ;  /* 0x00014f0000007a0c */ /* 0x000fda0007706670 */
[----:B------:R-:W-:Y:S01]  /*16c60*/  @!P0 MOV R2, 0x4 ;  /* 0x0000000400028802 */ /* 0x000fe20000000f00 */
[----:B------:R-:W-:-:S04]  /*16c70*/  @!P0 IMAD.MOV.U32 R4, RZ, RZ, 0x4 ;  /* 0x00000004ff048424 */ /* 0x000fc800078e00ff */
        /* <DEDUP_REMOVED lines=13> */
.L_x_363:
        /* <DEDUP_REMOVED lines=16> */
.L_x_364:
[----:B---3--:R-:W-:Y:S01]  /*16e50*/  IMAD R0, R0, c[0x0][0x538], RZ ;  /* 0x00014e0000007a24 */ /* 0x008fe200078e02ff */
[----:B------:R-:W-:Y:S04]  /*16e60*/  BSSY B1, `(.L_x_318) ;  /* 0x0000084000017945 */ /* 0x000fe80003800000 */
[----:B----4-:R-:W-:-:S04]  /*16e70*/  IADD3 R8, R0, R8, RZ ;  /* 0x0000000800087210 */ /* 0x010fc80007ffe0ff */
[----:B--2---:R-:W-:-:S13]  /*16e80*/  ISETP.GT.AND P0, PT, R8, R9, PT ;  /* 0x000000090800720c */ /* 0x004fda0003f04270 */
[----:B------:R-:W-:Y:S05]  /*16e90*/  @P0 BRA `(.L_x_319) ;  /* 0x0000025000000947 */ /* 0x000fea0003800000 */
.L_x_323:
[----:B------:R-:W2:Y:S02]  /*16ea0*/  LDL.LU R0, [R1+0xc] ;  /* 0x00000c0001007983 */ /* 0x000ea40000300800 */
[----:B--2---:R-:W-:-:S04]  /*16eb0*/  IADD3 R0, R0, 0x1f, RZ ;  /* 0x0000001f00007810 */ /* 0x004fc80007ffe0ff */
[----:B------:R-:W-:-:S13]  /*16ec0*/  ISETP.GE.AND P0, PT, R0, c[0x0][0x53c], PT ;  /* 0x00014f0000007a0c */ /* 0x000fda0003f06270 */
[----:B------:R-:W-:Y:S05]  /*16ed0*/  @P0 BRA `(.L_x_320) ;  /* 0x0000077000000947 */ /* 0x000fea0003800000 */
[----:B------:R2:W-:Y:S01]  /*16ee0*/  STL [R1+0xc], R0 ;  /* 0x00000c0001007387 */ /* 0x0005e20000100800 */
[----:B------:R-:W-:Y:S01]  /*16ef0*/  CS2R R6, SRZ ;  /* 0x0000000000067805 */ /* 0x000fe2000001ff00 */
[----:B--2---:R-:W-:-:S04]  /*16f00*/  IADD3 R0, R0, R14, RZ ;  /* 0x0000000e00007210 */ /* 0x004fc80007ffe0ff */
[----:B------:R-:W-:-:S13]  /*16f10*/  ISETP.GE.OR P0, PT, R0, c[0x0][0x53c], !P6 ;  /* 0x00014f0000007a0c */ /* 0x000fda0007706670 */
[----:B-1----:R-:W-:Y:S02]  /*16f20*/  @!P0 MOV R4, 0x4 ;  /* 0x0000000400048802 */ /* 0x002fe40000000f00 */
[----:B------:R-:W-:-:S03]  /*16f30*/  @!P0 MOV R2, 0x4 ;  /* 0x0000000400028802 */ /* 0x000fc60000000f00 */
[----:B------:R-:W-:-:S04]  /*16f40*/  @!P0 IMAD.WIDE R4, R0, R4, c[0x0][0x580] ;  /* 0x0001600000048625 */ /* 0x000fc800078e0204 */
[----:B------:R-:W-:Y:S01]  /*16f50*/  @!P0 IMAD.WIDE R2, R0, R2, c[0x0][0x578] ;  /* 0x00015e0000028625 */ /* 0x000fe200078e0202 */
[----:B------:R-:W2:Y:S04]  /*16f60*/  @!P0 LDG.E R6, [R4.64] ;  /* 0x0000000604068981 */ /* 0x000ea8000c1e1900 */
[----:B------:R-:W2:Y:S02]  /*16f70*/  @!P0 LDG.E R7, [R2.64] ;  /* 0x0000000602078981 */ /* 0x000ea4000c1e1900 */
[----:B--2---:R-:W-:Y:S01]  /*16f80*/  IMAD R0, R7, R6, RZ ;  /* 0x0000000607007224 */ /* 0x004fe200078e02ff */
[----:B------:R-:W-:Y:S05]  /*16f90*/  BRA.DIV ~URZ, `(.L_x_321) ;  /* 0x00001d827f007947 */ /* 0x000fea000b800000 */
[----:B------:R1:W2:Y:S02]  /*16fa0*/  SHFL.UP PT, R2, R0, 0x1, RZ ;  /* 0x0420000000027989 */ /* 0x0002a400000e00ff */
.L_x_365:
        /* <DEDUP_REMOVED lines=16> */
.L_x_366:
[----:B--2---:R-:W-:-:S05]  /*170b0*/  IMAD R0, R0, c[0x0][0x538], RZ ;  /* 0x00014e0000007a24 */ /* 0x004fca00078e02ff */
[----:B------:R-:W-:-:S04]  /*170c0*/  IADD3 R8, R0, R8, RZ ;  /* 0x0000000800087210 */ /* 0x000fc80007ffe0ff */
[----:B------:R-:W-:-:S13]  /*170d0*/  ISETP.GT.AND P0, PT, R8, R9, PT ;  /* 0x000000090800720c */ /* 0x000fda0003f04270 */
[----:B-1----:R-:W-:Y:S05]  /*170e0*/  @!P0 BRA `(.L_x_323) ;  /* 0xfffffdb000008947 */ /* 0x002fea000383ffff */
.L_x_319:
[----:B------:R-:W-:-:S05]  /*170f0*/  IADD3 R12, -R0, R8, RZ ;  /* 0x00000008000c7210 */ /* 0x000fca0007ffe1ff */
[----:B------:R-:W-:-:S05]  /*17100*/  IMAD R0, R4, c[0x0][0x538], R12 ;  /* 0x00014e0004007a24 */ /* 0x000fca00078e020c */
[----:B------:R-:W-:Y:S01]  /*17110*/  ISETP.GT.AND P0, PT, R0, R9, PT ;  /* 0x000000090000720c */ /* 0x000fe20003f04270 */
[----:B------:R-:W-:-:S12]  /*17120*/  BRA.DIV ~URZ, `(.L_x_324) ;  /* 0x00001de27f007947 */ /* 0x000fd8000b800000 */
[----:B------:R-:W-:-:S04]  /*17130*/  VOTE.ANY R11, PT, !P0 ;  /* 0x00000000000b7806 */ /* 0x000fc800040e0100 */
.L_x_367:
[----:B------:R2:W3:Y:S01]  /*17140*/  POPC R10, R11 ;  /* 0x0000000b000a7309 */ /* 0x0004e20000000000 */
[----:B------:R-:W-:Y:S05]  /*17150*/  BRA.DIV ~URZ, `(.L_x_325) ;  /* 0x00001e027f007947 */ /* 0x000fea000b800000 */
[----:B---3--:R3:W4:Y:S04]  /*17160*/  SHFL.IDX PT, R8, R6, R10, 0x1f ;  /* 0x00001f0a06087589 */ /* 0x00872800000e0000 */
[----:B------:R3:W1:Y:S02]  /*17170*/  SHFL.IDX PT, R7, R7, R10, 0x1f ;  /* 0x00001f0a07077589 */ /* 0x00066400000e0000 */
.L_x_368:
[----:B------:R-:W-:Y:S01]  /*17180*/  ISETP.NE.AND P0, PT, R11, RZ, PT ;  /* 0x000000ff0b00720c */ /* 0x000fe20003f05270 */
[----:B------:R-:W-:-:S12]  /*17190*/  BSSY B0, `(.L_x_326) ;  /* 0x0000005000007945 */ /* 0x000fd80003800000 */
[----:B------:R-:W-:Y:S05]  /*171a0*/  @!P0 BRA `(.L_x_327) ;  /* 0x0000003000008947 */ /* 0x000fea0003800000 */
[----:B------:R-:W-:Y:S01]  /*171b0*/  IADD3 R3, R10, -0x1, RZ ;  /* 0xffffffff0a037810 */ /* 0x000fe20007ffe0ff */
[----:B------:R-:W-:Y:S05]  /*171c0*/  BRA.DIV ~URZ, `(.L_x_328) ;  /* 0x00001e627f007947 */ /* 0x000fea000b800000 */
[----:B------:R2:W3:Y:S02]  /*171d0*/  SHFL.IDX PT, R13, R4, R3, 0x1f ;  /* 0x00001f03040d7589 */ /* 0x0004e400000e0000 */
.L_x_327:
[----:B------:R-:W-:Y:S05]  /*171e0*/  BSYNC B0 ;  /* 0x0000000000007941 */ /* 0x000fea0003800000 */
.L_x_326:
[----:B---3--:R-:W-:Y:S01]  /*171f0*/  IMAD R6, R13, c[0x0][0x538], R12 ;  /* 0x00014e000d067a24 */ /* 0x008fe200078e020c */
[----:B----4-:R-:W-:Y:S02]  /*17200*/  IABS R2, R8 ;  /* 0x0000000800027213 */ /* 0x010fe40000000000 */
[----:B-12---:R-:W-:Y:S01]  /*17210*/  IABS R3, R7 ;  /* 0x0000000700037213 */ /* 0x006fe20000000000 */
[----:B------:R-:W-:Y:S01]  /*17220*/  IMAD.IADD R9, R9, 0x1, -R6 ;  /* 0x0000000109097824 */ /* 0x000fe200078e0a06 */
[----:B------:R1:W-:Y:S01]  /*17230*/  STL [R1], R6 ;  /* 0x0000000601007387 */ /* 0x0003e20000100800 */
[----:B------:R-:W2:Y:S03]  /*17240*/  I2F.RP R4, R2 ;  /* 0x0000000200047306 */ /* 0x000ea60000209400 */
[----:B------:R-:W3:Y:S05]  /*17250*/  LDL.LU R13, [R1+0xc] ;  /* 0x00000c00010d7983 */ /* 0x000eea0000300800 */
[----:B--2---:R-:W2:Y:S02]  /*17260*/  MUFU.RCP R4, R4 ;  /* 0x0000000400047308 */ /* 0x004ea40000001000 */
[----:B--2---:R-:W-:-:S06]  /*17270*/  IADD3 R4, R4, 0xffffffe, RZ ;  /* 0x0ffffffe04047810 */ /* 0x004fcc0007ffe0ff */
[----:B------:R-:W2:Y:S01]  /*17280*/  F2I.FTZ.U32.TRUNC.NTZ R5, R4 ;  /* 0x0000000400057305 */ /* 0x000ea2000021f000 */
[----:B-1----:R-:W-:Y:S02]  /*17290*/  MOV R6, R3 ;  /* 0x0000000300067202 */ /* 0x002fe40000000f00 */
[----:B------:R-:W-:Y:S01]  /*172a0*/  IABS R11, R9 ;  /* 0x00000009000b7213 */ /* 0x000fe20000000000 */
[----:B--2---:R-:W-:-:S04]  /*172b0*/  IMAD.MOV R0, RZ, RZ, -R5 ;  /* 0x000000ffff007224 */ /* 0x004fc800078e0a05 */
[----:B------:R-:W-:Y:S01]  /*172c0*/  IMAD.MOV.U32 R4, RZ, RZ, R0 ;  /* 0x000000ffff047224 */ /* 0x000fe200078e0000 */
[----:B------:R-:W-:-:S03]  /*172d0*/  IABS R0, R8 ;  /* 0x0000000800007213 */ /* 0x000fc60000000000 */
[----:B------:R-:W-:Y:S02]  /*172e0*/  IMAD R3, R4, R2, RZ ;  /* 0x0000000204037224 */ /* 0x000fe400078e02ff */
[----:B------:R-:W-:Y:S01]  /*172f0*/  IMAD.MOV.U32 R4, RZ, RZ, RZ ;  /* 0x000000ffff047224 */ /* 0x000fe200078e00ff */
[----:B------:R-:W1:Y:S01]  /*17300*/  I2F.RP R12, R6 ;  /* 0x00000006000c7306 */ /* 0x000e620000209400 */
[----:B------:R-:W-:Y:S02]  /*17310*/  IMAD.MOV R0, RZ, RZ, -R0 ;  /* 0x000000ffff007224 */ /* 0x000fe400078e0a00 */
[----:B------:R-:W-:-:S04]  /*17320*/  IMAD.HI.U32 R5, R5, R3, R4 ;  /* 0x0000000305057227 */ /* 0x000fc800078e0004 */
[----:B------:R-:W-:Y:S01]  /*17330*/  IMAD.MOV.U32 R3, RZ, RZ, R11 ;  /* 0x000000ffff037224 */ /* 0x000fe200078e000b */
[----:B------:R-:W-:-:S03]  /*17340*/  MOV R4, R0 ;  /* 0x0000000000047202 */ /* 0x000fc60000000f00 */
[----:B------:R-:W-:-:S04]  /*17350*/  IMAD.HI.U32 R0, R5, R3, RZ ;  /* 0x0000000305007227 */ /* 0x000fc800078e00ff */
[----:B------:R-:W-:Y:S02]  /*17360*/  IMAD R3, R0, R4, R3 ;  /* 0x0000000400037224 */ /* 0x000fe400078e0203 */
[----:B-1----:R-:W1:Y:S03]  /*17370*/  MUFU.RCP R4, R12 ;  /* 0x0000000c00047308 */ /* 0x002e660000001000 */
[----:B------:R-:W-:-:S13]  /*17380*/  ISETP.GT.U32.AND P0, PT, R2, R3, PT ;  /* 0x000000030200720c */ /* 0x000fda0003f04070 */
[----:B------:R-:W-:Y:S01]  /*17390*/  @!P0 IMAD.IADD R3, R3, 0x1, -R2 ;  /* 0x0000000103038824 */ /* 0x000fe200078e0a02 */
[----:B-1----:R-:W-:-:S04]  /*173a0*/  IADD3 R4, R4, 0xffffffe, RZ ;  /* 0x0ffffffe04047810 */ /* 0x002fc80007ffe0ff */
[----:B------:R-:W-:Y:S02]  /*173b0*/  ISETP.GE.U32.AND P2, PT, R3, R2, PT ;  /* 0x000000020300720c */ /* 0x000fe40003f46070 */
[----:B------:R-:W1:Y:S01]  /*173c0*/  F2I.FTZ.U32.TRUNC.NTZ R3, R4 ;  /* 0x0000000400037305 */ /* 0x000e62000021f000 */
[----:B------:R-:W-:Y:S02]  /*173d0*/  LOP3.LUT R2, R9, R8, RZ, 0x3c, !PT ;  /* 0x0000000809027212 */ /* 0x000fe400078e3cff */
[----:B------:R-:W-:Y:S02]  /*173e0*/  @!P0 IADD3 R0, R0, 0x1, RZ ;  /* 0x0000000100008810 */ /* 0x000fe40007ffe0ff */
[----:B------:R-:W-:Y:S02]  /*173f0*/  ISETP.GE.AND P1, PT, R2, RZ, PT ;  /* 0x000000ff0200720c */ /* 0x000fe40003f26270 */
[----:B------:R-:W-:-:S04]  /*17400*/  ISETP.NE.AND P0, PT, R8, RZ, PT ;  /* 0x000000ff0800720c */ /* 0x000fc80003f05270 */
[----:B------:R-:W-:Y:S01]  /*17410*/  @P2 IADD3 R0, R0, 0x1, RZ ;  /* 0x0000000100002810 */ /* 0x000fe20007ffe0ff */
[----:B-1----:R-:W-:-:S06]  /*17420*/  IMAD.MOV R2, RZ, RZ, -R3 ;  /* 0x000000ffff027224 */ /* 0x002fcc00078e0a03 */
[----:B------:R-:W-:Y:S01]  /*17430*/  @!P1 IMAD.MOV R0, RZ, RZ, -R0 ;  /* 0x000000ffff009224 */ /* 0x000fe200078e0a00 */
[----:B------:R-:W-:Y:S02]  /*17440*/  MOV R4, R2 ;  /* 0x0000000200047202 */ /* 0x000fe40000000f00 */
[----:B------:R-:W-:Y:S02]  /*17450*/  IABS R2, R7 ;  /* 0x0000000700027213 */ /* 0x000fe40000000000 */
[----:B------:R-:W-:Y:S01]  /*17460*/  @!P0 LOP3.LUT R0, RZ, R8, RZ, 0x33, !PT ;  /* 0x00000008ff008212 */ /* 0x000fe200078e33ff */
[----:B------:R-:W-:Y:S02]  /*17470*/  IMAD R4, R4, R6, RZ ;  /* 0x0000000604047224 */ /* 0x000fe400078e02ff */
[----:B------:R-:W-:Y:S01]  /*17480*/  IMAD.MOV R5, RZ, RZ, -R2 ;  /* 0x000000ffff057224 */ /* 0x000fe200078e0a02 */
[----:B------:R-:W-:Y:S01]  /*17490*/  IABS R11, R0 ;  /* 0x00000000000b7213 */ /* 0x000fe20000000000 */
[----:B------:R-:W-:-:S04]  /*174a0*/  IMAD.MOV.U32 R2, RZ, RZ, RZ ;  /* 0x000000ffff027224 */ /* 0x000fc800078e00ff */
[----:B------:R-:W-:Y:S01]  /*174b0*/  IMAD.HI.U32 R2, R3, R4, R2 ;  /* 0x0000000403027227 */ /* 0x000fe200078e0002 */
[----:B------:R-:W-:-:S03]  /*174c0*/  MOV R4, R5 ;  /* 0x0000000500047202 */ /* 0x000fc60000000f00 */
[----:B------:R-:W-:-:S04]  /*174d0*/  IMAD.MOV.U32 R3, RZ, RZ, R11 ;  /* 0x000000ffff037224 */ /* 0x000fc800078e000b */
[----:B------:R-:W-:-:S04]  /*174e0*/  IMAD.HI.U32 R2, R2, R3, RZ ;  /* 0x0000000302027227 */ /* 0x000fc800078e00ff */
[----:B------:R-:W-:-:S05]  /*174f0*/  IMAD R3, R2, R4, R3 ;  /* 0x0000000402037224 */ /* 0x000fca00078e0203 */
[----:B------:R-:W-:-:S13]  /*17500*/  ISETP.GT.U32.AND P0, PT, R6, R3, PT ;  /* 0x000000030600720c */ /* 0x000fda0003f04070 */
[----:B------:R-:W-:-:S05]  /*17510*/  @!P0 IMAD.IADD R3, R3, 0x1, -R6 ;  /* 0x0000000103038824 */ /* 0x000fca00078e0a06 */
[----:B------:R-:W-:Y:S02]  /*17520*/  ISETP.GE.U32.AND P2, PT, R3, R6, PT ;  /* 0x000000060300720c */ /* 0x000fe40003f46070 */
[----:B------:R-:W-:Y:S02]  /*17530*/  LOP3.LUT R3, R0, R7, RZ, 0x3c, !PT ;  /* 0x0000000700037212 */ /* 0x000fe400078e3cff */
[----:B------:R-:W-:Y:S02]  /*17540*/  @!P0 IADD3 R2, R2, 0x1, RZ ;  /* 0x0000000102028810 */ /* 0x000fe40007ffe0ff */
[----:B------:R-:W-:Y:S02]  /*17550*/  ISETP.GE.AND P1, PT, R3, RZ, PT ;  /* 0x000000ff0300720c */ /* 0x000fe40003f26270 */
[----:B------:R-:W-:-:S05]  /*17560*/  ISETP.NE.AND P0, PT, R7, RZ, PT ;  /* 0x000000ff0700720c */ /* 0x000fca0003f05270 */
[----:B------:R-:W-:-:S06]  /*17570*/  @P2 IADD3 R2, R2, 0x1, RZ ;  /* 0x0000000102022810 */ /* 0x000fcc0007ffe0ff */
[----:B------:R-:W-:Y:S02]  /*17580*/  @!P1 IMAD.MOV R2, RZ, RZ, -R2 ;  /* 0x000000ffff029224 */ /* 0x000fe400078e0a02 */
[----:B------:R-:W-:-:S04]  /*17590*/  @!P0 LOP3.LUT R2, RZ, R7, RZ, 0x33, !PT ;  /* 0x00000007ff028212 */ /* 0x000fc800078e33ff */
[----:B------:R-:W-:Y:S01]  /*175a0*/  IADD3 R3, -R2, RZ, RZ ;  /* 0x000000ff02037210 */ /* 0x000fe20007ffe1ff */
[----:B------:R-:W-:Y:S02]  /*175b0*/  IMAD R4, R0, R8, RZ ;  /* 0x0000000800047224 */ /* 0x000fe400078e02ff */
[C---:B------:R-:W-:Y:S02]  /*175c0*/  IMAD R2, R7.reuse, 0x1000000, R2 ;  /* 0x0100000007027824 */ /* 0x040fe400078e0202 */
[----:B------:R-:W-:Y:S01]  /*175d0*/  IMAD R0, R7, R3, R0 ;  /* 0x0000000307007224 */ /* 0x000fe200078e0200 */
[----:B------:R-:W-:-:S03]  /*175e0*/  IADD3 R3, R9, -R4, RZ ;  /* 0x8000000409037210 */ /* 0x000fc60007ffe0ff */
[----:B------:R-:W-:-:S05]  /*175f0*/  IMAD R0, R0, 0x10000, R2 ;  /* 0x0001000000007824 */ /* 0x000fca00078e0202 */
[----:B------:R1:W-:Y:S01]  /*17600*/  STL [R1+0x8], R0 ;  /* 0x0000080001007387 */ /* 0x0003e20000100800 */
[----:B---3--:R-:W-:-:S05]  /*17610*/  IMAD.IADD R13, R10, 0x1, R13 ;  /* 0x000000010a0d7824 */ /* 0x008fca00078e020d */
[----:B------:R1:W-:Y:S04]  /*17620*/  STL [R1+0xc], R13 ;  /* 0x00000c0d01007387 */ /* 0x0003e80000100800 */
[----:B------:R1:W-:Y:S01]  /*17630*/  STL [R1+0x4], R3 ;  /* 0x0000040301007387 */ /* 0x0003e20000100800 */
[----:B------:R-:W-:Y:S05]  /*17640*/  BRA `(.L_x_329) ;  /* 0x0000005000007947 */ /* 0x000fea0003800000 */
.L_x_320:
[----:B------:R-:W-:Y:S01]  /*17650*/  MOV R0, c[0x0][0x53c] ;  /* 0x00014f0000007a02 */ /* 0x000fe20000000f00 */
[----:B------:R2:W-:Y:S04]  /*17660*/  STL [R1], R9 ;  /* 0x0000000901007387 */ /* 0x0005e80000100800 */
[----:B------:R2:W-:Y:S04]  /*17670*/  STL [R1+0x4], RZ ;  /* 0x000004ff01007387 */ /* 0x0005e80000100800 */
[----:B------:R2:W-:Y:S04]  /*17680*/  STL [R1+0x8], RZ ;  /* 0x000008ff01007387 */ /* 0x0005e80000100800 */
[----:B------:R2:W-:Y:S02]  /*17690*/  STL [R1+0xc], R0 ;  /* 0x00000c0001007387 */ /* 0x0005e40000100800 */
.L_x_329:
[----:B------:R-:W-:Y:S05]  /*176a0*/  BSYNC B1 ;  /* 0x0000000000017941 */ /* 0x000fea0003800000 */
.L_x_318:
[----:B-1----:R-:W3:Y:S04]  /*176b0*/  LDL R4, [R1] ;  /* 0x0000000001047983 */ /* 0x002ee80000100800 */
[----:B------:R-:W3:Y:S04]  /*176c0*/  LDL R5, [R1+0x4] ;  /* 0x0000040001057983 */ /* 0x000ee80000100800 */
[----:B------:R-:W3:Y:S04]  /*176d0*/  LDL R6, [R1+0x8] ;  /* 0x0000080001067983 */ /* 0x000ee80000100800 */
[----:B------:R-:W3:Y:S01]  /*176e0*/  LDL R7, [R1+0xc] ;  /* 0x00000c0001077983 */ /* 0x000ee20000100800 */
[----:B------:R-:W-:Y:S03]  /*176f0*/  WARPSYNC 0xffffffff ;  /* 0xffffffff00007948 */ /* 0x000fe60003800000 */
[----:B------:R-:W-:Y:S01]  /*17700*/  BAR.SYNC.DEFER_BLOCKING 0x4, 0x80 ;  /* 0x0102000000007b1d */ /* 0x000fe20000010000 */
[----:B------:R-:W-:-:S13]  /*17710*/  ISETP.NE.AND P0, PT, R14, RZ, PT ;  /* 0x000000ff0e00720c */ /* 0x000fda0003f05270 */
[----:B---3--:R1:W-:Y:S04]  /*17720*/  @!P0 STS.128 [0xc080], R4 ;  /* 0x00c08004ff008388 */ /* 0x0083e80000000c00 */
[----:B------:R-:W-:Y:S06]  /*17730*/  BAR.ARV 0x5, 0x80 ;  /* 0x0142000000007b1d */ /* 0x000fec0000002000 */
.L_x_313:
[----:B--2---:R-:W2:Y:S02]  /*17740*/  LDL R0, [R1+0xc] ;  /* 0x00000c0001007983 */ /* 0x004ea40000100800 */
[----:B--2---:R-:W-:-:S13]  /*17750*/  ISETP.GE.AND P0, PT, R0, c[0x0][0x53c], PT ;  /* 0x00014f0000007a0c */ /* 0x004fda0003f06270 */
[----:B-1----:R-:W-:Y:S01]  /*17760*/  @P0 CALL.REL.NOINC `(.L_x_330) ;  /* 0x0000001000000944 */ /* 0x002fe20003c00000 */
[----:B------:R-:W-:Y:S05]  /*17770*/  BRA `(.L_x_331) ;  /* 0xfffea41000007947 */ /* 0x000fea000383ffff */
.L_x_330:
[----:B------:R-:W-:Y:S05]  /*17780*/  EXIT ;  /* 0x000000000000794d */ /* 0x000fea0003800000 */
.L_x_163:
[----:B------:R-:W-:Y:S01]  /*17790*/  IMAD.MOV.U32 R0, RZ, RZ, R5 ;  /* 0x000000ffff007224 */ /* 0x000fe200078e0005 */
[----:B------:R-:W-:Y:S02]  /*177a0*/  MOV R2, 0x1 ;  /* 0x0000000100027802 */ /* 0x000fe40000000f00 */
[----:B------:R-:W-:Y:S02]  /*177b0*/  MOV R3, 0x177d0 ;  /* 0x000177d000037802 */ /* 0x000fe40000000f00 */
[----:B------:R-:W-:Y:S05]  /*177c0*/  CALL.REL.NOINC `($__internal_6_$__cuda_sm70_shflsync_up_p) ;  /* 0x0000195000007944 */ /* 0x000fea0003c00000 */
[----:B------:R-:W-:Y:S01]  /*177d0*/  MOV R0, R4 ;  /* 0x0000000400007202 */ /* 0x000fe20000000f00 */
[----:B------:R-:W-:Y:S05]  /*177e0*/  BRA `(.L_x_332) ;  /* 0xfffe8c8000007947 */ /* 0x000fea000383ffff */
.L_x_164:
[----:B------:R-:W-:Y:S01]  /*177f0*/  IMAD.MOV.U32 R0, RZ, RZ, R5 ;  /* 0x000000ffff007224 */ /* 0x000fe200078e0005 */
[----:B------:R-:W-:Y:S02]  /*17800*/  MOV R2, 0x2 ;  /* 0x0000000200027802 */ /* 0x000fe40000000f00 */
[----:B------:R-:W-:Y:S02]  /*17810*/  MOV R3, 0x17830 ;  /* 0x0001783000037802 */ /* 0x000fe40000000f00 */
[----:B------:R-:W-:Y:S05]  /*17820*/  CALL.REL.NOINC `($__internal_6_$__cuda_sm70_shflsync_up_p) ;  /* 0x000018f000007944 */ /* 0x000fea0003c00000 */
[----:B------:R-:W-:Y:S01]  /*17830*/  SEL R0, R4, RZ, P4 ;  /* 0x000000ff04007207 */ /* 0x000fe20002000000 */
[----:B------:R-:W-:Y:S01]  /*17840*/  IMAD.MOV.U32 R2, RZ, RZ, 0x4 ;  /* 0x00000004ff027424 */ /* 0x000fe200078e00ff */
[----:B------:R-:W-:-:S03]  /*17850*/  MOV R3, 0x17880 ;  /* 0x0001788000037802 */ /* 0x000fc60000000f00 */
[----:B------:R-:W-:Y:S02]  /*17860*/  IMAD.IADD R0, R5, 0x1, R0 ;  /* 0x0000000105007824 */ /* 0x000fe400078e0200 */
        /* <DEDUP_REMOVED lines=14> */
[----:B------:R-:W-:Y:S01]  /*17950*/  IMAD.IADD R4, R0, 0x1, R4 ;  /* 0x0000000100047824 */ /* 0x000fe200078e0204 */
[----:B------:R-:W-:-:S03]  /*17960*/  MOV R0, 0x1f ;  /* 0x0000001f00007802 */ /* 0x000fc60000000f00 */
[----:B------:R-:W-:Y:S02]  /*17970*/  IMAD.MOV.U32 R5, RZ, RZ, R4 ;  /* 0x000000ffff057224 */ /* 0x000fe400078e0004 */
[----:B------:R-:W-:Y:S05]  /*17980*/  CALL.REL.NOINC `($__internal_5_$__cuda_sm70_shflsync_idx_p) ;  /* 0x0000174000007944 */ /* 0x000fea0003c00000 */
[----:B------:R-:W-:Y:S05]  /*17990*/  BRA `(.L_x_333) ;  /* 0xfffe8bd000007947 */ /* 0x000fea000383ffff */
.L_x_166:
[----:B------:R-:W-:Y:S02]  /*179a0*/  SEL R0, RZ, 0x1, P0 ;  /* 0x00000001ff007807 */ /* 0x000fe40000000000 */
[----:B------:R-:W-:Y:S02]  /*179b0*/  MOV R2, 0x179d0 ;  /* 0x000179d000027802 */ /* 0x000fe40000000f00 */
[----:B------:R-:W-:Y:S05]  /*179c0*/  CALL.REL.NOINC `($__internal_7_$__cuda_sm70_votesync_ballot) ;  /* 0x000017c000007944 */ /* 0x000fea0003c00000 */
[----:B------:R-:W-:Y:S01]  /*179d0*/  MOV R6, R0 ;  /* 0x0000000000067202 */ /* 0x000fe20000000f00 */
[----:B------:R-:W-:Y:S05]  /*179e0*/  BRA `(.L_x_334) ;  /* 0xfffe8c1000007947 */ /* 0x000fea000383ffff */
.L_x_167:
[----:B------:R-:W-:Y:S01]  /*179f0*/  IMAD.MOV.U32 R5, RZ, RZ, R8 ;  /* 0x000000ffff057224 */ /* 0x000fe200078e0008 */
[----:B--2---:R-:W-:Y:S01]  /*17a00*/  MOV R3, R13 ;  /* 0x0000000d00037202 */ /* 0x004fe20000000f00 */
[----:B------:R-:W-:Y:S01]  /*17a10*/  IMAD.MOV.U32 R0, RZ, RZ, 0x1f ;  /* 0x0000001fff007424 */ /* 0x000fe200078e00ff */
[----:B------:R-:W-:Y:S02]  /*17a20*/  MOV R2, 0x17a40 ;  /* 0x00017a4000027802 */ /* 0x000fe40000000f00 */
[----:B-1----:R-:W-:Y:S05]  /*17a30*/  CALL.REL.NOINC `($__internal_5_$__cuda_sm70_shflsync_idx_p) ;  /* 0x0000169000007944 */ /* 0x002fea0003c00000 */
[----:B------:R-:W-:Y:S01]  /*17a40*/  IMAD.MOV.U32 R11, RZ, RZ, R0 ;  /* 0x000000ffff0b7224 */ /* 0x000fe200078e0000 */
[----:B------:R-:W-:Y:S01]  /*17a50*/  MOV R5, R7 ;  /* 0x0000000700057202 */ /* 0x000fe20000000f00 */
[----:B------:R-:W-:Y:S01]  /*17a60*/  IMAD.MOV.U32 R7, RZ, RZ, RZ ;  /* 0x000000ffff077224 */ /* 0x000fe200078e00ff */
[----:B------:R-:W-:Y:S01]  /*17a70*/  MOV R3, R13 ;  /* 0x0000000d00037202 */ /* 0x000fe20000000f00 */
[----:B------:R-:W-:Y:S01]  /*17a80*/  IMAD.MOV.U32 R0, RZ, RZ, 0x1f ;  /* 0x0000001fff007424 */ /* 0x000fe200078e00ff */
[----:B------:R-:W-:-:S02]  /*17a90*/  MOV R2, 0x17ab0 ;  /* 0x00017ab000027802 */ /* 0x000fc40000000f00 */
[----:B------:R-:W-:Y:S05]  /*17aa0*/  CALL.REL.NOINC `($__internal_5_$__cuda_sm70_shflsync_idx_p) ;  /* 0x0000162000007944 */ /* 0x000fea0003c00000 */
[----:B------:R-:W-:Y:S01]  /*17ab0*/  MOV R10, R0 ;  /* 0x00000000000a7202 */ /* 0x000fe20000000f00 */
[----:B------:R-:W-:Y:S05]  /*17ac0*/  BRA `(.L_x_335) ;  /* 0xfffe8b8000007947 */ /* 0x000fea000383ffff */
.L_x_170:
[----:B------:R-:W-:Y:S01]  /*17ad0*/  IMAD.MOV.U32 R5, RZ, RZ, R4 ;  /* 0x000000ffff057224 */ /* 0x000fe200078e0004 */
[----:B------:R-:W-:-:S02]  /*17ae0*/  MOV R0, 0x1f ;  /* 0x0000001f00007802 */ /* 0x000fc40000000f00 */
[----:B------:R-:W-:Y:S02]  /*17af0*/  MOV R2, 0x17b10 ;  /* 0x00017b1000027802 */ /* 0x000fe40000000f00 */
[----:B-1----:R-:W-:Y:S05]  /*17b00*/  CALL.REL.NOINC `($__internal_5_$__cuda_sm70_shflsync_idx_p) ;  /* 0x000015c000007944 */ /* 0x002fea0003c00000 */
[----:B------:R-:W-:Y:S01]  /*17b10*/  MOV R7, R0 ;  /* 0x0000000000077202 */ /* 0x000fe20000000f00 */
[----:B------:R-:W-:Y:S05]  /*17b20*/  BRA `(.L_x_169) ;  /* 0xfffe8b8000007947 */ /* 0x000fea000383ffff */
.L_x_208:
[----:B------:R-:W-:Y:S01]  /*17b30*/  IMAD.MOV.U32 R5, RZ, RZ, R10 ;  /* 0x000000ffff057224 */ /* 0x000fe200078e000a */
[----:B------:R-:W-:Y:S01]  /*17b40*/  MOV R3, RZ ;  /* 0x000000ff00037202 */ /* 0x000fe20000000f00 */
[----:B------:R-:W-:Y:S01]  /*17b50*/  IMAD.MOV.U32 R0, RZ, RZ, 0x1c1f ;  /* 0x00001c1fff007424 */ /* 0x000fe200078e00ff */
[----:B------:R-:W-:Y:S02]  /*17b60*/  MOV R2, 0x17b80 ;  /* 0x00017b8000027802 */ /* 0x000fe40000000f00 */
[----:B-----5:R-:W-:Y:S05]  /*17b70*/  CALL.REL.NOINC `($__internal_5_$__cuda_sm70_shflsync_idx_p) ;  /* 0x0000155000007944 */ /* 0x020fea0003c00000 */
[----:B------:R-:W-:Y:S01]  /*17b80*/  MOV R8, R0 ;  /* 0x0000000000087202 */ /* 0x000fe20000000f00 */
[----:B------:R-:W-:Y:S05]  /*17b90*/  BRA `(.L_x_336) ;  /* 0xffff040000007947 */ /* 0x000fea000383ffff */
.L_x_209:
[----:B------:R-:W-:Y:S01]  /*17ba0*/  IMAD.MOV.U32 R5, RZ, RZ, R11 ;  /* 0x000000ffff057224 */ /* 0x000fe200078e000b */
[----:B------:R-:W-:Y:S01]  /*17bb0*/  MOV R3, RZ ;  /* 0x000000ff00037202 */ /* 0x000fe20000000f00 */
[----:B------:R-:W-:Y:S01]  /*17bc0*/  IMAD.MOV.U32 R0, RZ, RZ, 0x1c1f ;  /* 0x00001c1fff007424 */ /* 0x000fe200078e00ff */
[----:B------:R-:W-:Y:S02]  /*17bd0*/  MOV R2, 0x17bf0 ;  /* 0x00017bf000027802 */ /* 0x000fe40000000f00 */
[----:B-12--5:R-:W-:Y:S05]  /*17be0*/  CALL.REL.NOINC `($__internal_5_$__cuda_sm70_shflsync_idx_p) ;  /* 0x000014e000007944 */ /* 0x026fea0003c00000 */
[----:B------:R-:W-:Y:S05]  /*17bf0*/  BRA `(.L_x_337) ;  /* 0xffff03c000007947 */ /* 0x000fea000383ffff */
.L_x_212:
[----:B--2---:R-:W-:Y:S01]  /*17c00*/  IMAD.MOV.U32 R5, RZ, RZ, R10 ;  /* 0x000000ffff057224 */ /* 0x004fe200078e000a */
[----:B------:R-:W-:Y:S01]  /*17c10*/  MOV R3, 0x1 ;  /* 0x0000000100037802 */ /* 0x000fe20000000f00 */
[----:B----4-:R-:W-:Y:S01]  /*17c20*/  IMAD.MOV.U32 R0, RZ, RZ, 0x1c1f ;  /* 0x00001c1fff007424 */ /* 0x010fe200078e00ff */
[----:B------:R-:W-:-:S02]  /*17c30*/  MOV R2, 0x17c50 ;  /* 0x00017c5000027802 */ /* 0x000fc40000000f00 */
[----:B-1-3-5:R-:W-:Y:S05]  /*17c40*/  CALL.REL.NOINC `($__internal_5_$__cuda_sm70_shflsync_idx_p) ;  /* 0x0000148000007944 */ /* 0x02afea0003c00000 */
[----:B------:R-:W-:Y:S01]  /*17c50*/  IMAD.MOV.U32 R8, RZ, RZ, R0 ;  /* 0x000000ffff087224 */ /* 0x000fe200078e0000 */
[----:B------:R-:W-:Y:S01]  /*17c60*/  MOV R3, 0x1 ;  /* 0x0000000100037802 */ /* 0x000fe20000000f00 */
[----:B------:R-:W-:Y:S01]  /*17c70*/  IMAD.MOV.U32 R5, RZ, RZ, R11 ;  /* 0x000000ffff057224 */ /* 0x000fe200078e000b */
[----:B------:R-:W-:-:S02]  /*17c80*/  MOV R0, 0x1c1f ;  /* 0x00001c1f00007802 */ /* 0x000fc40000000f00 */
[----:B------:R-:W-:Y:S02]  /*17c90*/  MOV R2, 0x17cb0 ;  /* 0x00017cb000027802 */ /* 0x000fe40000000f00 */
[----:B------:R-:W-:Y:S05]  /*17ca0*/  CALL.REL.NOINC `($__internal_5_$__cuda_sm70_shflsync_idx_p) ;  /* 0x0000142000007944 */ /* 0x000fea0003c00000 */
[----:B------:R-:W-:Y:S05]  /*17cb0*/  BRA `(.L_x_338) ;  /* 0xffff047000007947 */ /* 0x000fea000383ffff */
.L_x_215:
[----:B-1----:R-:W-:Y:S01]  /*17cc0*/  IMAD.MOV.U32 R5, RZ, RZ, R10 ;  /* 0x000000ffff057224 */ /* 0x002fe200078e000a */
[----:B------:R-:W-:Y:S01]  /*17cd0*/  MOV R3, 0x2 ;  /* 0x0000000200037802 */ /* 0x000fe20000000f00 */
[----:B----4-:R-:W-:Y:S01]  /*17ce0*/  IMAD.MOV.U32 R0, RZ, RZ, 0x1c1f ;  /* 0x00001c1fff007424 */ /* 0x010fe200078e00ff */
[----:B------:R-:W-:Y:S02]  /*17cf0*/  MOV R2, 0x17d10 ;  /* 0x00017d1000027802 */ /* 0x000fe40000000f00 */
[----:B--23-5:R-:W-:Y:S05]  /*17d00*/  CALL.REL.NOINC `($__internal_5_$__cuda_sm70_shflsync_idx_p) ;  /* 0x000013c000007944 */ /* 0x02cfea0003c00000 */
[----:B------:R-:W-:Y:S01]  /*17d10*/  MOV R8, R0 ;  /* 0x0000000000087202 */ /* 0x000fe20000000f00 */
[----:B------:R-:W-:Y:S05]  /*17d20*/  BRA `(.L_x_339) ;  /* 0xffff056000007947 */ /* 0x000fea000383ffff */
.L_x_216:
[----:B------:R-:W-:Y:S01]  /*17d30*/  IMAD.MOV.U32 R5, RZ, RZ, R11 ;  /* 0x000000ffff057224 */ /* 0x000fe200078e000b */
[----:B------:R-:W-:Y:S01]  /*17d40*/  MOV R3, 0x2 ;  /* 0x0000000200037802 */ /* 0x000fe20000000f00 */
[----:B----4-:R-:W-:Y:S01]  /*17d50*/  IMAD.MOV.U32 R0, RZ, RZ, 0x1c1f ;  /* 0x00001c1fff007424 */ /* 0x010fe200078e00ff */
[----:B------:R-:W-:Y:S02]  /*17d60*/  MOV R2, 0x17d80 ;  /* 0x00017d8000027802 */ /* 0x000fe40000000f00 */
[----:B-123-5:R-:W-:Y:S05]  /*17d70*/  CALL.REL.NOINC `($__internal_5_$__cuda_sm70_shflsync_idx_p) ;  /* 0x0000135000007944 */ /* 0x02efea0003c00000 */
[----:B------:R-:W-:Y:S05]  /*17d80*/  BRA `(.L_x_340) ;  /* 0xffff052000007947 */ /* 0x000fea000383ffff */
.L_x_219:
[----:B-1----:R-:W-:Y:S01]  /*17d90*/  IMAD.MOV.U32 R5, RZ, RZ, R10 ;  /* 0x000000ffff057224 */ /* 0x002fe200078e000a */
[----:B------:R-:W-:Y:S01]  /*17da0*/  MOV R3, 0x3 ;  /* 0x0000000300037802 */ /* 0x000fe20000000f00 */
[----:B------:R-:W-:Y:S01]  /*17db0*/  IMAD.MOV.U32 R0, RZ, RZ, 0x1c1f ;  /* 0x00001c1fff007424 */ /* 0x000fe200078e00ff */
[----:B------:R-:W-:-:S02]  /*17dc0*/  MOV R2, 0x17de0 ;  /* 0x00017de000027802 */ /* 0x000fc40000000f00 */
[----:B--2345:R-:W-:Y:S05]  /*17dd0*/  CALL.REL.NOINC `($__internal_5_$__cuda_sm70_shflsync_idx_p) ;  /* 0x000012f000007944 */ /* 0x03cfea0003c00000 */
[----:B------:R-:W-:Y:S01]  /*17de0*/  IMAD.MOV.U32 R8, RZ, RZ, R0 ;  /* 0x000000ffff087224 */ /* 0x000fe200078e0000 */
[----:B------:R-:W-:Y:S01]  /*17df0*/  MOV R3, 0x3 ;  /* 0x0000000300037802 */ /* 0x000fe20000000f00 */
[----:B------:R-:W-:Y:S01]  /*17e00*/  IMAD.MOV.U32 R5, RZ, RZ, R11 ;  /* 0x000000ffff057224 */ /* 0x000fe200078e000b */
[----:B------:R-:W-:-:S02]  /*17e10*/  MOV R0, 0x1c1f ;  /* 0x00001c1f00007802 */ /* 0x000fc40000000f00 */
[----:B------:R-:W-:Y:S02]  /*17e20*/  MOV R2, 0x17e40 ;  /* 0x00017e4000027802 */ /* 0x000fe40000000f00 */
[----:B------:R-:W-:Y:S05]  /*17e30*/  CALL.REL.NOINC `($__internal_5_$__cuda_sm70_shflsync_idx_p) ;  /* 0x0000129000007944 */ /* 0x000fea0003c00000 */
[----:B------:R-:W-:Y:S05]  /*17e40*/  BRA `(.L_x_341) ;  /* 0xffff05d000007947 */ /* 0x000fea000383ffff */
.L_x_266:
[----:B------:R-:W-:Y:S01]  /*17e50*/  IMAD.MOV.U32 R0, RZ, RZ, R205 ;  /* 0x000000ffff007224 */ /* 0x000fe200078e00cd */
[----:B------:R-:W-:Y:S01]  /*17e60*/  MOV R9, 0x1f ;  /* 0x0000001f00097802 */ /* 0x000fe20000000f00 */
[----:B------:R-:W-:Y:S01]  /*17e70*/  IMAD.MOV.U32 R3, RZ, RZ, 0x2 ;  /* 0x00000002ff037424 */ /* 0x000fe200078e00ff */
[----:B------:R-:W-:Y:S02]  /*17e80*/  MOV R8, 0xffffffff ;  /* 0xffffffff00087802 */ /* 0x000fe40000000f00 */
[----:B------:R-:W-:Y:S02]  /*17e90*/  MOV R2, 0x17eb0 ;  /* 0x00017eb000027802 */ /* 0x000fe40000000f00 */
[----:B------:R-:W-:Y:S05]  /*17ea0*/  CALL.REL.NOINC `($__internal_4_$__cuda_sm70_shflsync_bfly_p) ;  /* 0x000011e000007944 */ /* 0x000fea0003c00000 */
[----:B------:R-:W-:Y:S01]  /*17eb0*/  FADD.FTZ R7, R205, R0 ;  /* 0x00000000cd077221 */ /* 0x000fe20000010000 */
[----:B------:R-:W-:Y:S02]  /*17ec0*/  MOV R3, 0x1 ;  /* 0x0000000100037802 */ /* 0x000fe40000000f00 */
[----:B------:R-:W-:Y:S02]  /*17ed0*/  MOV R2, 0x17f00 ;  /* 0x00017f0000027802 */ /* 0x000fe40000000f00 */
[----:B------:R-:W-:-:S02]  /*17ee0*/  MOV R0, R7 ;  /* 0x0000000700007202 */ /* 0x000fc40000000f00 */
[----:B------:R-:W-:Y:S05]  /*17ef0*/  CALL.REL.NOINC `($__internal_4_$__cuda_sm70_shflsync_bfly_p) ;  /* 0x0000119000007944 */ /* 0x000fea0003c00000 */
[----:B------:R-:W-:Y:S01]  /*17f00*/  FADD.FTZ R7, R7, R0 ;  /* 0x0000000007077221 */ /* 0x000fe20000010000 */
[----:B------:R-:W-:-:S02]  /*17f10*/  MOV R0, R208 ;  /* 0x000000d000007202 */ /* 0x000fc40000000f00 */
[----:B------:R-:W-:Y:S02]  /*17f20*/  MOV R3, 0x2 ;  /* 0x0000000200037802 */ /* 0x000fe40000000f00 */
[----:B------:R-:W-:Y:S02]  /*17f30*/  MOV R2, 0x17f50 ;  /* 0x00017f5000027802 */ /* 0x000fe40000000f00 */
[----:B------:R-:W-:Y:S05]  /*17f40*/  CALL.REL.NOINC `($__internal_4_$__cuda_sm70_shflsync_bfly_p) ;  /* 0x0000114000007944 */ /* 0x000fea0003c00000 */
[----:B------:R-:W-:Y:S01]  /*17f50*/  FADD.FTZ R6, R208, R0 ;  /* 0x00000000d0067221 */ /* 0x000fe20000010000 */
[----:B------:R-:W-:Y:S02]  /*17f60*/  MOV R3, 0x1 ;  /* 0x0000000100037802 */ /* 0x000fe40000000f00 */
[----:B------:R-:W-:Y:S02]  /*17f70*/  MOV R2, 0x17fa0 ;  /* 0x00017fa000027802 */ /* 0x000fe40000000f00 */
[----:B------:R-:W-:Y:S02]  /*17f80*/  MOV R0, R6 ;  /* 0x0000000600007202 */ /* 0x000fe40000000f00 */
[----:B------:R-:W-:Y:S05]  /*17f90*/  CALL.REL.NOINC `($__internal_4_$__cuda_sm70_shflsync_bfly_p) ;  /* 0x000010f000007944 */ /* 0x000fea0003c00000 */
[----:B------:R-:W-:Y:S01]  /*17fa0*/  FADD.FTZ R6, R6, R0 ;  /* 0x0000000006067221 */ /* 0x000fe20000010000 */
[----:B------:R-:W-:Y:S02]  /*17fb0*/  MOV R0, R226 ;  /* 0x000000e200007202 */ /* 0x000fe40000000f00 */
[----:B------:R-:W-:-:S02]  /*17fc0*/  MOV R3, 0x2 ;  /* 0x0000000200037802 */ /* 0x000fc40000000f00 */
        /* <DEDUP_REMOVED lines=9> */
[----:B------:R-:W-:Y:S02]  /*18060*/  MOV R3, 0x2 ;  /* 0x0000000200037802 */ /* 0x000fe40000000f00 */
[----:B------:R-:W-:-:S02]  /*18070*/  MOV R2, 0x18090 ;  /* 0x0001809000027802 */ /* 0x000fc40000000f00 */
[----:B------:R-:W-:Y:S05]  /*18080*/  CALL.REL.NOINC `($__internal_4_$__cuda_sm70_shflsync_bfly_p) ;  /* 0x0000100000007944 */ /* 0x000fea0003c00000 */
[----:B------:R-:W-:Y:S01]  /*18090*/  FADD.FTZ R4, R227, R0 ;  /* 0x00000000e3047221 */ /* 0x000fe20000010000 */
[----:B------:R-:W-:-:S02]  /*180a0*/  MOV R3, 0x1 ;  /* 0x0000000100037802 */ /* 0x000fc40000000f00 */
[----:B------:R-:W-:Y:S02]  /*180b0*/  MOV R2, 0x180e0 ;  /* 0x000180e000027802 */ /* 0x000fe40000000f00 */
[----:B------:R-:W-:Y:S02]  /*180c0*/  MOV R0, R4 ;  /* 0x0000000400007202 */ /* 0x000fe40000000f00 */
[----:B------:R-:W-:Y:S05]  /*180d0*/  CALL.REL.NOINC `($__internal_4_$__cuda_sm70_shflsync_bfly_p) ;  /* 0x00000fb000007944 */ /* 0x000fea0003c00000 */
[----:B------:R-:W-:Y:S01]  /*180e0*/  MOV R8, R0 ;  /* 0x0000000000087202 */ /* 0x000fe20000000f00 */
[----:B------:R-:W-:Y:S05]  /*180f0*/  BRA `(.L_x_342) ;  /* 0xffffabb000007947 */ /* 0x000fea000383ffff */
.L_x_273:
[----:B-1234-:R-:W-:Y:S01]  /*18100*/  IMAD.MOV.U32 R5, RZ, RZ, R12 ;  /* 0x000000ffff057224 */ /* 0x01efe200078e000c */
[----:B------:R-:W-:Y:S01]  /*18110*/  MOV R3, RZ ;  /* 0x000000ff00037202 */ /* 0x000fe20000000f00 */
[----:B------:R-:W-:Y:S01]  /*18120*/  IMAD.MOV.U32 R0, RZ, RZ, 0x1c1f ;  /* 0x00001c1fff007424 */ /* 0x000fe200078e00ff */
[----:B------:R-:W-:Y:S02]  /*18130*/  MOV R2, 0x18150 ;  /* 0x0001815000027802 */ /* 0x000fe40000000f00 */
[----:B------:R-:W-:Y:S05]  /*18140*/  CALL.REL.NOINC `($__internal_5_$__cuda_sm70_shflsync_idx_p) ;  /* 0x00000f8000007944 */ /* 0x000fea0003c00000 */
[----:B------:R-:W-:Y:S01]  /*18150*/  MOV R10, R0 ;  /* 0x00000000000a7202 */ /* 0x000fe20000000f00 */
[----:B------:R-:W-:Y:S05]  /*18160*/  BRA `(.L_x_343) ;  /* 0xffffc5c000007947 */ /* 0x000fea000383ffff */
.L_x_274:
[----:B------:R-:W-:Y:S01]  /*18170*/  IMAD.MOV.U32 R5, RZ, RZ, R13 ;  /* 0x000000ffff057224 */ /* 0x000fe200078e000d */
[----:B------:R-:W-:Y:S01]  /*18180*/  MOV R3, RZ ;  /* 0x000000ff00037202 */ /* 0x000fe20000000f00 */
[----:B------:R-:W-:Y:S01]  /*18190*/  IMAD.MOV.U32 R0, RZ, RZ, 0x1c1f ;  /* 0x00001c1fff007424 */ /* 0x000fe200078e00ff */
[----:B------:R-:W-:-:S02]  /*181a0*/  MOV R2, 0x181c0 ;  /* 0x000181c000027802 */ /* 0x000fc40000000f00 */
[----:B-12---:R-:W-:Y:S05]  /*181b0*/  CALL.REL.NOINC `($__internal_5_$__cuda_sm70_shflsync_idx_p) ;  /* 0x00000f1000007944 */ /* 0x006fea0003c00000 */
[----:B------:R-:W-:Y:S05]  /*181c0*/  BRA `(.L_x_344) ;  /* 0xffffc58000007947 */ /* 0x000fea000383ffff */
.L_x_277:
[----:B------:R-:W-:Y:S01]  /*181d0*/  IMAD.MOV.U32 R5, RZ, RZ, R12 ;  /* 0x000000ffff057224 */ /* 0x000fe200078e000c */
[----:B--2---:R-:W-:Y:S01]  /*181e0*/  MOV R3, 0x1 ;  /* 0x0000000100037802 */ /* 0x004fe20000000f00 */
[----:B----4-:R-:W-:Y:S01]  /*181f0*/  IMAD.MOV.U32 R0, RZ, RZ, 0x1c1f ;  /* 0x00001c1fff007424 */ /* 0x010fe200078e00ff */
[----:B------:R-:W-:-:S02]  /*18200*/  MOV R2, 0x18220 ;  /* 0x0001822000027802 */ /* 0x000fc40000000f00 */
[----:B-1-3--:R-:W-:Y:S05]  /*18210*/  CALL.REL.NOINC `($__internal_5_$__cuda_sm70_shflsync_idx_p) ;  /* 0x00000eb000007944 */ /* 0x00afea0003c00000 */
[----:B------:R-:W-:Y:S01]  /*18220*/  IMAD.MOV.U32 R10, RZ, RZ, R0 ;  /* 0x000000ffff0a7224 */ /* 0x000fe200078e0000 */
[----:B------:R-:W-:Y:S01]  /*18230*/  MOV R3, 0x1 ;  /* 0x0000000100037802 */ /* 0x000fe20000000f00 */
[----:B------:R-:W-:Y:S01]  /*18240*/  IMAD.MOV.U32 R5, RZ, RZ, R13 ;  /* 0x000000ffff057224 */ /* 0x000fe200078e000d */
[----:B------:R-:W-:-:S02]  /*18250*/  MOV R0, 0x1c1f ;  /* 0x00001c1f00007802 */ /* 0x000fc40000000f00 */
[----:B------:R-:W-:Y:S02]  /*18260*/  MOV R2, 0x18280 ;  /* 0x0001828000027802 */ /* 0x000fe40000000f00 */
[----:B------:R-:W-:Y:S05]  /*18270*/  CALL.REL.NOINC `($__internal_5_$__cuda_sm70_shflsync_idx_p) ;  /* 0x00000e5000007944 */ /* 0x000fea0003c00000 */
[----:B------:R-:W-:Y:S05]  /*18280*/  BRA `(.L_x_345) ;  /* 0xffffc61000007947 */ /* 0x000fea000383ffff */
.L_x_280:
[----:B------:R-:W-:Y:S01]  /*18290*/  IMAD.MOV.U32 R5, RZ, RZ, R12 ;  /* 0x000000ffff057224 */ /* 0x000fe200078e000c */
[----:B-1----:R-:W-:Y:S01]  /*182a0*/  MOV R3, 0x2 ;  /* 0x0000000200037802 */ /* 0x002fe20000000f00 */
[----:B----4-:R-:W-:Y:S01]  /*182b0*/  IMAD.MOV.U32 R0, RZ, RZ, 0x1c1f ;  /* 0x00001c1fff007424 */ /* 0x010fe200078e00ff */
[----:B------:R-:W-:Y:S02]  /*182c0*/  MOV R2, 0x182e0 ;  /* 0x000182e000027802 */ /* 0x000fe40000000f00 */
[----:B--23--:R-:W-:Y:S05]  /*182d0*/  CALL.REL.NOINC `($__internal_5_$__cuda_sm70_shflsync_idx_p) ;  /* 0x00000df000007944 */ /* 0x00cfea0003c00000 */
[----:B------:R-:W-:Y:S01]  /*182e0*/  MOV R10, R0 ;  /* 0x00000000000a7202 */ /* 0x000fe20000000f00 */
[----:B------:R-:W-:Y:S05]  /*182f0*/  BRA `(.L_x_346) ;  /* 0xffffc6f000007947 */ /* 0x000fea000383ffff */
.L_x_281:
[----:B------:R-:W-:Y:S01]  /*18300*/  IMAD.MOV.U32 R5, RZ, RZ, R13 ;  /* 0x000000ffff057224 */ /* 0x000fe200078e000d */
[----:B------:R-:W-:Y:S01]  /*18310*/  MOV R3, 0x2 ;  /* 0x0000000200037802 */ /* 0x000fe20000000f00 */
[----:B----4-:R-:W-:Y:S01]  /*18320*/  IMAD.MOV.U32 R0, RZ, RZ, 0x1c1f ;  /* 0x00001c1fff007424 */ /* 0x010fe200078e00ff */
[----:B------:R-:W-:Y:S02]  /*18330*/  MOV R2, 0x18350 ;  /* 0x0001835000027802 */ /* 0x000fe40000000f00 */
[----:B-123--:R-:W-:Y:S05]  /*18340*/  CALL.REL.NOINC `($__internal_5_$__cuda_sm70_shflsync_idx_p) ;  /* 0x00000d8000007944 */ /* 0x00efea0003c00000 */
[----:B------:R-:W-:Y:S05]  /*18350*/  BRA `(.L_x_347) ;  /* 0xffffc6b000007947 */ /* 0x000fea000383ffff */
.L_x_284:
[----:B------:R-:W-:Y:S01]  /*18360*/  IMAD.MOV.U32 R5, RZ, RZ, R12 ;  /* 0x000000ffff057224 */ /* 0x000fe200078e000c */
[----:B-1----:R-:W-:Y:S01]  /*18370*/  MOV R3, 0x3 ;  /* 0x0000000300037802 */ /* 0x002fe20000000f00 */
[----:B------:R-:W-:Y:S01]  /*18380*/  IMAD.MOV.U32 R0, RZ, RZ, 0x1c1f ;  /* 0x00001c1fff007424 */ /* 0x000fe200078e00ff */
[----:B------:R-:W-:-:S02]  /*18390*/  MOV R2, 0x183b0 ;  /* 0x000183b000027802 */ /* 0x000fc40000000f00 */
[----:B--234-:R-:W-:Y:S05]  /*183a0*/  CALL.REL.NOINC `($__internal_5_$__cuda_sm70_shflsync_idx_p) ;  /* 0x00000d2000007944 */ /* 0x01cfea0003c00000 */
[----:B------:R-:W-:Y:S01]  /*183b0*/  IMAD.MOV.U32 R6, RZ, RZ, R0 ;  /* 0x000000ffff067224 */ /* 0x000fe200078e0000 */
[----:B------:R-:W-:Y:S01]  /*183c0*/  MOV R3, 0x3 ;  /* 0x0000000300037802 */ /* 0x000fe20000000f00 */
[----:B------:R-:W-:Y:S01]  /*183d0*/  IMAD.MOV.U32 R5, RZ, RZ, R13 ;  /* 0x000000ffff057224 */ /* 0x000fe200078e000d */
[----:B------:R-:W-:-:S02]  /*183e0*/  MOV R0, 0x1c1f ;  /* 0x00001c1f00007802 */ /* 0x000fc40000000f00 */
[----:B------:R-:W-:Y:S02]  /*183f0*/  MOV R2, 0x18410 ;  /* 0x0001841000027802 */ /* 0x000fe40000000f00 */
[----:B------:R-:W-:Y:S05]  /*18400*/  CALL.REL.NOINC `($__internal_5_$__cuda_sm70_shflsync_idx_p) ;  /* 0x00000cc000007944 */ /* 0x000fea0003c00000 */
[----:B------:R-:W-:Y:S05]  /*18410*/  BRA `(.L_x_348) ;  /* 0xffffc75000007947 */ /* 0x000fea000383ffff */
.L_x_286:
[----:B------:R-:W-:Y:S01]  /*18420*/  IMAD.MOV.U32 R5, RZ, RZ, R17 ;  /* 0x000000ffff057224 */ /* 0x000fe200078e0011 */
[----:B------:R-:W-:Y:S01]  /*18430*/  MOV R3, RZ ;  /* 0x000000ff00037202 */ /* 0x000fe20000000f00 */
[----:B------:R-:W-:Y:S01]  /*18440*/  IMAD.MOV.U32 R0, RZ, RZ, 0x1c1f ;  /* 0x00001c1fff007424 */ /* 0x000fe200078e00ff */
[----:B------:R-:W-:Y:S02]  /*18450*/  MOV R2, 0x18470 ;  /* 0x0001847000027802 */ /* 0x000fe40000000f00 */
[----:B------:R-:W-:Y:S05]  /*18460*/  CALL.REL.NOINC `($__internal_5_$__cuda_sm70_shflsync_idx_p) ;  /* 0x00000c6000007944 */ /* 0x000fea0003c00000 */
[----:B------:R-:W-:Y:S01]  /*18470*/  MOV R4, R0 ;  /* 0x0000000000047202 */ /* 0x000fe20000000f00 */
[----:B------:R-:W-:Y:S05]  /*18480*/  BRA `(.L_x_349) ;  /* 0xffffca2000007947 */ /* 0x000fea000383ffff */
.L_x_287:
[----:B------:R-:W-:Y:S01]  /*18490*/  IMAD.MOV.U32 R5, RZ, RZ, R24 ;  /* 0x000000ffff057224 */ /* 0x000fe200078e0018 */
[----:B------:R-:W-:Y:S01]  /*184a0*/  MOV R3, RZ ;  /* 0x000000ff00037202 */ /* 0x000fe20000000f00 */
[----:B------:R-:W-:Y:S01]  /*184b0*/  IMAD.MOV.U32 R0, RZ, RZ, 0x1c1f ;  /* 0x00001c1fff007424 */ /* 0x000fe200078e00ff */
[----:B------:R-:W-:Y:S02]  /*184c0*/  MOV R2, 0x184e0 ;  /* 0x000184e000027802 */ /* 0x000fe40000000f00 */
[----:B-12---:R-:W-:Y:S05]  /*184d0*/  CALL.REL.NOINC `($__internal_5_$__cuda_sm70_shflsync_idx_p) ;  /* 0x00000bf000007944 */ /* 0x006fea0003c00000 */
[----:B------:R-:W-:Y:S05]  /*184e0*/  BRA `(.L_x_350) ;  /* 0xffffc9e000007947 */ /* 0x000fea000383ffff */
.L_x_290:
[----:B------:R-:W-:Y:S01]  /*184f0*/  IMAD.MOV.U32 R5, RZ, RZ, R17 ;  /* 0x000000ffff057224 */ /* 0x000fe200078e0011 */
[----:B-1----:R-:W-:Y:S01]  /*18500*/  MOV R3, 0x1 ;  /* 0x0000000100037802 */ /* 0x002fe20000000f00 */
[----:B----4-:R-:W-:Y:S01]  /*18510*/  IMAD.MOV.U32 R0, RZ, RZ, 0x1c1f ;  /* 0x00001c1fff007424 */ /* 0x010fe200078e00ff */
[----:B------:R-:W-:-:S02]  /*18520*/  MOV R2, 0x18540 ;  /* 0x0001854000027802 */ /* 0x000fc40000000f00 */
[----:B--23--:R-:W-:Y:S05]  /*18530*/  CALL.REL.NOINC `($__internal_5_$__cuda_sm70_shflsync_idx_p) ;  /* 0x00000b9000007944 */ /* 0x00cfea0003c00000 */
[----:B------:R-:W-:Y:S01]  /*18540*/  IMAD.MOV.U32 R4, RZ, RZ, R0 ;  /* 0x000000ffff047224 */ /* 0x000fe200078e0000 */
[----:B------:R-:W-:Y:S01]  /*18550*/  MOV R3, 0x1 ;  /* 0x0000000100037802 */ /* 0x000fe20000000f00 */
[----:B------:R-:W-:Y:S01]  /*18560*/  IMAD.MOV.U32 R5, RZ, RZ, R24 ;  /* 0x000000ffff057224 */ /* 0x000fe200078e0018 */
[----:B------:R-:W-:-:S02]  /*18570*/  MOV R0, 0x1c1f ;  /* 0x00001c1f00007802 */ /* 0x000fc40000000f00 */
[----:B------:R-:W-:Y:S02]  /*18580*/  MOV R2, 0x185a0 ;  /* 0x000185a000027802 */ /* 0x000fe40000000f00 */
[----:B------:R-:W-:Y:S05]  /*18590*/  CALL.REL.NOINC `($__internal_5_$__cuda_sm70_shflsync_idx_p) ;  /* 0x00000b3000007944 */ /* 0x000fea0003c00000 */
[----:B------:R-:W-:Y:S05]  /*185a0*/  BRA `(.L_x_351) ;  /* 0xffffcdf000007947 */ /* 0x000fea000383ffff */
.L_x_293:
[----:B------:R-:W-:Y:S01]  /*185b0*/  IMAD.MOV.U32 R5, RZ, RZ, R17 ;  /* 0x000000ffff057224 */ /* 0x000fe200078e0011 */
[----:B-12---:R-:W-:Y:S01]  /*185c0*/  MOV R3, 0x2 ;  /* 0x0000000200037802 */ /* 0x006fe20000000f00 */
[----:B----4-:R-:W-:Y:S01]  /*185d0*/  IMAD.MOV.U32 R0, RZ, RZ, 0x1c1f ;  /* 0x00001c1fff007424 */ /* 0x010fe200078e00ff */
[----:B------:R-:W-:Y:S02]  /*185e0*/  MOV R2, 0x18600 ;  /* 0x0001860000027802 */ /* 0x000fe40000000f00 */
[----:B---3--:R-:W-:Y:S05]  /*185f0*/  CALL.REL.NOINC `($__internal_5_$__cuda_sm70_shflsync_idx_p) ;  /* 0x00000ad000007944 */ /* 0x008fea0003c00000 */
[----:B------:R-:W-:Y:S01]  /*18600*/  MOV R4, R0 ;  /* 0x0000000000047202 */ /* 0x000fe20000000f00 */
[----:B------:R-:W-:Y:S05]  /*18610*/  BRA `(.L_x_352) ;  /* 0xffffd0e000007947 */ /* 0x000fea000383ffff */
.L_x_294:
[----:B------:R-:W-:Y:S01]  /*18620*/  IMAD.MOV.U32 R5, RZ, RZ, R24 ;  /* 0x000000ffff057224 */ /* 0x000fe200078e0018 */
[----:B--2---:R-:W-:Y:S01]  /*18630*/  MOV R3, 0x2 ;  /* 0x0000000200037802 */ /* 0x004fe20000000f00 */
[----:B----4-:R-:W-:Y:S01]  /*18640*/  IMAD.MOV.U32 R0, RZ, RZ, 0x1c1f ;  /* 0x00001c1fff007424 */ /* 0x010fe200078e00ff */
[----:B------:R-:W-:Y:S02]  /*18650*/  MOV R2, 0x18670 ;  /* 0x0001867000027802 */ /* 0x000fe40000000f00 */
[----:B-1-3--:R-:W-:Y:S05]  /*18660*/  CALL.REL.NOINC `($__internal_5_$__cuda_sm70_shflsync_idx_p) ;  /* 0x00000a6000007944 */ /* 0x00afea0003c00000 */
[----:B------:R-:W-:Y:S05]  /*18670*/  BRA `(.L_x_353) ;  /* 0xffffd0a000007947 */ /* 0x000fea000383ffff */
.L_x_297:
[----:B------:R-:W-:Y:S01]  /*18680*/  IMAD.MOV.U32 R5, RZ, RZ, R17 ;  /* 0x000000ffff057224 */ /* 0x000fe200078e0011 */
[----:B--2---:R-:W-:Y:S01]  /*18690*/  MOV R3, 0x3 ;  /* 0x0000000300037802 */ /* 0x004fe20000000f00 */
[----:B-1----:R-:W-:Y:S01]  /*186a0*/  IMAD.MOV.U32 R0, RZ, RZ, 0x1c1f ;  /* 0x00001c1fff007424 */ /* 0x002fe200078e00ff */
[----:B------:R-:W-:-:S02]  /*186b0*/  MOV R2, 0x186d0 ;  /* 0x000186d000027802 */ /* 0x000fc40000000f00 */
[----:B---34-:R-:W-:Y:S05]  /*186c0*/  CALL.REL.NOINC `($__internal_5_$__cuda_sm70_shflsync_idx_p) ;  /* 0x00000a0000007944 */ /* 0x018fea0003c00000 */
[----:B------:R-:W-:Y:S01]  /*186d0*/  IMAD.MOV.U32 R4, RZ, RZ, R0 ;  /* 0x000000ffff047224 */ /* 0x000fe200078e0000 */
[----:B------:R-:W-:Y:S01]  /*186e0*/  MOV R3, 0x3 ;  /* 0x0000000300037802 */ /* 0x000fe20000000f00 */
[----:B------:R-:W-:Y:S01]  /*186f0*/  IMAD.MOV.U32 R5, RZ, RZ, R24 ;  /* 0x000000ffff057224 */ /* 0x000fe200078e0018 */
[----:B------:R-:W-:-:S02]  /*18700*/  MOV R0, 0x1c1f ;  /* 0x00001c1f00007802 */ /* 0x000fc40000000f00 */
[----:B------:R-:W-:Y:S02]  /*18710*/  MOV R2, 0x18730 ;  /* 0x0001873000027802 */ /* 0x000fe40000000f00 */
[----:B------:R-:W-:Y:S05]  /*18720*/  CALL.REL.NOINC `($__internal_5_$__cuda_sm70_shflsync_idx_p) ;  /* 0x000009a000007944 */ /* 0x000fea0003c00000 */
[----:B------:R-:W-:Y:S05]  /*18730*/  BRA `(.L_x_354) ;  /* 0xffffd37000007947 */ /* 0x000fea000383ffff */
.L_x_301:
[----:B------:R-:W-:Y:S01]  /*18740*/  IMAD.MOV.U32 R5, RZ, RZ, R9 ;  /* 0x000000ffff057224 */ /* 0x000fe200078e0009 */
[----:B------:R-:W-:Y:S01]  /*18750*/  MOV R3, RZ ;  /* 0x000000ff00037202 */ /* 0x000fe20000000f00 */
[----:B------:R-:W-:Y:S01]  /*18760*/  IMAD.MOV.U32 R0, RZ, RZ, 0x1c1f ;  /* 0x00001c1fff007424 */ /* 0x000fe200078e00ff */
[----:B------:R-:W-:Y:S02]  /*18770*/  MOV R2, 0x18790 ;  /* 0x0001879000027802 */ /* 0x000fe40000000f00 */
[----:B------:R-:W-:Y:S05]  /*18780*/  CALL.REL.NOINC `($__internal_5_$__cuda_sm70_shflsync_idx_p) ;  /* 0x0000094000007944 */ /* 0x000fea0003c00000 */
[----:B------:R-:W-:Y:S01]  /*18790*/  MOV R8, R0 ;  /* 0x0000000000087202 */ /* 0x000fe20000000f00 */
[----:B------:R-:W-:Y:S05]  /*187a0*/  BRA `(.L_x_355) ;  /* 0xffffddf000007947 */ /* 0x000fea000383ffff */
.L_x_302:
[----:B------:R-:W-:Y:S01]  /*187b0*/  IMAD.MOV.U32 R5, RZ, RZ, R12 ;  /* 0x000000ffff057224 */ /* 0x000fe200078e000c */
[----:B------:R-:W-:Y:S01]  /*187c0*/  MOV R3, RZ ;  /* 0x000000ff00037202 */ /* 0x000fe20000000f00 */
[----:B------:R-:W-:Y:S01]  /*187d0*/  IMAD.MOV.U32 R0, RZ, RZ, 0x1c1f ;  /* 0x00001c1fff007424 */ /* 0x000fe200078e00ff */
[----:B------:R-:W-:Y:S02]  /*187e0*/  MOV R2, 0x18800 ;  /* 0x0001880000027802 */ /* 0x000fe40000000f00 */
[----:B-12---:R-:W-:Y:S05]  /*187f0*/  CALL.REL.NOINC `($__internal_5_$__cuda_sm70_shflsync_idx_p) ;  /* 0x000008d000007944 */ /* 0x006fea0003c00000 */
[----:B------:R-:W-:Y:S05]  /*18800*/  BRA `(.L_x_356) ;  /* 0xffffddb000007947 */ /* 0x000fea000383ffff */
.L_x_305:
[----:B--2---:R-:W-:Y:S01]  /*18810*/  IMAD.MOV.U32 R5, RZ, RZ, R9 ;  /* 0x000000ffff057224 */ /* 0x004fe200078e0009 */
[----:B------:R-:W-:Y:S01]  /*18820*/  MOV R3, 0x1 ;  /* 0x0000000100037802 */ /* 0x000fe20000000f00 */
        /* <DEDUP_REMOVED lines=10> */
.L_x_308:
[----:B-1----:R-:W-:Y:S01]  /*188d0*/  IMAD.MOV.U32 R5, RZ, RZ, R9 ;  /* 0x000000ffff057224 */ /* 0x002fe200078e0009 */
[----:B------:R-:W-:Y:S01]  /*188e0*/  MOV R3, 0x2 ;  /* 0x0000000200037802 */ /* 0x000fe20000000f00 */
[----:B----4-:R-:W-:Y:S01]  /*188f0*/  IMAD.MOV.U32 R0, RZ, RZ, 0x1c1f ;  /* 0x00001c1fff007424 */ /* 0x010fe200078e00ff */
[----:B------:R-:W-:Y:S02]  /*18900*/  MOV R2, 0x18920 ;  /* 0x0001892000027802 */ /* 0x000fe40000000f00 */
[----:B--23--:R-:W-:Y:S05]  /*18910*/  CALL.REL.NOINC `($__internal_5_$__cuda_sm70_shflsync_idx_p) ;  /* 0x000007b000007944 */ /* 0x00cfea0003c00000 */
[----:B------:R-:W-:Y:S01]  /*18920*/  MOV R8, R0 ;  /* 0x0000000000087202 */ /* 0x000fe20000000f00 */
[----:B------:R-:W-:Y:S05]  /*18930*/  BRA `(.L_x_358) ;  /* 0xffffdf3000007947 */ /* 0x000fea000383ffff */
.L_x_309:
[----:B------:R-:W-:Y:S01]  /*18940*/  IMAD.MOV.U32 R5, RZ, RZ, R12 ;  /* 0x000000ffff057224 */ /* 0x000fe200078e000c */
[----:B------:R-:W-:Y:S01]  /*18950*/  MOV R3, 0x2 ;  /* 0x0000000200037802 */ /* 0x000fe20000000f00 */
[----:B----4-:R-:W-:Y:S01]  /*18960*/  IMAD.MOV.U32 R0, RZ, RZ, 0x1c1f ;  /* 0x00001c1fff007424 */ /* 0x010fe200078e00ff */
[----:B------:R-:W-:Y:S02]  /*18970*/  MOV R2, 0x18990 ;  /* 0x0001899000027802 */ /* 0x000fe40000000f00 */
[----:B-123--:R-:W-:Y:S05]  /*18980*/  CALL.REL.NOINC `($__internal_5_$__cuda_sm70_shflsync_idx_p) ;  /* 0x0000074000007944 */ /* 0x00efea0003c00000 */
[----:B------:R-:W-:Y:S05]  /*18990*/  BRA `(.L_x_359) ;  /* 0xffffdef000007947 */ /* 0x000fea000383ffff */
.L_x_312:
[----:B-1----:R-:W-:Y:S01]  /*189a0*/  IMAD.MOV.U32 R5, RZ, RZ, R9 ;  /* 0x000000ffff057224 */ /* 0x002fe200078e0009 */
[----:B------:R-:W-:Y:S01]  /*189b0*/  MOV R3, 0x3 ;  /* 0x0000000300037802 */ /* 0x000fe20000000f00 */
        /* <DEDUP_REMOVED lines=10> */
.L_x_314:
[----:B------:R-:W-:Y:S01]  /*18a60*/  IMAD.MOV.U32 R5, RZ, RZ, R78 ;  /* 0x000000ffff057224 */ /* 0x000fe200078e004e */
[----:B------:R-:W-:Y:S01]  /*18a70*/  MOV R3, RZ ;  /* 0x000000ff00037202 */ /* 0x000fe20000000f00 */
[----:B------:R-:W-:Y:S01]  /*18a80*/  IMAD.MOV.U32 R0, RZ, RZ, 0x1f ;  /* 0x0000001fff007424 */ /* 0x000fe200078e00ff */
[----:B------:R-:W-:Y:S02]  /*18a90*/  MOV R2, 0x18ab0 ;  /* 0x00018ab000027802 */ /* 0x000fe40000000f00 */
[----:B--2---:R-:W-:Y:S05]  /*18aa0*/  CALL.REL.NOINC `($__internal_5_$__cuda_sm70_shflsync_idx_p) ;  /* 0x0000062000007944 */ /* 0x004fea0003c00000 */
[----:B------:R-:W-:Y:S01]  /*18ab0*/  MOV R9, R0 ;  /* 0x0000000000097202 */ /* 0x000fe20000000f00 */
[----:B------:R-:W-:Y:S05]  /*18ac0*/  BRA `(.L_x_361) ;  /* 0xffffe13000007947 */ /* 0x000fea000383ffff */
.L_x_315:
[----:B------:R-:W-:Y:S01]  /*18ad0*/  IMAD.MOV.U32 R5, RZ, RZ, R78 ;  /* 0x000000ffff057224 */ /* 0x000fe200078e004e */
[----:B------:R-:W-:Y:S01]  /*18ae0*/  MOV R3, 0x1 ;  /* 0x0000000100037802 */ /* 0x000fe20000000f00 */
[----:B------:R-:W-:Y:S01]  /*18af0*/  IMAD.MOV.U32 R0, RZ, RZ, 0x1f ;  /* 0x0000001fff007424 */ /* 0x000fe200078e00ff */
[----:B------:R-:W-:Y:S02]  /*18b00*/  MOV R2, 0x18b20 ;  /* 0x00018b2000027802 */ /* 0x000fe40000000f00 */
[----:B-12---:R-:W-:Y:S05]  /*18b10*/  CALL.REL.NOINC `($__internal_5_$__cuda_sm70_shflsync_idx_p) ;  /* 0x000005b000007944 */ /* 0x006fea0003c00000 */
[----:B------:R-:W-:Y:S01]  /*18b20*/  MOV R8, R0 ;  /* 0x0000000000087202 */ /* 0x000fe20000000f00 */
[----:B------:R-:W-:Y:S05]  /*18b30*/  BRA `(.L_x_362) ;  /* 0xffffe0e000007947 */ /* 0x000fea000383ffff */
.L_x_316:
[----:B------:R-:W-:Y:S02]  /*18b40*/  MOV R2, 0x1 ;  /* 0x0000000100027802 */ /* 0x000fe40000000f00 */
[----:B------:R-:W-:-:S02]  /*18b50*/  MOV R3, 0x18b70 ;  /* 0x00018b7000037802 */ /* 0x000fc40000000f00 */
[----:B-1234-:R-:W-:Y:S05]  /*18b60*/  CALL.REL.NOINC `($__internal_6_$__cuda_sm70_shflsync_up_p) ;  /* 0x000005b000007944 */ /* 0x01efea0003c00000 */
[----:B------:R-:W-:Y:S05]  /*18b70*/  BRA `(.L_x_363) ;  /* 0xffffe1d000007947 */ /* 0x000fea000383ffff */
.L_x_317:
[----:B------:R-:W-:Y:S02]  /*18b80*/  MOV R2, 0x2 ;  /* 0x0000000200027802 */ /* 0x000fe40000000f00 */
[----:B------:R-:W-:-:S02]  /*18b90*/  MOV R3, 0x18bb0 ;  /* 0x00018bb000037802 */ /* 0x000fc40000000f00 */
[----:B--2-4-:R-:W-:Y:S05]  /*18ba0*/  CALL.REL.NOINC `($__internal_6_$__cuda_sm70_shflsync_up_p) ;  /* 0x0000057000007944 */ /* 0x014fea0003c00000 */
        /* <DEDUP_REMOVED lines=23> */
.L_x_321:
[----:B------:R-:W-:Y:S02]  /*18d20*/  MOV R2, 0x1 ;  /* 0x0000000100027802 */ /* 0x000fe40000000f00 */
[----:B------:R-:W-:Y:S02]  /*18d30*/  MOV R3, 0x18d50 ;  /* 0x00018d5000037802 */ /* 0x000fe40000000f00 */
[----:B------:R-:W-:Y:S05]  /*18d40*/  CALL.REL.NOINC `($__internal_6_$__cuda_sm70_shflsync_up_p) ;  /* 0x000003d000007944 */ /* 0x000fea0003c00000 */
[----:B------:R-:W-:Y:S01]  /*18d50*/  MOV R2, R4 ;  /* 0x0000000400027202 */ /* 0x000fe20000000f00 */
[----:B------:R-:W-:Y:S05]  /*18d60*/  BRA `(.L_x_365) ;  /* 0xffffe24000007947 */ /* 0x000fea000383ffff */
.L_x_322:
        /* <DEDUP_REMOVED lines=26> */
.L_x_324:
[----:B------:R-:W-:Y:S02]  /*18f10*/  SEL R0, RZ, 0x1, P0 ;  /* 0x00000001ff007807 */ /* 0x000fe40000000000 */
[----:B------:R-:W-:Y:S02]  /*18f20*/  MOV R2, 0x18f40 ;  /* 0x00018f4000027802 */ /* 0x000fe40000000f00 */
[----:B-1----:R-:W-:Y:S05]  /*18f30*/  CALL.REL.NOINC `($__internal_7_$__cuda_sm70_votesync_ballot) ;  /* 0x0000025000007944 */ /* 0x002fea0003c00000 */
[----:B------:R-:W-:Y:S01]  /*18f40*/  MOV R11, R0 ;  /* 0x00000000000b7202 */ /* 0x000fe20000000f00 */
[----:B------:R-:W-:Y:S05]  /*18f50*/  BRA `(.L_x_367) ;  /* 0xffffe1e000007947 */ /* 0x000fea000383ffff */
.L_x_325:
[----:B------:R-:W-:Y:S01]  /*18f60*/  IMAD.MOV.U32 R5, RZ, RZ, R6 ;  /* 0x000000ffff057224 */ /* 0x000fe200078e0006 */
[----:B---3--:R-:W-:Y:S01]  /*18f70*/  MOV R3, R10 ;  /* 0x0000000a00037202 */ /* 0x008fe20000000f00 */
[----:B------:R-:W-:Y:S01]  /*18f80*/  IMAD.MOV.U32 R0, RZ, RZ, 0x1f ;  /* 0x0000001fff007424 */ /* 0x000fe200078e00ff */
[----:B------:R-:W-:Y:S02]  /*18f90*/  MOV R2, 0x18fb0 ;  /* 0x00018fb000027802 */ /* 0x000fe40000000f00 */
[----:B-12---:R-:W-:Y:S05]  /*18fa0*/  CALL.REL.NOINC `($__internal_5_$__cuda_sm70_shflsync_idx_p) ;  /* 0x0000012000007944 */ /* 0x006fea0003c00000 */
[----:B------:R-:W-:Y:S01]  /*18fb0*/  IMAD.MOV.U32 R8, RZ, RZ, R0 ;  /* 0x000000ffff087224 */ /* 0x000fe200078e0000 */
[----:B------:R-:W-:Y:S01]  /*18fc0*/  MOV R3, R10 ;  /* 0x0000000a00037202 */ /* 0x000fe20000000f00 */
[----:B------:R-:W-:Y:S01]  /*18fd0*/  IMAD.MOV.U32 R5, RZ, RZ, R7 ;  /* 0x000000ffff057224 */ /* 0x000fe200078e0007 */
[----:B------:R-:W-:Y:S02]  /*18fe0*/  MOV R0, 0x1f ;  /* 0x0000001f00007802 */ /* 0x000fe40000000f00 */
[----:B------:R-:W-:-:S02]  /*18ff0*/  MOV R2, 0x19010 ;  /* 0x0001901000027802 */ /* 0x000fc40000000f00 */
[----:B------:R-:W-:Y:S05]  /*19000*/  CALL.REL.NOINC `($__internal_5_$__cuda_sm70_shflsync_idx_p) ;  /* 0x000000c000007944 */ /* 0x000fea0003c00000 */
[----:B------:R-:W-:Y:S01]  /*19010*/  MOV R7, R0 ;  /* 0x0000000000077202 */ /* 0x000fe20000000f00 */
[----:B------:R-:W-:Y:S05]  /*19020*/  BRA `(.L_x_368) ;  /* 0xffffe15000007947 */ /* 0x000fea000383ffff */
.L_x_328:
[----:B------:R-:W-:Y:S01]  /*19030*/  IMAD.MOV.U32 R5, RZ, RZ, R4 ;  /* 0x000000ffff057224 */ /* 0x000fe200078e0004 */
[----:B------:R-:W-:-:S02]  /*19040*/  MOV R0, 0x1f ;  /* 0x0000001f00007802 */ /* 0x000fc40000000f00 */
[----:B------:R-:W-:Y:S02]  /*19050*/  MOV R2, 0x19070 ;  /* 0x0001907000027802 */ /* 0x000fe40000000f00 */
[----:B-1234-:R-:W-:Y:S05]  /*19060*/  CALL.REL.NOINC `($__internal_5_$__cuda_sm70_shflsync_idx_p) ;  /* 0x0000006000007944 */ /* 0x01efea0003c00000 */
[----:B------:R-:W-:Y:S01]  /*19070*/  MOV R13, R0 ;  /* 0x00000000000d7202 */ /* 0x000fe20000000f00 */
[----:B------:R-:W-:Y:S05]  /*19080*/  BRA `(.L_x_327) ;  /* 0xffffe15000007947 */ /* 0x000fea000383ffff */
        .weak           $__internal_4_$__cuda_sm70_shflsync_bfly_p
        .type           $__internal_4_$__cuda_sm70_shflsync_bfly_p,@function
        .size           $__internal_4_$__cuda_sm70_shflsync_bfly_p,($__internal_5_$__cuda_sm70_shflsync_idx_p - $__internal_4_$__cuda_sm70_shflsync_bfly_p)
$__internal_4_$__cuda_sm70_shflsync_bfly_p:
[----:B------:R-:W-:Y:S04]  /*19090*/  WARPSYNC R8 ;  /* 0x0000000800007348 */ /* 0x000fe80003800000 */
[----:B------:R1:W2:Y:S02]  /*190a0*/  SHFL.BFLY PT, R0, R0, R3, R9 ;  /* 0x0c00000300007389 */ /* 0x0002a400000e0009 */
[----:B-1----:R-:W-:-:S04]  /*190b0*/  MOV R3, 0x0 ;  /* 0x0000000000037802 */ /* 0x002fc80000000f00 */
[----:B--2---:R-:W-:Y:S05]  /*190c0*/  RET.REL.NODEC R2 `(_ZN7cutlass13device_kernelIN5flash19enable_sm80_to_sm89INS1_16FlashAttnFwdSm80INS1_25CollectiveMainloopFwdSm80ILi4ELi1ELb0EN4cute5tupleIJNS5_1CILi128EEENS7_ILi48EEENS7_ILi96EEEEEELi96ENS_10bfloat16_tEfNS_4arch4Sm80ELb0ELb0ELb0ELb1ELb0ELb1ELb1ELb1EEENS1_21CollectiveEpilogueFwdINS6_IJS8_SA_S9_EEENS6_IJNS7_ILi1EEESI_SI_EEESC_SE_Li128ELb1ELb1ELb1ELb0EEENS1_36VarlenDynamicPersistentTileSchedulerILi128ELi48ELi128ELi128ELb1ELb1ELb0ELb0ELb1ELb1EEEEEEEEEvNT_6ParamsE) ;  /* 0xfffe6f3002007950 */ /* 0x004fea0003c3ffff */
        .weak           $__internal_5_$__cuda_sm70_shflsync_idx_p
        .type           $__internal_5_$__cuda_sm70_shflsync_idx_p,@function
        .size           $__internal_5_$__cuda_sm70_shflsync_idx_p,($__internal_6_$__cuda_sm70_shflsync_up_p - $__internal_5_$__cuda_sm70_shflsync_idx_p)
$__internal_5_$__cuda_sm70_shflsync_idx_p:
[----:B------:R-:W-:-:S04]  /*190d0*/  MOV R79, 0xffffffff ;  /* 0xffffffff004f7802 */ /* 0x000fc80000000f00 */
[----:B------:R-:W-:Y:S04]  /*190e0*/  WARPSYNC R79 ;  /* 0x0000004f00007348 */ /* 0x000fe80003800000 */
[----:B------:R1:W2:Y:S02]  /*190f0*/  SHFL.IDX PT, R0, R5, R3, R0 ;  /* 0x0000000305007389 */ /* 0x0002a400000e0000 */
[----:B-1----:R-:W-:-:S04]  /*19100*/  MOV R3, 0x0 ;  /* 0x0000000000037802 */ /* 0x002fc80000000f00 */
[----:B--2---:R-:W-:Y:S05]  /*19110*/  RET.REL.NODEC R2 `(_ZN7cutlass13device_kernelIN5flash19enable_sm80_to_sm89INS1_16FlashAttnFwdSm80INS1_25CollectiveMainloopFwdSm80ILi4ELi1ELb0EN4cute5tupleIJNS5_1CILi128EEENS7_ILi48EEENS7_ILi96EEEEEELi96ENS_10bfloat16_tEfNS_4arch4Sm80ELb0ELb0ELb0ELb1ELb0ELb1ELb1ELb1EEENS1_21CollectiveEpilogueFwdINS6_IJS8_SA_S9_EEENS6_IJNS7_ILi1EEESI_SI_EEESC_SE_Li128ELb1ELb1ELb1ELb0EEENS1_36VarlenDynamicPersistentTileSchedulerILi128ELi48ELi128ELi128ELb1ELb1ELb0ELb0ELb1ELb1EEEEEEEEEvNT_6ParamsE) ;  /* 0xfffe6ee002007950 */ /* 0x004fea0003c3ffff */
        .weak           $__internal_6_$__cuda_sm70_shflsync_up_p
        .type           $__internal_6_$__cuda_sm70_shflsync_up_p,@function
        .size           $__internal_6_$__cuda_sm70_shflsync_up_p,($__internal_7_$__cuda_sm70_votesync_ballot - $__internal_6_$__cuda_sm70_shflsync_up_p)
$__internal_6_$__cuda_sm70_shflsync_up_p:
[----:B------:R-:W-:Y:S02]  /*19120*/  IMAD.MOV.U32 R4, RZ, RZ, RZ ;  /* 0x000000ffff047224 */ /* 0x000fe400078e00ff */
[----:B------:R-:W-:-:S04]  /*19130*/  IMAD.MOV.U32 R10, RZ, RZ, -0x1 ;  /* 0xffffffffff0a7424 */ /* 0x000fc800078e00ff */
[----:B------:R-:W-:Y:S04]  /*19140*/  WARPSYNC R10 ;  /* 0x0000000a00007348 */ /* 0x000fe80003800000 */
[----:B------:R1:W2:Y:S02]  /*19150*/  SHFL.UP PT, R4, R0, R2, R4 ;  /* 0x0400000200047389 */ /* 0x0002a400000e0004 */
[----:B-1----:R-:W-:Y:S02]  /*19160*/  MOV R2, R3 ;  /* 0x0000000300027202 */ /* 0x002fe40000000f00 */
[----:B------:R-:W-:-:S04]  /*19170*/  MOV R3, 0x0 ;  /* 0x0000000000037802 */ /* 0x000fc80000000f00 */
[----:B--2---:R-:W-:Y:S05]  /*19180*/  RET.REL.NODEC R2 `(_ZN7cutlass13device_kernelIN5flash19enable_sm80_to_sm89INS1_16FlashAttnFwdSm80INS1_25CollectiveMainloopFwdSm80ILi4ELi1ELb0EN4cute5tupleIJNS5_1CILi128EEENS7_ILi48EEENS7_ILi96EEEEEELi96ENS_10bfloat16_tEfNS_4arch4Sm80ELb0ELb0ELb0ELb1ELb0ELb1ELb1ELb1EEENS1_21CollectiveEpilogueFwdINS6_IJS8_SA_S9_EEENS6_IJNS7_ILi1EEESI_SI_EEESC_SE_Li128ELb1ELb1ELb1ELb0EEENS1_36VarlenDynamicPersistentTileSchedulerILi128ELi48ELi128ELi128ELb1ELb1ELb0ELb0ELb1ELb1EEEEEEEEEvNT_6ParamsE) ;  /* 0xfffe6e7002007950 */ /* 0x004fea0003c3ffff */
        .weak           $__internal_7_$__cuda_sm70_votesync_ballot
        .type           $__internal_7_$__cuda_sm70_votesync_ballot,@function
        .size           $__internal_7_$__cuda_sm70_votesync_ballot,(.L_x_1430 - $__internal_7_$__cuda_sm70_votesync_ballot)
$__internal_7_$__cuda_sm70_votesync_ballot:
[----:B------:R-:W-:Y:S01]  /*19190*/  ISETP.NE.U32.AND P0, PT, R0, 0x1, PT ;  /* 0x000000010000780c */ /* 0x000fe20003f05070 */
[----:B------:R-:W-:-:S04]  /*191a0*/  IMAD.MOV.U32 R3, RZ, RZ, -0x1 ;  /* 0xffffffffff037424 */ /* 0x000fc800078e00ff */
[----:B------:R-:W-:Y:S08]  /*191b0*/  WARPSYNC R3 ;  /* 0x0000000300007348 */ /* 0x000ff00003800000 */
[----:B------:R-:W-:-:S04]  /*191c0*/  VOTE.ANY R0, PT, !P0 ;  /* 0x0000000000007806 */ /* 0x000fc800040e0100 */
[----:B------:R-:W-:Y:S01]  /*191d0*/  LOP3.LUT R0, R0, R3, RZ, 0xc0, !PT ;  /* 0x0000000300007212 */ /* 0x000fe200078ec0ff */
[----:B------:R-:W-:-:S04]  /*191e0*/  IMAD.MOV.U32 R3, RZ, RZ, 0x0 ;  /* 0x00000000ff037424 */ /* 0x000fc800078e00ff */
[----:B------:R-:W-:Y:S05]  /*191f0*/  RET.REL.NODEC R2 `(_ZN7cutlass13device_kernelIN5flash19enable_sm80_to_sm89INS1_16FlashAttnFwdSm80INS1_25CollectiveMainloopFwdSm80ILi4ELi1ELb0EN4cute5tupleIJNS5_1CILi128EEENS7_ILi48EEENS7_ILi96EEEEEELi96ENS_10bfloat16_tEfNS_4arch4Sm80ELb0ELb0ELb0ELb1ELb0ELb1ELb1ELb1EEENS1_21CollectiveEpilogueFwdINS6_IJS8_SA_S9_EEENS6_IJNS7_ILi1EEESI_SI_EEESC_SE_Li128ELb1ELb1ELb1ELb0EEENS1_36VarlenDynamicPersistentTileSchedulerILi128ELi48ELi128ELi128ELb1ELb1ELb0ELb0ELb1ELb1EEEEEEEEEvNT_6ParamsE) ;  /* 0xfffe6e0002007950 */ /* 0x000fea0003c3ffff */
.L_x_369:
        /* <DEDUP_REMOVED lines=16> */
.L_x_1430:


//--------------------- .text._ZN7cutlass13device_kernelIN5flash19enable_sm80_to_sm89INS1_16FlashAttnFwdSm80INS1_25CollectiveMainloopFwdSm80ILi4ELi1ELb0EN4cute5tupleIJNS5_1CILi128EEENS7_ILi48EEENS7_ILi96EEEEEELi96ENS_10bfloat16_tEfNS_4arch4Sm80ELb0ELb1ELb0ELb0ELb0ELb0ELb1ELb1EEENS1_21CollectiveEpilogueFwdINS6_IJS8_SA_S9_EEENS6_IJNS7_ILi1EEESI_SI_EEESC_SE_Li128ELb0ELb1ELb1ELb0EEENS1_19SingleTileSchedulerILb0ELb1ELb1ELi128EEEEEEEEEvNT_6ParamsE --------------------------
	.section	.text._ZN7cutlass13device_kernelIN5flash19enable_sm80_to_sm89INS1_16FlashAttnFwdSm80INS1_25CollectiveMainloopFwdSm80ILi4ELi1ELb0EN4cute5tupleIJNS5_1CILi128EEENS7_ILi48EEENS7_ILi96EEEEEELi96ENS_10bfloat16_tEfNS_4arch4Sm80ELb0ELb1ELb0ELb0ELb0ELb0ELb1ELb1EEENS1_21CollectiveEpilogueFwdINS6_IJS8_SA_S9_EEENS6_IJNS7_ILi1EEESI_SI_EEESC_SE_Li128ELb0ELb1ELb1ELb0EEENS1_19SingleTileSchedulerILb0ELb1ELb1ELi128EEEEEEEEEvNT_6ParamsE,"ax",@progbits
	.sectioninfo	@"SHI_REGISTERS=255"
	.align	128
.text._ZN7cutlass13device_kernelIN5flash19enable_sm80_to_sm89INS1_16FlashAttnFwdSm80INS1_25CollectiveMainloopFwdSm80ILi4ELi1ELb0EN4cute5tupleIJNS5_1CILi128EEENS7_ILi48EEENS7_ILi96EEEEEELi96ENS_10bfloat16_tEfNS_4arch4Sm80ELb0ELb1ELb0ELb0ELb0ELb0ELb1ELb1EEENS1_21CollectiveEpilogueFwdINS6_IJS8_SA_S9_EEENS6_IJNS7_ILi1EEESI_SI_EEESC_SE_Li128ELb0ELb1ELb1ELb0EEENS1_19SingleTileSchedulerILb0ELb1ELb1ELi128EEEEEEEEEvNT_6ParamsE:
        .type           _ZN7cutlass13device_kernelIN5flash19enable_sm80_to_sm89INS1_16FlashAttnFwdSm80INS1_25CollectiveMainloopFwdSm80ILi4ELi1ELb0EN4cute5tupleIJNS5_1CILi128EEENS7_ILi48EEENS7_ILi96EEEEEELi96ENS_10bfloat16_tEfNS_4arch4Sm80ELb0ELb1ELb0ELb0ELb0ELb0ELb1ELb1EEENS1_21CollectiveEpilogueFwdINS6_IJS8_SA_S9_EEENS6_IJNS7_ILi1EEESI_SI_EEESC_SE_Li128ELb0ELb1ELb1ELb0EEENS1_19SingleTileSchedulerILb0ELb1ELb1ELi128EEEEEEEEEvNT_6ParamsE,@function
        .size           _ZN7cutlass13device_kernelIN5flash19enable_sm80_to_sm89INS1_16FlashAttnFwdSm80INS1_25CollectiveMainloopFwdSm80ILi4ELi1ELb0EN4cute5tupleIJNS5_1CILi128EEENS7_ILi48EEENS7_ILi96EEEEEELi96ENS_10bfloat16_tEfNS_4arch4Sm80ELb0ELb1ELb0ELb0ELb0ELb0ELb1ELb1EEENS1_21CollectiveEpilogueFwdINS6_IJS8_SA_S9_EEENS6_IJNS7_ILi1EEESI_SI_EEESC_SE_Li128ELb0ELb1ELb1ELb0EEENS1_19SingleTileSchedulerILb0ELb1ELb1ELi128EEEEEEEEEvNT_6ParamsE,(.L_x_1435 - _ZN7cutlass13device_kernelIN5flash19enable_sm80_to_sm89INS1_16FlashAttnFwdSm80INS1_25CollectiveMainloopFwdSm80ILi4ELi1ELb0EN4cute5tupleIJNS5_1CILi128EEENS7_ILi48EEENS7_ILi96EEEEEELi96ENS_10bfloat16_tEfNS_4arch4Sm80ELb0ELb1ELb0ELb0ELb0ELb0ELb1ELb1EEENS1_21CollectiveEpilogueFwdINS6_IJS8_SA_S9_EEENS6_IJNS7_ILi1EEESI_SI_EEESC_SE_Li128ELb0ELb1ELb1ELb0EEENS1_19SingleTileSchedulerILb0ELb1ELb1ELi128EEEEEEEEEvNT_6ParamsE)
        .other          _ZN7cutlass13device_kernelIN5flash19enable_sm80_to_sm89INS1_16FlashAttnFwdSm80INS1_25CollectiveMainloopFwdSm80ILi4ELi1ELb0EN4cute5tupleIJNS5_1CILi128EEENS7_ILi48EEENS7_ILi96EEEEEELi96ENS_10bfloat16_tEfNS_4arch4Sm80ELb0ELb1ELb0ELb0ELb0ELb0ELb1ELb1EEENS1_21CollectiveEpilogueFwdINS6_IJS8_SA_S9_EEENS6_IJNS7_ILi1EEESI_SI_EEESC_SE_Li128ELb0ELb1ELb1ELb0EEENS1_19SingleTileSchedulerILb0ELb1ELb1ELi128EEEEEEEEEvNT_6ParamsE,@"STO_CUDA_ENTRY STV_DEFAULT"
_ZN7cutlass13device_kernelIN5flash19enable_sm80_to_sm89INS1_16FlashAttnFwdSm80INS1_25CollectiveMainloopFwdSm80ILi4ELi1ELb0EN4cute5tupleIJNS5_1CILi128EEENS7_ILi48EEENS7_ILi96EEEEEELi96ENS_10bfloat16_tEfNS_4arch4Sm80ELb0ELb1ELb0ELb0ELb0ELb0ELb1ELb1EEENS1_21CollectiveEpilogueFwdINS6_IJS8_SA_S9_EEENS6_IJNS7_ILi1EEESI_SI_EEESC_SE_Li128ELb0ELb1ELb1ELb0EEENS1_19SingleTileSchedulerILb0ELb1ELb1ELi128EEEEEEEEEvNT_6ParamsE:
[----:B------:R-:W-:Y:S02]  /*0000*/  MOV R1, c[0x0][0x28] ;  /* 0x00000a0000017a02 */ /* 0x000fe40000000f00 */
[----:B------:R-:W1:Y:S01]  /*0010*/  S2R R93, SR_TID.X ;  /* 0x00000000005d7919 */ /* 0x000e620000002100 */
[----:B------:R-:W2:Y:S03]  /*0020*/  S2UR UR6, SR_CTAID.Y ;  /* 0x00000000000679c3 */ /* 0x000ea60000002600 */
[----:B------:R-:W3:Y:S01]  /*0030*/  S2R R0, SR_CTAID.Z ;  /* 0x0000000000007919 */ /* 0x000ee20000002700 */
[----:B-1----:R-:W-:-:S06]  /*0040*/  SHF.R.U32.HI R2, RZ, 0x5, R93 ;  /* 0x00000005ff027819 */ /* 0x002fcc000001165d */
[----:B------:R-:W1:Y:S02]  /*0050*/  SHFL.IDX PT, R2, R2, RZ, 0x1f ;  /* 0x00001fff02027589 */ /* 0x000e6400000e0000 */
[----:B-1----:R-:W-:-:S13]  /*0060*/  ISETP.NE.AND P0, PT, R2, RZ, PT ;  /* 0x000000ff0200720c */ /* 0x002fda0003f05270 */
[----:B--2---:R-:W-:Y:S05]  /*0070*/  @!P0 BRA `(.L_x_370) ;  /* 0x0000009000008947 */ /* 0x004fea0003800000 */
[----:B---3--:R-:W-:Y:S01]  /*0080*/  MOV R2, c[0x0][0x550] ;  /* 0x0001540000027a02 */ /* 0x008fe20000000f00 */
[----:B------:R-:W-:-:S03]  /*0090*/  UMOV UR9, UR6 ;  /* 0x0000000600097c82 */ /* 0x000fc60008000000 */
[----:B------:R-:W-:-:S13]  /*00a0*/  ISETP.NE.AND P0, PT, R2, 0x1, PT ;  /* 0x000000010200780c */ /* 0x000fda0003f05270 */
[----:B------:R-:W-:Y:S05]  /*00b0*/  @!P0 BRA `(.L_x_371) ;  /* 0x000000b000008947 */ /* 0x000fea0003800000 */
[----:B------:R-:W-:Y:S02]  /*00c0*/  ULDC UR4, c[0x0][0x554] ;  /* 0x0001550000047ab9 */ /* 0x000fe40000000800 */
[----:B------:R-:W-:Y:S02]  /*00d0*/  UIMAD.WIDE.U32 UR4, UR6, UR4, URZ ;  /* 0x00000004060472a5 */ /* 0x000fe4000f8e003f */
[----:B------:R-:W-:Y:S02]  /*00e0*/  ULDC UR9, c[0x0][0x558] ;  /* 0x0001560000097ab9 */ /* 0x000fe40000000800 */
[----:B------:R-:W-:Y:S01]  /*00f0*/  USHF.R.U32.HI UR9, URZ, UR9, UR5 ;  /* 0x000000093f097299 */ /* 0x000fe20008011605 */
[----:B------:R-:W-:Y:S05]  /*0100*/  BRA `(.L_x_371) ;  /* 0x0000006000007947 */ /* 0x000fea0003800000 */
.L_x_370:
[----:B---3--:R-:W-:Y:S02]  /*0110*/  ULDC.64 UR4, c[0x0][0x550] ;  /* 0x0001540000047ab9 */ /* 0x008fe40000000a00 */
[----:B------:R-:W-:Y:S02]  /*0120*/  UISETP.NE.AND UP0, UPT, UR4, 0x1, UPT ;  /* 0x000000010400788c */ /* 0x000fe4000bf05270 */
[----:B------:R-:W-:-:S02]  /*0130*/  UIMAD.WIDE.U32 UR10, UR6, UR5, URZ ;  /* 0x00000005060a72a5 */ /* 0x000fc4000f8e003f */
[----:B------:R-:W-:Y:S02]  /*0140*/  ULDC UR4, c[0x0][0x558] ;  /* 0x0001560000047ab9 */ /* 0x000fe40000000800 */
[----:B------:R-:W-:-:S05]  /*0150*/  UMOV UR9, UR6 ;  /* 0x0000000600097c82 */ /* 0x000fca0008000000 */
[----:B------:R-:W-:-:S03]  /*0160*/  @UP0 USHF.R.U32.HI UR9, URZ, UR4, UR11 ;  /* 0x000000043f090299 */ /* 0x000fc6000801160b */
.L_x_371:
[----:B------:R-:W-:Y:S01]  /*0170*/  ISETP.GE.AND P0, PT, R0, RZ, PT ;  /* 0x000000ff0000720c */ /* 0x000fe20003f06270 */
[----:B------:R-:W-:Y:S02]  /*0180*/  UIADD3 UR4, -UR9, URZ, URZ ;  /* 0x0000003f09047290 */ /* 0x000fe4000fffe13f */
[----:B------:R-:W-:Y:S02]  /*0190*/  ULDC UR8, c[0x0][0x550] ;  /* 0x0001540000087ab9 */ /* 0x000fe40000000800 */
[----:B------:R-:W-:-:S08]  /*01a0*/  UIMAD UR8, UR4, UR8, UR6 ;  /* 0x00000008040872a4 */ /* 0x000fd0000f8e0206 */
[----:B------:R-:W-:Y:S05]  /*01b0*/  @!P0 EXIT ;  /* 0x000000000000894d */ /* 0x000fea0003800000 */
[----:B------:R-:W1:Y:S01]  /*01c0*/  S2UR UR13, SR_CTAID.X ;  /* 0x00000000000d79c3 */ /* 0x000e620000002500 */
[----:B------:R-:W-:Y:S02]  /*01d0*/  ULDC UR4, c[0x0][0x2c4] ;  /* 0x0000b10000047ab9 */ /* 0x000fe40000000800 */
[----:B------:R-:W-:Y:S02]  /*01e0*/  UISETP.NE.AND UP2, UPT, UR4, 0x1, UPT ;  /* 0x000000010400788c */ /* 0x000fe4000bf45270 */
[----:B------:R-:W-:Y:S02]  /*01f0*/  UMOV UR10, 0x1 ;  /* 0x00000001000a7882 */ /* 0x000fe40000000000 */
[----:B------:R-:W-:Y:S02]  /*0200*/  ULDC.64 UR4, c[0x0][0x328] ;  /* 0x0000ca0000047ab9 */ /* 0x000fe40000000a00 */
[----:B------:R-:W-:Y:S02]  /*0210*/  UISETP.LE.AND UP1, UPT, UR10, UR5, UPT ;  /* 0x000000050a00728c */ /* 0x000fe4000bf23270 */
[----:B------:R-:W-:-:S02]  /*0220*/  ULDC.64 UR6, c[0x0][0x2c8] ;  /* 0x0000b20000067ab9 */ /* 0x000fc40000000a00 */
[----:B------:R-:W-:Y:S02]  /*0230*/  ULDC UR11, c[0x0][0x168] ;  /* 0x00005a00000b7ab9 */ /* 0x000fe40000000800 */
[----:B------:R-:W-:Y:S01]  /*0240*/  PLOP3.LUT P0, PT, PT, PT, UP1, 0x40, 0x0 ;  /* 0x000000000000781c */ /* 0x000fe20003f0e818 */
[----:B------:R-:W-:Y:S02]  /*0250*/  UIADD3 UR11, UR10, -UR11, URZ ;  /* 0x8000000b0a0b7290 */ /* 0x000fe4000fffe03f */
[----:B------:R-:W-:Y:S02]  /*0260*/  ULDC UR5, c[0x0][0x1d0] ;  /* 0x0000740000057ab9 */ /* 0x000fe40000000800 */
[----:B-1----:R-:W-:-:S04]  /*0270*/  USHF.L.U32 UR13, UR13, 0x7, URZ ;  /* 0x000000070d0d7899 */ /* 0x002fc8000800063f */
[----:B------:R-:W-:-:S04]  /*0280*/  @UP2 UIADD3 UR14, UR13, 0x7f, URZ ;  /* 0x0000007f0d0e2890 */ /* 0x000fc8000fffe03f */
[----:B------:R-:W-:Y:S02]  /*0290*/  UIMAD.WIDE.U32 UR14, UR14, UR6, URZ ;  /* 0x000000060e0e72a5 */ /* 0x000fe4000f8e003f */
[----:B------:R-:W-:Y:S02]  /*02a0*/  UIADD3 UR6, UR13, 0x7f, URZ ;  /* 0x0000007f0d067890 */ /* 0x000fe4000fffe03f */
[----:B------:R-:W-:-:S04]  /*02b0*/  @UP2 USHF.R.U32.HI UR6, URZ, UR7, UR15 ;  /* 0x000000073f062299 */ /* 0x000fc8000801160f */
[----:B------:R-:W-:-:S04]  /*02c0*/  UIADD3 UR5, UR6, UR5, UR11 ;  /* 0x0000000506057290 */ /* 0x000fc8000fffe00b */
[----:B------:R-:W-:Y:S01]  /*02d0*/  UIADD3 UR6, UR5, UR4, URZ ;  /* 0x0000000405067290 */ /* 0x000fe2000fffe03f */
[----:B------:R-:W-:Y:S05]  /*02e0*/  @P0 BRA `(.L_x_372) ;  /* 0x0000014000000947 */ /* 0x000fea0003800000 */
[----:B------:R-:W-:Y:S01]  /*02f0*/  ISETP.LT.AND P0, PT, RZ, UR5, PT ;  /* 0x00000005ff007c0c */ /* 0x000fe2000bf01270 */
[----:B------:R-:W-:-:S12]  /*0300*/  UIADD3 UR7, UR5, -0x1, URZ ;  /* 0xffffffff05077890 */ /* 0x000fd8000fffe03f */
[----:B------:R-:W-:Y:S05]  /*0310*/  @P0 BRA `(.L_x_373) ;  /* 0x0000008000000947 */ /* 0x000fea0003800000 */
[----:B------:R-:W-:Y:S02]  /*0320*/  ULDC UR4, c[0x0][0x32c] ;  /* 0x0000cb0000047ab9 */ /* 0x000fe40000000800 */
[----:B------:R-:W-:Y:S02]  /*0330*/  UISETP.NE.AND UP0, UPT, UR10, UR4, UPT ;  /* 0x000000040a00728c */ /* 0x000fe4000bf05270 */
[----:B------:R-:W-:-:S03]  /*0340*/  UIADD3 UR7, -UR5, URZ, URZ ;  /* 0x0000003f05077290 */ /* 0x000fc6000fffe13f */
[----:B------:R-:W-:Y:S02]  /*0350*/  ULDC.64 UR4, c[0x0][0x330] ;  /* 0x0000cc0000047ab9 */ /* 0x000fe40000000a00 */
[----:B------:R-:W-:-:S04]  /*0360*/  UIMAD.WIDE.U32 UR10, UR7, UR4, URZ ;  /* 0x00000004070a72a5 */ /* 0x000fc8000f8e003f */
[----:B------:R-:W-:-:S04]  /*0370*/  @UP0 USHF.R.U32.HI UR7, URZ, UR5, UR11 ;  /* 0x000000053f070299 */ /* 0x000fc8000801160b */
[----:B------:R-:W-:Y:S01]  /*0380*/  ULOP3.LUT UR7, URZ, UR7, URZ, 0x33, !UPT ;  /* 0x000000073f077292 */ /* 0x000fe2000f8e333f */
[----:B------:R-:W-:Y:S05]  /*0390*/  BRA `(.L_x_374) ;  /* 0x0000005000007947 */ /* 0x000fea0003800000 */
.L_x_373:
[----:B------:R-:W-:Y:S02]  /*03a0*/  ULDC UR4, c[0x0][0x32c] ;  /* 0x0000cb0000047ab9 */ /* 0x000fe40000000800 */
[----:B------:R-:W-:-:S03]  /*03b0*/  UISETP.NE.AND UP0, UPT, UR10, UR4, UPT ;  /* 0x000000040a00728c */ /* 0x000fc6000bf05270 */
[----:B------:R-:W-:Y:S02]  /*03c0*/  ULDC.64 UR4, c[0x0][0x330] ;  /* 0x0000cc0000047ab9 */ /* 0x000fe40000000a00 */
[----:B------:R-:W-:-:S06]  /*03d0*/  UIMAD.WIDE.U32 UR10, UR7, UR4, URZ ;  /* 0x00000004070a72a5 */ /* 0x000fcc000f8e003f */
[----:B------:R-:W-:Y:S02]  /*03e0*/  @UP0 USHF.R.U32.HI UR7, URZ, UR5, UR11 ;  /* 0x000000053f070299 */ /* 0x000fe4000801160b */
.L_x_374:
[----:B------:R-:W-:Y:S02]  /*03f0*/  ULDC UR4, c[0x0][0x32c] ;  /* 0x0000cb0000047ab9 */ /* 0x000fe40000000800 */
[----:B------:R-:W-:-:S04]  /*0400*/  UIMAD UR4, UR7, UR4, UR4 ;  /* 0x00000004070472a4 */ /* 0x000fc8000f8e0204 */
[----:B------:R-:W-:-:S04]  /*0410*/  UISETP.LT.AND UP0, UPT, UR6, UR4, UPT ;  /* 0x000000040600728c */ /* 0x000fc8000bf01270 */
[----:B------:R-:W-:-:S03]  /*0420*/  USEL UR6, UR6, UR4, UP0 ;  /* 0x0000000406067287 */ /* 0x000fc60008000000 */
.L_x_372:
[----:B------:R-:W-:Y:S01]  /*0430*/  ULDC.64 UR4, c[0x0][0x2c8] ;  /* 0x0000b20000047ab9 */ /* 0x000fe20000000a00 */
[----:B------:R-:W-:Y:S01]  /*0440*/  PLOP3.LUT P0, PT, PT, PT, UP1, 0x40, 0x0 ;  /* 0x000000000000781c */ /* 0x000fe20003f0e818 */
[----:B------:R-:W-:Y:S02]  /*0450*/  UIMAD.WIDE.U32 UR14, UR13, UR4, URZ ;  /* 0x000000040d0e72a5 */ /* 0x000fe4000f8e003f */
[----:B------:R-:W-:Y:S02]  /*0460*/  UMOV UR10, 0x2f ;  /* 0x0000002f000a7882 */ /* 0x000fe40000000000 */
[----:B------:R-:W-:Y:S02]  /*0470*/  ULDC UR12, c[0x0][0x1d0] ;  /* 0x00007400000c7ab9 */ /* 0x000fe40000000800 */
[----:B------:R-:W-:Y:S02]  /*0480*/  UIADD3 UR6, UR6, 0x2f, URZ ;  /* 0x0000002f06067890 */ /* 0x000fe4000fffe03f */
[----:B------:R-:W-:-:S02]  /*0490*/  UIADD3 UR10, UR10, UR12, URZ ;  /* 0x0000000c0a0a7290 */ /* 0x000fc4000fffe03f */
[----:B------:R-:W-:Y:S02]  /*04a0*/  UIMAD.WIDE UR6, UR6, 0x2aaaaaab, URZ ;  /* 0x2aaaaaab060678a5 */ /* 0x000fe4000f8e023f */
[----:B------:R-:W-:Y:S02]  /*04b0*/  UIMAD.WIDE UR10, UR10, 0x2aaaaaab, URZ ;  /* 0x2aaaaaab0a0a78a5 */ /* 0x000fe4000f8e023f */
[----:B------:R-:W-:Y:S02]  /*04c0*/  ULDC UR14, c[0x0][0x168] ;  /* 0x00005a00000e7ab9 */ /* 0x000fe40000000800 */
[----:B------:R-:W-:Y:S02]  /*04d0*/  UMOV UR4, UR13 ;  /* 0x0000000d00047c82 */ /* 0x000fe40008000000 */
[----:B------:R-:W-:Y:S02]  /*04e0*/  @UP2 USHF.R.U32.HI UR4, URZ, UR5, UR15 ;  /* 0x000000053f042299 */ /* 0x000fe4000801160f */
[----:B------:R-:W-:-:S02]  /*04f0*/  UIADD3 UR12, UR12, -UR14, URZ ;  /* 0x8000000e0c0c7290 */ /* 0x000fc4000fffe03f */
[----:B------:R-:W-:Y:S02]  /*0500*/  USHF.R.U32.HI UR6, URZ, 0x1f, UR7 ;  /* 0x0000001f3f067899 */ /* 0x000fe40008011607 */
[----:B------:R-:W-:Y:S02]  /*0510*/  USHF.R.U32.HI UR10, URZ, 0x1f, UR11 ;  /* 0x0000001f3f0a7899 */ /* 0x000fe4000801160b */
[----:B------:R-:W-:Y:S02]  /*0520*/  UIADD3 UR4, UR12, UR4, URZ ;  /* 0x000000040c047290 */ /* 0x000fe4000fffe03f */
[----:B------:R-:W-:Y:S02]  /*0530*/  ULDC UR5, c[0x0][0x324] ;  /* 0x0000c90000057ab9 */ /* 0x000fe40000000800 */
[----:B------:R-:W-:Y:S02]  /*0540*/  ULEA.HI.SX32 UR6, UR7, UR6, 0x1d ;  /* 0x0000000607067291 */ /* 0x000fe4000f8fea3f */
[----:B------:R-:W-:-:S02]  /*0550*/  ULEA.HI.SX32 UR10, UR11, UR10, 0x1d ;  /* 0x0000000a0b0a7291 */ /* 0x000fc4000f8fea3f */
[----:B------:R-:W-:Y:S02]  /*0560*/  UIADD3 UR5, UR4, -UR5, URZ ;  /* 0x8000000504057290 */ /* 0x000fe4000fffe03f */
[----:B------:R-:W-:-:S04]  /*0570*/  UISETP.LT.AND UP0, UPT, UR10, UR6, UPT ;  /* 0x000000060a00728c */ /* 0x000fc8000bf01270 */
[----:B------:R-:W-:Y:S01]  /*0580*/  USEL UR6, UR10, UR6, UP0 ;  /* 0x000000060a067287 */ /* 0x000fe20008000000 */
[----:B------:R-:W-:Y:S01]  /*0590*/  MOV R3, UR5 ;  /* 0x0000000500037c02 */ /* 0x000fe20008000f00 */
[----:B------:R-:W-:Y:S05]  /*05a0*/  @P0 BRA `(.L_x_375) ;  /* 0x0000010000000947 */ /* 0x000fea0003800000 */
[----:B------:R-:W-:-:S04]  /*05b0*/  MOV R4, UR4 ;  /* 0x0000000400047c02 */ /* 0x000fc80008000f00 */
[----:B------:R-:W-:-:S13]  /*05c0*/  ISETP.GT.AND P0, PT, R4, -0x1, PT ;  /* 0xffffffff0400780c */ /* 0x000fda0003f04270 */
[----:B------:R-:W-:Y:S05]  /*05d0*/  @P0 BRA `(.L_x_376) ;  /* 0x0000007000000947 */ /* 0x000fea0003800000 */
[----:B------:R-:W-:Y:S01]  /*05e0*/  IMAD.MOV.U32 R2, RZ, RZ, c[0x0][0x32c] ;  /* 0x0000cb00ff027624 */ /* 0x000fe200078e00ff */
[----:B------:R-:W-:-:S04]  /*05f0*/  LOP3.LUT R4, RZ, R4, RZ, 0x33, !PT ;  /* 0x00000004ff047212 */ /* 0x000fc800078e33ff */
[----:B------:R-:W-:-:S13]  /*0600*/  ISETP.NE.AND P0, PT, R2, 0x1, PT ;  /* 0x000000010200780c */ /* 0x000fda0003f05270 */
[----:B------:R-:W-:-:S05]  /*0610*/  @P0 IMAD.HI.U32 R2, R4, c[0x0][0x330], RZ ;  /* 0x0000cc0004020a27 */ /* 0x000fca00078e00ff */
[----:B------:R-:W-:-:S04]  /*0620*/  @P0 SHF.R.U32.HI R4, RZ, c[0x0][0x334], R2 ;  /* 0x0000cd00ff040a19 */ /* 0x000fc80000011602 */
[----:B------:R-:W-:Y:S01]  /*0630*/  LOP3.LUT R4, RZ, R4, RZ, 0x33, !PT ;  /* 0x00000004ff047212 */ /* 0x000fe200078e33ff */
[----:B------:R-:W-:Y:S05]  /*0640*/  BRA `(.L_x_377) ;  /* 0x0000004000007947 */ /* 0x000fea0003800000 */
.L_x_376:
[----:B------:R-:W-:-:S04]  /*0650*/  MOV R2, c[0x0][0x32c] ;  /* 0x0000cb0000027a02 */ /* 0x000fc80000000f00 */
[----:B------:R-:W-:-:S13]  /*0660*/  ISETP.NE.AND P0, PT, R2, 0x1, PT ;  /* 0x000000010200780c */ /* 0x000fda0003f05270 */
[----:B------:R-:W-:-:S05]  /*0670*/  @P0 IMAD.HI.U32 R2, R4, c[0x0][0x330], RZ ;  /* 0x0000cc0004020a27 */ /* 0x000fca00078e00ff */
[----:B------:R-:W-:-:S05]  /*0680*/  @P0 SHF.R.U32.HI R4, RZ, c[0x0][0x334], R2 ;  /* 0x0000cd00ff040a19 */ /* 0x000fca0000011602 */
.L_x_377:
[----:B------:R-:W-:-:S05]  /*0690*/  IMAD R4, R4, c[0x0][0x32c], RZ ;  /* 0x0000cb0004047a24 */ /* 0x000fca00078e02ff */
[----:B------:R-:W-:-:S05]  /*06a0*/  IMNMX R3, R3, R4, !PT ;  /* 0x0000000403037217 */ /* 0x000fca0007800200 */
.L_x_375:
[----:B------:R-:W-:Y:S01]  /*06b0*/  IMAD.HI R3, R3, 0x2aaaaaab, RZ ;  /* 0x2aaaaaab03037827 */ /* 0x000fe200078e02ff */
[----:B------:R-:W-:Y:S02]  /*06c0*/  USHF.R.U32.HI UR5, URZ, 0x10, UR8 ;  /* 0x000000103f057899 */ /* 0x000fe40008011608 */
[----:B------:R-:W-:Y:S01]  /*06d0*/  ULDC UR4, c[0x0][0x338] ;  /* 0x0000ce0000047ab9 */ /* 0x000fe20000000800 */
[----:B------:R-:W-:Y:S01]  /*06e0*/  IMAD.MOV.U32 R148, RZ, RZ, RZ ;  /* 0x000000ffff947224 */ /* 0x000fe200078e00ff */
[----:B------:R-:W-:Y:S01]  /*06f0*/  SHF.R.U32.HI R2, RZ, 0x1f, R3 ;  /* 0x0000001fff027819 */ /* 0x000fe20000011603 */
[----:B------:R-:W-:-:S03]  /*0700*/  UISETP.NE.AND UP0, UPT, UR5, URZ, UPT ;  /* 0x0000003f0500728c */ /* 0x000fc6000bf05270 */
[----:B------:R-:W-:Y:S01]  /*0710*/  LEA.HI.SX32 R2, R3, R2, 0x1d ;  /* 0x0000000203027211 */ /* 0x000fe200078feaff */
[----:B------:R-:W-:-:S03]  /*0720*/  USEL UR4, UR5, UR4, UP0 ;  /* 0x0000000405047287 */ /* 0x000fc60008000000 */
[----:B------:R-:W-:-:S04]  /*0730*/  IMNMX R219, RZ, R2, !PT ;  /* 0x00000002ffdb7217 */ /* 0x000fc80007800200 */
[----:B------:R-:W-:-:S13]  /*0740*/  ISETP.LT.AND P0, PT, R219, UR6, PT ;  /* 0x00000006db007c0c */ /* 0x000fda000bf01270 */
[----:B------:R-:W-:Y:S05]  /*0750*/  @!P0 BRA `(.L_x_378) ;  /* 0x000001c000008947 */ /* 0x000fea0003800000 */
[----:B------:R-:W-:Y:S01]  /*0760*/  IMAD.U32 R2, RZ, RZ, UR4 ;  /* 0x00000004ff027e24 */ /* 0x000fe2000f8e00ff */
[----:B------:R-:W-:-:S04]  /*0770*/  UIADD3 UR5, UR4, -0x1, UR6 ;  /* 0xffffffff04057890 */ /* 0x000fc8000fffe006 */
[-C--:B------:R-:W-:Y:S02]  /*0780*/  IABS R5, R2.reuse ;  /* 0x0000000200057213 */ /* 0x080fe40000000000 */
[----:B------:R-:W-:Y:S02]  /*0790*/  IADD3 R6, -R219, UR5, RZ ;  /* 0x00000005db067c10 */ /* 0x000fe4000fffe1ff */
[----:B------:R-:W1:Y:S01]  /*07a0*/  I2F.RP R7, R5 ;  /* 0x0000000500077306 */ /* 0x000e620000209400 */
[----:B------:R-:W-:Y:S02]  /*07b0*/  IABS R2, R2 ;  /* 0x0000000200027213 */ /* 0x000fe40000000000 */
[----:B------:R-:W-:Y:S02]  /*07c0*/  IABS R3, R6 ;  /* 0x0000000600037213 */ /* 0x000fe40000000000 */
[----:B------:R-:W-:Y:S01]  /*07d0*/  LOP3.LUT R6, R6, UR4, RZ, 0x3c, !PT ;  /* 0x0000000406067c12 */ /* 0x000fe2000f8e3cff */
[----:B------:R-:W-:-:S03]  /*07e0*/  IMAD.MOV R2, RZ, RZ, -R2 ;  /* 0x000000ffff027224 */ /* 0x000fc600078e0a02 */
[----:B------:R-:W-:Y:S01]  /*07f0*/  ISETP.GE.AND P0, PT, R6, RZ, PT ;  /* 0x000000ff0600720c */ /* 0x000fe20003f06270 */
[----:B-1----:R-:W1:Y:S02]  /*0800*/  MUFU.RCP R8, R7 ;  /* 0x0000000700087308 */ /* 0x002e640000001000 */
[----:B-1----:R-:W-:-:S06]  /*0810*/  IADD3 R8, R8, 0xffffffe, RZ ;  /* 0x0ffffffe08087810 */ /* 0x002fcc0007ffe0ff */
[----:B------:R-:W1:Y:S02]  /*0820*/  F2I.FTZ.U32.TRUNC.NTZ R9, R8 ;  /* 0x0000000800097305 */ /* 0x000e64000021f000 */
[----:B-1----:R-:W-:Y:S02]  /*0830*/  IMAD.MOV R4, RZ, RZ, -R9 ;  /* 0x000000ffff047224 */ /* 0x002fe400078e0a09 */
[----:B------:R-:W-:Y:S02]  /*0840*/  IMAD.MOV.U32 R8, RZ, RZ, RZ ;  /* 0x000000ffff087224 */ /* 0x000fe400078e00ff */
[----:B------:R-:W-:-:S04]  /*0850*/  IMAD R4, R4, R5, RZ ;  /* 0x0000000504047224 */ /* 0x000fc800078e02ff */
[----:B------:R-:W-:-:S06]  /*0860*/  IMAD.HI.U32 R4, R9, R4, R8 ;  /* 0x0000000409047227 */ /* 0x000fcc00078e0008 */
[----:B------:R-:W-:-:S04]  /*0870*/  IMAD.HI.U32 R4, R4, R3, RZ ;  /* 0x0000000304047227 */ /* 0x000fc800078e00ff */
[----:B------:R-:W-:-:S05]  /*0880*/  IMAD R2, R4, R2, R3 ;  /* 0x0000000204027224 */ /* 0x000fca00078e0203 */
[----:B------:R-:W-:-:S13]  /*0890*/  ISETP.GT.U32.AND P1, PT, R5, R2, PT ;  /* 0x000000020500720c */ /* 0x000fda0003f24070 */
[----:B------:R-:W-:Y:S01]  /*08a0*/  @!P1 IMAD.IADD R2, R2, 0x1, -R5 ;  /* 0x0000000102029824 */ /* 0x000fe200078e0a05 */
[----:B------:R-:W-:Y:S02]  /*08b0*/  @!P1 IADD3 R4, R4, 0x1, RZ ;  /* 0x0000000104049810 */ /* 0x000fe40007ffe0ff */
[----:B------:R-:W-:Y:S02]  /*08c0*/  ISETP.NE.AND P1, PT, RZ, UR4, PT ;  /* 0x00000004ff007c0c */ /* 0x000fe4000bf25270 */
[----:B------:R-:W-:-:S13]  /*08d0*/  ISETP.GE.U32.AND P2, PT, R2, R5, PT ;  /* 0x000000050200720c */ /* 0x000fda0003f46070 */
[----:B------:R-:W-:-:S05]  /*08e0*/  @P2 IADD3 R4, R4, 0x1, RZ ;  /* 0x0000000104042810 */ /* 0x000fca0007ffe0ff */
[----:B------:R-:W-:Y:S01]  /*08f0*/  @!P0 IMAD.MOV R4, RZ, RZ, -R4 ;  /* 0x000000ffff048224 */ /* 0x000fe200078e0a04 */
[----:B------:R-:W-:-:S05]  /*0900*/  @!P1 LOP3.LUT R4, RZ, UR4, RZ, 0x33, !PT ;  /* 0x00000004ff049c12 */ /* 0x000fca000f8e33ff */
[----:B------:R-:W-:Y:S02]  /*0910*/  IMAD.MOV.U32 R148, RZ, RZ, R4 ;  /* 0x000000ffff947224 */ /* 0x000fe400078e0004 */
.L_x_378:
[----:B------:R-:W-:Y:S01]  /*0920*/  ULOP3.LUT UR8, UR8, 0xffff, URZ, 0xc0, !UPT ;  /* 0x0000ffff08087892 */ /* 0x000fe2000f8ec03f */
[----:B------:R-:W-:Y:S01]  /*0930*/  PLOP3.LUT P4, PT, PT, PT, PT, 0x80, 0x0 ;  /* 0x000000000000781c */ /* 0x000fe20003f8f070 */
[----:B------:R-:W-:Y:S01]  /*0940*/  ULDC.64 UR10, c[0x0][0x118] ;  /* 0x00004600000a7ab9 */ /* 0x000fe20000000a00 */
[----:B------:R-:W-:Y:S01]  /*0950*/  IMAD.MOV.U32 R10, RZ, RZ, RZ ;  /* 0x000000ffff0a7224 */ /* 0x000fe200078e00ff */
[----:B------:R-:W-:Y:S01]  /*0960*/  CS2R R8, SRZ ;  /* 0x0000000000087805 */ /* 0x000fe2000001ff00 */
[----:B------:R-:W-:Y:S01]  /*0970*/  MOV R2, RZ ;  /* 0x000000ff00027202 */ /* 0x000fe20000000f00 */
[----:B------:R-:W-:Y:S01]  /*0980*/  IMAD R219, R148, UR8, R219 ;  /* 0x0000000894db7c24 */ /* 0x000fe2000f8e02db */
[----:B------:R-:W-:Y:S01]  /*0990*/  CS2R R94, SRZ ;  /* 0x00000000005e7805 */ /* 0x000fe2000001ff00 */
[----:B------:R-:W-:Y:S01]  /*09a0*/  CS2R R4, SRZ ;  /* 0x0000000000047805 */ /* 0x000fe2000001ff00 */
[----:B------:R-:W-:Y:S01]  /*09b0*/  CS2R R98, SRZ ;  /* 0x0000000000627805 */ /* 0x000fe2000001ff00 */
[----:B------:R-:W-:Y:S01]  /*09c0*/  IMAD.IADD R148, R219, 0x1, R148 ;  /* 0x00000001db947824 */ /* 0x000fe200078e0294 */
[----:B------:R-:W-:Y:S01]  /*09d0*/  CS2R R96, SRZ ;  /* 0x0000000000607805 */ /* 0x000fe2000001ff00 */
[----:B------:R-:W-:Y:S01]  /*09e0*/  CS2R R90, SRZ ;  /* 0x00000000005a7805 */ /* 0x000fe2000001ff00 */
[----:B------:R-:W-:Y:S01]  /*09f0*/  CS2R R88, SRZ ;  /* 0x0000000000587805 */ /* 0x000fe2000001ff00 */
[----:B------:R-:W-:Y:S01]  /*0a00*/  CS2R R86, SRZ ;  /* 0x0000000000567805 */ /* 0x000fe2000001ff00 */
[----:B------:R-:W-:Y:S01]  /*0a10*/  IMNMX R148, R148, UR6, PT ;  /* 0x0000000694947c17 */ /* 0x000fe2000b800200 */
        /* <DEDUP_REMOVED lines=43> */
[----:B------:R-:W-:Y:S02]  /*0cd0*/  ISETP.NE.U32.AND P0, PT, RZ, c[0x0][0x340], PT ;  /* 0x0000d000ff007a0c */ /* 0x000fe40003f05070 */
[----:B------:R-:W-:Y:S01]  /*0ce0*/  SHF.R.S32.HI R96, RZ, 0x1f, R93 ;  /* 0x0000001fff607819 */ /* 0x000fe2000001145d */
[----:B------:R-:W-:Y:S01]  /*0cf0*/  USHF.R.S32.HI UR8, URZ, 0x1f, UR9 ;  /* 0x0000001f3f087899 */ /* 0x000fe20008011409 */
[----:B------:R-:W-:Y:S01]  /*0d00*/  ISETP.NE.AND.EX P0, PT, RZ, c[0x0][0x344], PT, P0 ;  /* 0x0000d100ff007a0c */ /* 0x000fe20003f05300 */
[----:B------:R-:W-:-:S12]  /*0d10*/  ULDC.64 UR4, c[0x0][0x1b8] ;  /* 0x00006e0000047ab9 */ /* 0x000fd80000000a00 */
[----:B------:R-:W-:-:S04]  /*0d20*/  @P0 IMAD.MOV.U32 R3, RZ, RZ, 0x4 ;  /* 0x00000004ff030424 */ /* 0x000fc800078e00ff */
[----:B------:R-:W-:-:S06]  /*0d30*/  @P0 IMAD.WIDE R20, R0, R3, c[0x0][0x340] ;  /* 0x0000d00000140625 */ /* 0x000fcc00078e0203 */
[----:B------:R-:W2:Y:S01]  /*0d40*/  @P0 LDG.E R20, [R20.64] ;  /* 0x0000000a14140981 */ /* 0x000ea2000c1e1900 */
[CC--:B------:R-:W-:Y:S01]  /*0d50*/  LEA.HI R9, R96.reuse, R93.reuse, RZ, 0x2 ;  /* 0x0000005d60097211 */ /* 0x0c0fe200078f10ff */
[----:B------:R-:W-:Y:S01]  /*0d60*/  UIMAD.WIDE.U32 UR6, UR9, UR4, URZ ;  /* 0x00000004090672a5 */ /* 0x000fe2000f8e003f */
[----:B------:R-:W-:Y:S01]  /*0d70*/  PLOP3.LUT P2, PT, PT, PT, UP2, 0x80, 0x0 ;  /* 0x000000000000781c */ /* 0x000fe20003f4f028 */
[----:B------:R-:W-:Y:S01]  /*0d80*/  UIMAD UR4, UR8, UR4, URZ ;  /* 0x00000004080472a4 */ /* 0x000fe2000f8e023f */
[----:B------:R-:W-:Y:S01]  /*0d90*/  LOP3.LUT R2, R9, 0xfffffffc, RZ, 0xc0, !PT ;  /* 0xfffffffc09027812 */ /* 0x000fe200078ec0ff */
[----:B------:R-:W-:Y:S01]  /*0da0*/  IMAD.U32 R220, RZ, RZ, UR9 ;  /* 0x00000009ffdc7e24 */ /* 0x000fe2000f8e00ff */
[----:B------:R-:W-:Y:S01]  /*0db0*/  SHF.R.S32.HI R232, RZ, 0x2, R9 ;  /* 0x00000002ffe87819 */ /* 0x000fe20000011409 */
[----:B------:R-:W-:Y:S01]  /*0dc0*/  UIMAD UR4, UR9, UR5, UR4 ;  /* 0x00000005090472a4 */ /* 0x000fe2000f8e0204 */
[----:B------:R-:W-:Y:S01]  /*0dd0*/  PLOP3.LUT P1, PT, PT, PT, UP2, 0x80, 0x0 ;  /* 0x000000000000781c */ /* 0x000fe20003f2f028 */
[----:B------:R-:W-:Y:S01]  /*0de0*/  IMAD.IADD R97, R93, 0x1, -R2 ;  /* 0x000000015d617824 */ /* 0x000fe200078e0a02 */
[----:B------:R-:W-:Y:S01]  /*0df0*/  SHF.R.S32.HI R7, RZ, 0x1f, R0 ;  /* 0x0000001fff077819 */ /* 0x000fe20000011400 */
[----:B------:R-:W-:Y:S01]  /*0e00*/  UIADD3 UR4, UR7, UR4, URZ ;  /* 0x0000000407047290 */ /* 0x000fe2000fffe03f */
[----:B------:R-:W-:Y:S01]  /*0e10*/  LEA.HI R8, R96, R93, RZ, 0x3 ;  /* 0x0000005d60087211 */ /* 0x000fe200078f18ff */
[--C-:B------:R-:W-:Y:S01]  /*0e20*/  IMAD R6, R97, 0x20, R232.reuse ;  /* 0x0000002061067824 */ /* 0x100fe200078e02e8 */
[----:B------:R-:W-:Y:S01]  /*0e30*/  SHF.R.S32.HI R13, RZ, 0x1f, R232 ;  /* 0x0000001fff0d7819 */ /* 0x000fe200000114e8 */
[----:B------:R-:W-:Y:S01]  /*0e40*/  IMAD R3, R7, c[0x0][0x1c0], RZ ;  /* 0x0000700007037a24 */ /* 0x000fe200078e02ff */
[----:B------:R-:W-:Y:S01]  /*0e50*/  SHF.R.S32.HI R4, RZ, 0x3, R8 ;  /* 0x00000003ff047819 */ /* 0x000fe20000011408 */
[----:B------:R-:W-:Y:S01]  /*0e60*/  IMAD.U32 R11, RZ, RZ, UR7 ;  /* 0x00000007ff0b7e24 */ /* 0x000fe2000f8e00ff */
[----:B------:R-:W-:Y:S01]  /*0e70*/  IADD3 R6, R6, UR13, RZ ;  /* 0x0000000d06067c10 */ /* 0x000fe2000fffe0ff */
[----:B------:R-:W-:Y:S01]  /*0e80*/  IMAD R15, R13, c[0x0][0x1e0], RZ ;  /* 0x000078000d0f7a24 */ /* 0x000fe200078e02ff */
[----:B------:R-:W-:Y:S01]  /*0e90*/  SHF.L.U32 R16, R97, 0x3, RZ ;  /* 0x0000000361107819 */ /* 0x000fe200000006ff */
[----:B------:R-:W-:Y:S01]  /*0ea0*/  IMAD R13, R13, c[0x0][0x208], RZ ;  /* 0x000082000d0d7a24 */ /* 0x000fe200078e02ff */
[----:B------:R-:W-:Y:S01]  /*0eb0*/  BSSY B0, `(.L_x_380) ;  /* 0x0000073000007945 */ /* 0x000fe20003800000 */
[----:B------:R-:W-:Y:S01]  /*0ec0*/  @P2 IMAD.HI.U32 R2, R6, c[0x0][0x2c8], RZ ;  /* 0x0000b20006022a27 */ /* 0x000fe200078e00ff */
[----:B------:R-:W-:-:S02]  /*0ed0*/  SHF.R.S32.HI R17, RZ, 0x1f, R16 ;  /* 0x0000001fff117819 */ /* 0x000fc40000011410 */
[----:B------:R-:W-:Y:S01]  /*0ee0*/  ISETP.GE.AND P6, PT, R16, c[0x0][0x1d4], PT ;  /* 0x0000750010007a0c */ /* 0x000fe20003fc6270 */
[----:B------:R-:W-:Y:S01]  /*0ef0*/  IMAD.MOV.U32 R5, RZ, RZ, R6 ;  /* 0x000000ffff057224 */ /* 0x000fe200078e0006 */
[----:B------:R-:W-:Y:S01]  /*0f00*/  @P1 SHF.R.U32.HI R5, RZ, c[0x0][0x2cc], R2 ;  /* 0x0000b300ff051a19 */ /* 0x000fe20000011602 */
[----:B------:R-:W-:Y:S02]  /*0f10*/  IMAD R2, R0, c[0x0][0x1c4], R3 ;  /* 0x0000710000027a24 */ /* 0x000fe400078e0203 */
[----:B------:R-:W-:Y:S01]  /*0f20*/  IMAD.SHL.U32 R3, R4, 0x40, RZ ;  /* 0x0000004004037824 */ /* 0x000fe200078e00ff */
[----:B------:R-:W-:Y:S01]  /*0f30*/  SHF.R.S32.HI R18, RZ, 0x1f, R5 ;  /* 0x0000001fff127819 */ /* 0x000fe20000011405 */
[----:B------:R-:W-:Y:S01]  /*0f40*/  IMAD.U32 R10, RZ, RZ, UR6 ;  /* 0x00000006ff0a7e24 */ /* 0x000fe2000f8e00ff */
[----:B------:R-:W-:Y:S01]  /*0f50*/  ULDC.64 UR6, c[0x0][0x1e8] ;  /* 0x00007a0000067ab9 */ /* 0x000fe20000000a00 */
[----:B------:R-:W-:Y:S01]  /*0f60*/  IMAD.U32 R11, RZ, RZ, UR4 ;  /* 0x00000004ff0b7e24 */ /* 0x000fe2000f8e00ff */
[----:B------:R-:W-:Y:S01]  /*0f70*/  LOP3.LUT R3, R3, 0xc0, RZ, 0xc0, !PT ;  /* 0x000000c003037812 */ /* 0x000fe200078ec0ff */
[C---:B------:R-:W-:Y:S01]  /*0f80*/  IMAD R22, R232.reuse, c[0x0][0x1e4], R15 ;  /* 0x00007900e8167a24 */ /* 0x040fe200078e020f */
[----:B------:R-:W-:Y:S01]  /*0f90*/  ULDC.64 UR4, c[0x0][0x210] ;  /* 0x0000840000047ab9 */ /* 0x000fe20000000a00 */
[----:B------:R-:W-:Y:S01]  /*0fa0*/  IMAD R14, R232, c[0x0][0x20c], R13 ;  /* 0x00008300e80e7a24 */ /* 0x000fe200078e020d */
[----:B------:R-:W-:Y:S01]  /*0fb0*/  LOP3.LUT R15, R3, 0x18, R16, 0xf8, !PT ;  /* 0x00000018030f7812 */ /* 0x000fe200078ef810 */
[----:B------:R-:W-:Y:S01]  /*0fc0*/  IMAD.WIDE.U32 R10, R0, c[0x0][0x1c0], R10 ;  /* 0x00007000000a7a25 */ /* 0x000fe200078e000a */
[----:B------:R-:W-:Y:S01]  /*0fd0*/  SHF.R.U32.HI R218, RZ, 0x3, R3 ;  /* 0x00000003ffda7819 */ /* 0x000fe20000011603 */
[----:B------:R-:W-:-:S02]  /*0fe0*/  UIMAD UR4, UR8, UR4, URZ ;  /* 0x00000004080472a4 */ /* 0x000fc4000f8e023f */
[----:B------:R-:W-:Y:S01]  /*0ff0*/  IMAD.WIDE.U32 R12, R232, c[0x0][0x208], R16 ;  /* 0x00008200e80c7a25 */ /* 0x000fe200078e0010 */
[----:B------:R-:W-:Y:S01]  /*1000*/  LOP3.LUT R218, R15, R218, RZ, 0x3c, !PT ;  /* 0x000000da0fda7212 */ /* 0x000fe200078e3cff */
[----:B------:R-:W-:Y:S02]  /*1010*/  UIMAD UR4, UR9, UR5, UR4 ;  /* 0x00000005090472a4 */ /* 0x000fe4000f8e0204 */
[----:B------:R-:W-:Y:S01]  /*1020*/  IMAD.IADD R3, R11, 0x1, R2 ;  /* 0x000000010b037824 */ /* 0x000fe200078e0202 */
[----:B------:R-:W-:Y:S01]  /*1030*/  ULDC UR5, c[0x0][0x2c4] ;  /* 0x0000b10000057ab9 */ /* 0x000fe20000000800 */
[----:B------:R-:W-:Y:S01]  /*1040*/  IMAD.IADD R15, R13, 0x1, R14 ;  /* 0x000000010d0f7824 */ /* 0x000fe200078e020e */
[----:B------:R-:W-:Y:S01]  /*1050*/  MOV R14, R12 ;  /* 0x0000000c000e7202 */ /* 0x000fe20000000f00 */
[----:B------:R-:W-:Y:S01]  /*1060*/  IMAD.MOV R11, RZ, RZ, -R5 ;  /* 0x000000ffff0b7224 */ /* 0x000fe200078e0a05 */
[-C--:B------:R-:W-:Y:S01]  /*1070*/  LEA.HI R12, R96, R93.reuse, RZ, 0x4 ;  /* 0x0000005d600c7211 */ /* 0x080fe200078f20ff */
[----:B------:R-:W-:Y:S01]  /*1080*/  IMAD.MOV.U32 R2, RZ, RZ, R10 ;  /* 0x000000ffff027224 */ /* 0x000fe200078e000a */
[----:B------:R-:W-:Y:S01]  /*1090*/  UIMAD UR6, UR8, UR6, URZ ;  /* 0x00000006080672a4 */ /* 0x000fe2000f8e023f */
[----:B------:R-:W-:Y:S01]  /*10a0*/  IMAD R10, R11, c[0x0][0x2c4], R6 ;  /* 0x0000b1000b0a7a24 */ /* 0x000fe200078e0206 */
[----:B------:R-:W-:Y:S01]  /*10b0*/  LOP3.LUT R6, R12, 0xfffffff0, RZ, 0xc0, !PT ;  /* 0xfffffff00c067812 */ /* 0x000fe200078ec0ff */
[----:B------:R-:W-:Y:S01]  /*10c0*/  IMAD R18, R18, c[0x0][0x1b0], RZ ;  /* 0x00006c0012127a24 */ /* 0x000fe200078e02ff */
[----:B------:R-:W-:Y:S01]  /*10d0*/  IADD3 R13, R232, UR13, RZ ;  /* 0x0000000de80d7c10 */ /* 0x000fe2000fffe0ff */
[----:B------:R-:W-:Y:S01]  /*10e0*/  IMAD.WIDE.U32 R220, R220, c[0x0][0x210], R14 ;  /* 0x00008400dcdc7a25 */ /* 0x000fe200078e000e */
[----:B------:R-:W-:Y:S01]  /*10f0*/  SHF.R.S32.HI R11, RZ, 0x1f, R10 ;  /* 0x0000001fff0b7819 */ /* 0x000fe2000001140a */
[----:B------:R-:W-:Y:S01]  /*1100*/  UIMAD UR6, UR9, UR7, UR6 ;  /* 0x00000007090672a4 */ /* 0x000fe2000f8e0206 */
[----:B------:R-:W-:Y:S01]  /*1110*/  LEA.HI R96, R96, R93, RZ, 0x5 ;  /* 0x0000005d60607211 */ /* 0x000fe200078f28ff */
[----:B------:R-:W-:Y:S01]  /*1120*/  IMAD.IADD R6, R93, 0x1, -R6 ;  /* 0x000000015d067824 */ /* 0x000fe200078e0a06 */
[----:B------:R-:W-:Y:S01]  /*1130*/  IADD3 R221, R221, UR4, RZ ;  /* 0x00000004dddd7c10 */ /* 0x000fe2000fffe0ff */
[C---:B------:R-:W-:Y:S01]  /*1140*/  IMAD.WIDE.U32 R2, R5.reuse, c[0x0][0x1b0], R2 ;  /* 0x00006c0005027a25 */ /* 0x040fe200078e0002 */
[----:B------:R-:W-:Y:S01]  /*1150*/  ULDC UR4, c[0x0][0x168] ;  /* 0x00005a0000047ab9 */ /* 0x000fe20000000800 */
[----:B------:R-:W-:Y:S01]  /*1160*/  SHF.R.S32.HI R95, RZ, 0x5, R96 ;  /* 0x00000005ff5f7819 */ /* 0x000fe20000011460 */
[----:B------:R-:W-:Y:S01]  /*1170*/  UIMAD UR4, UR5, UR4, URZ ;  /* 0x00000004050472a4 */ /* 0x000fe2000f8e023f */
[----:B------:R-:W-:Y:S01]  /*1180*/  LEA.HI R101, R6, R6, RZ, 0x1 ;  /* 0x0000000606657211 */ /* 0x000fe200078f08ff */
[----:B------:R-:W-:-:S02]  /*1190*/  IMAD R18, R5, c[0x0][0x1b4], R18 ;  /* 0x00006d0005127a24 */ /* 0x000fc400078e0212 */
[----:B------:R-:W-:Y:S01]  /*11a0*/  IMAD R11, R11, c[0x0][0x1a8], RZ ;  /* 0x00006a000b0b7a24 */ /* 0x000fe200078e02ff */
[--C-:B------:R-:W-:Y:S01]  /*11b0*/  SHF.R.S32.HI R14, RZ, 0x1, R101.reuse ;  /* 0x00000001ff0e7819 */ /* 0x100fe20000011465 */
[----:B------:R-:W-:Y:S01]  /*11c0*/  IMAD.IADD R19, R3, 0x1, R18 ;  /* 0x0000000103137824 */ /* 0x000fe200078e0212 */
[----:B------:R-:W-:Y:S01]  /*11d0*/  SHF.R.S32.HI R5, RZ, 0x1f, R101 ;  /* 0x0000001fff057819 */ /* 0x000fe20000011465 */
[----:B------:R-:W-:Y:S01]  /*11e0*/  IMAD.WIDE.U32 R24, R232, c[0x0][0x1e0], R16 ;  /* 0x00007800e8187a25 */ /* 0x000fe200078e0010 */
[----:B------:R-:W-:Y:S02]  /*11f0*/  IADD3 R3, R16, 0x40, RZ ;  /* 0x0000004010037810 */ /* 0x000fe40007ffe0ff */
[----:B------:R-:W-:Y:S01]  /*1200*/  LEA.HI R5, R5, R14, RZ, 0x2 ;  /* 0x0000000e05057211 */ /* 0x000fe200078f10ff */
[----:B------:R-:W-:Y:S01]  /*1210*/  IMAD.MOV.U32 R18, RZ, RZ, R2 ;  /* 0x000000ffff127224 */ /* 0x000fe200078e0002 */
[----:B------:R-:W-:Y:S01]  /*1220*/  ISETP.GE.AND P4, PT, R3, c[0x0][0x1d4], PT ;  /* 0x0000750003007a0c */ /* 0x000fe20003f86270 */
[----:B------:R-:W-:Y:S01]  /*1230*/  IMAD R2, R10, c[0x0][0x1ac], R11 ;  /* 0x00006b000a027a24 */ /* 0x000fe200078e020b */
[----:B------:R-:W-:Y:S01]  /*1240*/  LOP3.LUT R5, R5, 0xfffffffc, RZ, 0xc0, !PT ;  /* 0xfffffffc05057812 */ /* 0x000fe200078ec0ff */
[----:B------:R-:W-:-:S02]  /*1250*/  IMAD.IADD R23, R25, 0x1, R22 ;  /* 0x0000000119177824 */ /* 0x000fc400078e0216 */
[----:B------:R-:W-:Y:S01]  /*1260*/  IMAD.WIDE.U32 R10, R10, c[0x0][0x1a8], R18 ;  /* 0x00006a000a0a7a25 */ /* 0x000fe200078e0012 */
[----:B------:R-:W-:Y:S02]  /*1270*/  IADD3 R5, R14, -R5, RZ ;  /* 0x800000050e057210 */ /* 0x000fe40007ffe0ff */
[----:B------:R-:W-:Y:S01]  /*1280*/  IADD3 R14, R16, 0x20, RZ ;  /* 0x00000020100e7810 */ /* 0x000fe20007ffe0ff */
[----:B------:R-:W-:Y:S01]  /*1290*/  IMAD.MOV.U32 R22, RZ, RZ, R24 ;  /* 0x000000ffff167224 */ /* 0x000fe200078e0018 */
[----:B------:R-:W-:Y:S01]  /*12a0*/  LEA R3, P1, R10, c[0x0][0x160], 0x1 ;  /* 0x000058000a037a11 */ /* 0x000fe200078208ff */
[----:B------:R-:W-:Y:S01]  /*12b0*/  IMAD.U32 R224, RZ, RZ, UR9 ;  /* 0x00000009ffe07e24 */ /* 0x000fe2000f8e00ff */
[C---:B------:R-:W-:Y:S01]  /*12c0*/  ISETP.GE.AND P2, PT, R14.reuse, c[0x0][0x198], PT ;  /* 0x000066000e007a0c */ /* 0x040fe20003f46270 */
[----:B------:R-:W-:Y:S01]  /*12d0*/  IMAD.IADD R2, R11, 0x1, R2 ;  /* 0x000000010b027824 */ /* 0x000fe200078e0202 */
[----:B------:R-:W-:Y:S01]  /*12e0*/  ISETP.GE.AND P5, PT, R14, c[0x0][0x1d4], PT ;  /* 0x000075000e007a0c */ /* 0x000fe20003fa6270 */
[----:B------:R-:W-:Y:S01]  /*12f0*/  IMAD.WIDE.U32 R224, R224, c[0x0][0x1e8], R22 ;  /* 0x00007a00e0e07a25 */ /* 0x000fe200078e0016 */
[----:B------:R-:W-:Y:S01]  /*1300*/  P2R R15, PR, RZ, 0x4 ;  /* 0x00000004ff0f7803 */ /* 0x000fe20000000000 */
[----:B------:R1:W3:Y:S01]  /*1310*/  SHFL.IDX PT, R18, R3, RZ, 0x1c1f ;  /* 0x001c1fff03127589 */ /* 0x0002e200000e0000 */
[----:B------:R-:W-:Y:S01]  /*1320*/  LEA.HI.X R2, R10, c[0x0][0x164], R2, 0x1, P1 ;  /* 0x000059000a027a11 */ /* 0x000fe200008f0c02 */
[----:B------:R-:W-:Y:S01]  /*1330*/  IMAD.SHL.U32 R11, R97, 0x8, RZ ;  /* 0x00000008610b7824 */ /* 0x000fe200078e00ff */
[----:B------:R-:W-:-:S02]  /*1340*/  IADD3 R225, R225, UR6, RZ ;  /* 0x00000006e1e17c10 */ /* 0x000fc4000fffe0ff */
[----:B------:R-:W-:Y:S01]  /*1350*/  LOP3.LUT P1, RZ, R5, 0x2, RZ, 0xc0, !PT ;  /* 0x0000000205ff7812 */ /* 0x000fe2000782c0ff */
[----:B------:R1:W4:Y:S01]  /*1360*/  SHFL.IDX PT, R19, R2, RZ, 0x1c1f ;  /* 0x001c1fff02137589 */ /* 0x00032200000e0000 */
[----:B------:R-:W-:Y:S02]  /*1370*/  ISETP.GE.AND P3, PT, R11, c[0x0][0x198], PT ;  /* 0x000066000b007a0c */ /* 0x000fe40003f66270 */
[----:B--2---:R-:W-:Y:S01]  /*1380*/  @P0 SHF.R.S32.HI R21, RZ, 0x1f, R20 ;  /* 0x0000001fff150819 */ /* 0x004fe20000011414 */
[----:B------:R-:W-:Y:S01]  /*1390*/  @!P0 IMAD.MOV.U32 R21, RZ, RZ, R7 ;  /* 0x000000ffff158224 */ /* 0x000fe200078e0007 */
[----:B------:R-:W-:Y:S01]  /*13a0*/  LEA.HI R7, R9, R232, RZ, 0x1 ;  /* 0x000000e809077211 */ /* 0x000fe200078f08ff */
[----:B------:R-:W-:Y:S01]  /*13b0*/  @!P0 IMAD.MOV.U32 R20, RZ, RZ, R0 ;  /* 0x000000ffff148224 */ /* 0x000fe200078e0000 */
[----:B------:R-:W-:Y:S01]  /*13c0*/  ISETP.GE.AND P0, PT, R13, UR4, PT ;  /* 0x000000040d007c0c */ /* 0x000fe2000bf06270 */
[----:B------:R-:W-:Y:S01]  /*13d0*/  IMAD R229, R21, c[0x0][0x1f0], RZ ;  /* 0x00007c0015e57a24 */ /* 0x000fe200078e02ff */
[----:B------:R-:W-:Y:S01]  /*13e0*/  LOP3.LUT R7, R7, 0x7fffffe, RZ, 0xc0, !PT ;  /* 0x07fffffe07077812 */ /* 0x000fe200078ec0ff */
[----:B------:R-:W-:-:S02]  /*13f0*/  IMAD R227, R21, c[0x0][0x218], RZ ;  /* 0x0000860015e37a24 */ /* 0x000fc400078e02ff */
[----:B------:R-:W-:Y:S01]  /*1400*/  IMAD.MOV.U32 R0, RZ, RZ, 0x10 ;  /* 0x00000010ff007424 */ /* 0x000fe200078e00ff */
[----:B------:R-:W-:Y:S01]  /*1410*/  IADD3 R10, R232, -R7, RZ ;  /* 0x80000007e80a7210 */ /* 0x000fe20007ffe0ff */
[C---:B------:R-:W-:Y:S01]  /*1420*/  IMAD R229, R20.reuse, c[0x0][0x1f4], R229 ;  /* 0x00007d0014e57a24 */ /* 0x040fe200078e02e5 */
[----:B------:R-:W-:Y:S01]  /*1430*/  IADD3 R7, R11, 0x40, RZ ;  /* 0x000000400b077810 */ /* 0x000fe20007ffe0ff */
[----:B------:R-:W-:Y:S01]  /*1440*/  IMAD R227, R20, c[0x0][0x21c], R227 ;  /* 0x0000870014e37a24 */ /* 0x000fe200078e02e3 */
[----:B------:R-:W-:Y:S01]  /*1450*/  SEL R0, R0, 0xfffffff0, !P1 ;  /* 0xfffffff000007807 */ /* 0x000fe20004800000 */
[----:B------:R-:W-:Y:S01]  /*1460*/  IMAD R9, R95, 0x8, R10 ;  /* 0x000000085f097824 */ /* 0x000fe200078e020a */
[----:B------:R-:W-:Y:S01]  /*1470*/  ISETP.NE.AND P1, PT, R15, RZ, PT ;  /* 0x000000ff0f00720c */ /* 0x000fe20003f25270 */
[----:B------:R-:W-:Y:S01]  /*1480*/  IMAD.WIDE.U32 R224, R20, c[0x0][0x1f0], R224 ;  /* 0x00007c0014e07a25 */ /* 0x000fe200078e00e0 */
[----:B------:R-:W-:-:S03]  /*1490*/  ISETP.GE.AND P2, PT, R7, c[0x0][0x198], PT ;  /* 0x0000660007007a0c */ /* 0x000fc60003f46270 */
[----:B------:R-:W-:-:S04]  /*14a0*/  IMAD.WIDE.U32 R220, R20, c[0x0][0x218], R220 ;  /* 0x0000860014dc7a25 */ /* 0x000fc800078e00dc */
[----:B------:R-:W-:Y:S02]  /*14b0*/  IMAD.U32 R218, R9, 0x20, R218 ;  /* 0x0000002009da7824 */ /* 0x000fe400078e00da */
[----:B------:R-:W-:Y:S02]  /*14c0*/  IMAD.IADD R229, R225, 0x1, R229 ;  /* 0x00000001e1e57824 */ /* 0x000fe400078e02e5 */
[----:B------:R-:W-:Y:S01]  /*14d0*/  IMAD.IADD R227, R221, 0x1, R227 ;  /* 0x00000001dde37824 */ /* 0x000fe200078e02e3 */
[----:B------:R-:W-:Y:S05]  /*14e0*/  @P0 BRA `(.L_x_381) ;  /* 0x000000f000000947 */ /* 0x000fea0003800000 */
[----:B-1-34-:R-:W-:Y:S02]  /*14f0*/  SHF.R.S32.HI R9, RZ, 0x1f, R14 ;  /* 0x0000001fff097819 */ /* 0x01afe4000001140e */
[----:B------:R-:W-:Y:S02]  /*1500*/  SHF.R.S32.HI R10, RZ, 0x1f, R7 ;  /* 0x0000001fff0a7819 */ /* 0x000fe40000011407 */
[----:B------:R-:W-:Y:S02]  /*1510*/  LEA.HI R9, R9, R14, RZ, 0x3 ;  /* 0x0000000e09097211 */ /* 0x000fe400078f18ff */
[----:B------:R-:W-:Y:S01]  /*1520*/  LEA.HI R10, R10, R7, RZ, 0x3 ;  /* 0x000000070a0a7211 */ /* 0x000fe200078f18ff */
[----:B------:R-:W-:Y:S01]  /*1530*/  IMAD.SHL.U32 R7, R218, 0x2, RZ ;  /* 0x00000002da077824 */ /* 0x000fe200078e00ff */
[----:B------:R-:W-:-:S02]  /*1540*/  LEA R20, P0, R11, R18, 0x1 ;  /* 0x000000120b147211 */ /* 0x000fc400078008ff */
[----:B------:R-:W-:Y:S02]  /*1550*/  LOP3.LUT R9, R9, 0xfffffff8, RZ, 0xc0, !PT ;  /* 0xfffffff809097812 */ /* 0x000fe400078ec0ff */
[----:B------:R-:W-:Y:S02]  /*1560*/  LOP3.LUT R10, R10, 0xfffffff8, RZ, 0xc0, !PT ;  /* 0xfffffff80a0a7812 */ /* 0x000fe400078ec0ff */
[----:B------:R-:W-:Y:S01]  /*1570*/  LEA.HI.X R21, R11, R19, R17, 0x1, P0 ;  /* 0x000000130b157211 */ /* 0x000fe200000f0c11 */
[----:B------:R-:W-:-:S04]  /*1580*/  IMAD.WIDE R22, R9, 0x2, R18 ;  /* 0x0000000209167825 */ /* 0x000fc800078e0212 */
[----:B------:R-:W-:Y:S01]  /*1590*/  IMAD.WIDE R18, R10, 0x2, R18 ;  /* 0x000000020a127825 */ /* 0x000fe200078e0212 */
[----:B------:R-:W-:Y:S01]  /*15a0*/  @!PT LDS RZ, [RZ] ;  /* 0x00000000fffff984 */ /* 0x000fe20000000800 */
[----:B------:R1:W-:Y:S04]  /*15b0*/  LDGSTS.E.BYPASS.LTC128B.128 [R7+0x4900], [R20.64], !P3 ;  /* 0x0490000014077fae */ /* 0x0003e8000d901d4a */
[----:B------:R1:W-:Y:S04]  /*15c0*/  LDGSTS.E.BYPASS.LTC128B.128 [R7+0x6900], [R22.64], !P1 ;  /* 0x0690000016077fae */ /* 0x0003e8000c901d4a */
[----:B------:R1:W-:Y:S02]  /*15d0*/  LDGSTS.E.BYPASS.LTC128B.128 [R7+0x8900], [R18.64], !P2 ;  /* 0x0890000012077fae */ /* 0x0003e4000d101d4a */
.L_x_381:
[----:B-1-34-:R-:W-:Y:S05]  /*15e0*/  BSYNC B0 ;  /* 0x0000000000007941 */ /* 0x01afea0003800000 */
.L_x_380:
[----:B------:R-:W-:Y:S01]  /*15f0*/  IADD3 R7, R13, 0x20, RZ ;  /* 0x000000200d077810 */ /* 0x000fe20007ffe0ff */
[----:B------:R1:W2:Y:S01]  /*1600*/  SHFL.IDX PT, R19, R2, 0x1, 0x1c1f ;  /* 0x003c1f0002137f89 */ /* 0x0002a200000e0000 */
[----:B------:R-:W-:Y:S02]  /*1610*/  BSSY B0, `(.L_x_382) ;  /* 0x0000014000007945 */ /* 0x000fe40003800000 */
[----:B------:R-:W-:Y:S01]  /*1620*/  ISETP.GE.AND P0, PT, R7, UR4, PT ;  /* 0x0000000407007c0c */ /* 0x000fe2000bf06270 */
[----:B------:R1:W3:-:S12]  /*1630*/  SHFL.IDX PT, R18, R3, 0x1, 0x1c1f ;  /* 0x003c1f0003127f89 */ /* 0x0002d800000e0000 */
[----:B------:R-:W-:Y:S05]  /*1640*/  @P0 BRA `(.L_x_383) ;  /* 0x0000010000000947 */ /* 0x000fea0003800000 */
[----:B------:R-:W-:Y:S02]  /*1650*/  IADD3 R10, R11, 0x40, RZ ;  /* 0x000000400b0a7810 */ /* 0x000fe40007ffe0ff */
[----:B------:R-:W-:Y:S02]  /*1660*/  SHF.R.S32.HI R9, RZ, 0x1f, R14 ;  /* 0x0000001fff097819 */ /* 0x000fe4000001140e */
[----:B------:R-:W-:Y:S02]  /*1670*/  SHF.R.S32.HI R7, RZ, 0x1f, R10 ;  /* 0x0000001fff077819 */ /* 0x000fe4000001140a */
[----:B------:R-:W-:Y:S02]  /*1680*/  LEA.HI R9, R9, R14, RZ, 0x3 ;  /* 0x0000000e09097211 */ /* 0x000fe400078f18ff */
[----:B------:R-:W-:Y:S01]  /*1690*/  LEA.HI R7, R7, R10, RZ, 0x3 ;  /* 0x0000000a07077211 */ /* 0x000fe200078f18ff */
[----:B------:R-:W-:Y:S01]  /*16a0*/  IMAD.SHL.U32 R10, R218, 0x2, RZ ;  /* 0x00000002da0a7824 */ /* 0x000fe200078e00ff */
[----:B---3--:R-:W-:-:S02]  /*16b0*/  LEA R20, P0, R11, R18, 0x1 ;  /* 0x000000120b147211 */ /* 0x008fc400078008ff */
[----:B------:R-:W-:Y:S02]  /*16c0*/  LOP3.LUT R9, R9, 0xfffffff8, RZ, 0xc0, !PT ;  /* 0xfffffff809097812 */ /* 0x000fe400078ec0ff */
[----:B------:R-:W-:Y:S02]  /*16d0*/  LOP3.LUT R7, R7, 0xfffffff8, RZ, 0xc0, !PT ;  /* 0xfffffff807077812 */ /* 0x000fe400078ec0ff */
[----:B--2---:R-:W-:Y:S01]  /*16e0*/  LEA.HI.X R21, R11, R19, R17, 0x1, P0 ;  /* 0x000000130b157211 */ /* 0x004fe200000f0c11 */
[----:B------:R-:W-:-:S04]  /*16f0*/  IMAD.WIDE R22, R9, 0x2, R18 ;  /* 0x0000000209167825 */ /* 0x000fc800078e0212 */
[----:B------:R-:W-:Y:S01]  /*1700*/  IMAD.WIDE R18, R7, 0x2, R18 ;  /* 0x0000000207127825 */ /* 0x000fe200078e0212 */
[----:B------:R-:W-:Y:S01]  /*1710*/  @!PT LDS RZ, [RZ] ;  /* 0x00000000fffff984 */ /* 0x000fe20000000800 */
[----:B------:R2:W-:Y:S04]  /*1720*/  LDGSTS.E.BYPASS.LTC128B.128 [R10+0x5100], [R20.64], !P3 ;  /* 0x05100000140a7fae */ /* 0x0005e8000d901d4a */
[----:B------:R2:W-:Y:S04]  /*1730*/  LDGSTS.E.BYPASS.LTC128B.128 [R10+0x7100], [R22.64], !P1 ;  /* 0x07100000160a7fae */ /* 0x0005e8000c901d4a */
[----:B------:R2:W-:Y:S02]  /*1740*/  LDGSTS.E.BYPASS.LTC128B.128 [R10+0x9100], [R18.64], !P2 ;  /* 0x09100000120a7fae */ /* 0x0005e4000d101d4a */
.L_x_383:
[----:B------:R-:W-:Y:S05]  /*1750*/  BSYNC B0 ;  /* 0x0000000000007941 */ /* 0x000fea0003800000 */
.L_x_382:
[----:B------:R-:W-:Y:S01]  /*1760*/  IADD3 R7, R13, 0x40, RZ ;  /* 0x000000400d077810 */ /* 0x000fe20007ffe0ff */
[----:B--2---:R2:W4:Y:S01]  /*1770*/  SHFL.IDX PT, R19, R2, 0x2, 0x1c1f ;  /* 0x005c1f0002137f89 */ /* 0x00452200000e0000 */
[----:B------:R-:W-:Y:S02]  /*1780*/  BSSY B0, `(.L_x_384) ;  /* 0x0000014000007945 */ /* 0x000fe40003800000 */
[----:B------:R-:W-:Y:S01]  /*1790*/  ISETP.GE.AND P0, PT, R7, UR4, PT ;  /* 0x0000000407007c0c */ /* 0x000fe2000bf06270 */
[----:B---3--:R2:W3:-:S12]  /*17a0*/  SHFL.IDX PT, R18, R3, 0x2, 0x1c1f ;  /* 0x005c1f0003127f89 */ /* 0x0084d800000e0000 */
        /* <DEDUP_REMOVED lines=10> */
[----:B----4-:R-:W-:Y:S01]  /*1850*/  LEA.HI.X R21, R11, R19, R17, 0x1, P0 ;  /* 0x000000130b157211 */ /* 0x010fe200000f0c11 */
[----:B------:R-:W-:-:S04]  /*1860*/  IMAD.WIDE R22, R9, 0x2, R18 ;  /* 0x0000000209167825 */ /* 0x000fc800078e0212 */
[----:B------:R-:W-:Y:S01]  /*1870*/  IMAD.WIDE R18, R7, 0x2, R18 ;  /* 0x0000000207127825 */ /* 0x000fe200078e0212 */
[----:B------:R-:W-:Y:S01]  /*1880*/  @!PT LDS RZ, [RZ] ;  /* 0x00000000fffff984 */ /* 0x000fe20000000800 */
[----:B------:R3:W-:Y:S04]  /*1890*/  LDGSTS.E.BYPASS.LTC128B.128 [R10+0x5900], [R20.64], !P3 ;  /* 0x05900000140a7fae */ /* 0x0007e8000d901d4a */
[----:B------:R3:W-:Y:S04]  /*18a0*/  LDGSTS.E.BYPASS.LTC128B.128 [R10+0x7900], [R22.64], !P1 ;  /* 0x07900000160a7fae */ /* 0x0007e8000c901d4a */
[----:B------:R3:W-:Y:S02]  /*18b0*/  LDGSTS.E.BYPASS.LTC128B.128 [R10+0x9900], [R18.64], !P2 ;  /* 0x09900000120a7fae */ /* 0x0007e4000d101d4a */
.L_x_385:
[----:B------:R-:W-:Y:S05]  /*18c0*/  BSYNC B0 ;  /* 0x0000000000007941 */ /* 0x000fea0003800000 */
.L_x_384:
[----:B---3--:R3:W5:Y:S01]  /*18d0*/  SHFL.IDX PT, R18, R3, 0x3, 0x1c1f ;  /* 0x007c1f0003127f89 */ /* 0x00876200000e0000 */
[----:B------:R-:W-:Y:S01]  /*18e0*/  IADD3 R13, R13, 0x60, RZ ;  /* 0x000000600d0d7810 */ /* 0x000fe20007ffe0ff */
[----:B------:R-:W-:Y:S01]  /*18f0*/  IMAD.MOV.U32 R99, RZ, RZ, 0x30 ;  /* 0x00000030ff637424 */ /* 0x000fe200078e00ff */
[----:B------:R-:W-:Y:S01]  /*1900*/  UMOV UR6, 0x5 ;  /* 0x0000000500067882 */ /* 0x000fe20000000000 */
[----:B----4-:R-:W4:Y:S01]  /*1910*/  SHFL.IDX PT, R19, R2, 0x3, 0x1c1f ;  /* 0x007c1f0002137f89 */ /* 0x010f2200000e0000 */
[----:B------:R-:W-:Y:S01]  /*1920*/  ISETP.GE.AND P1, PT, R13, UR4, PT ;  /* 0x000000040d007c0c */ /* 0x000fe2000bf26270 */
[----:B------:R-:W-:Y:S01]  /*1930*/  IMAD R94, R148, -0x30, R99 ;  /* 0xffffffd0945e7824 */ /* 0x000fe200078e0263 */
[----:B------:R-:W-:Y:S01]  /*1940*/  ULDC.64 UR4, c[0x0][0x1e0] ;  /* 0x0000780000047ab9 */ /* 0x000fe20000000a00 */
[----:B------:R-:W-:Y:S01]  /*1950*/  IMAD.SHL.U32 R218, R218, 0x2, RZ ;  /* 0x00000002dada7824 */ /* 0x000fe200078e00ff */
[----:B------:R-:W-:Y:S01]  /*1960*/  USHF.L.U32 UR7, UR4, 0x5, URZ ;  /* 0x0000000504077899 */ /* 0x000fe2000800063f */
[----:B------:R-:W-:Y:S01]  /*1970*/  IMAD.MOV.U32 R228, RZ, RZ, R224 ;  /* 0x000000ffffe47224 */ /* 0x000fe200078e00e0 */
[----:B------:R-:W-:Y:S01]  /*1980*/  IADD3 R92, R94, c[0x0][0x1d0], RZ ;  /* 0x000074005e5c7a10 */ /* 0x000fe20007ffe0ff */
[----:B------:R-:W-:Y:S01]  /*1990*/  USHF.L.U64.HI UR6, UR4, UR6, UR5 ;  /* 0x0000000604067299 */ /* 0x000fe20008010205 */
[----:B------:R-:W-:Y:S01]  /*19a0*/  IMAD.SHL.U32 R4, R4, 0x8, RZ ;  /* 0x0000000804047824 */ /* 0x000fe200078e00ff */
[----:B------:R-:W-:Y:S01]  /*19b0*/  LOP3.LUT R101, R101, 0x7fffffe, RZ, 0xc0, !PT ;  /* 0x07fffffe65657812 */ /* 0x000fe200078ec0ff */
[----:B------:R-:W-:Y:S01]  /*19c0*/  IMAD.MOV.U32 R226, RZ, RZ, R220 ;  /* 0x000000ffffe27224 */ /* 0x000fe200078e00dc */
[----:B------:R-:W-:-:S02]  /*19d0*/  SEL R73, RZ, 0x1, P6 ;  /* 0x00000001ff497807 */ /* 0x000fc40003000000 */
[----:B------:R-:W-:Y:S01]  /*19e0*/  @!P1 SHF.R.S32.HI R9, RZ, 0x1f, R14 ;  /* 0x0000001fff099819 */ /* 0x000fe2000001140e */
[----:B------:R-:W-:Y:S01]  /*19f0*/  IMAD.IADD R101, R6, 0x1, -R101 ;  /* 0x0000000106657824 */ /* 0x000fe200078e0a65 */
[----:B------:R-:W-:Y:S02]  /*1a00*/  @!P1 IADD3 R10, R11, 0x40, RZ ;  /* 0x000000400b0a9810 */ /* 0x000fe40007ffe0ff */
[----:B------:R-:W-:Y:S01]  /*1a10*/  @!P1 LEA.HI R9, R9, R14, RZ, 0x3 ;  /* 0x0000000e09099211 */ /* 0x000fe200078f18ff */
[----:B-123--:R-:W-:Y:S01]  /*1a20*/  IMAD R3, R99, c[0x0][0x1e4], RZ ;  /* 0x0000790063037a24 */ /* 0x00efe200078e02ff */
[----:B-----5:R-:W-:Y:S01]  /*1a30*/  @!P1 LEA R16, P0, R11, R18, 0x1 ;  /* 0x000000120b109211 */ /* 0x020fe200078008ff */
[----:B------:R-:W-:Y:S01]  /*1a40*/  IMAD.WIDE.U32 R98, R99, c[0x0][0x1e0], RZ ;  /* 0x0000780063627a25 */ /* 0x000fe200078e00ff */
[----:B------:R-:W-:Y:S02]  /*1a50*/  @!P1 SHF.R.S32.HI R7, RZ, 0x1f, R10 ;  /* 0x0000001fff079819 */ /* 0x000fe4000001140a */
[----:B----4-:R-:W-:Y:S01]  /*1a60*/  @!P1 LEA.HI.X R17, R11, R19, R17, 0x1, P0 ;  /* 0x000000130b119211 */ /* 0x010fe200000f0c11 */
[----:B------:R-:W-:Y:S01]  /*1a70*/  IMAD.IADD R3, R99, 0x1, R3 ;  /* 0x0000000163037824 */ /* 0x000fe200078e0203 */
[----:B------:R-:W-:-:S02]  /*1a80*/  @!P1 LOP3.LUT R9, R9, 0xfffffff8, RZ, 0xc0, !PT ;  /* 0xfffffff809099812 */ /* 0x000fc400078ec0ff */
[----:B------:R-:W-:Y:S01]  /*1a90*/  ISETP.NE.AND P0, PT, R15, RZ, PT ;  /* 0x000000ff0f00720c */ /* 0x000fe20003f05270 */
[----:B------:R-:W-:Y:S01]  /*1aa0*/  @!PT LDS RZ, [RZ] ;  /* 0x00000000fffff984 */ /* 0x000fe20000000800 */
[----:B------:R1:W-:Y:S01]  /*1ab0*/  @!P1 LDGSTS.E.BYPASS.LTC128B.128 [R218+0x6100], [R16.64], !P3 ;  /* 0x0610000010da9fae */ /* 0x0003e2000d901d4a */
[----:B------:R-:W-:Y:S01]  /*1ac0*/  @!P1 LEA.HI R7, R7, R10, RZ, 0x3 ;  /* 0x0000000a07079211 */ /* 0x000fe200078f18ff */
[----:B------:R-:W-:Y:S01]  /*1ad0*/  @!P1 IMAD.WIDE R14, R9, 0x2, R18 ;  /* 0x00000002090e9825 */ /* 0x000fe200078e0212 */
[----:B------:R-:W-:Y:S02]  /*1ae0*/  IMNMX R9, R92, 0x30, PT ;  /* 0x000000305c097817 */ /* 0x000fe40003800200 */
[----:B------:R-:W-:Y:S02]  /*1af0*/  @!P1 LOP3.LUT R7, R7, 0xfffffff8, RZ, 0xc0, !PT ;  /* 0xfffffff807079812 */ /* 0x000fe400078ec0ff */
[----:B------:R-:W-:Y:S01]  /*1b00*/  IADD3 R2, R148, -0x1, RZ ;  /* 0xffffffff94027810 */ /* 0x000fe20007ffe0ff */
[----:B------:R-:W-:Y:S01]  /*1b10*/  IMAD.IADD R9, R9, 0x1, -R232 ;  /* 0x0000000109097824 */ /* 0x000fe200078e0ae8 */
[----:B------:R-:W-:Y:S01]  /*1b20*/  SEL R54, RZ, 0x2, P5 ;  /* 0x00000002ff367807 */ /* 0x000fe20002800000 */
[----:B------:R-:W-:Y:S01]  /*1b30*/  @!P1 IMAD.WIDE R20, R7, 0x2, R18 ;  /* 0x0000000207149825 */ /* 0x000fe200078e0212 */
[----:B------:R-:W-:Y:S01]  /*1b40*/  SEL R76, RZ, 0x4, P4 ;  /* 0x00000004ff4c7807 */ /* 0x000fe20002000000 */
[----:B------:R2:W-:Y:S01]  /*1b50*/  @!P1 LDGSTS.E.BYPASS.LTC128B.128 [R218+0x8100], [R14.64], !P0 ;  /* 0x081000000eda9fae */ /* 0x0005e2000c101d4a */
[----:B------:R-:W-:Y:S01]  /*1b60*/  ISETP.GE.AND P3, PT, R9, 0x1, PT ;  /* 0x000000010900780c */ /* 0x000fe20003f66270 */
[----:B------:R-:W-:Y:S01]  /*1b70*/  IMAD R10, R3, R2, RZ ;  /* 0x00000002030a7224 */ /* 0x000fe200078e02ff */
[----:B------:R-:W-:Y:S01]  /*1b80*/  ISETP.GE.AND P0, PT, R9, 0x21, PT ;  /* 0x000000210900780c */ /* 0x000fe20003f06270 */
[----:B------:R3:W-:Y:S01]  /*1b90*/  @!P1 LDGSTS.E.BYPASS.LTC128B.128 [R218+0xa100], [R20.64], !P2 ;  /* 0x0a10000014da9fae */ /* 0x0007e2000d101d4a */
[----:B------:R-:W-:Y:S01]  /*1ba0*/  SHF.R.S32.HI R9, RZ, 0x1f, R2 ;  /* 0x0000001fff097819 */ /* 0x000fe20000011402 */
[----:B------:R-:W-:Y:S01]  /*1bb0*/  IMAD.WIDE.U32 R78, R2, c[0x0][0x208], RZ ;  /* 0x00008200024e7a25 */ /* 0x000fe200078e00ff */
[----:B------:R-:W-:Y:S01]  /*1bc0*/  IADD3 R72, R94, c[0x0][0x1d0], -R232 ;  /* 0x000074005e487a10 */ /* 0x000fe20007ffe8e8 */
[----:B------:R-:W0:Y:S02]  /*1bd0*/  LDGDEPBAR ;  /* 0x00000000000079af */ /* 0x000e240000000000 */
[C---:B------:R-:W-:Y:S01]  /*1be0*/  IMAD R7, R9.reuse, R98, R10 ;  /* 0x0000006209077224 */ /* 0x040fe200078e020a */
[----:B------:R-:W-:Y:S01]  /*1bf0*/  LOP3.LUT R10, R8, 0xfffffff8, RZ, 0xc0, !PT ;  /* 0xfffffff8080a7812 */ /* 0x000fe200078ec0ff */
[----:B------:R-:W-:-:S02]  /*1c00*/  IMAD R53, R9, c[0x0][0x208], RZ ;  /* 0x0000820009357a24 */ /* 0x000fc400078e02ff */
[----:B------:R-:W-:Y:S01]  /*1c10*/  IMAD.IADD R73, R54, 0x1, R73 ;  /* 0x0000000136497824 */ /* 0x000fe200078e0249 */
[----:B-1----:R-:W-:Y:S01]  /*1c20*/  SHF.R.S32.HI R17, RZ, 0x4, R12 ;  /* 0x00000004ff117819 */ /* 0x002fe2000001140c */
[----:B------:R-:W-:Y:S02]  /*1c30*/  IMAD.IADD R13, R93, 0x1, -R10 ;  /* 0x000000015d0d7824 */ /* 0x000fe400078e0a0a */
[----:B------:R-:W-:Y:S01]  /*1c40*/  IMAD R53, R2, c[0x0][0x20c], R53 ;  /* 0x0000830002357a24 */ /* 0x000fe200078e0235 */
[----:B------:R-:W-:Y:S01]  /*1c50*/  LEA.HI R12, R12, R17, RZ, 0x1 ;  /* 0x000000110c0c7211 */ /* 0x000fe200078f08ff */
[----:B------:R-:W-:Y:S01]  /*1c60*/  IMAD.IADD R76, R76, 0x1, R73 ;  /* 0x000000014c4c7824 */ /* 0x000fe200078e0249 */
[----:B------:R-:W-:Y:S01]  /*1c70*/  LEA.HI R11, R13, R13, RZ, 0x1 ;  /* 0x0000000d0d0b7211 */ /* 0x000fe200078f08ff */
[----:B------:R-:W-:Y:S01]  /*1c80*/  IMAD.IADD R53, R79, 0x1, R53 ;  /* 0x000000014f357824 */ /* 0x000fe200078e0235 */
[----:B------:R-:W-:Y:S01]  /*1c90*/  LOP3.LUT R12, R12, 0xfffffffe, RZ, 0xc0, !PT ;  /* 0xfffffffe0c0c7812 */ /* 0x000fe200078ec0ff */
[----:B------:R-:W-:Y:S01]  /*1ca0*/  IMAD.WIDE.U32 R78, R78, 0x30, R226 ;  /* 0x000000304e4e7825 */ /* 0x000fe200078e00e2 */
[----:B------:R-:W-:-:S03]  /*1cb0*/  LOP3.LUT R10, R11, 0x3fffffe, RZ, 0xc0, !PT ;  /* 0x03fffffe0b0a7812 */ /* 0x000fc600078ec0ff */
[----:B--2---:R-:W-:-:S04]  /*1cc0*/  IMAD.WIDE.U32 R14, R2, R98, R228 ;  /* 0x00000062020e7225 */ /* 0x004fc800078e00e4 */
[----:B------:R-:W-:Y:S01]  /*1cd0*/  IMAD.IADD R7, R15, 0x1, R7 ;  /* 0x000000010f077824 */ /* 0x000fe200078e0207 */
[----:B------:R-:W-:Y:S01]  /*1ce0*/  BAR.SYNC.DEFER_BLOCKING 0x0 ;  /* 0x0000000000007b1d */ /* 0x000fe20000010000 */
[C---:B------:R-:W-:Y:S01]  /*1cf0*/  @P3 LEA R18, P2, R14.reuse, c[0x0][0x1c8], 0x1 ;  /* 0x000072000e123a11 */ /* 0x040fe200078408ff */
[----:B------:R-:W-:Y:S01]  /*1d00*/  IMAD.IADD R12, R17, 0x1, -R12 ;  /* 0x00000001110c7824 */ /* 0x000fe200078e0a0c */
[C---:B------:R-:W-:Y:S01]  /*1d10*/  @P0 IADD3 R8, P1, R14.reuse, UR7, RZ ;  /* 0x000000070e080c10 */ /* 0x040fe2000ff3e0ff */
[----:B------:R-:W-:Y:S01]  /*1d20*/  IMAD.IADD R13, R13, 0x1, -R10 ;  /* 0x000000010d0d7824 */ /* 0x000fe200078e0a0a */
[----:B------:R-:W-:Y:S01]  /*1d30*/  @P3 LEA.HI.X R19, R14, c[0x0][0x1cc], R7, 0x1, P2 ;  /* 0x000073000e133a11 */ /* 0x000fe200010f0c07 */
[C---:B------:R-:W-:Y:S01]  /*1d40*/  IMAD.SHL.U32 R100, R12.reuse, 0x8, RZ ;  /* 0x000000080c647824 */ /* 0x040fe200078e00ff */
[----:B------:R-:W-:Y:S01]  /*1d50*/  @P0 IADD3.X R7, R7, UR6, RZ, P1, !PT ;  /* 0x0000000607070c10 */ /* 0x000fe20008ffe4ff */
[----:B------:R-:W-:Y:S01]  /*1d60*/  IMAD R13, R12, 0x8, R13 ;  /* 0x000000080c0d7824 */ /* 0x000fe200078e020d */
[----:B------:R-:W-:Y:S01]  /*1d70*/  @P0 LEA R16, P1, R8, c[0x0][0x1c8], 0x1 ;  /* 0x0000720008100a11 */ /* 0x000fe200078208ff */
[----:B------:R-:W-:Y:S01]  /*1d80*/  IMAD R53, R53, 0x30, RZ ;  /* 0x0000003035357824 */ /* 0x000fe200078e02ff */
[----:B------:R-:W-:-:S02]  /*1d90*/  SHF.R.S32.HI R15, RZ, 0x1f, R6 ;  /* 0x0000001fff0f7819 */ /* 0x000fc40000011406 */
[----:B------:R-:W-:Y:S01]  /*1da0*/  @P0 LEA.HI.X R17, R8, c[0x0][0x1cc], R7, 0x1, P1 ;  /* 0x0000730008110a11 */ /* 0x000fe200008f0c07 */
[----:B------:R-:W-:Y:S01]  /*1db0*/  IMAD.SHL.U32 R7, R5, 0x40, RZ ;  /* 0x0000004005077824 */ /* 0x000fe200078e00ff */
[----:B------:R-:W-:Y:S01]  /*1dc0*/  SHF.R.S32.HI R8, RZ, 0x1, R11 ;  /* 0x00000001ff087819 */ /* 0x000fe2000001140b */
[----:B------:R-:W-:Y:S01]  /*1dd0*/  IMAD.IADD R52, R79, 0x1, R53 ;  /* 0x000000014f347824 */ /* 0x000fe200078e0235 */
[----:B------:R-:W-:Y:S02]  /*1de0*/  LEA.HI R15, R15, R6, RZ, 0x3 ;  /* 0x000000060f0f7211 */ /* 0x000fe400078f18ff */
[----:B------:R-:W-:Y:S01]  /*1df0*/  LOP3.LUT R7, R7, 0xc0, RZ, 0xc0, !PT ;  /* 0x000000c007077812 */ /* 0x000fe200078ec0ff */
[----:B------:R-:W-:Y:S01]  /*1e00*/  IMAD.SHL.U32 R5, R8, 0x40, RZ ;  /* 0x0000004008057824 */ /* 0x000fe200078e00ff */
[----:B------:R-:W-:Y:S01]  /*1e10*/  LOP3.LUT P1, RZ, R76, 0x1, RZ, 0xc0, !PT ;  /* 0x000000014cff7812 */ /* 0x000fe2000782c0ff */
[----:B------:R-:W-:Y:S01]  /*1e20*/  IMAD.SHL.U32 R15, R15, 0x20, RZ ;  /* 0x000000200f0f7824 */ /* 0x000fe200078e00ff */
[----:B------:R-:W-:Y:S01]  /*1e30*/  LOP3.LUT R100, R7, 0x8, R100, 0xf8, !PT ;  /* 0x0000000807647812 */ /* 0x000fe200078ef864 */
[----:B------:R-:W-:Y:S01]  /*1e40*/  @!PT LDS RZ, [RZ] ;  /* 0x00000000fffff984 */ /* 0x000fe20000000800 */
[----:B------:R-:W-:Y:S01]  /*1e50*/  @!PT LDS RZ, [RZ] ;  /* 0x00000000fffff984 */ /* 0x000fe20000000800 */
[----:B------:R-:W-:Y:S01]  /*1e60*/  @!PT LDS RZ, [RZ] ;  /* 0x00000000fffff984 */ /* 0x000fe20000000800 */
[----:B------:R1:W-:Y:S01]  /*1e70*/  @P3 LDGSTS.E.BYPASS.LTC128B.128 [R218+0x2500], [R18.64], !P6 ;  /* 0x0250000012da3fae */ /* 0x0003e2000f101d4a */
[----:B------:R-:W-:-:S02]  /*1e80*/  LOP3.LUT R5, R5, 0xc0, RZ, 0xc0, !PT ;  /* 0x000000c005057812 */ /* 0x000fc400078ec0ff */
[----:B------:R-:W-:Y:S01]  /*1e90*/  LOP3.LUT R102, R15, 0xffffff00, RZ, 0xc0, !PT ;  /* 0xffffff000f667812 */ /* 0x000fe200078ec0ff */
[----:B------:R1:W-:Y:S01]  /*1ea0*/  @P3 LDGSTS.E.BYPASS.LTC128B.128 [R218+0x3100], [R18.64+0x40], !P5 ;  /* 0x0310004012da3fae */ /* 0x0003e2000e901d4a */
[----:B------:R-:W-:Y:S02]  /*1eb0*/  LOP3.LUT R4, R5, 0x8, R4, 0xf8, !PT ;  /* 0x0000000805047812 */ /* 0x000fe400078ef804 */
[----:B------:R-:W-:Y:S01]  /*1ec0*/  SHF.R.U32.HI R7, RZ, 0x3, R7 ;  /* 0x00000003ff077819 */ /* 0x000fe20000011607 */
[----:B------:R1:W-:Y:S01]  /*1ed0*/  @P3 LDGSTS.E.BYPASS.LTC128B.128 [R218+0x3d00], [R18.64+0x80], !P4 ;  /* 0x03d0008012da3fae */ /* 0x0003e2000e101d4a */
[----:B------:R-:W-:Y:S01]  /*1ee0*/  SHF.R.U32.HI R5, RZ, 0x3, R5 ;  /* 0x00000003ff057819 */ /* 0x000fe20000011605 */
[----:B------:R-:W-:Y:S01]  /*1ef0*/  IMAD R6, R95, 0x200, R102 ;  /* 0x000002005f067824 */ /* 0x000fe200078e0266 */
[----:B------:R-:W-:Y:S01]  /*1f00*/  LOP3.LUT R100, R100, R7, RZ, 0x3c, !PT ;  /* 0x0000000764647212 */ /* 0x000fe200078e3cff */
[----:B------:R1:W-:Y:S01]  /*1f10*/  @P0 LDGSTS.E.BYPASS.LTC128B.128 [R218+0x2d00], [R16.64], !P6 ;  /* 0x02d0000010da0fae */ /* 0x0003e2000f101d4a */
[----:B------:R-:W-:Y:S01]  /*1f20*/  LOP3.LUT R4, R4, R5, RZ, 0x3c, !PT ;  /* 0x0000000504047212 */ /* 0x000fe200078e3cff */
[----:B------:R-:W-:Y:S01]  /*1f30*/  IMAD R217, R101, 0x20, R6 ;  /* 0x0000002065d97824 */ /* 0x000fe200078e0206 */
[----:B------:R-:W-:Y:S01]  /*1f40*/  ISETP.GT.AND P3, PT, R93, 0x3f, PT ;  /* 0x0000003f5d00780c */ /* 0x000fe20003f64270 */
[----:B------:R1:W-:Y:S01]  /*1f50*/  @P0 LDGSTS.E.BYPASS.LTC128B.128 [R218+0x3900], [R16.64+0x40], !P5 ;  /* 0x0390004010da0fae */ /* 0x0003e2000e901d4a */
[----:B------:R-:W-:Y:S01]  /*1f60*/  ISETP.LT.OR P1, PT, R72, 0x1, !P1 ;  /* 0x000000014800780c */ /* 0x000fe20004f21670 */
[----:B------:R-:W-:Y:S01]  /*1f70*/  IMAD.IADD R217, R100, 0x1, R217 ;  /* 0x0000000164d97824 */ /* 0x000fe200078e02d9 */
[----:B------:R-:W-:Y:S01]  /*1f80*/  LOP3.LUT P2, RZ, R76, 0x4, RZ, 0xc0, !PT ;  /* 0x000000044cff7812 */ /* 0x000fe2000784c0ff */
[----:B------:R1:W-:Y:S01]  /*1f90*/  @P0 LDGSTS.E.BYPASS.LTC128B.128 [R218+0x4500], [R16.64+0x80], !P4 ;  /* 0x0450008010da0fae */ /* 0x0003e2000e101d4a */
[----:B------:R-:W-:Y:S01]  /*1fa0*/  IMAD.U32 R216, R13, 0x20, R4 ;  /* 0x000000200dd87824 */ /* 0x000fe200078e0004 */
[----:B------:R-:W-:Y:S01]  /*1fb0*/  LOP3.LUT P0, RZ, R8, 0x2, RZ, 0xc0, !PT ;  /* 0x0000000208ff7812 */ /* 0x000fe2000780c0ff */
[----:B------:R-:W-:Y:S01]  /*1fc0*/  IMAD.SHL.U32 R217, R217, 0x2, RZ ;  /* 0x00000002d9d97824 */ /* 0x000fe200078e00ff */
[----:B------:R-:W0:Y:S01]  /*1fd0*/  LDGDEPBAR ;  /* 0x00000000000079af */ /* 0x000e220000000000 */
[----:B------:R-:W-:Y:S01]  /*1fe0*/  IMAD.SHL.U32 R216, R216, 0x2, RZ ;  /* 0x00000002d8d87824 */ /* 0x000fe200078e00ff */
[----:B------:R-:W-:Y:S01]  /*1ff0*/  ISETP.LT.OR P2, PT, R72, 0x1, !P2 ;  /* 0x000000014800780c */ /* 0x000fe20005741670 */
[----:B------:R-:W-:-:S02]  /*2000*/  IMAD R213, R0, 0x2, R217 ;  /* 0x0000000200d57824 */ /* 0x000fc400078e02d9 */
[----:B------:R-:W-:Y:S01]  /*2010*/  @!P3 IMAD.MOV.U32 R79, RZ, RZ, c[0x0][0x208] ;  /* 0x00008200ff4fb624 */ /* 0x000fe200078e00ff */
[C---:B------:R-:W-:Y:S01]  /*2020*/  IADD3 R8, R216.reuse, 0x2500, RZ ;  /* 0x00002500d8087810 */ /* 0x040fe20007ffe0ff */
[----:B------:R-:W-:Y:S01]  /*2030*/  @!P3 IMAD.MOV.U32 R77, RZ, RZ, c[0x0][0x20c] ;  /* 0x00008300ff4db624 */ /* 0x000fe200078e00ff */
[----:B------:R-:W-:Y:S01]  /*2040*/  IADD3 R215, R216, 0x2520, RZ ;  /* 0x00002520d8d77810 */ /* 0x000fe20007ffe0ff */
[----:B------:R-:W-:Y:S02]  /*2050*/  IMAD R101, R101, 0x20, R102 ;  /* 0x0000002065657824 */ /* 0x000fe400078e0266 */
[----:B------:R-:W-:Y:S02]  /*2060*/  @P0 IADD3 R215, R8, -0x20, RZ ;  /* 0xffffffe008d70810 */ /* 0x000fe40007ffe0ff */
[----:B------:R-:W-:Y:S02]  /*2070*/  LEA R74, P0, R78, c[0x0][0x1f8], 0x1 ;  /* 0x00007e004e4a7a11 */ /* 0x000fe400078008ff */
[----:B------:R-:W-:-:S02]  /*2080*/  IADD3 R211, R215, 0x400, RZ ;  /* 0x00000400d7d37810 */ /* 0x000fc40007ffe0ff */
[----:B------:R-:W-:Y:S02]  /*2090*/  LEA.HI.X R75, R78, c[0x0][0x1fc], R52, 0x1, P0 ;  /* 0x00007f004e4b7a11 */ /* 0x000fe400000f0c34 */
[----:B------:R-:W-:Y:S02]  /*20a0*/  @!P3 LEA R104, P0, R79, R74, 0x6 ;  /* 0x0000004a4f68b211 */ /* 0x000fe400078030ff */
[----:B------:R-:W-:Y:S02]  /*20b0*/  IADD3 R210, R215, 0x800, RZ ;  /* 0x00000800d7d27810 */ /* 0x000fe40007ffe0ff */
[----:B------:R-:W-:Y:S01]  /*20c0*/  @!P3 LEA.HI.X R105, R79, R75, R77, 0x6, P0 ;  /* 0x0000004b4f69b211 */ /* 0x000fe200000f344d */
[----:B------:R-:W-:-:S04]  /*20d0*/  DEPBAR.LE SB0, 0x1 ;  /* 0x000080400000791a */ /* 0x000fc80000000000 */
[----:B------:R-:W-:-:S04]  /*20e0*/  DEPBAR.LE SB0, 0x0 ;  /* 0x000080000000791a */ /* 0x000fc80000000000 */
[----:B------:R-:W-:Y:S01]  /*20f0*/  BAR.SYNC.DEFER_BLOCKING 0x0 ;  /* 0x0000000000007b1d */ /* 0x000fe20000010000 */
[----:B------:R-:W-:Y:S02]  /*2100*/  LOP3.LUT P0, RZ, R76, 0x2, RZ, 0xc0, !PT ;  /* 0x000000024cff7812 */ /* 0x000fe4000780c0ff */
[C---:B------:R-:W-:Y:S02]  /*2110*/  IADD3 R209, R215.reuse, 0xc00, RZ ;  /* 0x00000c00d7d17810 */ /* 0x040fe40007ffe0ff */
[----:B------:R-:W-:Y:S02]  /*2120*/  ISETP.LT.OR P0, PT, R72, 0x1, !P0 ;  /* 0x000000014800780c */ /* 0x000fe40004701670 */
[C---:B------:R-:W-:Y:S02]  /*2130*/  IADD3 R208, R215.reuse, 0x1000, RZ ;  /* 0x00001000d7d07810 */ /* 0x040fe40007ffe0ff */
[C---:B------:R-:W-:Y:S02]  /*2140*/  IADD3 R207, R215.reuse, 0x1400, RZ ;  /* 0x00001400d7cf7810 */ /* 0x040fe40007ffe0ff */
[----:B------:R-:W-:-:S02]  /*2150*/  IADD3 R206, R215, 0x1800, RZ ;  /* 0x00001800d7ce7810 */ /* 0x000fc40007ffe0ff */
[C---:B------:R-:W-:Y:S02]  /*2160*/  IADD3 R205, R215.reuse, 0x1c00, RZ ;  /* 0x00001c00d7cd7810 */ /* 0x040fe40007ffe0ff */
[----:B------:R-:W-:Y:S01]  /*2170*/  IADD3 R204, R215, 0x2000, RZ ;  /* 0x00002000d7cc7810 */ /* 0x000fe20007ffe0ff */
[----:B------:R-:W-:Y:S04]  /*2180*/  LDSM.16.M88.4 R48, [R217+0x5900] ;  /* 0x00590000d930783b */ /* 0x000fe80000000200 */
[----:B------:R-:W2:Y:S04]  /*2190*/  LDSM.16.M88.4 R64, [R216+0x2500] ;  /* 0x00250000d840783b */ /* 0x000ea80000000200 */
[----:B------:R-:W4:Y:S04]  /*21a0*/  LDSM.16.M88.4 R56, [R216+0x2900] ;  /* 0x00290000d838783b */ /* 0x000f280000000200 */
[----:B------:R-:W5:Y:S04]  /*21b0*/  LDSM.16.M88.4 R44, [R217+0x4900] ;  /* 0x00490000d92c783b */ /* 0x000f680000000200 */
[----:B------:R-:W5:Y:S04]  /*21c0*/  LDSM.16.M88.4 R4, [R216+0x2d00] ;  /* 0x002d0000d804783b */ /* 0x000f680000000200 */
[----:B------:R-:W-:Y:S04]  /*21d0*/  LDSM.16.M88.4 R40, [R213+0x5900] ;  /* 0x00590000d528783b */ /* 0x000fe80000000200 */
[----:B-1----:R-:W1:Y:S04]  /*21e0*/  LDSM.16.M88.4 R16, [R215+0x400] ;  /* 0x00040000d710783b */ /* 0x002e680000000200 */
[----:B------:R-:W1:Y:S04]  /*21f0*/  LDSM.16.M88.4 R8, [R215+0x800] ;  /* 0x00080000d708783b */ /* 0x000e680000000200 */
[----:B---3--:R-:W3:Y:S01]  /*2200*/  LDSM.16.M88.4 R20, [R215] ;  /* 0x00000000d714783b */ /* 0x008ee20000000200 */
[C---:B--2---:R-:W-:Y:S08]  /*2210*/  HMMA.16816.F32.BF16 R36, R48.reuse, R64, RZ ;  /* 0x000000403024723c */ /* 0x044ff000000418ff */
[C---:B----4-:R-:W-:Y:S08]  /*2220*/  HMMA.16816.F32.BF16 R28, R48.reuse, R56, RZ ;  /* 0x00000038301c723c */ /* 0x050ff000000418ff */
[C---:B------:R-:W-:Y:S08]  /*2230*/  HMMA.16816.F32.BF16 R32, R48.reuse, R66, RZ ;  /* 0x000000423020723c */ /* 0x040ff000000418ff */
[----:B------:R-:W-:Y:S08]  /*2240*/  HMMA.16816.F32.BF16 R24, R48, R58, RZ ;  /* 0x0000003a3018723c */ /* 0x000ff000000418ff */
[C---:B-----5:R-:W-:Y:S08]  /*2250*/  HMMA.16816.F32.BF16 R68, R44.reuse, R64, RZ ;  /* 0x000000402c44723c */ /* 0x060ff000000418ff */
[----:B------:R-:W-:Y:S08]  /*2260*/  HMMA.16816.F32.BF16 R60, R44, R56, RZ ;  /* 0x000000382c3c723c */ /* 0x000ff000000418ff */
[----:B------:R-:W-:Y:S08]  /*2270*/  HMMA.16816.F32.BF16 R12, R48, R4, RZ ;  /* 0x00000004300c723c */ /* 0x000ff000000418ff */
[C---:B------:R-:W-:Y:S08]  /*2280*/  HMMA.16816.F32.BF16 R64, R44.reuse, R66, RZ ;  /* 0x000000422c40723c */ /* 0x040ff000000418ff */
[C---:B------:R-:W-:Y:S08]  /*2290*/  HMMA.16816.F32.BF16 R56, R44.reuse, R58, RZ ;  /* 0x0000003a2c38723c */ /* 0x040ff000000418ff */
[----:B------:R-:W-:Y:S08]  /*22a0*/  HMMA.16816.F32.BF16 R52, R44, R4, RZ ;  /* 0x000000042c34723c */ /* 0x000ff000000418ff */
[-C--:B------:R-:W-:Y:S08]  /*22b0*/  HMMA.16816.F32.BF16 R48, R48, R6.reuse, RZ ;  /* 0x000000063030723c */ /* 0x080ff000000418ff */
[----:B------:R-:W-:Y:S01]  /*22c0*/  HMMA.16816.F32.BF16 R44, R44, R6, RZ ;  /* 0x000000062c2c723c */ /* 0x000fe200000418ff */
[----:B------:R-:W2:Y:S04]  /*22d0*/  LDSM.16.M88.4 R4, [R213+0x4900] ;  /* 0x00490000d504783b */ /* 0x000ea80000000200 */
[----:B------:R-:W-:Y:S01]  /*22e0*/  @!PT LDS RZ, [RZ] ;  /* 0x00000000fffff984 */ /* 0x000fe20000000800 */
[----:B------:R-:W-:Y:S01]  /*22f0*/  @!PT LDS RZ, [RZ] ;  /* 0x00000000fffff984 */ /* 0x000fe20000000800 */
[----:B------:R-:W-:Y:S01]  /*2300*/  @!PT LDS RZ, [RZ] ;  /* 0x00000000fffff984 */ /* 0x000fe20000000800 */
[----:B------:R4:W-:Y:S01]  /*2310*/  LDGSTS.E.BYPASS.LTC128B.128 [R218+0x100], [R74.64], !P1 ;  /* 0x001000004ada7fae */ /* 0x0009e2000c901d4a */
[----:B------:R-:W-:-:S02]  /*2320*/  @!P3 LOP3.LUT P1, RZ, R73, 0x1, RZ, 0xc0, !PT ;  /* 0x0000000149ffb812 */ /* 0x000fc4000782c0ff */
[C---:B-1----:R-:W-:Y:S01]  /*2330*/  HMMA.16816.F32.BF16 R24, R40.reuse, R18, R24 ;  /* 0x000000122818723c */ /* 0x042fe20000041818 */
[----:B------:R4:W-:Y:S01]  /*2340*/  LDGSTS.E.BYPASS.LTC128B.128 [R218+0xd00], [R74.64+0x40], !P0 ;  /* 0x00d000404ada7fae */ /* 0x0009e2000c101d4a */
[----:B------:R-:W-:Y:S02]  /*2350*/  @!P3 LOP3.LUT P0, RZ, R73, 0x2, RZ, 0xc0, !PT ;  /* 0x0000000249ffb812 */ /* 0x000fe4000780c0ff */
[C---:B------:R-:W-:Y:S01]  /*2360*/  @!P3 ISETP.LT.OR P1, PT, R72.reuse, 0x21, !P1 ;  /* 0x000000214800b80c */ /* 0x040fe20004f21670 */
[----:B------:R4:W-:Y:S01]  /*2370*/  LDGSTS.E.BYPASS.LTC128B.128 [R218+0x1900], [R74.64+0x80], !P2 ;  /* 0x019000804ada7fae */ /* 0x0009e2000d101d4a */
[C---:B------:R-:W-:Y:S02]  /*2380*/  @!P3 ISETP.LT.OR P2, PT, R72.reuse, 0x21, !P0 ;  /* 0x000000214800b80c */ /* 0x040fe40004741670 */
[----:B------:R-:W-:Y:S01]  /*2390*/  @!P3 ISETP.LT.OR P0, PT, R72, 0x21, P4 ;  /* 0x000000214800b80c */ /* 0x000fe20002701670 */
[C---:B------:R-:W-:Y:S08]  /*23a0*/  HMMA.16816.F32.BF16 R12, R40.reuse, R8, R12 ;  /* 0x00000008280c723c */ /* 0x040ff0000004180c */
[----:B------:R1:W-:Y:S01]  /*23b0*/  @!P3 LDGSTS.E.BYPASS.LTC128B.128 [R218+0x900], [R104.64], !P1 ;  /* 0x0090000068dabfae */ /* 0x0003e2000c901d4a */
[C---:B---3--:R-:W-:Y:S03]  /*23c0*/  HMMA.16816.F32.BF16 R36, R40.reuse, R20, R36 ;  /* 0x000000142824723c */ /* 0x048fe60000041824 */
[----:B------:R1:W-:Y:S04]  /*23d0*/  @!P3 LDGSTS.E.BYPASS.LTC128B.128 [R218+0x1500], [R104.64+0x40], !P2 ;  /* 0x0150004068dabfae */ /* 0x0003e8000d101d4a */
[----:B------:R1:W-:Y:S01]  /*23e0*/  @!P3 LDGSTS.E.BYPASS.LTC128B.128 [R218+0x2100], [R104.64+0x80], !P0 ;  /* 0x0210008068dabfae */ /* 0x0003e2000c101d4a */
[C---:B------:R-:W-:Y:S01]  /*23f0*/  HMMA.16816.F32.BF16 R28, R40.reuse, R16, R28 ;  /* 0x00000010281c723c */ /* 0x040fe2000004181c */
[----:B------:R-:W-:Y:S01]  /*2400*/  ISETP.GT.AND P0, PT, R2, R219, PT ;  /* 0x000000db0200720c */ /* 0x000fe20003f04270 */
[----:B------:R-:W-:Y:S01]  /*2410*/  IMAD.IADD R2, R100, 0x1, R101 ;  /* 0x0000000164027824 */ /* 0x000fe200078e0265 */
[----:B------:R-:W-:Y:S04]  /*2420*/  LDSM.16.M88.4 R88, [R217+0x7900] ;  /* 0x00790000d958783b */ /* 0x000fe80000000200 */
[----:B------:R-:W3:Y:S01]  /*2430*/  LDSM.16.M88.4 R80, [R216+0x3500] ;  /* 0x00350000d850783b */ /* 0x000ee20000000200 */
[C---:B------:R-:W-:Y:S03]  /*2440*/  HMMA.16816.F32.BF16 R32, R40.reuse, R22, R32 ;  /* 0x000000162820723c */ /* 0x040fe60000041820 */
[----:B------:R-:W5:Y:S04]  /*2450*/  LDSM.16.M88.4 R76, [R216+0x3900] ;  /* 0x00390000d84c783b */ /* 0x000f680000000200 */
[----:B------:R-:W1:Y:S01]  /*2460*/  LDSM.16.M88.4 R84, [R216+0x3100] ;  /* 0x00310000d854783b */ /* 0x000e620000000200 */
[----:B------:R-:W-:Y:S03]  /*2470*/  HMMA.16816.F32.BF16 R48, R40, R10, R48 ;  /* 0x0000000a2830723c */ /* 0x000fe60000041830 */
[----:B----4-:R-:W4:Y:S04]  /*2480*/  LDSM.16.M88.4 R72, [R217+0x6900] ;  /* 0x00690000d948783b */ /* 0x010f280000000200 */
[----:B------:R-:W-:Y:S01]  /*2490*/  LDSM.16.M88.4 R40, [R213+0x7900] ;  /* 0x00790000d528783b */ /* 0x000fe20000000200 */
[C---:B--2---:R-:W-:Y:S03]  /*24a0*/  HMMA.16816.F32.BF16 R68, R4.reuse, R20, R68 ;  /* 0x000000140444723c */ /* 0x044fe60000041844 */
[----:B------:R-:W0:Y:S05]  /*24b0*/  LDGDEPBAR ;  /* 0x00000000000079af */ /* 0x000e2a0000000000 */
[C---:B------:R-:W-:Y:S08]  /*24c0*/  HMMA.16816.F32.BF16 R60, R4.reuse, R16, R60 ;  /* 0x00000010043c723c */ /* 0x040ff0000004183c */
[C---:B------:R-:W-:Y:S08]  /*24d0*/  HMMA.16816.F32.BF16 R52, R4.reuse, R8, R52 ;  /* 0x000000080434723c */ /* 0x040ff00000041834 */
[C---:B------:R-:W-:Y:S01]  /*24e0*/  HMMA.16816.F32.BF16 R64, R4.reuse, R22, R64 ;  /* 0x000000160440723c */ /* 0x040fe20000041840 */
[----:B------:R-:W-:Y:S07]  /*24f0*/  LDSM.16.M88.4 R20, [R215+0x1400] ;  /* 0x00140000d714783b */ /* 0x000fee0000000200 */
[C---:B------:R-:W-:Y:S01]  /*2500*/  HMMA.16816.F32.BF16 R56, R4.reuse, R18, R56 ;  /* 0x000000120438723c */ /* 0x040fe20000041838 */
[----:B------:R-:W-:Y:S07]  /*2510*/  LDSM.16.M88.4 R16, [R215+0xc00] ;  /* 0x000c0000d710783b */ /* 0x000fee0000000200 */
[----:B------:R-:W-:Y:S01]  /*2520*/  HMMA.16816.F32.BF16 R44, R4, R10, R44 ;  /* 0x0000000a042c723c */ /* 0x000fe2000004182c */
[----:B------:R-:W2:Y:S04]  /*2530*/  LDSM.16.M88.4 R8, [R215+0x1000] ;  /* 0x00100000d708783b */ /* 0x000ea80000000200 */
[----:B------:R-:W2:Y:S03]  /*2540*/  LDSM.16.M88.4 R4, [R213+0x6900] ;  /* 0x00690000d504783b */ /* 0x000ea60000000200 */
[C---:B---3--:R-:W-:Y:S08]  /*2550*/  HMMA.16816.F32.BF16 R24, R88.reuse, R82, R24 ;  /* 0x000000525818723c */ /* 0x048ff00000041818 */
[C---:B-----5:R-:W-:Y:S08]  /*2560*/  HMMA.16816.F32.BF16 R12, R88.reuse, R76, R12 ;  /* 0x0000004c580c723c */ /* 0x060ff0000004180c */
[C---:B-1----:R-:W-:Y:S08]  /*2570*/  HMMA.16816.F32.BF16 R36, R88.reuse, R84, R36 ;  /* 0x000000545824723c */ /* 0x042ff00000041824 */
[C---:B------:R-:W-:Y:S08]  /*2580*/  HMMA.16816.F32.BF16 R28, R88.reuse, R80, R28 ;  /* 0x00000050581c723c */ /* 0x040ff0000004181c */
[C---:B------:R-:W-:Y:S08]  /*2590*/  HMMA.16816.F32.BF16 R32, R88.reuse, R86, R32 ;  /* 0x000000565820723c */ /* 0x040ff00000041820 */
[----:B------:R-:W-:Y:S01]  /*25a0*/  HMMA.16816.F32.BF16 R48, R88, R78, R48 ;  /* 0x0000004e5830723c */ /* 0x000fe20000041830 */
[----:B------:R-:W-:Y:S07]  /*25b0*/  LDSM.16.M88.4 R88, [R217+0x8900] ;  /* 0x00890000d958783b */ /* 0x000fee0000000200 */
[C---:B----4-:R-:W-:Y:S08]  /*25c0*/  HMMA.16816.F32.BF16 R68, R72.reuse, R84, R68 ;  /* 0x000000544844723c */ /* 0x050ff00000041844 */
[C---:B------:R-:W-:Y:S01]  /*25d0*/  HMMA.16816.F32.BF16 R64, R72.reuse, R86, R64 ;  /* 0x000000564840723c */ /* 0x040fe20000041840 */
[----:B------:R-:W-:Y:S07]  /*25e0*/  LDSM.16.M88.4 R84, [R217+0x9900] ;  /* 0x00990000d954783b */ /* 0x000fee0000000200 */
[C---:B------:R-:W-:Y:S08]  /*25f0*/  HMMA.16816.F32.BF16 R60, R72.reuse, R80, R60 ;  /* 0x00000050483c723c */ /* 0x040ff0000004183c */
[C---:B------:R-:W-:Y:S01]  /*2600*/  HMMA.16816.F32.BF16 R56, R72.reuse, R82, R56 ;  /* 0x000000524838723c */ /* 0x040fe20000041838 */
[----:B------:R-:W-:Y:S07]  /*2610*/  LDSM.16.M88.4 R80, [R216+0x3d00] ;  /* 0x003d0000d850783b */ /* 0x000fee0000000200 */
[C---:B------:R-:W-:Y:S08]  /*2620*/  HMMA.16816.F32.BF16 R52, R72.reuse, R76, R52 ;  /* 0x0000004c4834723c */ /* 0x040ff00000041834 */
[----:B------:R-:W-:Y:S01]  /*2630*/  HMMA.16816.F32.BF16 R44, R72, R78, R44 ;  /* 0x0000004e482c723c */ /* 0x000fe2000004182c */
[----:B------:R-:W1:Y:S04]  /*2640*/  LDSM.16.M88.4 R76, [R216+0x4100] ;  /* 0x00410000d84c783b */ /* 0x000e680000000200 */
[----:B------:R-:W3:Y:S03]  /*2650*/  LDSM.16.M88.4 R72, [R216+0x4500] ;  /* 0x00450000d848783b */ /* 0x000ee60000000200 */
[C---:B--2---:R-:W-:Y:S08]  /*2660*/  HMMA.16816.F32.BF16 R24, R40.reuse, R10, R24 ;  /* 0x0000000a2818723c */ /* 0x044ff00000041818 */
[C---:B------:R-:W-:Y:S08]  /*2670*/  HMMA.16816.F32.BF16 R12, R40.reuse, R20, R12 ;  /* 0x00000014280c723c */ /* 0x040ff0000004180c */
[C---:B------:R-:W-:Y:S08]  /*2680*/  HMMA.16816.F32.BF16 R36, R40.reuse, R16, R36 ;  /* 0x000000102824723c */ /* 0x040ff00000041824 */
[C---:B------:R-:W-:Y:S08]  /*2690*/  HMMA.16816.F32.BF16 R32, R40.reuse, R18, R32 ;  /* 0x000000122820723c */ /* 0x040ff00000041820 */
[C---:B------:R-:W-:Y:S08]  /*26a0*/  HMMA.16816.F32.BF16 R28, R40.reuse, R8, R28 ;  /* 0x00000008281c723c */ /* 0x040ff0000004181c */
[----:B------:R-:W-:Y:S01]  /*26b0*/  HMMA.16816.F32.BF16 R48, R40, R22, R48 ;  /* 0x000000162830723c */ /* 0x000fe20000041830 */
[----:B------:R-:W-:Y:S07]  /*26c0*/  LDSM.16.M88.4 R40, [R213+0x9900] ;  /* 0x00990000d528783b */ /* 0x000fee0000000200 */
[C---:B------:R-:W-:Y:S08]  /*26d0*/  HMMA.16816.F32.BF16 R68, R4.reuse, R16, R68 ;  /* 0x000000100444723c */ /* 0x040ff00000041844 */
[C---:B------:R-:W-:Y:S01]  /*26e0*/  HMMA.16816.F32.BF16 R64, R4.reuse, R18, R64 ;  /* 0x000000120440723c */ /* 0x040fe20000041840 */
[----:B------:R-:W-:Y:S07]  /*26f0*/  LDSM.16.M88.4 R16, [R215+0x1800] ;  /* 0x00180000d710783b */ /* 0x000fee0000000200 */
[C---:B------:R-:W-:Y:S08]  /*2700*/  HMMA.16816.F32.BF16 R60, R4.reuse, R8, R60 ;  /* 0x00000008043c723c */ /* 0x040ff0000004183c */
[C---:B------:R-:W-:Y:S01]  /*2710*/  HMMA.16816.F32.BF16 R56, R4.reuse, R10, R56 ;  /* 0x0000000a0438723c */ /* 0x040fe20000041838 */
[----:B------:R-:W2:Y:S07]  /*2720*/  LDSM.16.M88.4 R8, [R215+0x1c00] ;  /* 0x001c0000d708783b */ /* 0x000eae0000000200 */
[C---:B------:R-:W-:Y:S08]  /*2730*/  HMMA.16816.F32.BF16 R52, R4.reuse, R20, R52 ;  /* 0x000000140434723c */ /* 0x040ff00000041834 */
[----:B------:R-:W-:Y:S01]  /*2740*/  HMMA.16816.F32.BF16 R44, R4, R22, R44 ;  /* 0x00000016042c723c */ /* 0x000fe2000004182c */
[----:B------:R-:W4:Y:S04]  /*2750*/  LDSM.16.M88.4 R4, [R215+0x2000] ;  /* 0x00200000d704783b */ /* 0x000f280000000200 */
[----:B------:R-:W5:Y:S01]  /*2760*/  LDSM.16.M88.4 R20, [R213+0x8900] ;  /* 0x00890000d514783b */ /* 0x000f620000000200 */
[----:B------:R-:W-:-:S04]  /*2770*/  DEPBAR.LE SB0, 0x0 ;  /* 0x000080000000791a */ /* 0x000fc80000000000 */
[C---:B-1----:R-:W-:Y:S08]  /*2780*/  HMMA.16816.F32.BF16 R24, R84.reuse, R78, R24 ;  /* 0x0000004e5418723c */ /* 0x042ff00000041818 */
[C---:B---3--:R-:W-:Y:S08]  /*2790*/  HMMA.16816.F32.BF16 R12, R84.reuse, R72, R12 ;  /* 0x00000048540c723c */ /* 0x048ff0000004180c */
        /* <DEDUP_REMOVED lines=8> */
[C---:B------:R-:W-:Y:S08]  /*2820*/  HMMA.16816.F32.BF16 R52, R88.reuse, R72, R52 ;  /* 0x000000485834723c */ /* 0x040ff00000041834 */
[----:B------:R-:W-:Y:S08]  /*2830*/  HMMA.16816.F32.BF16 R44, R88, R74, R44 ;  /* 0x0000004a582c723c */ /* 0x000ff0000004182c */
[C---:B--2---:R-:W-:Y:S08]  /*2840*/  HMMA.16816.F32.BF16 R72, R40.reuse, R10, R24 ;  /* 0x0000000a2848723c */ /* 0x044ff00000041818 */
[C---:B----4-:R-:W-:Y:S08]  /*2850*/  HMMA.16816.F32.BF16 R24, R40.reuse, R4, R12 ;  /* 0x000000042818723c */ /* 0x050ff0000004180c */
[C---:B------:R-:W-:Y:S08]  /*2860*/  HMMA.16816.F32.BF16 R36, R40.reuse, R16, R36 ;  /* 0x000000102824723c */ /* 0x040ff00000041824 */
[C---:B------:R-:W-:Y:S08]  /*2870*/  HMMA.16816.F32.BF16 R32, R40.reuse, R18, R32 ;  /* 0x000000122820723c */ /* 0x040ff00000041820 */
[C---:B------:R-:W-:Y:S08]  /*2880*/  HMMA.16816.F32.BF16 R28, R40.reuse, R8, R28 ;  /* 0x00000008281c723c */ /* 0x040ff0000004181c */
[----:B------:R-:W-:Y:S08]  /*2890*/  HMMA.16816.F32.BF16 R12, R40, R6, R48 ;  /* 0x00000006280c723c */ /* 0x000ff00000041830 */
[C---:B-----5:R-:W-:Y:S08]  /*28a0*/  HMMA.16816.F32.BF16 R68, R20.reuse, R16, R68 ;  /* 0x000000101444723c */ /* 0x060ff00000041844 */
[C---:B------:R-:W-:Y:S08]  /*28b0*/  HMMA.16816.F32.BF16 R64, R20.reuse, R18, R64 ;  /* 0x000000121440723c */ /* 0x040ff00000041840 */
[C---:B------:R-:W-:Y:S08]  /*28c0*/  HMMA.16816.F32.BF16 R60, R20.reuse, R8, R60 ;  /* 0x00000008143c723c */ /* 0x040ff0000004183c */
[C---:B------:R-:W-:Y:S08]  /*28d0*/  HMMA.16816.F32.BF16 R56, R20.reuse, R10, R56 ;  /* 0x0000000a1438723c */ /* 0x040ff00000041838 */
[C---:B------:R-:W-:Y:S08]  /*28e0*/  HMMA.16816.F32.BF16 R52, R20.reuse, R4, R52 ;  /* 0x000000041434723c */ /* 0x040ff00000041834 */
[----:B------:R-:W-:Y:S01]  /*28f0*/  HMMA.16816.F32.BF16 R44, R20, R6, R44 ;  /* 0x00000006142c723c */ /* 0x000fe2000004182c */
[----:B------:R-:W-:Y:S06]  /*2900*/  BAR.SYNC.DEFER_BLOCKING 0x0 ;  /* 0x0000000000007b1d */ /* 0x000fec0000010000 */
[----:B------:R-:W-:Y:S05]  /*2910*/  @!P0 BRA `(.L_x_386) ;  /* 0x000001a000008947 */ /* 0x000fea0003800000 */
[----:B------:R-:W-:Y:S02]  /*2920*/  IADD3 R4, -R232, 0x30, RZ ;  /* 0x00000030e8047810 */ /* 0x000fe40007ffe1ff */
[----:B------:R-:W-:-:S02]  /*2930*/  IADD3 R6, R148, -0x2, RZ ;  /* 0xfffffffe94067810 */ /* 0x000fc40007ffe0ff */
[----:B------:R-:W-:Y:S02]  /*2940*/  ISETP.GE.AND P2, PT, R4, 0x21, PT ;  /* 0x000000210400780c */ /* 0x000fe40003f46270 */
[----:B------:R-:W-:Y:S01]  /*2950*/  SHF.R.S32.HI R5, RZ, 0x1f, R6 ;  /* 0x0000001fff057819 */ /* 0x000fe20000011406 */
[-C--:B------:R-:W-:Y:S02]  /*2960*/  IMAD R3, R3, R6.reuse, RZ ;  /* 0x0000000603037224 */ /* 0x080fe400078e02ff */
[----:B------:R-:W-:-:S04]  /*2970*/  IMAD.WIDE.U32 R8, R98, R6, RZ ;  /* 0x0000000662087225 */ /* 0x000fc800078e00ff */
[----:B------:R-:W-:-:S04]  /*2980*/  IMAD R3, R5, R98, R3 ;  /* 0x0000006205037224 */ /* 0x000fc800078e0203 */
[----:B------:R-:W-:Y:S01]  /*2990*/  IMAD.IADD R3, R9, 0x1, R3 ;  /* 0x0000000109037824 */ /* 0x000fe200078e0203 */
[----:B------:R-:W-:-:S04]  /*29a0*/  @P2 IADD3 R6, P1, P0, R224, UR7, R8 ;  /* 0x00000007e0062c10 */ /* 0x000fc8000f83e008 */
[----:B------:R-:W-:Y:S02]  /*29b0*/  @P2 IADD3.X R5, R229, UR6, R3, P1, P0 ;  /* 0x00000006e5052c10 */ /* 0x000fe40008fe0403 */
[----:B------:R-:W-:-:S13]  /*29c0*/  ISETP.GE.AND P1, PT, R4, 0x1, PT ;  /* 0x000000010400780c */ /* 0x000fda0003f26270 */
[----:B------:R-:W-:-:S05]  /*29d0*/  @P1 IADD3 R8, P0, R224, R8, RZ ;  /* 0x00000008e0081210 */ /* 0x000fca0007f1e0ff */
[----:B------:R-:W-:Y:S01]  /*29e0*/  @P1 IMAD.X R3, R3, 0x1, R229, P0 ;  /* 0x0000000103031824 */ /* 0x000fe200000e06e5 */
[----:B------:R-:W-:-:S04]  /*29f0*/  @P2 LEA R4, P0, R6, c[0x0][0x1c8], 0x1 ;  /* 0x0000720006042a11 */ /* 0x000fc800078008ff */
[----:B------:R-:W-:Y:S02]  /*2a00*/  @P2 LEA.HI.X R5, R6, c[0x0][0x1cc], R5, 0x1, P0 ;  /* 0x0000730006052a11 */ /* 0x000fe400000f0c05 */
[----:B------:R-:W-:-:S04]  /*2a10*/  @P1 LEA R6, P0, R8, c[0x0][0x1c8], 0x1 ;  /* 0x0000720008061a11 */ /* 0x000fc800078008ff */
[----:B------:R-:W-:-:S05]  /*2a20*/  @P1 LEA.HI.X R7, R8, c[0x0][0x1cc], R3, 0x1, P0 ;  /* 0x0000730008071a11 */ /* 0x000fca00000f0c03 */
        /* <DEDUP_REMOVED lines=9> */
.L_x_386:
[----:B------:R-:W-:Y:S01]  /*2ac0*/  LOP3.LUT R96, R96, 0xffffffe0, RZ, 0xc0, !PT ;  /* 0xffffffe060607812 */ /* 0x000fe200078ec0ff */
[----:B------:R-:W-:Y:S01]  /*2ad0*/  ULDC UR8, c[0x0][0x324] ;  /* 0x0000c90000087ab9 */ /* 0x000fe20000000800 */
[----:B------:R-:W-:Y:S01]  /*2ae0*/  SHF.R.S32.HI R8, RZ, 0x1f, R95 ;  /* 0x0000001fff087819 */ /* 0x000fe2000001145f */
[----:B------:R-:W-:Y:S01]  /*2af0*/  ULOP3.LUT UR8, URZ, UR8, URZ, 0x33, !UPT ;  /* 0x000000083f087292 */ /* 0x000fe2000f8e333f */
[----:B------:R-:W-:Y:S01]  /*2b00*/  PLOP3.LUT P1, PT, PT, PT, UP2, 0x80, 0x0 ;  /* 0x000000000000781c */ /* 0x000fe20003f2f028 */
[----:B------:R-:W-:Y:S01]  /*2b10*/  IMAD.IADD R93, R93, 0x1, -R96 ;  /* 0x000000015d5d7824 */ /* 0x000fe200078e0a60 */
[----:B------:R-:W-:Y:S01]  /*2b20*/  LEA.HI R8, R8, R95, RZ, 0x2 ;  /* 0x0000005f08087211 */ /* 0x000fe200078f10ff */
[----:B------:R-:W0:Y:S01]  /*2b30*/  LDGDEPBAR ;  /* 0x00000000000079af */ /* 0x000e220000000000 */
[----:B------:R-:W-:-:S02]  /*2b40*/  PLOP3.LUT P0, PT, PT, PT, UP2, 0x80, 0x0 ;  /* 0x000000000000781c */ /* 0x000fc40003f0f028 */
[----:B-1----:R-:W-:Y:S02]  /*2b50*/  SHF.R.S32.HI R4, RZ, 0x1f, R93 ;  /* 0x0000001fff047819 */ /* 0x002fe4000001145d */
[----:B------:R-:W-:Y:S02]  /*2b60*/  LOP3.LUT R8, R8, 0xffffffc, RZ, 0xc0, !PT ;  /* 0x0ffffffc08087812 */ /* 0x000fe400078ec0ff */
[----:B------:R-:W-:Y:S02]  /*2b70*/  LEA.HI R3, R4, R93, RZ, 0x2 ;  /* 0x0000005d04037211 */ /* 0x000fe400078f10ff */
[----:B------:R-:W-:Y:S01]  /*2b80*/  LEA.HI R4, R97, R97, RZ, 0x1 ;  /* 0x0000006161047211 */ /* 0x000fe200078f08ff */
[----:B------:R-:W-:Y:S01]  /*2b90*/  IMAD.IADD R8, R95, 0x1, -R8 ;  /* 0x000000015f087824 */ /* 0x000fe200078e0a08 */
[----:B------:R-:W-:-:S03]  /*2ba0*/  LEA.HI.SX32 R5, R3, UR13, 0x1e ;  /* 0x0000000d03057c11 */ /* 0x000fc6000f8ff2ff */
[C---:B------:R-:W-:Y:S01]  /*2bb0*/  IMAD.SHL.U32 R6, R4.reuse, 0x20, RZ ;  /* 0x0000002004067824 */ /* 0x040fe200078e00ff */
[----:B------:R-:W-:Y:S01]  /*2bc0*/  LOP3.LUT R4, R4, 0x1ffffffe, RZ, 0xc0, !PT ;  /* 0x1ffffffe04047812 */ /* 0x000fe200078ec0ff */
[----:B------:R-:W-:-:S03]  /*2bd0*/  IMAD R5, R8, 0x10, R5 ;  /* 0x0000001008057824 */ /* 0x000fc600078e0205 */
[----:B------:R-:W-:Y:S01]  /*2be0*/  LOP3.LUT R6, R6, 0xffffffc0, RZ, 0xc0, !PT ;  /* 0xffffffc006067812 */ /* 0x000fe200078ec0ff */
[----:B------:R-:W-:-:S04]  /*2bf0*/  IMAD.IADD R4, R97, 0x1, -R4 ;  /* 0x0000000161047824 */ /* 0x000fc800078e0a04 */
[----:B------:R-:W-:-:S04]  /*2c00*/  IMAD.IADD R5, R6, 0x1, R5 ;  /* 0x0000000106057824 */ /* 0x000fc800078e0205 */
[----:B------:R-:W-:-:S04]  /*2c10*/  IMAD R222, R4, 0x8, R5 ;  /* 0x0000000804de7824 */ /* 0x000fc800078e0205 */
[----:B------:R-:W-:-:S04]  /*2c20*/  @P1 IMAD.HI.U32 R4, R222, c[0x0][0x2c8], RZ ;  /* 0x0000b200de041a27 */ /* 0x000fc800078e00ff */
[----:B------:R-:W-:Y:S01]  /*2c30*/  IMAD.MOV.U32 R49, RZ, RZ, R222 ;  /* 0x000000ffff317224 */ /* 0x000fe200078e00de */
[----:B------:R-:W-:Y:S02]  /*2c40*/  @P0 SHF.R.U32.HI R49, RZ, c[0x0][0x2cc], R4 ;  /* 0x0000b300ff310a19 */ /* 0x000fe40000011604 */
[----:B------:R-:W-:Y:S02]  /*2c50*/  LOP3.LUT R4, R3, 0x7ffffffc, RZ, 0xc0, !PT ;  /* 0x7ffffffc03047812 */ /* 0x000fe400078ec0ff */
[----:B------:R-:W-:Y:S01]  /*2c60*/  PLOP3.LUT P0, PT, PT, PT, UP1, 0x40, 0x0 ;  /* 0x000000000000781c */ /* 0x000fe20003f0e818 */
[----:B------:R-:W1:Y:S02]  /*2c70*/  SHFL.IDX PT, R3, R49, RZ, 0x1c1f ;  /* 0x001c1fff31037589 */ /* 0x000e6400000e0000 */
[----:B------:R-:W-:-:S04]  /*2c80*/  IMAD.IADD R4, R93, 0x1, -R4 ;  /* 0x000000015d047824 */ /* 0x000fc800078e0a04 */
[----:B------:R-:W-:-:S04]  /*2c90*/  IMAD.SHL.U32 R223, R4, 0x2, RZ ;  /* 0x0000000204df7824 */ /* 0x000fc800078e00ff */
[----:B------:R-:W-:Y:S01]  /*2ca0*/  IMAD.IADD R48, R94, 0x1, -R223 ;  /* 0x000000015e307824 */ /* 0x000fe200078e0adf */
[C---:B------:R-:W-:Y:S02]  /*2cb0*/  IADD3 R23, -R223.reuse, 0x1, R92 ;  /* 0x00000001df177810 */ /* 0x040fe40007ffe15c */
[----:B------:R-:W-:Y:S02]  /*2cc0*/  IADD3 R77, -R223, c[0x0][0x1d0], R94 ;  /* 0x00007400df4d7a10 */ /* 0x000fe40007ffe15e */
[----:B------:R-:W-:-:S04]  /*2cd0*/  IADD3 R23, R23, -c[0x0][0x168], RZ ;  /* 0x80005a0017177a10 */ /* 0x000fc80007ffe0ff */
[C---:B------:R-:W-:Y:S02]  /*2ce0*/  IADD3 R78, R23.reuse, c[0x0][0x328], RZ ;  /* 0x0000ca00174e7a10 */ /* 0x040fe40007ffe0ff */
[----:B------:R-:W-:-:S03]  /*2cf0*/  IADD3 R23, R23, UR8, RZ ;  /* 0x0000000817177c10 */ /* 0x000fc6000fffe0ff */
[--C-:B-1----:R-:W-:Y:S02]  /*2d00*/  IMAD.IADD R4, R78, 0x1, R3.reuse ;  /* 0x000000014e047824 */ /* 0x102fe400078e0203 */
[----:B------:R-:W-:-:S03]  /*2d10*/  IMAD.IADD R5, R23, 0x1, R3 ;  /* 0x0000000117057824 */ /* 0x000fc600078e0203 */
[----:B------:R-:W-:Y:S01]  /*2d20*/  IMNMX R9, R4, R77, PT ;  /* 0x0000004d04097217 */ /* 0x000fe20003800200 */
[----:B------:R-:W-:Y:S05]  /*2d30*/  @P0 BRA `(.L_x_387) ;  /* 0x0000015000000947 */ /* 0x000fea0003800000 */
[----:B------:R-:W-:Y:S01]  /*2d40*/  IADD3 R3, R3, c[0x0][0x1d0], RZ ;  /* 0x0000740003037a10 */ /* 0x000fe20007ffe0ff */
[----:B------:R-:W-:Y:S03]  /*2d50*/  BSSY B0, `(.L_x_388) ;  /* 0x000000f000007945 */ /* 0x000fe60003800000 */
[----:B------:R-:W-:-:S04]  /*2d60*/  IADD3 R7, R3, -c[0x0][0x168], RZ ;  /* 0x80005a0003077a10 */ /* 0x000fc80007ffe0ff */
        /* <DEDUP_REMOVED lines=9> */
.L_x_389:
[----:B------:R-:W-:-:S04]  /*2e00*/  MOV R3, c[0x0][0x32c] ;  /* 0x0000cb0000037a02 */ /* 0x000fc80000000f00 */
[----:B------:R-:W-:-:S13]  /*2e10*/  ISETP.NE.AND P0, PT, R3, 0x1, PT ;  /* 0x000000010300780c */ /* 0x000fda0003f05270 */
[----:B------:R-:W-:-:S05]  /*2e20*/  @P0 IMAD.HI.U32 R3, R7, c[0x0][0x330], RZ ;  /* 0x0000cc0007030a27 */ /* 0x000fca00078e00ff */
[----:B------:R-:W-:Y:S02]  /*2e30*/  @P0 SHF.R.U32.HI R7, RZ, c[0x0][0x334], R3 ;  /* 0x0000cd00ff070a19 */ /* 0x000fe40000011603 */
.L_x_390:
[----:B------:R-:W-:Y:S05]  /*2e40*/  BSYNC B0 ;  /* 0x0000000000007941 */ /* 0x000fea0003800000 */
.L_x_388:
[----:B------:R-:W-:-:S05]  /*2e50*/  IMAD R6, R7, c[0x0][0x32c], R48 ;  /* 0x0000cb0007067a24 */ /* 0x000fca00078e0230 */
[----:B------:R-:W-:Y:S02]  /*2e60*/  IADD3 R4, R6, c[0x0][0x32c], RZ ;  /* 0x0000cb0006047a10 */ /* 0x000fe40007ffe0ff */
[----:B------:R-:W-:Y:S02]  /*2e70*/  IMNMX R5, R5, R6, !PT ;  /* 0x0000000605057217 */ /* 0x000fe40007800200 */
[----:B------:R-:W-:Y:S02]  /*2e80*/  IMNMX R9, R9, R4, PT ;  /* 0x0000000409097217 */ /* 0x000fe40003800200 */
.L_x_387:
[----:B------:R-:W1:Y:S01]  /*2e90*/  SHFL.IDX PT, R4, R49, 0x1, 0x1c1f ;  /* 0x003c1f0031047f89 */ /* 0x000e6200000e0000 */
[----:B------:R-:W-:Y:S01]  /*2ea0*/  PLOP3.LUT P0, PT, PT, PT, UP1, 0x40, 0x0 ;  /* 0x000000000000781c */ /* 0x000fe20003f0e818 */
[--C-:B-1----:R-:W-:Y:S02]  /*2eb0*/  IMAD.IADD R6, R78, 0x1, R4.reuse ;  /* 0x000000014e067824 */ /* 0x102fe400078e0204 */
[----:B------:R-:W-:-:S03]  /*2ec0*/  IMAD.IADD R3, R23, 0x1, R4 ;  /* 0x0000000117037824 */ /* 0x000fc600078e0204 */
[----:B------:R-:W-:-:S07]  /*2ed0*/  IMNMX R79, R6, R77, PT ;  /* 0x0000004d064f7217 */ /* 0x000fce0003800200 */
        /* <DEDUP_REMOVED lines=13> */
.L_x_393:
[----:B------:R-:W-:-:S04]  /*2fb0*/  MOV R4, c[0x0][0x32c] ;  /* 0x0000cb0000047a02 */ /* 0x000fc80000000f00 */
[----:B------:R-:W-:-:S13]  /*2fc0*/  ISETP.NE.AND P0, PT, R4, 0x1, PT ;  /* 0x000000010400780c */ /* 0x000fda0003f05270 */
[----:B------:R-:W-:-:S05]  /*2fd0*/  @P0 IMAD.HI.U32 R4, R7, c[0x0][0x330], RZ ;  /* 0x0000cc0007040a27 */ /* 0x000fca00078e00ff */
[----:B------:R-:W-:Y:S02]  /*2fe0*/  @P0 SHF.R.U32.HI R7, RZ, c[0x0][0x334], R4 ;  /* 0x0000cd00ff070a19 */ /* 0x000fe40000011604 */
.L_x_394:
[----:B------:R-:W-:Y:S05]  /*2ff0*/  BSYNC B0 ;  /* 0x0000000000007941 */ /* 0x000fea0003800000 */
.L_x_392:
[----:B------:R-:W-:-:S05]  /*3000*/  IMAD R6, R7, c[0x0][0x32c], R48 ;  /* 0x0000cb0007067a24 */ /* 0x000fca00078e0230 */
[----:B------:R-:W-:Y:S02]  /*3010*/  IADD3 R4, R6, c[0x0][0x32c], RZ ;  /* 0x0000cb0006047a10 */ /* 0x000fe40007ffe0ff */
[----:B------:R-:W-:Y:S02]  /*3020*/  IMNMX R3, R3, R6, !PT ;  /* 0x0000000603037217 */ /* 0x000fe40007800200 */
[----:B------:R-:W-:Y:S02]  /*3030*/  IMNMX R79, R79, R4, PT ;  /* 0x000000044f4f7217 */ /* 0x000fe40003800200 */
.L_x_391:
[C---:B------:R-:W-:Y:S02]  /*3040*/  ISETP.GE.AND P0, PT, R94.reuse, 0x2, PT ;  /* 0x000000025e00780c */ /* 0x040fe40003f06270 */
[----:B------:R-:W-:Y:S02]  /*3050*/  ISETP.GE.AND P1, PT, R94, 0x9, PT ;  /* 0x000000095e00780c */ /* 0x000fe40003f26270 */
[----:B------:R-:W-:Y:S02]  /*3060*/  P2R R7, PR, RZ, 0x1 ;  /* 0x00000001ff077803 */ /* 0x000fe40000000000 */
[----:B------:R-:W-:-:S02]  /*3070*/  ISETP.GT.AND P0, PT, R5, 0x1, !P0 ;  /* 0x000000010500780c */ /* 0x000fc40004704270 */
[----:B------:R-:W-:Y:S02]  /*3080*/  P2R R76, PR, RZ, 0x2 ;  /* 0x00000002ff4c7803 */ /* 0x000fe40000000000 */
[----:B------:R-:W-:Y:S02]  /*3090*/  ISETP.LT.OR P0, PT, R9, 0x2, P0 ;  /* 0x000000020900780c */ /* 0x000fe40000701670 */
[C---:B------:R-:W-:Y:S02]  /*30a0*/  ISETP.GE.AND P2, PT, R94.reuse, 0x29, PT ;  /* 0x000000295e00780c */ /* 0x040fe40003f46270 */
[----:B------:R-:W-:Y:S02]  /*30b0*/  FSEL R6, R69, -INF , !P0 ;  /* 0xff80000045067808 */ /* 0x000fe40004000000 */
[----:B------:R-:W-:Y:S02]  /*30c0*/  ISETP.GT.AND P0, PT, R5, 0x8, !P1 ;  /* 0x000000080500780c */ /* 0x000fe40004f04270 */
[----:B------:R-:W-:-:S02]  /*30d0*/  ISETP.GE.AND P1, PT, R94, 0xa, PT ;  /* 0x0000000a5e00780c */ /* 0x000fc40003f26270 */
[----:B------:R-:W-:Y:S02]  /*30e0*/  ISETP.LT.OR P0, PT, R9, 0x9, P0 ;  /* 0x000000090900780c */ /* 0x000fe40000701670 */
[----:B------:R-:W-:Y:S02]  /*30f0*/  P2R R69, PR, RZ, 0x2 ;  /* 0x00000002ff457803 */ /* 0x000fe40000000000 */
[----:B------:R-:W-:Y:S02]  /*3100*/  FSEL R64, R64, -INF , !P0 ;  /* 0xff80000040407808 */ /* 0x000fe40004000000 */
[----:B------:R-:W-:Y:S02]  /*3110*/  ISETP.GT.AND P0, PT, R5, 0x9, !P1 ;  /* 0x000000090500780c */ /* 0x000fe40004f04270 */
[----:B------:R-:W-:Y:S02]  /*3120*/  ISETP.GE.AND P1, PT, R94, 0x11, PT ;  /* 0x000000115e00780c */ /* 0x000fe40003f26270 */
[----:B------:R-:W-:-:S04]  /*3130*/  ISETP.LT.OR P0, PT, R9, 0xa, P0 ;  /* 0x0000000a0900780c */ /* 0x000fc80000701670 */
[----:B------:R-:W-:Y:S02]  /*3140*/  FSEL R4, R65, -INF , !P0 ;  /* 0xff80000041047808 */ /* 0x000fe40004000000 */
[----:B------:R-:W-:Y:S02]  /*3150*/  ISETP.GT.AND P0, PT, R5, 0x10, !P1 ;  /* 0x000000100500780c */ /* 0x000fe40004f04270 */
[----:B------:R-:W-:Y:S02]  /*3160*/  P2R R65, PR, RZ, 0x2 ;  /* 0x00000002ff417803 */ /* 0x000fe40000000000 */
[----:B------:R-:W-:Y:S02]  /*3170*/  ISETP.LT.OR P0, PT, R9, 0x11, P0 ;  /* 0x000000110900780c */ /* 0x000fe40000701670 */
[----:B------:R-:W-:Y:S02]  /*3180*/  ISETP.GE.AND P1, PT, R94, 0x12, PT ;  /* 0x000000125e00780c */ /* 0x000fe40003f26270 */
[----:B------:R-:W-:-:S02]  /*3190*/  FSEL R40, R60, -INF , !P0 ;  /* 0xff8000003c287808 */ /* 0x000fc40004000000 */
[----:B------:R-:W-:Y:S02]  /*31a0*/  ISETP.GT.AND P0, PT, R5, 0x11, !P1 ;  /* 0x000000110500780c */ /* 0x000fe40004f04270 */
[----:B------:R-:W-:Y:S02]  /*31b0*/  P2R R60, PR, RZ, 0x2 ;  /* 0x00000002ff3c7803 */ /* 0x000fe40000000000 */
[----:B------:R-:W-:Y:S02]  /*31c0*/  ISETP.LT.OR P0, PT, R9, 0x12, P0 ;  /* 0x000000120900780c */ /* 0x000fe40000701670 */
[----:B------:R-:W-:Y:S02]  /*31d0*/  ISETP.GE.AND P1, PT, R94, 0x19, PT ;  /* 0x000000195e00780c */ /* 0x000fe40003f26270 */
[----:B------:R-:W-:Y:S02]  /*31e0*/  FSEL R10, R61, -INF , !P0 ;  /* 0xff8000003d0a7808 */ /* 0x000fe40004000000 */
[----:B------:R-:W-:-:S02]  /*31f0*/  ISETP.GT.AND P0, PT, R5, 0x18, !P1 ;  /* 0x000000180500780c */ /* 0x000fc40004f04270 */
[----:B------:R-:W-:Y:S02]  /*3200*/  P2R R51, PR, RZ, 0x2 ;  /* 0x00000002ff337803 */ /* 0x000fe40000000000 */
[----:B------:R-:W-:Y:S02]  /*3210*/  ISETP.LT.OR P0, PT, R9, 0x19, P0 ;  /* 0x000000190900780c */ /* 0x000fe40000701670 */
[----:B------:R-:W-:Y:S02]  /*3220*/  ISETP.GE.AND P1, PT, R94, 0x1a, PT ;  /* 0x0000001a5e00780c */ /* 0x000fe40003f26270 */
[----:B------:R-:W-:Y:S02]  /*3230*/  FSEL R56, R56, -INF , !P0 ;  /* 0xff80000038387808 */ /* 0x000fe40004000000 */
[----:B------:R-:W-:Y:S02]  /*3240*/  ISETP.GT.AND P0, PT, R5, 0x19, !P1 ;  /* 0x000000190500780c */ /* 0x000fe40004f04270 */
[----:B------:R-:W-:-:S02]  /*3250*/  P2R R50, PR, RZ, 0x2 ;  /* 0x00000002ff327803 */ /* 0x000fc40000000000 */
[----:B------:R-:W-:Y:S02]  /*3260*/  ISETP.LT.OR P0, PT, R9, 0x1a, P0 ;  /* 0x0000001a0900780c */ /* 0x000fe40000701670 */
[----:B------:R-:W-:Y:S02]  /*3270*/  ISETP.GE.AND P1, PT, R94, 0x21, PT ;  /* 0x000000215e00780c */ /* 0x000fe40003f26270 */
[----:B------:R-:W-:Y:S02]  /*3280*/  FSEL R8, R57, -INF , !P0 ;  /* 0xff80000039087808 */ /* 0x000fe40004000000 */
[----:B------:R-:W-:Y:S02]  /*3290*/  ISETP.GT.AND P0, PT, R5, 0x20, !P1 ;  /* 0x000000200500780c */ /* 0x000fe40004f04270 */
[----:B------:R-:W-:Y:S02]  /*32a0*/  P2R R43, PR, RZ, 0x2 ;  /* 0x00000002ff2b7803 */ /* 0x000fe40000000000 */
[----:B------:R-:W-:-:S02]  /*32b0*/  ISETP.LT.OR P0, PT, R9, 0x21, P0 ;  /* 0x000000210900780c */ /* 0x000fc40000701670 */
[----:B------:R-:W-:Y:S02]  /*32c0*/  ISETP.GE.AND P1, PT, R94, 0x22, PT ;  /* 0x000000225e00780c */ /* 0x000fe40003f26270 */
[----:B------:R-:W-:Y:S02]  /*32d0*/  FSEL R22, R52, -INF , !P0 ;  /* 0xff80000034167808 */ /* 0x000fe40004000000 */
[----:B------:R-:W-:Y:S02]  /*32e0*/  ISETP.GT.AND P0, PT, R5, 0x21, !P1 ;  /* 0x000000210500780c */ /* 0x000fe40004f04270 */
[----:B------:R-:W-:Y:S02]  /*32f0*/  P2R R42, PR, RZ, 0x2 ;  /* 0x00000002ff2a7803 */ /* 0x000fe40000000000 */
[----:B------:R-:W-:Y:S02]  /*3300*/  ISETP.LT.OR P0, PT, R9, 0x22, P0 ;  /* 0x000000220900780c */ /* 0x000fe40000701670 */
[----:B------:R-:W-:-:S02]  /*3310*/  ISETP.GE.AND P1, PT, R94, 0x1, PT ;  /* 0x000000015e00780c */ /* 0x000fc40003f26270 */
[----:B------:R-:W-:Y:S02]  /*3320*/  FSEL R21, R53, -INF , !P0 ;  /* 0xff80000035157808 */ /* 0x000fe40004000000 */
[----:B------:R-:W-:-:S04]  /*3330*/  ISETP.GT.AND P0, PT, R5, 0x28, !P2 ;  /* 0x000000280500780c */ /* 0x000fc80005704270 */
[----:B------:R-:W-:-:S04]  /*3340*/  ISETP.LT.OR P0, PT, R9, 0x29, P0 ;  /* 0x000000290900780c */ /* 0x000fc80000701670 */
[----:B------:R-:W-:Y:S02]  /*3350*/  FSEL R20, R44, -INF , !P0 ;  /* 0xff8000002c147808 */ /* 0x000fe40004000000 */
[----:B------:R-:W-:Y:S02]  /*3360*/  ISETP.GT.AND P0, PT, R5, RZ, !P1 ;  /* 0x000000ff0500720c */ /* 0x000fe40004f04270 */
[----:B------:R-:W-:Y:S02]  /*3370*/  P2R R44, PR, RZ, 0x2 ;  /* 0x00000002ff2c7803 */ /* 0x000fe40000000000 */
[----:B------:R-:W-:Y:S02]  /*3380*/  ISETP.LT.OR P0, PT, R9, 0x1, P0 ;  /* 0x000000010900780c */ /* 0x000fe40000701670 */
[----:B------:R-:W-:Y:S02]  /*3390*/  ISETP.GE.AND P1, PT, R94, 0x2a, PT ;  /* 0x0000002a5e00780c */ /* 0x000fe40003f26270 */
[----:B------:R-:W-:-:S02]  /*33a0*/  FSEL R68, R68, -INF , !P0 ;  /* 0xff80000044447808 */ /* 0x000fc40004000000 */
[----:B------:R-:W-:Y:S02]  /*33b0*/  ISETP.GT.AND P0, PT, R5, 0x29, !P1 ;  /* 0x000000290500780c */ /* 0x000fe40004f04270 */
[----:B------:R-:W1:Y:S02]  /*33c0*/  SHFL.IDX PT, R5, R49, 0x2, 0x1c1f ;  /* 0x005c1f0031057f89 */ /* 0x000e6400000e0000 */
[----:B------:R-:W-:-:S04]  /*33d0*/  ISETP.LT.OR P0, PT, R9, 0x2a, P0 ;  /* 0x0000002a0900780c */ /* 0x000fc80000701670 */
[----:B------:R-:W-:Y:S02]  /*33e0*/  FSEL R18, R45, -INF , !P0 ;  /* 0xff8000002d127808 */ /* 0x000fe40004000000 */
        /* <DEDUP_REMOVED lines=17> */
.L_x_397:
[----:B------:R-:W-:-:S04]  /*3500*/  MOV R5, c[0x0][0x32c] ;  /* 0x0000cb0000057a02 */ /* 0x000fc80000000f00 */
[----:B------:R-:W-:-:S13]  /*3510*/  ISETP.NE.AND P0, PT, R5, 0x1, PT ;  /* 0x000000010500780c */ /* 0x000fda0003f05270 */
[----:B------:R-:W-:-:S05]  /*3520*/  @P0 IMAD.HI.U32 R5, R9, c[0x0][0x330], RZ ;  /* 0x0000cc0009050a27 */ /* 0x000fca00078e00ff */
[----:B------:R-:W-:Y:S02]  /*3530*/  @P0 SHF.R.U32.HI R9, RZ, c[0x0][0x334], R5 ;  /* 0x0000cd00ff090a19 */ /* 0x000fe40000011605 */
.L_x_398:
[----:B------:R-:W-:Y:S05]  /*3540*/  BSYNC B0 ;  /* 0x0000000000007941 */ /* 0x000fea0003800000 */
.L_x_396:
[----:B------:R-:W-:-:S05]  /*3550*/  IMAD R16, R9, c[0x0][0x32c], R48 ;  /* 0x0000cb0009107a24 */ /* 0x000fca00078e0230 */
[----:B------:R-:W-:Y:S02]  /*3560*/  IADD3 R5, R16, c[0x0][0x32c], RZ ;  /* 0x0000cb0010057a10 */ /* 0x000fe40007ffe0ff */
[----:B------:R-:W-:Y:S02]  /*3570*/  IMNMX R45, R45, R16, !PT ;  /* 0x000000102d2d7217 */ /* 0x000fe40007800200 */
[----:B------:R-:W-:Y:S02]  /*3580*/  IMNMX R52, R52, R5, PT ;  /* 0x0000000534347217 */ /* 0x000fe40003800200 */
.L_x_395:
[----:B------:R-:W-:Y:S02]  /*3590*/  ISETP.NE.AND P0, PT, R76, RZ, PT ;  /* 0x000000ff4c00720c */ /* 0x000fe40003f05270 */
[----:B------:R-:W-:Y:S02]  /*35a0*/  P2R R80, PR, RZ, 0x40 ;  /* 0x00000040ff507803 */ /* 0x000fe40000000000 */
[----:B------:R-:W-:Y:S02]  /*35b0*/  ISETP.GT.AND P0, PT, R3, 0x8, !P0 ;  /* 0x000000080300780c */ /* 0x000fe40004704270 */
[----:B------:R-:W-:-:S02]  /*35c0*/  ISETP.NE.AND P6, PT, R51, RZ, PT ;  /* 0x000000ff3300720c */ /* 0x000fc40003fc5270 */
[----:B------:R-:W-:Y:S02]  /*35d0*/  ISETP.LT.OR P0, PT, R79, 0x9, P0 ;  /* 0x000000094f00780c */ /* 0x000fe40000701670 */
[----:B------:R-:W-:Y:S02]  /*35e0*/  P2R R61, PR, RZ, 0x20 ;  /* 0x00000020ff3d7803 */ /* 0x000fe40000000000 */
[----:B------:R-:W-:Y:S02]  /*35f0*/  FSEL R5, R66, -INF , !P0 ;  /* 0xff80000042057808 */ /* 0x000fe40004000000 */
[----:B------:R-:W-:Y:S02]  /*3600*/  ISETP.NE.AND P0, PT, R69, RZ, PT ;  /* 0x000000ff4500720c */ /* 0x000fe40003f05270 */
[----:B------:R-:W-:Y:S02]  /*3610*/  ISETP.NE.AND P5, PT, R50, RZ, PT ;  /* 0x000000ff3200720c */ /* 0x000fe40003fa5270 */
[----:B------:R-:W-:-:S02]  /*3620*/  ISETP.GT.AND P0, PT, R3, 0x9, !P0 ;  /* 0x000000090300780c */ /* 0x000fc40004704270 */
[----:B------:R-:W-:Y:S02]  /*3630*/  P2R R57, PR, RZ, 0x10 ;  /* 0x00000010ff397803 */ /* 0x000fe40000000000 */
[----:B------:R-:W-:Y:S02]  /*3640*/  ISETP.LT.OR P0, PT, R79, 0xa, P0 ;  /* 0x0000000a4f00780c */ /* 0x000fe40000701670 */
[----:B------:R-:W-:Y:S02]  /*3650*/  ISETP.NE.AND P4, PT, R43, RZ, PT ;  /* 0x000000ff2b00720c */ /* 0x000fe40003f85270 */
[----:B------:R-:W-:Y:S02]  /*3660*/  FSEL R67, R67, -INF , !P0 ;  /* 0xff80000043437808 */ /* 0x000fe40004000000 */
[----:B------:R-:W-:Y:S02]  /*3670*/  ISETP.NE.AND P0, PT, R65, RZ, PT ;  /* 0x000000ff4100720c */ /* 0x000fe40003f05270 */
[----:B------:R-:W-:-:S02]  /*3680*/  P2R R53, PR, RZ, 0x8 ;  /* 0x00000008ff357803 */ /* 0x000fc40000000000 */
[----:B------:R-:W-:Y:S02]  /*3690*/  ISETP.GT.AND P0, PT, R3, 0x10, !P0 ;  /* 0x000000100300780c */ /* 0x000fe40004704270 */
[----:B------:R-:W-:Y:S02]  /*36a0*/  ISETP.NE.AND P3, PT, R42, RZ, PT ;  /* 0x000000ff2a00720c */ /* 0x000fe40003f65270 */
[----:B------:R-:W-:-:S04]  /*36b0*/  ISETP.LT.OR P0, PT, R79, 0x11, P0 ;  /* 0x000000114f00780c */ /* 0x000fc80000701670 */
[----:B------:R-:W-:Y:S02]  /*36c0*/  FSEL R41, R62, -INF , !P0 ;  /* 0xff8000003e297808 */ /* 0x000fe40004000000 */
[----:B------:R-:W-:Y:S02]  /*36d0*/  ISETP.NE.AND P0, PT, R60, RZ, PT ;  /* 0x000000ff3c00720c */ /* 0x000fe40003f05270 */
[----:B------:R-:W-:Y:S02]  /*36e0*/  P2R R62, PR, RZ, 0x40 ;  /* 0x00000040ff3e7803 */ /* 0x000fe40000000000 */
[----:B------:R-:W-:-:S04]  /*36f0*/  ISETP.GT.AND P0, PT, R3, 0x11, !P0 ;  /* 0x000000110300780c */ /* 0x000fc80004704270 */
[----:B------:R-:W-:-:S04]  /*3700*/  ISETP.LT.OR P0, PT, R79, 0x12, P0 ;  /* 0x000000124f00780c */ /* 0x000fc80000701670 */
[----:B------:R-:W-:Y:S02]  /*3710*/  FSEL R11, R63, -INF , !P0 ;  /* 0xff8000003f0b7808 */ /* 0x000fe40004000000 */
[----:B------:R-:W-:Y:S02]  /*3720*/  ISETP.GT.AND P0, PT, R3, 0x18, !P6 ;  /* 0x000000180300780c */ /* 0x000fe40007704270 */
[----:B------:R-:W-:Y:S02]  /*3730*/  ISETP.NE.AND P6, PT, R44, RZ, PT ;  /* 0x000000ff2c00720c */ /* 0x000fe40003fc5270 */
[----:B------:R-:W-:-:S04]  /*3740*/  ISETP.LT.OR P0, PT, R79, 0x19, P0 ;  /* 0x000000194f00780c */ /* 0x000fc80000701670 */
[----:B------:R-:W-:Y:S02]  /*3750*/  FSEL R9, R58, -INF , !P0 ;  /* 0xff8000003a097808 */ /* 0x000fe40004000000 */
[----:B------:R-:W-:-:S04]  /*3760*/  ISETP.GT.AND P0, PT, R3, 0x19, !P5 ;  /* 0x000000190300780c */ /* 0x000fc80006f04270 */
        /* <DEDUP_REMOVED lines=8> */
[----:B------:R-:W-:-:S04]  /*37f0*/  ISETP.NE.AND P0, PT, R7, RZ, PT ;  /* 0x000000ff0700720c */ /* 0x000fc80003f05270 */
[----:B------:R-:W-:-:S04]  /*3800*/  ISETP.GT.AND P0, PT, R3, 0x1, !P0 ;  /* 0x000000010300780c */ /* 0x000fc80004704270 */
[----:B------:R-:W-:-:S04]  /*3810*/  ISETP.LT.OR P0, PT, R79, 0x2, P0 ;  /* 0x000000024f00780c */ /* 0x000fc80000701670 */
[----:B------:R-:W-:Y:S02]  /*3820*/  FSEL R71, R71, -INF , !P0 ;  /* 0xff80000047477808 */ /* 0x000fe40004000000 */
[----:B------:R-:W-:-:S04]  /*3830*/  ISETP.GT.AND P0, PT, R3, RZ, !P6 ;  /* 0x000000ff0300720c */ /* 0x000fc80007704270 */
        /* <DEDUP_REMOVED lines=8> */
[----:B------:R-:W-:Y:S02]  /*38c0*/  ISETP.GT.AND P0, PT, R45, RZ, !P6 ;  /* 0x000000ff2d00720c */ /* 0x000fe40007704270 */
[----:B------:R-:W-:Y:S02]  /*38d0*/  ISETP.NE.AND P6, PT, R62, RZ, PT ;  /* 0x000000ff3e00720c */ /* 0x000fe40003fc5270 */
[----:B------:R-:W-:-:S04]  /*38e0*/  ISETP.LT.OR P0, PT, R52, 0x1, P0 ;  /* 0x000000013400780c */ /* 0x000fc80000701670 */
[----:B------:R-:W-:Y:S02]  /*38f0*/  FSEL R110, R36, -INF , !P0 ;  /* 0xff800000246e7808 */ /* 0x000fe40004000000 */
[----:B------:R-:W-:-:S04]  /*3900*/  ISETP.NE.AND P0, PT, R7, RZ, PT ;  /* 0x000000ff0700720c */ /* 0x000fc80003f05270 */
[----:B------:R-:W-:-:S04]  /*3910*/  ISETP.GT.AND P0, PT, R45, 0x1, !P0 ;  /* 0x000000012d00780c */ /* 0x000fc80004704270 */
        /* <DEDUP_REMOVED lines=18> */
[----:B------:R-:W-:Y:S02]  /*3a40*/  ISETP.GT.AND P0, PT, R45, 0x18, !P6 ;  /* 0x000000182d00780c */ /* 0x000fe40007704270 */
[----:B------:R-:W-:Y:S02]  /*3a50*/  ISETP.NE.AND P6, PT, R80, RZ, PT ;  /* 0x000000ff5000720c */ /* 0x000fe40003fc5270 */
        /* <DEDUP_REMOVED lines=17> */
[----:B------:R-:W1:Y:S01]  /*3b70*/  SHFL.IDX PT, R12, R49, 0x3, 0x1c1f ;  /* 0x007c1f00310c7f89 */ /* 0x000e6200000e0000 */
[----:B------:R-:W-:-:S04]  /*3b80*/  ISETP.GT.AND P0, PT, R45, 0x29, !P1 ;  /* 0x000000292d00780c */ /* 0x000fc80004f04270 */
        /* <DEDUP_REMOVED lines=19> */
.L_x_401:
[----:B------:R-:W-:-:S04]  /*3cc0*/  MOV R12, c[0x0][0x32c] ;  /* 0x0000cb00000c7a02 */ /* 0x000fc80000000f00 */
[----:B------:R-:W-:-:S13]  /*3cd0*/  ISETP.NE.AND P0, PT, R12, 0x1, PT ;  /* 0x000000010c00780c */ /* 0x000fda0003f05270 */
[----:B------:R-:W-:-:S05]  /*3ce0*/  @P0 IMAD.HI.U32 R12, R25, c[0x0][0x330], RZ ;  /* 0x0000cc00190c0a27 */ /* 0x000fca00078e00ff */
[----:B------:R-:W-:Y:S02]  /*3cf0*/  @P0 SHF.R.U32.HI R25, RZ, c[0x0][0x334], R12 ;  /* 0x0000cd00ff190a19 */ /* 0x000fe4000001160c */
.L_x_402:
[----:B------:R-:W-:Y:S05]  /*3d00*/  BSYNC B0 ;  /* 0x0000000000007941 */ /* 0x000fea0003800000 */
.L_x_400:
[----:B------:R-:W-:-:S05]  /*3d10*/  IMAD R48, R25, c[0x0][0x32c], R48 ;  /* 0x0000cb0019307a24 */ /* 0x000fca00078e0230 */
[----:B------:R-:W-:Y:S02]  /*3d20*/  IADD3 R12, R48, c[0x0][0x32c], RZ ;  /* 0x0000cb00300c7a10 */ /* 0x000fe40007ffe0ff */
[----:B------:R-:W-:Y:S02]  /*3d30*/  IMNMX R23, R23, R48, !PT ;  /* 0x0000003017177217 */ /* 0x000fe40007800200 */
[----:B------:R-:W-:Y:S02]  /*3d40*/  IMNMX R13, R13, R12, PT ;  /* 0x0000000c0d0d7217 */ /* 0x000fe40003800200 */
.L_x_399:
[----:B------:R-:W-:Y:S01]  /*3d50*/  ISETP.NE.AND P0, PT, R76, RZ, PT ;  /* 0x000000ff4c00720c */ /* 0x000fe20003f05270 */
[----:B------:R-:W-:Y:S01]  /*3d60*/  IMAD.SHL.U32 R214, R2, 0x2, RZ ;  /* 0x0000000202d67824 */ /* 0x000fe200078e00ff */
[C---:B------:R-:W-:Y:S01]  /*3d70*/  ISETP.GT.AND P2, PT, R23.reuse, 0x28, !P2 ;  /* 0x000000281700780c */ /* 0x040fe20005744270 */
[----:B------:R-:W-:Y:S01]  /*3d80*/  ULDC.64 UR4, c[0x0][0x2c8] ;  /* 0x0000b20000047ab9 */ /* 0x000fe20000000a00 */
[C---:B------:R-:W-:Y:S01]  /*3d90*/  ISETP.GT.AND P0, PT, R23.reuse, 0x8, !P0 ;  /* 0x000000081700780c */ /* 0x040fe20004704270 */
[----:B------:R-:W-:Y:S01]  /*3da0*/  IMAD R212, R0, 0x2, R214 ;  /* 0x0000000200d47824 */ /* 0x000fe200078e02d6 */
[----:B------:R-:W-:Y:S01]  /*3db0*/  ISETP.GT.AND P1, PT, R23, 0x29, !P1 ;  /* 0x000000291700780c */ /* 0x000fe20004f24270 */
[----:B------:R-:W-:Y:S01]  /*3dc0*/  LDSM.16.MT88.4 R136, [R214+0x100] ;  /* 0x00010000d688783b */ /* 0x000fe20000004200 */
[C---:B------:R-:W-:Y:S01]  /*3dd0*/  ISETP.LT.OR P0, PT, R13.reuse, 0x9, P0 ;  /* 0x000000090d00780c */ /* 0x040fe20000701670 */
[----:B------:R-:W-:Y:S01]  /*3de0*/  UIMAD.WIDE.U32 UR14, UR13, UR4, URZ ;  /* 0x000000040d0e72a5 */ /* 0x000fe2000f8e003f */
[----:B------:R-:W-:Y:S01]  /*3df0*/  ISETP.LT.OR P2, PT, R13, 0x29, P2 ;  /* 0x000000290d00780c */ /* 0x000fe20001741670 */
[----:B------:R-:W-:Y:S01]  /*3e00*/  LDSM.16.MT88.4 R112, [R212+0x100] ;  /* 0x00010000d470783b */ /* 0x000fe20000004200 */
[----:B------:R-:W-:Y:S01]  /*3e10*/  FSEL R92, R34, -INF , !P0 ;  /* 0xff800000225c7808 */ /* 0x000fe20004000000 */
[----:B------:R-:W-:Y:S01]  /*3e20*/  @UP2 USHF.R.U32.HI UR13, URZ, UR5, UR15 ;  /* 0x000000053f0d2299 */ /* 0x000fe2000801160f */
[----:B------:R-:W-:Y:S01]  /*3e30*/  ISETP.NE.AND P0, PT, R69, RZ, PT ;  /* 0x000000ff4500720c */ /* 0x000fe20003f05270 */
[----:B------:R-:W-:Y:S01]  /*3e40*/  LDSM.16.MT88.4 R132, [R214+0xd00] ;  /* 0x000d0000d684783b */ /* 0x000fe20000004200 */
[----:B------:R-:W-:Y:S01]  /*3e50*/  ISETP.LT.OR P1, PT, R13, 0x2a, P1 ;  /* 0x0000002a0d00780c */ /* 0x000fe20000f21670 */
[----:B------:R-:W-:Y:S01]  /*3e60*/  UIADD3 UR4, UR12, UR13, URZ ;  /* 0x0000000d0c047290 */ /* 0x000fe2000fffe03f */
[----:B------:R-:W-:Y:S01]  /*3e70*/  ISETP.GT.AND P0, PT, R23, 0x9, !P0 ;  /* 0x000000091700780c */ /* 0x000fe20004704270 */
[----:B------:R-:W-:Y:S01]  /*3e80*/  LDSM.16.MT88.4 R76, [R214+0x1900] ;  /* 0x00190000d64c783b */ /* 0x000fe20000004200 */
[----:B------:R-:W-:Y:S01]  /*3e90*/  FSEL R187, R14, -INF , !P2 ;  /* 0xff8000000ebb7808 */ /* 0x000fe20005000000 */
[----:B------:R-:W-:Y:S01]  /*3ea0*/  ULDC UR13, c[0x0][0x328] ;  /* 0x0000ca00000d7ab9 */ /* 0x000fe20000000800 */
[----:B------:R-:W-:Y:S01]  /*3eb0*/  ISETP.LT.OR P0, PT, R13, 0xa, P0 ;  /* 0x0000000a0d00780c */ /* 0x000fe20000701670 */
[----:B------:R-:W-:Y:S01]  /*3ec0*/  LDSM.16.MT88.4 R156, [R214+0x500] ;  /* 0x00050000d69c783b */ /* 0x000fe20000004200 */
[----:B------:R-:W-:Y:S01]  /*3ed0*/  FSEL R189, R15, -INF , !P1 ;  /* 0xff8000000fbd7808 */ /* 0x000fe20004800000 */
[----:B------:R-:W-:Y:S01]  /*3ee0*/  UIADD3 UR13, UR4, UR13, URZ ;  /* 0x0000000d040d7290 */ /* 0x000fe2000fffe03f */
[----:B------:R-:W-:-:S02]  /*3ef0*/  FSEL R90, R35, -INF , !P0 ;  /* 0xff800000235a7808 */ /* 0x000fc40004000000 */
[----:B------:R-:W-:Y:S01]  /*3f00*/  ISETP.NE.AND P0, PT, R65, RZ, PT ;  /* 0x000000ff4100720c */ /* 0x000fe20003f05270 */
[----:B------:R-:W-:Y:S01]  /*3f10*/  LDSM.16.MT88.4 R32, [R212+0x1d00] ;  /* 0x001d0000d420783b */ /* 0x000fe20000004200 */
[----:B------:R-:W-:Y:S02]  /*3f20*/  IADD3 R230, R148, -0x2, RZ ;  /* 0xfffffffe94e67810 */ /* 0x000fe40007ffe0ff */
[----:B------:R-:W-:-:S04]  /*3f30*/  ISETP.GT.AND P0, PT, R23, 0x10, !P0 ;  /* 0x000000101700780c */ /* 0x000fc80004704270 */
[----:B------:R-:W-:-:S04]  /*3f40*/  ISETP.LT.OR P0, PT, R13, 0x11, P0 ;  /* 0x000000110d00780c */ /* 0x000fc80000701670 */
[----:B------:R-:W-:Y:S02]  /*3f50*/  FSEL R88, R30, -INF , !P0 ;  /* 0xff8000001e587808 */ /* 0x000fe40004000000 */
[----:B------:R-:W-:Y:S02]  /*3f60*/  ISETP.NE.AND P0, PT, R60, RZ, PT ;  /* 0x000000ff3c00720c */ /* 0x000fe40003f05270 */
[----:B------:R-:W-:Y:S02]  /*3f70*/  LDSM.16.MT88.4 R60, [R212+0xd00] ;  /* 0x000d0000d43c783b */ /* 0x000fe40000004200 */
[----:B------:R-:W-:-:S04]  /*3f80*/  ISETP.GT.AND P0, PT, R23, 0x11, !P0 ;  /* 0x000000111700780c */ /* 0x000fc80004704270 */
[----:B------:R-:W-:-:S04]  /*3f90*/  ISETP.LT.OR P0, PT, R13, 0x12, P0 ;  /* 0x000000120d00780c */ /* 0x000fc80000701670 */
[----:B------:R-:W-:Y:S02]  /*3fa0*/  FSEL R72, R31, -INF , !P0 ;  /* 0xff8000001f487808 */ /* 0x000fe40004000000 */
[----:B------:R-:W-:-:S04]  /*3fb0*/  ISETP.NE.AND P0, PT, R51, RZ, PT ;  /* 0x000000ff3300720c */ /* 0x000fc80003f05270 */
        /* <DEDUP_REMOVED lines=8> */
[----:B------:R-:W-:Y:S02]  /*4040*/  ISETP.NE.AND P0, PT, R7, RZ, PT ;  /* 0x000000ff0700720c */ /* 0x000fe40003f05270 */
[----:B------:R-:W-:Y:S02]  /*4050*/  FMNMX.FTZ R7, R68, R6, !PT ;  /* 0x0000000644077209 */ /* 0x000fe40007810000 */
[----:B------:R-:W-:Y:S02]  /*4060*/  ISETP.GT.AND P0, PT, R23, 0x1, !P0 ;  /* 0x000000011700780c */ /* 0x000fe40004704270 */
[----:B------:R-:W-:Y:S02]  /*4070*/  FMNMX.FTZ R7, R64, R7, !PT ;  /* 0x0000000740077209 */ /* 0x000fe40007810000 */
[----:B------:R-:W-:-:S02]  /*4080*/  ISETP.LT.OR P0, PT, R13, 0x2, P0 ;  /* 0x000000020d00780c */ /* 0x000fc40000701670 */
[----:B------:R-:W-:Y:S02]  /*4090*/  FMNMX.FTZ R7, R4, R7, !PT ;  /* 0x0000000704077209 */ /* 0x000fe40007810000 */
[----:B------:R-:W-:Y:S02]  /*40a0*/  FSEL R94, R39, -INF , !P0 ;  /* 0xff800000275e7808 */ /* 0x000fe40004000000 */
[----:B------:R-:W-:Y:S02]  /*40b0*/  FMNMX.FTZ R7, R40, R7, !PT ;  /* 0x0000000728077209 */ /* 0x000fe40007810000 */
[----:B------:R-:W-:Y:S02]  /*40c0*/  ISETP.NE.AND P0, PT, R44, RZ, PT ;  /* 0x000000ff2c00720c */ /* 0x000fe40003f05270 */
[----:B------:R-:W-:Y:S01]  /*40d0*/  FMNMX.FTZ R7, R10, R7, !PT ;  /* 0x000000070a077209 */ /* 0x000fe20007810000 */
[----:B------:R-:W-:Y:S01]  /*40e0*/  LDSM.16.MT88.4 R44, [R214+0x1100] ;  /* 0x00110000d62c783b */ /* 0x000fe20000004200 */
[----:B------:R-:W-:-:S02]  /*40f0*/  ISETP.GT.AND P0, PT, R23, RZ, !P0 ;  /* 0x000000ff1700720c */ /* 0x000fc40004704270 */
[----:B------:R-:W-:Y:S02]  /*4100*/  FMNMX.FTZ R7, R56, R7, !PT ;  /* 0x0000000738077209 */ /* 0x000fe40007810000 */
[----:B------:R-:W-:Y:S02]  /*4110*/  ISETP.LT.OR P0, PT, R13, 0x1, P0 ;  /* 0x000000010d00780c */ /* 0x000fe40000701670 */
[----:B------:R-:W-:Y:S02]  /*4120*/  FMNMX.FTZ R7, R8, R7, !PT ;  /* 0x0000000708077209 */ /* 0x000fe40007810000 */
[----:B------:R-:W-:Y:S02]  /*4130*/  FSEL R108, R38, -INF , !P0 ;  /* 0xff800000266c7808 */ /* 0x000fe40004000000 */
[----:B------:R-:W-:Y:S01]  /*4140*/  FMNMX.FTZ R12, R22, R7, !PT ;  /* 0x00000007160c7209 */ /* 0x000fe20007810000 */
[----:B------:R-:W-:Y:S01]  /*4150*/  LDSM.16.MT88.4 R36, [R214+0x1d00] ;  /* 0x001d0000d624783b */ /* 0x000fe20000004200 */
[----:B------:R-:W-:-:S02]  /*4160*/  ISETP.NE.AND P0, PT, R43, RZ, PT ;  /* 0x000000ff2b00720c */ /* 0x000fc40003f05270 */
[----:B------:R-:W-:Y:S02]  /*4170*/  FMNMX.FTZ R7, R21, R12, !PT ;  /* 0x0000000c15077209 */ /* 0x000fe40007810000 */
[----:B------:R-:W-:Y:S02]  /*4180*/  FMNMX.FTZ R12, R70, R71, !PT ;  /* 0x00000047460c7209 */ /* 0x000fe40007810000 */
[----:B------:R-:W-:Y:S02]  /*4190*/  FMNMX.FTZ R7, R20, R7, !PT ;  /* 0x0000000714077209 */ /* 0x000fe40007810000 */
[----:B------:R-:W-:Y:S02]  /*41a0*/  FMNMX.FTZ R12, R5, R12, !PT ;  /* 0x0000000c050c7209 */ /* 0x000fe40007810000 */
[----:B------:R-:W-:Y:S02]  /*41b0*/  FMNMX.FTZ R7, R18, R7, !PT ;  /* 0x0000000712077209 */ /* 0x000fe40007810000 */
[----:B------:R-:W-:-:S02]  /*41c0*/  FMNMX.FTZ R12, R67, R12, !PT ;  /* 0x0000000c430c7209 */ /* 0x000fc40007810000 */
[----:B------:R-:W-:Y:S01]  /*41d0*/  ISETP.GT.AND P0, PT, R23, 0x20, !P0 ;  /* 0x000000201700780c */ /* 0x000fe20004704270 */
[----:B------:R-:W1:Y:S01]  /*41e0*/  SHFL.BFLY PT, R24, R7, 0x2, 0x1f ;  /* 0x0c401f0007187f89 */ /* 0x000e6200000e0000 */
[----:B------:R-:W-:Y:S02]  /*41f0*/  FMNMX.FTZ R12, R41, R12, !PT ;  /* 0x0000000c290c7209 */ /* 0x000fe40007810000 */
[----:B------:R-:W-:Y:S02]  /*4200*/  ISETP.LT.OR P0, PT, R13, 0x21, P0 ;  /* 0x000000210d00780c */ /* 0x000fe40000701670 */
[----:B------:R-:W-:Y:S02]  /*4210*/  FMNMX.FTZ R12, R11, R12, !PT ;  /* 0x0000000c0b0c7209 */ /* 0x000fe40007810000 */
[----:B------:R-:W-:Y:S02]  /*4220*/  FSEL R178, R26, -INF , !P0 ;  /* 0xff8000001ab27808 */ /* 0x000fe40004000000 */
[----:B------:R-:W-:-:S02]  /*4230*/  FMNMX.FTZ R12, R9, R12, !PT ;  /* 0x0000000c090c7209 */ /* 0x000fc40007810000 */
[----:B------:R-:W-:Y:S02]  /*4240*/  FMNMX.FTZ R31, R108, R94, !PT ;  /* 0x0000005e6c1f7209 */ /* 0x000fe40007810000 */
[----:B------:R-:W-:Y:S02]  /*4250*/  FMNMX.FTZ R12, R59, R12, !PT ;  /* 0x0000000c3b0c7209 */ /* 0x000fe40007810000 */
[----:B------:R-:W-:Y:S02]  /*4260*/  FMNMX.FTZ R31, R92, R31, !PT ;  /* 0x0000001f5c1f7209 */ /* 0x000fe40007810000 */
[----:B------:R-:W-:Y:S02]  /*4270*/  FMNMX.FTZ R12, R19, R12, !PT ;  /* 0x0000000c130c7209 */ /* 0x000fe40007810000 */
[----:B------:R-:W-:Y:S02]  /*4280*/  FMNMX.FTZ R31, R90, R31, !PT ;  /* 0x0000001f5a1f7209 */ /* 0x000fe40007810000 */
[----:B-1----:R-:W-:-:S02]  /*4290*/  FMNMX.FTZ R24, R7, R24, !PT ;  /* 0x0000001807187209 */ /* 0x002fc40007810000 */
[----:B------:R-:W-:-:S03]  /*42a0*/  FMNMX.FTZ R7, R17, R12, !PT ;  /* 0x0000000c11077209 */ /* 0x000fc60007810000 */
[----:B------:R-:W1:Y:S01]  /*42b0*/  SHFL.BFLY PT, R151, R24, 0x1, 0x1f ;  /* 0x0c201f0018977f89 */ /* 0x000e6200000e0000 */
[----:B------:R-:W-:-:S04]  /*42c0*/  FMNMX.FTZ R12, R16, R7, !PT ;  /* 0x00000007100c7209 */ /* 0x000fc80007810000 */
[----:B------:R-:W-:Y:S02]  /*42d0*/  FMNMX.FTZ R7, R3, R12, !PT ;  /* 0x0000000c03077209 */ /* 0x000fe40007810000 */
[----:B-1----:R-:W-:-:S03]  /*42e0*/  FMNMX.FTZ R151, R24, R151, !PT ;  /* 0x0000009718977209 */ /* 0x002fc60007810000 */
[----:B------:R-:W1:Y:S01]  /*42f0*/  SHFL.BFLY PT, R24, R7, 0x2, 0x1f ;  /* 0x0c401f0007187f89 */ /* 0x000e6200000e0000 */
[C---:B------:R-:W-:Y:S01]  /*4300*/  FSETP.NEU.FTZ.AND P0, PT, R151.reuse, -INF , PT ;  /* 0xff8000009700780b */ /* 0x040fe20003f1d000 */
[----:B------:R-:W-:-:S05]  /*4310*/  FMUL.FTZ R25, R151, c[0x0][0x2d0] ;  /* 0x0000b40097197a20 */ /* 0x000fca0000410000 */
[----:B------:R-:W-:-:S05]  /*4320*/  FSEL R25, R25, RZ, P0 ;  /* 0x000000ff19197208 */ /* 0x000fca0000000000 */
[--C-:B------:R-:W-:Y:S02]  /*4330*/  FFMA.FTZ R155, R56, c[0x0][0x2d0], -R25.reuse ;  /* 0x0000b400389b7a23 */ /* 0x100fe40000010819 */
[--C-:B------:R-:W-:Y:S02]  /*4340*/  FFMA.FTZ R170, R20, c[0x0][0x2d0], -R25.reuse ;  /* 0x0000b40014aa7a23 */ /* 0x100fe40000010819 */
[--C-:B------:R-:W-:Y:S02]  /*4350*/  FFMA.FTZ R164, R6, c[0x0][0x2d0], -R25.reuse ;  /* 0x0000b40006a47a23 */ /* 0x100fe40000010819 */
[--C-:B------:R-:W-:Y:S01]  /*4360*/  FFMA.FTZ R160, R4, c[0x0][0x2d0], -R25.reuse ;  /* 0x0000b40004a07a23 */ /* 0x100fe20000010819 */
[----:B------:R-:W-:Y:S01]  /*4370*/  MUFU.EX2 R155, R155 ;  /* 0x0000009b009b7308 */ /* 0x000fe20000000800 */
[--C-:B------:R-:W-:Y:S02]  /*4380*/  FFMA.FTZ R173, R21, c[0x0][0x2d0], -R25.reuse ;  /* 0x0000b40015ad7a23 */ /* 0x100fe40000010819 */
[--C-:B------:R-:W-:Y:S01]  /*4390*/  FFMA.FTZ R169, R68, c[0x0][0x2d0], -R25.reuse ;  /* 0x0000b40044a97a23 */ /* 0x100fe20000010819 */
[----:B-1----:R-:W-:Y:S01]  /*43a0*/  FMNMX.FTZ R24, R7, R24, !PT ;  /* 0x0000001807187209 */ /* 0x002fe20007810000 */
[----:B------:R-:W-:-:S02]  /*43b0*/  FFMA.FTZ R165, R64, c[0x0][0x2d0], -R25 ;  /* 0x0000b40040a57a23 */ /* 0x000fc40000010819 */
[--C-:B------:R-:W-:Y:S01]  /*43c0*/  FFMA.FTZ R163, R40, c[0x0][0x2d0], -R25.reuse ;  /* 0x0000b40028a37a23 */ /* 0x100fe20000010819 */
[----:B------:R-:W-:Y:S01]  /*43d0*/  MUFU.EX2 R164, R164 ;  /* 0x000000a400a47308 */ /* 0x000fe20000000800 */
[----:B------:R-:W1:Y:S01]  /*43e0*/  SHFL.BFLY PT, R149, R24, 0x1, 0x1f ;  /* 0x0c201f0018957f89 */ /* 0x000e6200000e0000 */
[--C-:B------:R-:W-:Y:S02]  /*43f0*/  FFMA.FTZ R154, R10, c[0x0][0x2d0], -R25.reuse ;  /* 0x0000b4000a9a7a23 */ /* 0x100fe40000010819 */
[--C-:B------:R-:W-:Y:S02]  /*4400*/  FFMA.FTZ R2, R8, c[0x0][0x2d0], -R25.reuse ;  /* 0x0000b40008027a23 */ /* 0x100fe40000010819 */
[--C-:B------:R-:W-:Y:S02]  /*4410*/  FFMA.FTZ R168, R22, c[0x0][0x2d0], -R25.reuse ;  /* 0x0000b40016a87a23 */ /* 0x100fe40000010819 */
[----:B------:R-:W2:Y:S01]  /*4420*/  MUFU.EX2 R169, R169 ;  /* 0x000000a900a97308 */ /* 0x000ea20000000800 */
[----:B------:R-:W-:-:S07]  /*4430*/  FFMA.FTZ R237, R18, c[0x0][0x2d0], -R25 ;  /* 0x0000b40012ed7a23 */ /* 0x000fce0000010819 */
[----:B------:R-:W-:Y:S08]  /*4440*/  MUFU.EX2 R165, R165 ;  /* 0x000000a500a57308 */ /* 0x000ff00000000800 */
[----:B------:R-:W3:Y:S01]  /*4450*/  MUFU.EX2 R160, R160 ;  /* 0x000000a000a07308 */ /* 0x000ee20000000800 */
[----:B-1----:R-:W-:Y:S02]  /*4460*/  FMNMX.FTZ R149, R24, R149, !PT ;  /* 0x0000009518957209 */ /* 0x002fe40007810000 */
[----:B------:R-:W-:-:S02]  /*4470*/  FMNMX.FTZ R24, R110, R111, !PT ;  /* 0x0000006f6e187209 */ /* 0x000fc40007810000 */
[C---:B------:R-:W-:Y:S01]  /*4480*/  FSETP.NEU.FTZ.AND P0, PT, R149.reuse, -INF , PT ;  /* 0xff8000009500780b */ /* 0x040fe20003f1d000 */
[----:B------:R-:W-:Y:S01]  /*4490*/  FMUL.FTZ R12, R149, c[0x0][0x2d0] ;  /* 0x0000b400950c7a20 */ /* 0x000fe20000410000 */
[----:B------:R-:W-:Y:S01]  /*44a0*/  FMNMX.FTZ R24, R109, R24, !PT ;  /* 0x000000186d187209 */ /* 0x000fe20007810000 */
[----:B------:R-:W-:Y:S01]  /*44b0*/  MUFU.EX2 R163, R163 ;  /* 0x000000a300a37308 */ /* 0x000fe20000000800 */
[----:B--2---:R-:W-:Y:S01]  /*44c0*/  F2FP.BF16.PACK_AB R96, R164, R169 ;  /* 0x000000a9a460723e */ /* 0x004fe200000010ff */
[----:B------:R-:W-:Y:S01]  /*44d0*/  FADD.FTZ R164, R169, R164 ;  /* 0x000000a4a9a47221 */ /* 0x000fe20000010000 */
[----:B------:R-:W-:Y:S02]  /*44e0*/  FMNMX.FTZ R24, R95, R24, !PT ;  /* 0x000000185f187209 */ /* 0x000fe40007810000 */
[----:B------:R-:W-:Y:S02]  /*44f0*/  FSEL R12, R12, RZ, P0 ;  /* 0x000000ff0c0c7208 */ /* 0x000fe40000000000 */
[----:B------:R-:W-:Y:S01]  /*4500*/  FMNMX.FTZ R24, R93, R24, !PT ;  /* 0x000000185d187209 */ /* 0x000fe20007810000 */
[----:B------:R-:W1:Y:S01]  /*4510*/  MUFU.EX2 R154, R154 ;  /* 0x0000009a009a7308 */ /* 0x000e620000000800 */
[----:B------:R-:W-:Y:S01]  /*4520*/  ISETP.NE.AND P0, PT, R42, RZ, PT ;  /* 0x000000ff2a00720c */ /* 0x000fe20003f05270 */
[--C-:B------:R-:W-:Y:S01]  /*4530*/  FFMA.FTZ R167, R5, c[0x0][0x2d0], -R12.reuse ;  /* 0x0000b40005a77a23 */ /* 0x100fe2000001080c */
[----:B------:R-:W-:Y:S01]  /*4540*/  FMNMX.FTZ R24, R91, R24, !PT ;  /* 0x000000185b187209 */ /* 0x000fe20007810000 */
[----:B------:R-:W-:Y:S01]  /*4550*/  LDSM.16.MT88.4 R4, [R212+0x1900] ;  /* 0x00190000d404783b */ /* 0x000fe20000004200 */
[----:B------:R-:W-:Y:S01]  /*4560*/  ISETP.GT.AND P0, PT, R23, 0x21, !P0 ;  /* 0x000000211700780c */ /* 0x000fe20004704270 */
[--C-:B------:R-:W-:Y:S01]  /*4570*/  FFMA.FTZ R0, R59, c[0x0][0x2d0], -R12.reuse ;  /* 0x0000b4003b007a23 */ /* 0x100fe2000001080c */
[----:B------:R-:W-:Y:S01]  /*4580*/  FMNMX.FTZ R24, R89, R24, !PT ;  /* 0x0000001859187209 */ /* 0x000fe20007810000 */
[--C-:B------:R-:W-:Y:S01]  /*4590*/  FFMA.FTZ R171, R70, c[0x0][0x2d0], -R12.reuse ;  /* 0x0000b40046ab7a23 */ /* 0x100fe2000001080c */
[----:B------:R-:W-:Y:S01]  /*45a0*/  ISETP.LT.OR P0, PT, R13, 0x22, P0 ;  /* 0x000000220d00780c */ /* 0x000fe20000701670 */
[--C-:B------:R-:W-:Y:S01]  /*45b0*/  FFMA.FTZ R166, R71, c[0x0][0x2d0], -R12.reuse ;  /* 0x0000b40047a67a23 */ /* 0x100fe2000001080c */
[----:B------:R-:W-:Y:S01]  /*45c0*/  FMNMX.FTZ R29, R73, R24, !PT ;  /* 0x00000018491d7209 */ /* 0x000fe20007810000 */
[--C-:B------:R-:W-:Y:S01]  /*45d0*/  FFMA.FTZ R162, R67, c[0x0][0x2d0], -R12.reuse ;  /* 0x0000b40043a27a23 */ /* 0x100fe2000001080c */
[----:B------:R-:W-:Y:S01]  /*45e0*/  FSEL R186, R27, -INF , !P0 ;  /* 0xff8000001bba7808 */ /* 0x000fe20004000000 */
[----:B------:R-:W-:Y:S01]  /*45f0*/  MUFU.EX2 R171, R171 ;  /* 0x000000ab00ab7308 */ /* 0x000fe20000000800 */
[----:B------:R-:W-:Y:S01]  /*4600*/  FMNMX.FTZ R24, R180, R29, !PT ;  /* 0x0000001db4187209 */ /* 0x000fe20007810000 */
[--C-:B------:R-:W-:Y:S01]  /*4610*/  FFMA.FTZ R161, R41, c[0x0][0x2d0], -R12.reuse ;  /* 0x0000b40029a17a23 */ /* 0x100fe2000001080c */
[----:B---3--:R-:W-:Y:S01]  /*4620*/  F2FP.BF16.PACK_AB R98, R160, R165 ;  /* 0x000000a5a062723e */ /* 0x008fe200000010ff */
[----:B------:R-:W-:Y:S01]  /*4630*/  LDSM.16.MT88.4 R40, [R212+0x1100] ;  /* 0x00110000d428783b */ /* 0x000fe20000004200 */
[----:B------:R-:W-:Y:S01]  /*4640*/  FMNMX.FTZ R24, R179, R24, !PT ;  /* 0x00000018b3187209 */ /* 0x000fe20007810000 */
[--C-:B------:R-:W-:Y:S01]  /*4650*/  FFMA.FTZ R150, R11, c[0x0][0x2d0], -R12.reuse ;  /* 0x0000b4000b967a23 */ /* 0x100fe2000001080c */
[----:B-1----:R-:W-:Y:S01]  /*4660*/  F2FP.BF16.PACK_AB R8, R154, R163 ;  /* 0x000000a39a08723e */ /* 0x002fe200000010ff */
[----:B------:R-:W1:Y:S01]  /*4670*/  MUFU.EX2 R166, R166 ;  /* 0x000000a600a67308 */ /* 0x000e620000000800 */
[----:B------:R-:W-:Y:S01]  /*4680*/  FMNMX.FTZ R29, R177, R24, !PT ;  /* 0x00000018b11d7209 */ /* 0x000fe20007810000 */
[--C-:B------:R-:W-:Y:S01]  /*4690*/  FFMA.FTZ R153, R9, c[0x0][0x2d0], -R12.reuse ;  /* 0x0000b40009997a23 */ /* 0x100fe2000001080c */
[----:B------:R-:W-:Y:S01]  /*46a0*/  LDSM.16.MT88.4 R24, [R212+0x900] ;  /* 0x00090000d418783b */ /* 0x000fe20000004200 */
[--C-:B------:R-:W-:Y:S01]  /*46b0*/  FFMA.FTZ R235, R3, c[0x0][0x2d0], -R12.reuse ;  /* 0x0000b40003eb7a23 */ /* 0x100fe2000001080c */
[----:B------:R-:W-:Y:S01]  /*46c0*/  FMNMX.FTZ R56, R176, R29, !PT ;  /* 0x0000001db0387209 */ /* 0x000fe20007810000 */
[--C-:B------:R-:W-:Y:S01]  /*46d0*/  FFMA.FTZ R172, R19, c[0x0][0x2d0], -R12.reuse ;  /* 0x0000b40013ac7a23 */ /* 0x100fe2000001080c */
[----:B------:R-:W-:Y:S01]  /*46e0*/  FMNMX.FTZ R29, R88, R31, !PT ;  /* 0x0000001f581d7209 */ /* 0x000fe20007810000 */
[----:B------:R-:W-:Y:S01]  /*46f0*/  MUFU.EX2 R167, R167 ;  /* 0x000000a700a77308 */ /* 0x000fe20000000800 */
[--C-:B------:R-:W-:Y:S01]  /*4700*/  FFMA.FTZ R175, R17, c[0x0][0x2d0], -R12.reuse ;  /* 0x0000b40011af7a23 */ /* 0x100fe2000001080c */
[----:B------:R-:W2:Y:S01]  /*4710*/  SHFL.BFLY PT, R21, R56, 0x2, 0x1f ;  /* 0x0c401f0038157f89 */ /* 0x000ea200000e0000 */
[----:B------:R-:W-:Y:S01]  /*4720*/  FMNMX.FTZ R29, R72, R29, !PT ;  /* 0x0000001d481d7209 */ /* 0x000fe20007810000 */
[----:B------:R-:W-:-:S02]  /*4730*/  FFMA.FTZ R174, R16, c[0x0][0x2d0], -R12 ;  /* 0x0000b40010ae7a23 */ /* 0x000fc4000001080c */
[----:B------:R-:W-:Y:S01]  /*4740*/  LDSM.16.MT88.4 R16, [R212+0x1500] ;  /* 0x00150000d410783b */ /* 0x000fe20000004200 */
[----:B------:R-:W-:Y:S01]  /*4750*/  FMNMX.FTZ R20, R74, R29, !PT ;  /* 0x0000001d4a147209 */ /* 0x000fe20007810000 */
[----:B------:R-:W3:Y:S01]  /*4760*/  MUFU.EX2 R162, R162 ;  /* 0x000000a200a27308 */ /* 0x000ee20000000800 */
[----:B-1----:R-:W-:Y:S01]  /*4770*/  F2FP.BF16.PACK_AB R97, R166, R171 ;  /* 0x000000aba661723e */ /* 0x002fe200000010ff */
[----:B------:R-:W-:Y:S01]  /*4780*/  LDSM.16.MT88.4 R28, [R214+0x900] ;  /* 0x00090000d61c783b */ /* 0x000fe20000004200 */
[----:B------:R-:W-:Y:S01]  /*4790*/  FMNMX.FTZ R23, R75, R20, !PT ;  /* 0x000000144b177209 */ /* 0x000fe20007810000 */
[----:B------:R-:W-:Y:S02]  /*47a0*/  FADD.FTZ R166, R171, R166 ;  /* 0x000000a6aba67221 */ /* 0x000fe40000010000 */
[----:B------:R-:W-:Y:S01]  /*47b0*/  FADD.FTZ R165, R165, R164 ;  /* 0x000000a4a5a57221 */ /* 0x000fe20000010000 */
[----:B------:R-:W-:Y:S01]  /*47c0*/  FMNMX.FTZ R13, R178, R23, !PT ;  /* 0x00000017b20d7209 */ /* 0x000fe20007810000 */
[----:B------:R-:W1:Y:S02]  /*47d0*/  MUFU.EX2 R2, R2 ;  /* 0x0000000200027308 */ /* 0x000e640000000800 */
[----:B------:R-:W-:Y:S01]  /*47e0*/  FADD.FTZ R160, R160, R165 ;  /* 0x000000a5a0a07221 */ /* 0x000fe20000010000 */
[----:B------:R-:W-:-:S02]  /*47f0*/  FMNMX.FTZ R152, R186, R13, !PT ;  /* 0x0000000dba987209 */ /* 0x000fc40007810000 */
[----:B------:R-:W-:Y:S01]  /*4800*/  LDSM.16.MT88.4 R12, [R214+0x2100] ;  /* 0x00210000d60c783b */ /* 0x000fe20000004200 */
[----:B------:R-:W-:Y:S01]  /*4810*/  FADD.FTZ R163, R163, R160 ;  /* 0x000000a0a3a37221 */ /* 0x000fe20000010000 */
[----:B------:R-:W-:Y:S01]  /*4820*/  FMNMX.FTZ R152, R187, R152, !PT ;  /* 0x00000098bb987209 */ /* 0x000fe20007810000 */
[----:B------:R-:W-:Y:S01]  /*4830*/  MUFU.EX2 R161, R161 ;  /* 0x000000a100a17308 */ /* 0x000fe20000000800 */
[----:B---3--:R-:W-:Y:S01]  /*4840*/  F2FP.BF16.PACK_AB R99, R162, R167 ;  /* 0x000000a7a263723e */ /* 0x008fe200000010ff */
[----:B------:R-:W-:Y:S01]  /*4850*/  FADD.FTZ R167, R167, R166 ;  /* 0x000000a6a7a77221 */ /* 0x000fe20000010000 */
[----:B------:R-:W-:Y:S01]  /*4860*/  FMNMX.FTZ R152, R189, R152, !PT ;  /* 0x00000098bd987209 */ /* 0x000fe20007810000 */
[----:B------:R-:W-:Y:S01]  /*4870*/  FADD.FTZ R154, R154, R163 ;  /* 0x000000a39a9a7221 */ /* 0x000fe20000010000 */
[----:B--2---:R-:W-:Y:S01]  /*4880*/  FMNMX.FTZ R56, R56, R21, !PT ;  /* 0x0000001538387209 */ /* 0x004fe20007810000 */
[----:B------:R-:W-:Y:S01]  /*4890*/  FADD.FTZ R162, R162, R167 ;  /* 0x000000a7a2a27221 */ /* 0x000fe20000010000 */
[----:B------:R-:W-:Y:S01]  /*48a0*/  LDSM.16.MT88.4 R20, [R214+0x1500] ;  /* 0x00150000d614783b */ /* 0x000fe20000004200 */
[----:B------:R-:W-:Y:S01]  /*48b0*/  HMMA.16816.F32.BF16 R144, R96, R136, RZ ;  /* 0x000000886090723c */ /* 0x000fe200000418ff */
[----:B------:R-:W2:Y:S01]  /*48c0*/  MUFU.EX2 R150, R150 ;  /* 0x0000009600967308 */ /* 0x000ea20000000800 */
[----:B-1----:R-:W-:Y:S01]  /*48d0*/  F2FP.BF16.PACK_AB R10, R2, R155 ;  /* 0x0000009b020a723e */ /* 0x002fe200000010ff */
[----:B------:R-:W1:Y:S01]  /*48e0*/  SHFL.BFLY PT, R59, R152, 0x2, 0x1f ;  /* 0x0c401f00983b7f89 */ /* 0x000e6200000e0000 */
[----:B------:R-:W-:-:S03]  /*48f0*/  FADD.FTZ R155, R155, R154 ;  /* 0x0000009a9b9b7221 */ /* 0x000fc60000010000 */
[----:B------:R-:W3:Y:S01]  /*4900*/  SHFL.BFLY PT, R57, R56, 0x1, 0x1f ;  /* 0x0c201f0038397f89 */ /* 0x000ee200000e0000 */
[----:B------:R-:W-:Y:S01]  /*4910*/  HMMA.16816.F32.BF16 R104, R96, R112, RZ ;  /* 0x000000706068723c */ /* 0x000fe200000418ff */
[----:B------:R-:W-:Y:S01]  /*4920*/  MUFU.EX2 R153, R153 ;  /* 0x0000009900997308 */ /* 0x000fe20000000800 */
[----:B------:R-:W-:-:S06]  /*4930*/  FADD.FTZ R155, R2, R155 ;  /* 0x0000009b029b7221 */ /* 0x000fcc0000010000 */
[----:B------:R-:W-:Y:S01]  /*4940*/  HMMA.16816.F32.BF16 R120, R96, R132, RZ ;  /* 0x000000846078723c */ /* 0x000fe200000418ff */
[----:B------:R-:W4:Y:S01]  /*4950*/  MUFU.EX2 R0, R0 ;  /* 0x0000000000007308 */ /* 0x000f220000000800 */
[----:B--2---:R-:W-:Y:S01]  /*4960*/  F2FP.BF16.PACK_AB R9, R150, R161 ;  /* 0x000000a19609723e */ /* 0x004fe200000010ff */
[----:B------:R-:W-:-:S04]  /*4970*/  FADD.FTZ R161, R161, R162 ;  /* 0x000000a2a1a17221 */ /* 0x000fc80000010000 */
[----:B------:R-:W-:Y:S01]  /*4980*/  FADD.FTZ R150, R150, R161 ;  /* 0x000000a196967221 */ /* 0x000fe20000010000 */
[----:B------:R-:W-:Y:S01]  /*4990*/  HMMA.16816.F32.BF16 R52, R96, R60, RZ ;  /* 0x0000003c6034723c */ /* 0x000fe200000418ff */
[----:B------:R-:W-:Y:S01]  /*49a0*/  MUFU.EX2 R168, R168 ;  /* 0x000000a800a87308 */ /* 0x000fe20000000800 */
[----:B-1----:R-:W-:Y:S02]  /*49b0*/  FMNMX.FTZ R152, R152, R59, !PT ;  /* 0x0000003b98987209 */ /* 0x002fe40007810000 */
[----:B---3--:R-:W-:-:S03]  /*49c0*/  FMNMX.FTZ R3, R56, R57, !PT ;  /* 0x0000003938037209 */ /* 0x008fc60007810000 */
[----:B------:R-:W1:Y:S01]  /*49d0*/  SHFL.BFLY PT, R125, R152, 0x1, 0x1f ;  /* 0x0c201f00987d7f89 */ /* 0x000e6200000e0000 */
[----:B------:R-:W-:Y:S01]  /*49e0*/  HMMA.16816.F32.BF16 R68, R96, R76, RZ ;  /* 0x0000004c6044723c */ /* 0x000fe200000418ff */
[----:B----4-:R-:W-:Y:S01]  /*49f0*/  F2FP.BF16.PACK_AB R11, R0, R153 ;  /* 0x00000099000b723e */ /* 0x010fe200000010ff */
[----:B------:R-:W2:Y:S01]  /*4a00*/  MUFU.EX2 R173, R173 ;  /* 0x000000ad00ad7308 */ /* 0x000ea20000000800 */
[C---:B------:R-:W-:Y:S01]  /*4a10*/  FMUL.FTZ R200, R3.reuse, c[0x0][0x2d0] ;  /* 0x0000b40003c87a20 */ /* 0x040fe20000410000 */
[----:B------:R-:W-:Y:S01]  /*4a20*/  FSETP.NEU.FTZ.AND P0, PT, R3, -INF , PT ;  /* 0xff8000000300780b */ /* 0x000fe20003f1d000 */
[----:B------:R-:W-:-:S03]  /*4a30*/  FADD.FTZ R153, R153, R150 ;  /* 0x0000009699997221 */ /* 0x000fc60000010000 */
[----:B------:R-:W-:Y:S01]  /*4a40*/  HMMA.16816.F32.BF16 R84, R96, R4, RZ ;  /* 0x000000046054723c */ /* 0x000fe200000418ff */
[----:B------:R-:W-:Y:S01]  /*4a50*/  FSEL R200, R200, RZ, P0 ;  /* 0x000000ffc8c87208 */ /* 0x000fe20000000000 */
[----:B------:R-:W-:Y:S01]  /*4a60*/  MUFU.EX2 R170, R170 ;  /* 0x000000aa00aa7308 */ /* 0x000fe20000000800 */
[----:B------:R-:W-:-:S03]  /*4a70*/  FADD.FTZ R153, R0, R153 ;  /* 0x0000009900997221 */ /* 0x000fc60000010000 */
[--C-:B------:R-:W-:Y:S02]  /*4a80*/  FFMA.FTZ R181, R110, c[0x0][0x2d0], -R200.reuse ;  /* 0x0000b4006eb57a23 */ /* 0x100fe400000108c8 */
[C---:B------:R-:W-:Y:S01]  /*4a90*/  HMMA.16816.F32.BF16 R100, R96.reuse, R138, RZ ;  /* 0x0000008a6064723c */ /* 0x040fe200000418ff */
[--C-:B------:R-:W-:Y:S01]  /*4aa0*/  FFMA.FTZ R182, R111, c[0x0][0x2d0], -R200.reuse ;  /* 0x0000b4006fb67a23 */ /* 0x100fe200000108c8 */
[----:B------:R-:W3:Y:S01]  /*4ab0*/  MUFU.EX2 R237, R237 ;  /* 0x000000ed00ed7308 */ /* 0x000ee20000000800 */
[--C-:B------:R-:W-:Y:S01]  /*4ac0*/  FFMA.FTZ R183, R109, c[0x0][0x2d0], -R200.reuse ;  /* 0x0000b4006db77a23 */ /* 0x100fe200000108c8 */
[----:B--2---:R-:W-:Y:S01]  /*4ad0*/  F2FP.BF16.PACK_AB R56, R173, R168 ;  /* 0x000000a8ad38723e */ /* 0x004fe200000010ff */
[--C-:B------:R-:W-:Y:S01]  /*4ae0*/  FFMA.FTZ R184, R95, c[0x0][0x2d0], -R200.reuse ;  /* 0x0000b4005fb87a23 */ /* 0x100fe200000108c8 */
[----:B-1----:R-:W-:Y:S02]  /*4af0*/  FMNMX.FTZ R152, R152, R125, !PT ;  /* 0x0000007d98987209 */ /* 0x002fe40007810000 */
[----:B------:R-:W-:Y:S01]  /*4b00*/  HMMA.16816.F32.BF16 R116, R96, R114, RZ ;  /* 0x000000726074723c */ /* 0x000fe200000418ff */
[----:B------:R-:W-:Y:S01]  /*4b10*/  FFMA.FTZ R192, R93, c[0x0][0x2d0], -R200 ;  /* 0x0000b4005dc07a23 */ /* 0x000fe200000108c8 */
[----:B------:R-:W-:Y:S01]  /*4b20*/  MUFU.EX2 R181, R181 ;  /* 0x000000b500b57308 */ /* 0x000fe20000000800 */
[C---:B------:R-:W-:Y:S01]  /*4b30*/  FSETP.NEU.FTZ.AND P0, PT, R152.reuse, -INF , PT ;  /* 0xff8000009800780b */ /* 0x040fe20003f1d000 */
[----:B------:R-:W-:-:S02]  /*4b40*/  FMUL.FTZ R201, R152, c[0x0][0x2d0] ;  /* 0x0000b40098c97a20 */ /* 0x000fc40000410000 */
[--C-:B------:R-:W-:Y:S02]  /*4b50*/  FFMA.FTZ R195, R91, c[0x0][0x2d0], -R200.reuse ;  /* 0x0000b4005bc37a23 */ /* 0x100fe400000108c8 */
[C---:B------:R-:W-:Y:S01]  /*4b60*/  HMMA.16816.F32.BF16 R128, R96.reuse, R134, RZ ;  /* 0x000000866080723c */ /* 0x040fe200000418ff */
[----:B------:R-:W-:Y:S01]  /*4b70*/  FSEL R201, R201, RZ, P0 ;  /* 0x000000ffc9c97208 */ /* 0x000fe20000000000 */
[----:B------:R-:W1:Y:S01]  /*4b80*/  MUFU.EX2 R182, R182 ;  /* 0x000000b600b67308 */ /* 0x000e620000000800 */
[----:B---3--:R-:W-:Y:S01]  /*4b90*/  F2FP.BF16.PACK_AB R58, R237, R170 ;  /* 0x000000aaed3a723e */ /* 0x008fe200000010ff */
[----:B------:R-:W-:Y:S01]  /*4ba0*/  FFMA.FTZ R194, R89, c[0x0][0x2d0], -R200 ;  /* 0x0000b40059c27a23 */ /* 0x000fe200000108c8 */
[----:B------:R-:W-:Y:S01]  /*4bb0*/  PLOP3.LUT P0, PT, PT, PT, UP1, 0x40, 0x0 ;  /* 0x000000000000781c */ /* 0x000fe20003f0e818 */
[--C-:B------:R-:W-:Y:S02]  /*4bc0*/  FFMA.FTZ R185, R108, c[0x0][0x2d0], -R201.reuse ;  /* 0x0000b4006cb97a23 */ /* 0x100fe400000108c9 */
[----:B------:R-:W-:Y:S01]  /*4bd0*/  HMMA.16816.F32.BF16 R64, R96, R62, RZ ;  /* 0x0000003e6040723c */ /* 0x000fe200000418ff */
[--C-:B------:R-:W-:Y:S01]  /*4be0*/  FFMA.FTZ R188, R94, c[0x0][0x2d0], -R201.reuse ;  /* 0x0000b4005ebc7a23 */ /* 0x100fe200000108c9 */
[----:B------:R-:W-:Y:S01]  /*4bf0*/  MUFU.EX2 R183, R183 ;  /* 0x000000b700b77308 */ /* 0x000fe20000000800 */
[----:B------:R-:W-:-:S02]  /*4c00*/  FFMA.FTZ R191, R92, c[0x0][0x2d0], -R201 ;  /* 0x0000b4005cbf7a23 */ /* 0x000fc400000108c9 */
[--C-:B------:R-:W-:Y:S02]  /*4c10*/  FFMA.FTZ R190, R90, c[0x0][0x2d0], -R201.reuse ;  /* 0x0000b4005abe7a23 */ /* 0x100fe400000108c9 */
[----:B------:R-:W-:Y:S01]  /*4c20*/  FFMA.FTZ R193, R73, c[0x0][0x2d0], -R200 ;  /* 0x0000b40049c17a23 */ /* 0x000fe200000108c8 */
[C---:B------:R-:W-:Y:S01]  /*4c30*/  HMMA.16816.F32.BF16 R80, R96.reuse, R78, RZ ;  /* 0x0000004e6050723c */ /* 0x040fe200000418ff */
[--C-:B------:R-:W-:Y:S01]  /*4c40*/  FFMA.FTZ R199, R88, c[0x0][0x2d0], -R201.reuse ;  /* 0x0000b40058c77a23 */ /* 0x100fe200000108c9 */
[----:B------:R-:W2:Y:S01]  /*4c50*/  MUFU.EX2 R184, R184 ;  /* 0x000000b800b87308 */ /* 0x000ea20000000800 */
[----:B-1----:R-:W-:Y:S01]  /*4c60*/  F2FP.BF16.PACK_AB R92, R182, R181 ;  /* 0x000000b5b65c723e */ /* 0x002fe200000010ff */
[--C-:B------:R-:W-:Y:S02]  /*4c70*/  FFMA.FTZ R196, R72, c[0x0][0x2d0], -R201.reuse ;  /* 0x0000b40048c47a23 */ /* 0x100fe400000108c9 */
[--C-:B------:R-:W-:Y:S02]  /*4c80*/  FFMA.FTZ R197, R74, c[0x0][0x2d0], -R201.reuse ;  /* 0x0000b4004ac57a23 */ /* 0x100fe400000108c9 */
[----:B------:R-:W-:Y:S01]  /*4c90*/  HMMA.16816.F32.BF16 R96, R96, R6, RZ ;  /* 0x000000066060723c */ /* 0x000fe200000418ff */
[----:B------:R-:W-:Y:S01]  /*4ca0*/  FFMA.FTZ R198, R75, c[0x0][0x2d0], -R201 ;  /* 0x0000b4004bc67a23 */ /* 0x000fe200000108c9 */
[----:B------:R-:W-:Y:S01]  /*4cb0*/  MUFU.EX2 R185, R185 ;  /* 0x000000b900b97308 */ /* 0x000fe20000000800 */
[----:B------:R-:W-:-:S02]  /*4cc0*/  FADD.FTZ R182, R181, R182 ;  /* 0x000000b6b5b67221 */ /* 0x000fc40000010000 */
[----:B------:R-:W-:Y:S02]  /*4cd0*/  FFMA.FTZ R233, R176, c[0x0][0x2d0], -R200 ;  /* 0x0000b400b0e97a23 */ /* 0x000fe400000108c8 */
[----:B------:R-:W-:Y:S01]  /*4ce0*/  FFMA.FTZ R231, R189, c[0x0][0x2d0], -R201 ;  /* 0x0000b400bde77a23 */ /* 0x000fe200000108c9 */
[C---:B------:R-:W-:Y:S01]  /*4cf0*/  HMMA.16816.F32.BF16 R144, R8.reuse, R156, R144 ;  /* 0x0000009c0890723c */ /* 0x040fe20000041890 */
[----:B------:R-:W-:Y:S01]  /*4d00*/  FADD.FTZ R168, R168, R155 ;  /* 0x0000009ba8a87221 */ /* 0x000fe20000010000 */
[----:B------:R-:W1:Y:S01]  /*4d10*/  MUFU.EX2 R188, R188 ;  /* 0x000000bc00bc7308 */ /* 0x000e620000000800 */
[C---:B--2---:R-:W-:Y:S01]  /*4d20*/  F2FP.BF16.PACK_AB R94, R184.reuse, R183 ;  /* 0x000000b7b85e723e */ /* 0x044fe200000010ff */
[----:B------:R-:W-:Y:S02]  /*4d30*/  FADD.FTZ R183, R183, R182 ;  /* 0x000000b6b7b77221 */ /* 0x000fe40000010000 */
[----:B------:R-:W-:Y:S02]  /*4d40*/  FADD.FTZ R173, R173, R168 ;  /* 0x000000a8adad7221 */ /* 0x000fe40000010000 */
[----:B------:R-:W-:Y:S01]  /*4d50*/  HMMA.16816.F32.BF16 R104, R8, R48, R104 ;  /* 0x000000300868723c */ /* 0x000fe20000041868 */
[----:B------:R-:W-:Y:S01]  /*4d60*/  FADD.FTZ R183, R184, R183 ;  /* 0x000000b7b8b77221 */ /* 0x000fe20000010000 */
[----:B------:R-:W-:Y:S01]  /*4d70*/  MUFU.EX2 R191, R191 ;  /* 0x000000bf00bf7308 */ /* 0x000fe20000000800 */
[----:B------:R-:W-:-:S04]  /*4d80*/  FADD.FTZ R170, R170, R173 ;  /* 0x000000adaaaa7221 */ /* 0x000fc80000010000 */
[----:B------:R-:W-:Y:S01]  /*4d90*/  FADD.FTZ R237, R237, R170 ;  /* 0x000000aaeded7221 */ /* 0x000fe20000010000 */
[----:B------:R-:W-:Y:S02]  /*4da0*/  HMMA.16816.F32.BF16 R120, R8, R44, R120 ;  /* 0x0000002c0878723c */ /* 0x000fe40000041878 */
[----:B------:R-:W2:Y:S01]  /*4db0*/  MUFU.EX2 R190, R190 ;  /* 0x000000be00be7308 */ /* 0x000ea20000000800 */
[----:B-1----:R-:W-:Y:S01]  /*4dc0*/  F2FP.BF16.PACK_AB R93, R188, R185 ;  /* 0x000000b9bc5d723e */ /* 0x002fe200000010ff */
[----:B------:R-:W-:-:S04]  /*4dd0*/  FADD.FTZ R188, R185, R188 ;  /* 0x000000bcb9bc7221 */ /* 0x000fc80000010000 */
[C---:B------:R-:W-:Y:S02]  /*4de0*/  HMMA.16816.F32.BF16 R52, R8.reuse, R40, R52 ;  /* 0x000000280834723c */ /* 0x040fe40000041834 */
[----:B------:R-:W-:Y:S06]  /*4df0*/  MUFU.EX2 R172, R172 ;  /* 0x000000ac00ac7308 */ /* 0x000fec0000000800 */
[----:B------:R-:W-:Y:S02]  /*4e00*/  HMMA.16816.F32.BF16 R68, R8, R36, R68 ;  /* 0x000000240844723c */ /* 0x000fe40000041844 */
[----:B------:R-:W1:Y:S01]  /*4e10*/  MUFU.EX2 R175, R175 ;  /* 0x000000af00af7308 */ /* 0x000e620000000800 */
[----:B--2---:R-:W-:Y:S01]  /*4e20*/  F2FP.BF16.PACK_AB R95, R190, R191 ;  /* 0x000000bfbe5f723e */ /* 0x004fe200000010ff */
[----:B------:R-:W-:-:S04]  /*4e30*/  FADD.FTZ R191, R191, R188 ;  /* 0x000000bcbfbf7221 */ /* 0x000fc80000010000 */
[C---:B------:R-:W-:Y:S01]  /*4e40*/  HMMA.16816.F32.BF16 R84, R8.reuse, R32, R84 ;  /* 0x000000200854723c */ /* 0x040fe20000041854 */
[----:B------:R-:W-:Y:S01]  /*4e50*/  FADD.FTZ R190, R190, R191 ;  /* 0x000000bfbebe7221 */ /* 0x000fe20000010000 */
[----:B------:R-:W-:Y:S06]  /*4e60*/  MUFU.EX2 R174, R174 ;  /* 0x000000ae00ae7308 */ /* 0x000fec0000000800 */
[----:B------:R-:W-:Y:S02]  /*4e70*/  HMMA.16816.F32.BF16 R100, R8, R158, R100 ;  /* 0x0000009e0864723c */ /* 0x000fe40000041864 */
[----:B------:R-:W2:Y:S01]  /*4e80*/  MUFU.EX2 R235, R235 ;  /* 0x000000eb00eb7308 */ /* 0x000ea20000000800 */
[----:B-1----:R-:W-:Y:S01]  /*4e90*/  F2FP.BF16.PACK_AB R57, R175, R172 ;  /* 0x000000acaf39723e */ /* 0x002fe200000010ff */
[----:B------:R-:W-:-:S04]  /*4ea0*/  FADD.FTZ R172, R172, R153 ;  /* 0x00000099acac7221 */ /* 0x000fc80000010000 */
[C---:B------:R-:W-:Y:S01]  /*4eb0*/  HMMA.16816.F32.BF16 R116, R8.reuse, R50, R116 ;  /* 0x000000320874723c */ /* 0x040fe20000041874 */
[----:B------:R-:W-:Y:S01]  /*4ec0*/  FADD.FTZ R175, R175, R172 ;  /* 0x000000acafaf7221 */ /* 0x000fe20000010000 */
[----:B------:R-:W-:Y:S06]  /*4ed0*/  MUFU.EX2 R192, R192 ;  /* 0x000000c000c07308 */ /* 0x000fec0000000800 */
[----:B------:R-:W-:Y:S01]  /*4ee0*/  HMMA.16816.F32.BF16 R128, R8, R46, R128 ;  /* 0x0000002e0880723c */ /* 0x000fe20000041880 */
[----:B--2---:R-:W-:Y:S01]  /*4ef0*/  F2FP.BF16.PACK_AB R59, R235, R174 ;  /* 0x000000aeeb3b723e */ /* 0x004fe200000010ff */
[----:B------:R-:W1:Y:S01]  /*4f00*/  MUFU.EX2 R195, R195 ;  /* 0x000000c300c37308 */ /* 0x000e620000000800 */
[----:B------:R-:W-:-:S05]  /*4f10*/  FADD.FTZ R174, R174, R175 ;  /* 0x000000afaeae7221 */ /* 0x000fca0000010000 */
[C---:B------:R-:W-:Y:S01]  /*4f20*/  HMMA.16816.F32.BF16 R64, R8.reuse, R42, R64 ;  /* 0x0000002a0840723c */ /* 0x040fe20000041840 */
[----:B------:R-:W-:Y:S01]  /*4f30*/  FADD.FTZ R235, R235, R174 ;  /* 0x000000aeebeb7221 */ /* 0x000fe20000010000 */
[----:B------:R-:W-:Y:S06]  /*4f40*/  MUFU.EX2 R194, R194 ;  /* 0x000000c200c27308 */ /* 0x000fec0000000800 */
[C---:B------:R-:W-:Y:S02]  /*4f50*/  HMMA.16816.F32.BF16 R80, R8.reuse, R38, R80 ;  /* 0x000000260850723c */ /* 0x040fe40000041850 */
[----:B------:R-:W-:Y:S06]  /*4f60*/  MUFU.EX2 R193, R193 ;  /* 0x000000c100c17308 */ /* 0x000fec0000000800 */
[----:B------:R-:W-:Y:S01]  /*4f70*/  HMMA.16816.F32.BF16 R96, R8, R34, R96 ;  /* 0x000000220860723c */ /* 0x000fe20000041860 */
[----:B------:R-:W2:Y:S01]  /*4f80*/  LDSM.16.MT88.4 R8, [R212+0x2100] ;  /* 0x00210000d408783b */ /* 0x000ea20000004200 */
[----:B------:R-:W-:Y:S06]  /*4f90*/  MUFU.EX2 R199, R199 ;  /* 0x000000c700c77308 */ /* 0x000fec0000000800 */
[C---:B------:R-:W-:Y:S02]  /*4fa0*/  HMMA.16816.F32.BF16 R108, R92.reuse, R112, RZ ;  /* 0x000000705c6c723c */ /* 0x040fe400000418ff */
[----:B------:R-:W3:Y:S06]  /*4fb0*/  MUFU.EX2 R196, R196 ;  /* 0x000000c400c47308 */ /* 0x000eec0000000800 */
[C---:B------:R-:W-:Y:S02]  /*4fc0*/  HMMA.16816.F32.BF16 R124, R92.reuse, R132, RZ ;  /* 0x000000845c7c723c */ /* 0x040fe400000418ff */
[----:B------:R-:W-:Y:S06]  /*4fd0*/  MUFU.EX2 R197, R197 ;  /* 0x000000c500c57308 */ /* 0x000fec0000000800 */
[----:B------:R-:W-:Y:S02]  /*4fe0*/  HMMA.16816.F32.BF16 R88, R92, R4, RZ ;  /* 0x000000045c58723c */ /* 0x000fe400000418ff */
[----:B------:R-:W4:Y:S05]  /*4ff0*/  MUFU.EX2 R198, R198 ;  /* 0x000000c600c67308 */ /* 0x000f2a0000000800 */
[----:B-1----:R-:W-:Y:S01]  /*5000*/  F2FP.BF16.PACK_AB R4, R195, R192 ;  /* 0x000000c0c304723e */ /* 0x002fe200000010ff */
[----:B------:R-:W-:Y:S01]  /*5010*/  HMMA.16816.F32.BF16 R144, R56, R28, R144 ;  /* 0x0000001c3890723c */ /* 0x000fe20000041890 */
[----:B---3--:R-:W-:Y:S01]  /*5020*/  F2FP.BF16.PACK_AB R5, R196, R199 ;  /* 0x000000c7c405723e */ /* 0x008fe200000010ff */
[----:B------:R-:W-:Y:S01]  /*5030*/  FADD.FTZ R192, R192, R183 ;  /* 0x000000b7c0c07221 */ /* 0x000fe20000010000 */
[----:B------:R-:W-:Y:S01]  /*5040*/  MUFU.EX2 R233, R233 ;  /* 0x000000e900e97308 */ /* 0x000fe20000000800 */
[----:B------:R-:W-:-:S02]  /*5050*/  FADD.FTZ R199, R199, R190 ;  /* 0x000000bec7c77221 */ /* 0x000fc40000010000 */
[----:B------:R-:W-:Y:S02]  /*5060*/  FADD.FTZ R195, R195, R192 ;  /* 0x000000c0c3c37221 */ /* 0x000fe40000010000 */
[C---:B------:R-:W-:Y:S01]  /*5070*/  HMMA.16816.F32.BF16 R104, R56.reuse, R24, R104 ;  /* 0x000000183868723c */ /* 0x040fe20000041868 */
[----:B------:R-:W-:Y:S02]  /*5080*/  FADD.FTZ R196, R196, R199 ;  /* 0x000000c7c4c47221 */ /* 0x000fe40000010000 */
[----:B------:R-:W-:Y:S05]  /*5090*/  MUFU.EX2 R231, R231 ;  /* 0x000000e700e77308 */ /* 0x000fea0000000800 */
[C---:B------:R-:W-:Y:S08]  /*50a0*/  HMMA.16816.F32.BF16 R120, R56.reuse, R20, R120 ;  /* 0x000000143878723c */ /* 0x040ff00000041878 */
[C---:B------:R-:W-:Y:S08]  /*50b0*/  HMMA.16816.F32.BF16 R52, R56.reuse, R16, R52 ;  /* 0x000000103834723c */ /* 0x040ff00000041834 */
[C---:B------:R-:W-:Y:S08]  /*50c0*/  HMMA.16816.F32.BF16 R68, R56.reuse, R12, R68 ;  /* 0x0000000c3844723c */ /* 0x040ff00000041844 */
[C---:B--2---:R-:W-:Y:S08]  /*50d0*/  HMMA.16816.F32.BF16 R84, R56.reuse, R8, R84 ;  /* 0x000000083854723c */ /* 0x044ff00000041854 */
[C---:B------:R-:W-:Y:S08]  /*50e0*/  HMMA.16816.F32.BF16 R100, R56.reuse, R30, R100 ;  /* 0x0000001e3864723c */ /* 0x040ff00000041864 */
[C---:B------:R-:W-:Y:S08]  /*50f0*/  HMMA.16816.F32.BF16 R116, R56.reuse, R26, R116 ;  /* 0x0000001a3874723c */ /* 0x040ff00000041874 */
[C---:B------:R-:W-:Y:S08]  /*5100*/  HMMA.16816.F32.BF16 R128, R56.reuse, R22, R128 ;  /* 0x000000163880723c */ /* 0x040ff00000041880 */
[C---:B------:R-:W-:Y:S08]  /*5110*/  HMMA.16816.F32.BF16 R64, R56.reuse, R18, R64 ;  /* 0x000000123840723c */ /* 0x040ff00000041840 */
[C---:B------:R-:W-:Y:S08]  /*5120*/  HMMA.16816.F32.BF16 R80, R56.reuse, R14, R80 ;  /* 0x0000000e3850723c */ /* 0x040ff00000041850 */
[----:B------:R-:W-:Y:S08]  /*5130*/  HMMA.16816.F32.BF16 R96, R56, R10, R96 ;  /* 0x0000000a3860723c */ /* 0x000ff00000041860 */
[C---:B------:R-:W-:Y:S08]  /*5140*/  HMMA.16816.F32.BF16 R56, R92.reuse, R60, RZ ;  /* 0x0000003c5c38723c */ /* 0x040ff000000418ff */
[C---:B------:R-:W-:Y:S08]  /*5150*/  HMMA.16816.F32.BF16 R72, R92.reuse, R76, RZ ;  /* 0x0000004c5c48723c */ /* 0x040ff000000418ff */
[C---:B------:R-:W-:Y:S08]  /*5160*/  HMMA.16816.F32.BF16 R140, R92.reuse, R136, RZ ;  /* 0x000000885c8c723c */ /* 0x040ff000000418ff */
[C---:B------:R-:W-:Y:S08]  /*5170*/  HMMA.16816.F32.BF16 R136, R92.reuse, R138, RZ ;  /* 0x0000008a5c88723c */ /* 0x040ff000000418ff */
[C---:B------:R-:W-:Y:S08]  /*5180*/  HMMA.16816.F32.BF16 R112, R92.reuse, R114, RZ ;  /* 0x000000725c70723c */ /* 0x040ff000000418ff */
[C---:B------:R-:W-:Y:S08]  /*5190*/  HMMA.16816.F32.BF16 R132, R92.reuse, R134, RZ ;  /* 0x000000865c84723c */ /* 0x040ff000000418ff */
[C---:B------:R-:W-:Y:S08]  /*51a0*/  HMMA.16816.F32.BF16 R60, R92.reuse, R62, RZ ;  /* 0x0000003e5c3c723c */ /* 0x040ff000000418ff */
[C---:B------:R-:W-:Y:S08]  /*51b0*/  HMMA.16816.F32.BF16 R76, R92.reuse, R78, RZ ;  /* 0x0000004e5c4c723c */ /* 0x040ff000000418ff */
[----:B------:R-:W-:Y:S07]  /*51c0*/  HMMA.16816.F32.BF16 R92, R92, R6, RZ ;  /* 0x000000065c5c723c */ /* 0x000fee00000418ff */
[----:B------:R-:W-:Y:S01]  /*51d0*/  F2FP.BF16.PACK_AB R6, R193, R194 ;  /* 0x000000c2c106723e */ /* 0x000fe200000010ff */
[----:B------:R-:W-:Y:S01]  /*51e0*/  FADD.FTZ R194, R194, R195 ;  /* 0x000000c3c2c27221 */ /* 0x000fe20000010000 */
[----:B----4-:R-:W-:Y:S01]  /*51f0*/  F2FP.BF16.PACK_AB R7, R198, R197 ;  /* 0x000000c5c607723e */ /* 0x010fe200000010ff */
[----:B------:R-:W-:-:S02]  /*5200*/  FADD.FTZ R197, R197, R196 ;  /* 0x000000c4c5c57221 */ /* 0x000fc40000010000 */
[----:B------:R-:W-:Y:S02]  /*5210*/  FADD.FTZ R193, R193, R194 ;  /* 0x000000c2c1c17221 */ /* 0x000fe40000010000 */
[----:B------:R-:W-:Y:S02]  /*5220*/  FADD.FTZ R197, R198, R197 ;  /* 0x000000c5c6c57221 */ /* 0x000fe40000010000 */
[C---:B------:R-:W-:Y:S07]  /*5230*/  HMMA.16816.F32.BF16 R108, R4.reuse, R48, R108 ;  /* 0x00000030046c723c */ /* 0x040fee000004186c */
[--C-:B------:R-:W-:Y:S01]  /*5240*/  FFMA.FTZ R48, R180, c[0x0][0x2d0], -R200.reuse ;  /* 0x0000b400b4307a23 */ /* 0x100fe200000108c8 */
[C---:B------:R-:W-:Y:S05]  /*5250*/  HMMA.16816.F32.BF16 R124, R4.reuse, R44, R124 ;  /* 0x0000002c047c723c */ /* 0x040fea000004187c */
[----:B------:R-:W-:Y:S02]  /*5260*/  MUFU.EX2 R48, R48 ;  /* 0x0000003000307308 */ /* 0x000fe40000000800 */
[----:B------:R-:W-:Y:S01]  /*5270*/  FFMA.FTZ R45, R179, c[0x0][0x2d0], -R200 ;  /* 0x0000b400b32d7a23 */ /* 0x000fe200000108c8 */
[C---:B------:R-:W-:Y:S05]  /*5280*/  HMMA.16816.F32.BF16 R88, R4.reuse, R32, R88 ;  /* 0x000000200458723c */ /* 0x040fea0000041858 */
[----:B------:R-:W1:Y:S02]  /*5290*/  MUFU.EX2 R45, R45 ;  /* 0x0000002d002d7308 */ /* 0x000e640000000800 */
[--C-:B------:R-:W-:Y:S01]  /*52a0*/  FFMA.FTZ R32, R178, c[0x0][0x2d0], -R201.reuse ;  /* 0x0000b400b2207a23 */ /* 0x100fe200000108c9 */
[----:B------:R-:W-:Y:S01]  /*52b0*/  HMMA.16816.F32.BF16 R56, R4, R40, R56 ;  /* 0x000000280438723c */ /* 0x000fe20000041838 */
[----:B------:R-:W-:-:S04]  /*52c0*/  FFMA.FTZ R33, R186, c[0x0][0x2d0], -R201 ;  /* 0x0000b400ba217a23 */ /* 0x000fc800000108c9 */
[----:B------:R-:W-:Y:S02]  /*52d0*/  MUFU.EX2 R32, R32 ;  /* 0x0000002000207308 */ /* 0x000fe40000000800 */
[----:B------:R-:W-:Y:S01]  /*52e0*/  FFMA.FTZ R40, R177, c[0x0][0x2d0], -R200 ;  /* 0x0000b400b1287a23 */ /* 0x000fe200000108c8 */
[C---:B------:R-:W-:Y:S05]  /*52f0*/  HMMA.16816.F32.BF16 R72, R4.reuse, R36, R72 ;  /* 0x000000240448723c */ /* 0x040fea0000041848 */
[----:B------:R-:W2:Y:S02]  /*5300*/  MUFU.EX2 R33, R33 ;  /* 0x0000002100217308 */ /* 0x000ea40000000800 */
[----:B------:R-:W-:Y:S01]  /*5310*/  FFMA.FTZ R36, R187, c[0x0][0x2d0], -R201 ;  /* 0x0000b400bb247a23 */ /* 0x000fe200000108c9 */
[C---:B------:R-:W-:Y:S05]  /*5320*/  HMMA.16816.F32.BF16 R140, R4.reuse, R156, R140 ;  /* 0x0000009c048c723c */ /* 0x040fea000004188c */
[----:B------:R-:W3:Y:S03]  /*5330*/  MUFU.EX2 R40, R40 ;  /* 0x0000002800287308 */ /* 0x000ee60000000800 */
[C---:B------:R-:W-:Y:S05]  /*5340*/  HMMA.16816.F32.BF16 R136, R4.reuse, R158, R136 ;  /* 0x0000009e0488723c */ /* 0x040fea0000041888 */
[----:B------:R-:W4:Y:S03]  /*5350*/  MUFU.EX2 R36, R36 ;  /* 0x0000002400247308 */ /* 0x000f260000000800 */
[C---:B------:R-:W-:Y:S08]  /*5360*/  HMMA.16816.F32.BF16 R112, R4.reuse, R50, R112 ;  /* 0x000000320470723c */ /* 0x040ff00000041870 */
[C---:B------:R-:W-:Y:S08]  /*5370*/  HMMA.16816.F32.BF16 R132, R4.reuse, R46, R132 ;  /* 0x0000002e0484723c */ /* 0x040ff00000041884 */
[C---:B------:R-:W-:Y:S08]  /*5380*/  HMMA.16816.F32.BF16 R60, R4.reuse, R42, R60 ;  /* 0x0000002a043c723c */ /* 0x040ff0000004183c */
[C---:B------:R-:W-:Y:S08]  /*5390*/  HMMA.16816.F32.BF16 R76, R4.reuse, R38, R76 ;  /* 0x00000026044c723c */ /* 0x040ff0000004184c */
[----:B------:R-:W-:Y:S07]  /*53a0*/  HMMA.16816.F32.BF16 R92, R4, R34, R92 ;  /* 0x00000022045c723c */ /* 0x000fee000004185c */
[----:B-1----:R-:W-:Y:S01]  /*53b0*/  F2FP.BF16.PACK_AB R4, R45, R48 ;  /* 0x000000302d04723e */ /* 0x002fe200000010ff */
[----:B------:R-:W-:Y:S01]  /*53c0*/  FADD.FTZ R48, R48, R193 ;  /* 0x000000c130307221 */ /* 0x000fe20000010000 */
[----:B--2---:R-:W-:Y:S01]  /*53d0*/  F2FP.BF16.PACK_AB R5, R33, R32 ;  /* 0x000000202105723e */ /* 0x004fe200000010ff */
[----:B------:R-:W-:Y:S01]  /*53e0*/  FADD.FTZ R32, R32, R197 ;  /* 0x000000c520207221 */ /* 0x000fe20000010000 */
[----:B---3--:R-:W-:Y:S01]  /*53f0*/  F2FP.BF16.PACK_AB R6, R233, R40 ;  /* 0x00000028e906723e */ /* 0x008fe200000010ff */
[----:B------:R-:W-:Y:S01]  /*5400*/  FADD.FTZ R45, R45, R48 ;  /* 0x000000302d2d7221 */ /* 0x000fe20000010000 */
[----:B----4-:R-:W-:Y:S01]  /*5410*/  F2FP.BF16.PACK_AB R7, R231, R36 ;  /* 0x00000024e707723e */ /* 0x010fe200000010ff */
[----:B------:R-:W-:-:S02]  /*5420*/  FADD.FTZ R33, R33, R32 ;  /* 0x0000002021217221 */ /* 0x000fc40000010000 */
[----:B------:R-:W-:Y:S02]  /*5430*/  FADD.FTZ R40, R40, R45 ;  /* 0x0000002d28287221 */ /* 0x000fe40000010000 */
[----:B------:R-:W-:Y:S02]  /*5440*/  FADD.FTZ R36, R36, R33 ;  /* 0x0000002124247221 */ /* 0x000fe40000010000 */
[----:B------:R-:W-:Y:S01]  /*5450*/  HMMA.16816.F32.BF16 R140, R4, R28, R140 ;  /* 0x0000001c048c723c */ /* 0x000fe2000004188c */
[----:B------:R-:W-:Y:S02]  /*5460*/  FADD.FTZ R233, R233, R40 ;  /* 0x00000028e9e97221 */ /* 0x000fe40000010000 */
[----:B------:R-:W-:-:S05]  /*5470*/  FADD.FTZ R231, R231, R36 ;  /* 0x00000024e7e77221 */ /* 0x000fca0000010000 */
[C---:B------:R-:W-:Y:S08]  /*5480*/  HMMA.16816.F32.BF16 R136, R4.reuse, R30, R136 ;  /* 0x0000001e0488723c */ /* 0x040ff00000041888 */
        /* <DEDUP_REMOVED lines=9> */
[----:B------:R-:W-:Y:S01]  /*5520*/  HMMA.16816.F32.BF16 R92, R4, R10, R92 ;  /* 0x0000000a045c723c */ /* 0x000fe2000004185c */
[----:B------:R-:W-:Y:S07]  /*5530*/  @P0 BRA `(.L_x_403) ;  /* 0x0000015000000947 */ /* 0x000fee0003800000 */
[----:B------:R-:W-:Y:S01]  /*5540*/  ISETP.LT.AND P0, PT, RZ, UR4, PT ;  /* 0x00000004ff007c0c */ /* 0x000fe2000bf01270 */
[----:B------:R-:W-:-:S02]  /*5550*/  UIADD3 UR14, UR4, -0x1, URZ ;  /* 0xffffffff040e7890 */ /* 0x000fc4000fffe03f */
[----:B------:R-:W-:-:S10]  /*5560*/  ULDC UR12, c[0x0][0x32c] ;  /* 0x0000cb00000c7ab9 */ /* 0x000fd40000000800 */
[----:B------:R-:W-:Y:S05]  /*5570*/  @P0 BRA `(.L_x_404) ;  /* 0x0000008000000947 */ /* 0x000fea0003800000 */
[----:B------:R-:W-:Y:S02]  /*5580*/  UISETP.NE.AND UP0, UPT, UR12, 0x1, UPT ;  /* 0x000000010c00788c */ /* 0x000fe4000bf05270 */
[----:B------:R-:W-:-:S03]  /*5590*/  UIADD3 UR14, -UR4, URZ, URZ ;  /* 0x0000003f040e7290 */ /* 0x000fc6000fffe13f */
[----:B------:R-:W-:Y:S02]  /*55a0*/  ULDC.64 UR4, c[0x0][0x330] ;  /* 0x0000cc0000047ab9 */ /* 0x000fe40000000a00 */
[----:B------:R-:W-:-:S07]  /*55b0*/  UIMAD.WIDE.U32 UR16, UR14, UR4, URZ ;  /* 0x000000040e1072a5 */ /* 0x000fce000f8e003f */
[----:B------:R-:W-:Y:S02]  /*55c0*/  @UP0 UMOV UR15, UR17 ;  /* 0x00000011000f0c82 */ /* 0x000fe40008000000 */
[----:B------:R-:W-:-:S04]  /*55d0*/  @UP0 USHF.R.U32.HI UR14, URZ, UR5, UR15 ;  /* 0x000000053f0e0299 */ /* 0x000fc8000801160f */
[----:B------:R-:W-:Y:S01]  /*55e0*/  ULOP3.LUT UR14, URZ, UR14, URZ, 0x33, !UPT ;  /* 0x0000000e3f0e7292 */ /* 0x000fe2000f8e333f */
[----:B------:R-:W-:Y:S05]  /*55f0*/  BRA `(.L_x_405) ;  /* 0x0000005000007947 */ /* 0x000fea0003800000 */
.L_x_404:
[----:B------:R-:W-:Y:S02]  /*5600*/  UISETP.NE.AND UP0, UPT, UR12, 0x1, UPT ;  /* 0x000000010c00788c */ /* 0x000fe4000bf05270 */
[----:B------:R-:W-:Y:S02]  /*5610*/  ULDC.64 UR4, c[0x0][0x330] ;  /* 0x0000cc0000047ab9 */ /* 0x000fe40000000a00 */
[----:B------:R-:W-:-:S07]  /*5620*/  UIMAD.WIDE.U32 UR16, UR14, UR4, URZ ;  /* 0x000000040e1072a5 */ /* 0x000fce000f8e003f */
[----:B------:R-:W-:Y:S02]  /*5630*/  @UP0 UMOV UR15, UR17 ;  /* 0x00000011000f0c82 */ /* 0x000fe40008000000 */
[----:B------:R-:W-:Y:S02]  /*5640*/  @UP0 USHF.R.U32.HI UR14, URZ, UR5, UR15 ;  /* 0x000000053f0e0299 */ /* 0x000fe4000801160f */
.L_x_405:
[----:B------:R-:W-:Y:S02]  /*5650*/  ULDC UR4, c[0x0][0x32c] ;  /* 0x0000cb0000047ab9 */ /* 0x000fe40000000800 */
[----:B------:R-:W-:-:S04]  /*5660*/  UIMAD UR4, UR14, UR12, UR4 ;  /* 0x0000000c0e0472a4 */ /* 0x000fc8000f8e0204 */
[----:B------:R-:W-:-:S04]  /*5670*/  UISETP.LT.AND UP0, UPT, UR13, UR4, UPT ;  /* 0x000000040d00728c */ /* 0x000fc8000bf01270 */
[----:B------:R-:W-:-:S03]  /*5680*/  USEL UR13, UR13, UR4, UP0 ;  /* 0x000000040d0d7287 */ /* 0x000fc60008000000 */
.L_x_403:
[----:B------:R-:W1:Y:S01]  /*5690*/  R2UR UR12, R219 ;  /* 0x00000000db0c73c2 */ /* 0x000e6200000e0000 */
[----:B------:R-:W-:-:S04]  /*56a0*/  UIMAD.WIDE UR4, UR13, 0x2aaaaaab, URZ ;  /* 0x2aaaaaab0d0478a5 */ /* 0x000fc8000f8e023f */
[----:B------:R-:W-:-:S04]  /*56b0*/  USHF.R.U32.HI UR4, URZ, 0x1f, UR5 ;  /* 0x0000001f3f047899 */ /* 0x000fc80008011605 */
[----:B------:R-:W-:-:S04]  /*56c0*/  ULEA.HI.SX32 UR4, UR5, UR4, 0x1d ;  /* 0x0000000405047291 */ /* 0x000fc8000f8fea3f */
[----:B-1----:R-:W-:-:S04]  /*56d0*/  UISETP.LT.AND UP0, UPT, UR12, UR4, UPT ;  /* 0x000000040c00728c */ /* 0x002fc8000bf01270 */
[----:B------:R-:W-:-:S06]  /*56e0*/  USEL UR4, UR12, UR4, !UP0 ;  /* 0x000000040c047287 */ /* 0x000fcc000c000000 */
[----:B------:R-:W-:-:S13]  /*56f0*/  ISETP.GE.AND P0, PT, R230, UR4, PT ;  /* 0x00000004e6007c0c */ /* 0x000fda000bf06270 */
[----:B------:R-:W-:Y:S05]  /*5700*/  @!P0 BRA `(.L_x_406) ;  /* 0x00003e3000008947 */ /* 0x000fea0003800000 */
[----:B------:R-:W-:Y:S01]  /*5710*/  IADD3 R239, P0, R220, 0x20, RZ ;  /* 0x00000020dcef7810 */ /* 0x000fe20007f1e0ff */
[----:B------:R-:W-:Y:S01]  /*5720*/  IMAD.MOV.U32 R148, RZ, RZ, R149 ;  /* 0x000000ffff947224 */ /* 0x000fe200078e0095 */
[----:B------:R-:W-:Y:S01]  /*5730*/  IADD3 R203, P1, R224, 0x20, RZ ;  /* 0x00000020e0cb7810 */ /* 0x000fe20007f3e0ff */
[----:B------:R-:W-:Y:S01]  /*5740*/  IMAD.MOV.U32 R150, RZ, RZ, R151 ;  /* 0x000000ffff967224 */ /* 0x000fe200078e0097 */
[-C--:B------:R-:W-:Y:S01]  /*5750*/  IADD3.X R238, RZ, R227.reuse, RZ, P0, !PT ;  /* 0x000000e3ffee7210 */ /* 0x080fe200007fe4ff */
[----:B------:R-:W-:Y:S01]  /*5760*/  IMAD.MOV.U32 R0, RZ, RZ, R152 ;  /* 0x000000ffff007224 */ /* 0x000fe200078e0098 */
[----:B------:R-:W-:Y:S01]  /*5770*/  IADD3 R236, P2, R220, 0x40, RZ ;  /* 0x00000040dcec7810 */ /* 0x000fe20007f5e0ff */
[----:B------:R-:W-:Y:S01]  /*5780*/  IMAD.MOV.U32 R2, RZ, RZ, R3 ;  /* 0x000000ffff027224 */ /* 0x000fe200078e0003 */
[----:B------:R-:W-:Y:S01]  /*5790*/  IADD3 R201, P0, R224, 0x40, RZ ;  /* 0x00000040e0c97810 */ /* 0x000fe20007f1e0ff */
[----:B------:R-:W-:Y:S01]  /*57a0*/  IMAD.X R202, RZ, RZ, R229, P1 ;  /* 0x000000ffffca7224 */ /* 0x000fe200008e06e5 */
[----:B------:R-:W-:-:S02]  /*57b0*/  IADD3.X R234, RZ, R227, RZ, P2, !PT ;  /* 0x000000e3ffea7210 */ /* 0x000fc400017fe4ff */
[----:B------:R-:W-:Y:S02]  /*57c0*/  IADD3.X R200, RZ, R229, RZ, P0, !PT ;  /* 0x000000e5ffc87210 */ /* 0x000fe400007fe4ff */
.L_x_425:
[----:B------:R-:W-:Y:S04]  /*57d0*/  DEPBAR.LE SB0, 0x0 ;  /* 0x000080000000791a */ /* 0x000fe80000000000 */
[----:B------:R-:W-:Y:S01]  /*57e0*/  BAR.SYNC.DEFER_BLOCKING 0x0 ;  /* 0x0000000000007b1d */ /* 0x000fe20000010000 */
[----:B------:R-:W-:Y:S05]  /*57f0*/  ISETP.GT.AND P0, PT, R219, R230, PT ;  /* 0x000000e6db00720c */ /* 0x000fea0003f04270 */
[----:B------:R1:W2:Y:S04]  /*5800*/  LDSM.16.M88.4 R152, [R217+0x4900] ;  /* 0x00490000d998783b */ /* 0x0002a80000000200 */
[----:B------:R1:W3:Y:S04]  /*5810*/  LDSM.16.M88.4 R160, [R217+0x5900] ;  /* 0x00590000d9a0783b */ /* 0x0002e80000000200 */
[----:B------:R1:W4:Y:S04]  /*5820*/  LDSM.16.M88.4 R156, [R216+0x2500] ;  /* 0x00250000d89c783b */ /* 0x0003280000000200 */
[----:B------:R1:W1:Y:S04]  /*5830*/  LDSM.16.M88.4 R164, [R216+0x2900] ;  /* 0x00290000d8a4783b */ /* 0x0002680000000200 */
[----:B------:R1:W1:Y:S04]  /*5840*/  LDSM.16.M88.4 R168, [R216+0x2d00] ;  /* 0x002d0000d8a8783b */ /* 0x0002680000000200 */
[----:B------:R1:W1:Y:S04]  /*5850*/  LDSM.16.M88.4 R172, [R213+0x4900] ;  /* 0x00490000d5ac783b */ /* 0x0002680000000200 */
[----:B------:R1:W1:Y:S04]  /*5860*/  LDSM.16.M88.4 R180, [R213+0x5900] ;  /* 0x00590000d5b4783b */ /* 0x0002680000000200 */
[----:B------:R1:W1:Y:S04]  /*5870*/  LDSM.16.M88.4 R176, [R215] ;  /* 0x00000000d7b0783b */ /* 0x0002680000000200 */
[----:B------:R1:W1:Y:S04]  /*5880*/  LDSM.16.M88.4 R184, [R211] ;  /* 0x00000000d3b8783b */ /* 0x0002680000000200 */
[----:B------:R1:W1:Y:S01]  /*5890*/  LDSM.16.M88.4 R188, [R210] ;  /* 0x00000000d2bc783b */ /* 0x0002620000000200 */
[----:B------:R-:W-:-:S05]  /*58a0*/  @P0 BRA `(.L_x_407) ;  /* 0x000002d000000947 */ /* 0x000fca0003800000 */
[----:B------:R-:W-:Y:S01]  /*58b0*/  SHF.R.S32.HI R3, RZ, 0x1f, R230 ;  /* 0x0000001fff037819 */ /* 0x000fe200000114e6 */
[C---:B------:R-:W-:Y:S04]  /*58c0*/  IMAD.WIDE.U32 R6, R230.reuse, c[0x0][0x208], RZ ;  /* 0x00008200e6067a25 */ /* 0x040fe800078e00ff */
[----:B------:R-:W-:Y:S02]  /*58d0*/  IMAD R3, R3, c[0x0][0x208], RZ ;  /* 0x0000820003037a24 */ /* 0x000fe400078e02ff */
[----:B------:R-:W-:Y:S02]  /*58e0*/  @!P3 IMAD.MOV.U32 R9, RZ, RZ, c[0x0][0x208] ;  /* 0x00008200ff09b624 */ /* 0x000fe400078e00ff */
[----:B------:R-:W-:Y:S02]  /*58f0*/  IMAD R3, R230, c[0x0][0x20c], R3 ;  /* 0x00008300e6037a24 */ /* 0x000fe400078e0203 */
[----:B------:R-:W-:Y:S02]  /*5900*/  @!P3 IMAD.MOV.U32 R4, RZ, RZ, c[0x0][0x20c] ;  /* 0x00008300ff04b624 */ /* 0x000fe400078e00ff */
[----:B------:R-:W-:Y:S02]  /*5910*/  IMAD.IADD R3, R7, 0x1, R3 ;  /* 0x0000000107037824 */ /* 0x000fe400078e0203 */
[----:B------:R-:W-:Y:S04]  /*5920*/  IMAD.WIDE.U32 R6, R6, 0x30, RZ ;  /* 0x0000003006067825 */ /* 0x000fe800078e00ff */
[----:B------:R-:W-:Y:S01]  /*5930*/  IMAD R3, R3, 0x30, RZ ;  /* 0x0000003003037824 */ /* 0x000fe200078e02ff */
[-C--:B------:R-:W-:Y:S02]  /*5940*/  IADD3 R5, P2, R220, R6.reuse, RZ ;  /* 0x00000006dc057210 */ /* 0x080fe40007f5e0ff */
[-C--:B------:R-:W-:Y:S01]  /*5950*/  @!P3 LEA R11, P0, R9, R6.reuse, 0x5 ;  /* 0x00000006090bb211 */ /* 0x080fe200078028ff */
[----:B------:R-:W-:Y:S01]  /*5960*/  IMAD.IADD R3, R7, 0x1, R3 ;  /* 0x0000000107037824 */ /* 0x000fe200078e0203 */
[-C--:B------:R-:W-:Y:S04]  /*5970*/  IADD3 R7, P1, R239, R6.reuse, RZ ;  /* 0x00000006ef077210 */ /* 0x080fe80007f3e0ff */
[----:B------:R-:W-:Y:S01]  /*5980*/  @!P3 LEA.HI.X R9, R9, R3, R4, 0x5, P0 ;  /* 0x000000030909b211 */ /* 0x000fe200000f2c04 */
[----:B------:R-:W-:Y:S01]  /*5990*/  IMAD.X R4, R3, 0x1, R227, P2 ;  /* 0x0000000103047824 */ /* 0x000fe200010e06e3 */
[----:B------:R-:W-:Y:S02]  /*59a0*/  LEA R14, P2, R5, c[0x0][0x1f8], 0x1 ;  /* 0x00007e00050e7a11 */ /* 0x000fe400078408ff */
[----:B------:R-:W-:Y:S01]  /*59b0*/  IADD3 R8, P0, R236, R6, RZ ;  /* 0x00000006ec087210 */ /* 0x000fe20007f1e0ff */
[----:B------:R-:W-:Y:S01]  /*59c0*/  IMAD.X R6, R3, 0x1, R238, P1 ;  /* 0x0000000103067824 */ /* 0x000fe200008e06ee */
[----:B------:R-:W-:Y:S02]  /*59d0*/  LEA.HI.X R15, R5, c[0x0][0x1fc], R4, 0x1, P2 ;  /* 0x00007f00050f7a11 */ /* 0x000fe400010f0c04 */
[----:B------:R-:W-:Y:S01]  /*59e0*/  LEA R12, P1, R7, c[0x0][0x1f8], 0x1 ;  /* 0x00007e00070c7a11 */ /* 0x000fe200078208ff */
[----:B------:R-:W-:Y:S01]  /*59f0*/  IMAD.X R3, R3, 0x1, R234, P0 ;  /* 0x0000000103037824 */ /* 0x000fe200000e06ea */
[C---:B------:R-:W-:Y:S01]  /*5a00*/  LEA R16, P0, R8.reuse, c[0x0][0x1f8], 0x1 ;  /* 0x00007e0008107a11 */ /* 0x040fe200078008ff */
[----:B------:R-:W-:Y:S01]  /*5a10*/  @!PT LDS RZ, [RZ] ;  /* 0x00000000fffff984 */ /* 0x000fe20000000800 */
[----:B------:R-:W-:Y:S01]  /*5a20*/  @!PT LDS RZ, [RZ] ;  /* 0x00000000fffff984 */ /* 0x000fe20000000800 */
[----:B------:R-:W-:Y:S01]  /*5a30*/  @!PT LDS RZ, [RZ] ;  /* 0x00000000fffff984 */ /* 0x000fe20000000800 */
[----:B------:R4:W-:Y:S01]  /*5a40*/  LDGSTS.E.BYPASS.LTC128B.128 [R218+0x100], [R14.64], !P6 ;  /* 0x001000000eda7fae */ /* 0x0009e2000f101d4a */
[----:B------:R-:W-:Y:S02]  /*5a50*/  LEA.HI.X R13, R7, c[0x0][0x1fc], R6, 0x1, P1 ;  /* 0x00007f00070d7a11 */ /* 0x000fe400008f0c06 */
[C---:B------:R-:W-:Y:S02]  /*5a60*/  @!P3 IADD3 R4, P2, R11.reuse, R220, RZ ;  /* 0x000000dc0b04b210 */ /* 0x040fe40007f5e0ff */
[----:B------:R-:W-:Y:S01]  /*5a70*/  LEA.HI.X R17, R8, c[0x0][0x1fc], R3, 0x1, P0 ;  /* 0x00007f0008117a11 */ /* 0x000fe200000f0c03 */
[----:B------:R4:W-:Y:S01]  /*5a80*/  LDGSTS.E.BYPASS.LTC128B.128 [R218+0xd00], [R12.64], !P5 ;  /* 0x00d000000cda7fae */ /* 0x0009e2000e901d4a */
[----:B------:R-:W-:Y:S01]  /*5a90*/  @!P3 IADD3 R3, P1, R11, R239, RZ ;  /* 0x000000ef0b03b210 */ /* 0x000fe20007f3e0ff */
[----:B------:R-:W-:Y:S01]  /*5aa0*/  @!P3 IMAD.X R5, R9, 0x1, R227, P2 ;  /* 0x000000010905b824 */ /* 0x000fe200010e06e3 */
[C---:B------:R-:W-:Y:S02]  /*5ab0*/  @!P3 LEA R20, P2, R4.reuse, c[0x0][0x1f8], 0x1 ;  /* 0x00007e000414ba11 */ /* 0x040fe400078408ff */
[----:B------:R4:W-:Y:S01]  /*5ac0*/  LDGSTS.E.BYPASS.LTC128B.128 [R218+0x1900], [R16.64], !P4 ;  /* 0x0190000010da7fae */ /* 0x0009e2000e101d4a */
[----:B------:R-:W-:Y:S01]  /*5ad0*/  @!P3 IADD3 R11, P0, R11, R236, RZ ;  /* 0x000000ec0b0bb210 */ /* 0x000fe20007f1e0ff */
[----:B------:R-:W-:Y:S01]  /*5ae0*/  @!P3 IMAD.X R6, R9, 0x1, R238, P1 ;  /* 0x000000010906b824 */ /* 0x000fe200008e06ee */
[----:B------:R-:W-:Y:S02]  /*5af0*/  @!P3 LEA.HI.X R21, R4, c[0x0][0x1fc], R5, 0x1, P2 ;  /* 0x00007f000415ba11 */ /* 0x000fe400010f0c05 */
[----:B------:R-:W-:Y:S01]  /*5b00*/  @!P3 LEA R18, P1, R3, c[0x0][0x1f8], 0x1 ;  /* 0x00007e000312ba11 */ /* 0x000fe200078208ff */
[----:B------:R-:W-:Y:S01]  /*5b10*/  @!P3 IMAD.X R8, R9, 0x1, R234, P0 ;  /* 0x000000010908b824 */ /* 0x000fe200000e06ea */
[----:B------:R-:W-:Y:S01]  /*5b20*/  @!P3 LEA R10, P0, R11, c[0x0][0x1f8], 0x1 ;  /* 0x00007e000b0aba11 */ /* 0x000fe200078008ff */
[----:B------:R4:W-:Y:S01]  /*5b30*/  @!P3 LDGSTS.E.BYPASS.LTC128B.128 [R218+0x900], [R20.64], !P6 ;  /* 0x0090000014dabfae */ /* 0x0009e2000f101d4a */
[----:B------:R-:W-:Y:S02]  /*5b40*/  @!P3 LEA.HI.X R19, R3, c[0x0][0x1fc], R6, 0x1, P1 ;  /* 0x00007f000313ba11 */ /* 0x000fe400008f0c06 */
[----:B------:R-:W-:Y:S03]  /*5b50*/  @!P3 LEA.HI.X R11, R11, c[0x0][0x1fc], R8, 0x1, P0 ;  /* 0x00007f000b0bba11 */ /* 0x000fe600000f0c08 */
[----:B------:R4:W-:Y:S05]  /*5b60*/  @!P3 LDGSTS.E.BYPASS.LTC128B.128 [R218+0x1500], [R18.64], !P5 ;  /* 0x0150000012dabfae */ /* 0x0009ea000e901d4a */
[----:B------:R4:W-:Y:S02]  /*5b70*/  @!P3 LDGSTS.E.BYPASS.LTC128B.128 [R218+0x2100], [R10.64], !P4 ;  /* 0x021000000adabfae */ /* 0x0009e4000e101d4a */
.L_x_407:
[-C--:B--2-4-:R-:W-:Y:S01]  /*5b80*/  HMMA.16816.F32.BF16 R4, R152, R156.reuse, RZ ;  /* 0x0000009c9804723c */ /* 0x094fe200000418ff */
[----:B------:R-:W-:Y:S02]  /*5b90*/  LDSM.16.M88.4 R192, [R216+0x3100] ;  /* 0x00310000d8c0783b */ /* 0x000fe40000000200 */
[----:B------:R-:W-:Y:S05]  /*5ba0*/  ISETP.GT.AND P0, PT, R230, R219, PT ;  /* 0x000000dbe600720c */ /* 0x000fea0003f04270 */
[C---:B---3--:R-:W-:Y:S01]  /*5bb0*/  HMMA.16816.F32.BF16 R8, R160.reuse, R156, RZ ;  /* 0x0000009ca008723c */ /* 0x048fe200000418ff */
[----:B------:R-:W0:Y:S07]  /*5bc0*/  LDGDEPBAR ;  /* 0x00000000000079af */ /* 0x000e2e0000000000 */
[-C--:B------:R-:W-:Y:S01]  /*5bd0*/  HMMA.16816.F32.BF16 R12, R160, R158.reuse, RZ ;  /* 0x0000009ea00c723c */ /* 0x080fe200000418ff */
[----:B------:R-:W-:Y:S07]  /*5be0*/  LDSM.16.M88.4 R196, [R217+0x7900] ;  /* 0x00790000d9c4783b */ /* 0x000fee0000000200 */
[C---:B------:R-:W-:Y:S01]  /*5bf0*/  HMMA.16816.F32.BF16 R16, R152.reuse, R158, RZ ;  /* 0x0000009e9810723c */ /* 0x040fe200000418ff */
[----:B------:R-:W2:Y:S07]  /*5c00*/  LDSM.16.M88.4 R156, [R217+0x6900] ;  /* 0x00690000d99c783b */ /* 0x000eae0000000200 */
[-C--:B-1----:R-:W-:Y:S08]  /*5c10*/  HMMA.16816.F32.BF16 R20, R152, R164.reuse, RZ ;  /* 0x000000a49814723c */ /* 0x082ff000000418ff */
[C---:B------:R-:W-:Y:S08]  /*5c20*/  HMMA.16816.F32.BF16 R24, R160.reuse, R164, RZ ;  /* 0x000000a4a018723c */ /* 0x040ff000000418ff */
[-C--:B------:R-:W-:Y:S08]  /*5c30*/  HMMA.16816.F32.BF16 R28, R160, R166.reuse, RZ ;  /* 0x000000a6a01c723c */ /* 0x080ff000000418ff */
[C---:B------:R-:W-:Y:S01]  /*5c40*/  HMMA.16816.F32.BF16 R32, R152.reuse, R166, RZ ;  /* 0x000000a69820723c */ /* 0x040fe200000418ff */
[----:B------:R-:W-:Y:S07]  /*5c50*/  LDSM.16.M88.4 R164, [R213+0x6900] ;  /* 0x00690000d5a4783b */ /* 0x000fee0000000200 */
[-C--:B------:R-:W-:Y:S08]  /*5c60*/  HMMA.16816.F32.BF16 R36, R152, R168.reuse, RZ ;  /* 0x000000a89824723c */ /* 0x080ff000000418ff */
[C---:B------:R-:W-:Y:S08]  /*5c70*/  HMMA.16816.F32.BF16 R40, R160.reuse, R168, RZ ;  /* 0x000000a8a028723c */ /* 0x040ff000000418ff */
[-C--:B------:R-:W-:Y:S01]  /*5c80*/  HMMA.16816.F32.BF16 R44, R160, R170.reuse, RZ ;  /* 0x000000aaa02c723c */ /* 0x080fe200000418ff */
[----:B------:R-:W-:Y:S07]  /*5c90*/  LDSM.16.M88.4 R160, [R216+0x3900] ;  /* 0x00390000d8a0783b */ /* 0x000fee0000000200 */
[----:B------:R-:W-:Y:S01]  /*5ca0*/  HMMA.16816.F32.BF16 R48, R152, R170, RZ ;  /* 0x000000aa9830723c */ /* 0x000fe200000418ff */
[----:B------:R-:W1:Y:S07]  /*5cb0*/  LDSM.16.M88.4 R152, [R216+0x3500] ;  /* 0x00350000d898783b */ /* 0x000e6e0000000200 */
[-C--:B------:R-:W-:Y:S01]  /*5cc0*/  HMMA.16816.F32.BF16 R4, R172, R176.reuse, R4 ;  /* 0x000000b0ac04723c */ /* 0x080fe20000041804 */
[----:B------:R-:W3:Y:S07]  /*5cd0*/  LDSM.16.M88.4 R168, [R209] ;  /* 0x00000000d1a8783b */ /* 0x000eee0000000200 */
[C---:B------:R-:W-:Y:S08]  /*5ce0*/  HMMA.16816.F32.BF16 R8, R180.reuse, R176, R8 ;  /* 0x000000b0b408723c */ /* 0x040ff00000041808 */
[-C--:B------:R-:W-:Y:S08]  /*5cf0*/  HMMA.16816.F32.BF16 R12, R180, R178.reuse, R12 ;  /* 0x000000b2b40c723c */ /* 0x080ff0000004180c */
[C---:B------:R-:W-:Y:S01]  /*5d00*/  HMMA.16816.F32.BF16 R16, R172.reuse, R178, R16 ;  /* 0x000000b2ac10723c */ /* 0x040fe20000041810 */
[----:B------:R-:W4:Y:S07]  /*5d10*/  LDSM.16.M88.4 R176, [R213+0x7900] ;  /* 0x00790000d5b0783b */ /* 0x000f2e0000000200 */
[-C--:B------:R-:W-:Y:S08]  /*5d20*/  HMMA.16816.F32.BF16 R20, R172, R184.reuse, R20 ;  /* 0x000000b8ac14723c */ /* 0x080ff00000041814 */
[C---:B------:R-:W-:Y:S08]  /*5d30*/  HMMA.16816.F32.BF16 R24, R180.reuse, R184, R24 ;  /* 0x000000b8b418723c */ /* 0x040ff00000041818 */
[-C--:B------:R-:W-:Y:S08]  /*5d40*/  HMMA.16816.F32.BF16 R28, R180, R186.reuse, R28 ;  /* 0x000000bab41c723c */ /* 0x080ff0000004181c */
[C---:B------:R-:W-:Y:S01]  /*5d50*/  HMMA.16816.F32.BF16 R32, R172.reuse, R186, R32 ;  /* 0x000000baac20723c */ /* 0x040fe20000041820 */
[----:B------:R-:W-:Y:S07]  /*5d60*/  LDSM.16.M88.4 R184, [R216+0x4100] ;  /* 0x00410000d8b8783b */ /* 0x000fee0000000200 */
[-C--:B------:R-:W-:Y:S08]  /*5d70*/  HMMA.16816.F32.BF16 R36, R172, R188.reuse, R36 ;  /* 0x000000bcac24723c */ /* 0x080ff00000041824 */
[C---:B------:R-:W-:Y:S08]  /*5d80*/  HMMA.16816.F32.BF16 R40, R180.reuse, R188, R40 ;  /* 0x000000bcb428723c */ /* 0x040ff00000041828 */
[-C--:B------:R-:W-:Y:S01]  /*5d90*/  HMMA.16816.F32.BF16 R44, R180, R190.reuse, R44 ;  /* 0x000000beb42c723c */ /* 0x080fe2000004182c */
[----:B------:R-:W-:Y:S07]  /*5da0*/  LDSM.16.M88.4 R180, [R207] ;  /* 0x00000000cfb4783b */ /* 0x000fee0000000200 */
[----:B------:R-:W-:Y:S01]  /*5db0*/  HMMA.16816.F32.BF16 R48, R172, R190, R48 ;  /* 0x000000beac30723c */ /* 0x000fe20000041830 */
[----:B------:R-:W5:Y:S07]  /*5dc0*/  LDSM.16.M88.4 R172, [R208] ;  /* 0x00000000d0ac783b */ /* 0x000f6e0000000200 */
[-C--:B--2---:R-:W-:Y:S01]  /*5dd0*/  HMMA.16816.F32.BF16 R4, R156, R192.reuse, R4 ;  /* 0x000000c09c04723c */ /* 0x084fe20000041804 */
[----:B------:R-:W-:Y:S07]  /*5de0*/  LDSM.16.M88.4 R188, [R213+0x9900] ;  /* 0x00990000d5bc783b */ /* 0x000fee0000000200 */
[C---:B------:R-:W-:Y:S08]  /*5df0*/  HMMA.16816.F32.BF16 R8, R196.reuse, R192, R8 ;  /* 0x000000c0c408723c */ /* 0x040ff00000041808 */
[-C--:B------:R-:W-:Y:S08]  /*5e00*/  HMMA.16816.F32.BF16 R12, R196, R194.reuse, R12 ;  /* 0x000000c2c40c723c */ /* 0x080ff0000004180c */
[C---:B------:R-:W-:Y:S01]  /*5e10*/  HMMA.16816.F32.BF16 R16, R156.reuse, R194, R16 ;  /* 0x000000c29c10723c */ /* 0x040fe20000041810 */
[----:B------:R-:W-:Y:S07]  /*5e20*/  LDSM.16.M88.4 R192, [R205] ;  /* 0x00000000cdc0783b */ /* 0x000fee0000000200 */
[-C--:B-1----:R-:W-:Y:S08]  /*5e30*/  HMMA.16816.F32.BF16 R20, R156, R152.reuse, R20 ;  /* 0x000000989c14723c */ /* 0x082ff00000041814 */
[C---:B------:R-:W-:Y:S08]  /*5e40*/  HMMA.16816.F32.BF16 R24, R196.reuse, R152, R24 ;  /* 0x00000098c418723c */ /* 0x040ff00000041818 */
[-C--:B------:R-:W-:Y:S08]  /*5e50*/  HMMA.16816.F32.BF16 R28, R196, R154.reuse, R28 ;  /* 0x0000009ac41c723c */ /* 0x080ff0000004181c */
[C---:B------:R-:W-:Y:S01]  /*5e60*/  HMMA.16816.F32.BF16 R32, R156.reuse, R154, R32 ;  /* 0x0000009a9c20723c */ /* 0x040fe20000041820 */
[----:B------:R-:W-:Y:S07]  /*5e70*/  LDSM.16.M88.4 R152, [R217+0x8900] ;  /* 0x00890000d998783b */ /* 0x000fee0000000200 */
[-C--:B------:R-:W-:Y:S08]  /*5e80*/  HMMA.16816.F32.BF16 R36, R156, R160.reuse, R36 ;  /* 0x000000a09c24723c */ /* 0x080ff00000041824 */
[C---:B------:R-:W-:Y:S08]  /*5e90*/  HMMA.16816.F32.BF16 R40, R196.reuse, R160, R40 ;  /* 0x000000a0c428723c */ /* 0x040ff00000041828 */
[-C--:B------:R-:W-:Y:S08]  /*5ea0*/  HMMA.16816.F32.BF16 R44, R196, R162.reuse, R44 ;  /* 0x000000a2c42c723c */ /* 0x080ff0000004182c */
[----:B------:R-:W-:Y:S01]  /*5eb0*/  HMMA.16816.F32.BF16 R48, R156, R162, R48 ;  /* 0x000000a29c30723c */ /* 0x000fe20000041830 */
[----:B------:R-:W1:Y:S07]  /*5ec0*/  LDSM.16.M88.4 R156, [R216+0x3d00] ;  /* 0x003d0000d89c783b */ /* 0x000e6e0000000200 */
[-C--:B---3--:R-:W-:Y:S01]  /*5ed0*/  HMMA.16816.F32.BF16 R4, R164, R168.reuse, R4 ;  /* 0x000000a8a404723c */ /* 0x088fe20000041804 */
[----:B------:R-:W2:Y:S07]  /*5ee0*/  LDSM.16.M88.4 R160, [R217+0x9900] ;  /* 0x00990000d9a0783b */ /* 0x000eae0000000200 */
[C---:B----4-:R-:W-:Y:S08]  /*5ef0*/  HMMA.16816.F32.BF16 R8, R176.reuse, R168, R8 ;  /* 0x000000a8b008723c */ /* 0x050ff00000041808 */
[-C--:B------:R-:W-:Y:S08]  /*5f00*/  HMMA.16816.F32.BF16 R12, R176, R170.reuse, R12 ;  /* 0x000000aab00c723c */ /* 0x080ff0000004180c */
[C---:B------:R-:W-:Y:S01]  /*5f10*/  HMMA.16816.F32.BF16 R16, R164.reuse, R170, R16 ;  /* 0x000000aaa410723c */ /* 0x040fe20000041810 */
[----:B------:R-:W3:Y:S07]  /*5f20*/  LDSM.16.M88.4 R168, [R216+0x4500] ;  /* 0x00450000d8a8783b */ /* 0x000eee0000000200 */
[-C--:B-----5:R-:W-:Y:S08]  /*5f30*/  HMMA.16816.F32.BF16 R20, R164, R172.reuse, R20 ;  /* 0x000000aca414723c */ /* 0x0a0ff00000041814 */
[C---:B------:R-:W-:Y:S08]  /*5f40*/  HMMA.16816.F32.BF16 R24, R176.reuse, R172, R24 ;  /* 0x000000acb018723c */ /* 0x040ff00000041818 */
[-C--:B------:R-:W-:Y:S08]  /*5f50*/  HMMA.16816.F32.BF16 R28, R176, R174.reuse, R28 ;  /* 0x000000aeb01c723c */ /* 0x080ff0000004181c */
[C---:B------:R-:W-:Y:S01]  /*5f60*/  HMMA.16816.F32.BF16 R32, R164.reuse, R174, R32 ;  /* 0x000000aea420723c */ /* 0x040fe20000041820 */
[----:B------:R-:W-:Y:S07]  /*5f70*/  LDSM.16.M88.4 R172, [R213+0x8900] ;  /* 0x00890000d5ac783b */ /* 0x000fee0000000200 */
[-C--:B------:R-:W-:Y:S08]  /*5f80*/  HMMA.16816.F32.BF16 R36, R164, R180.reuse, R36 ;  /* 0x000000b4a424723c */ /* 0x080ff00000041824 */
[C---:B------:R-:W-:Y:S08]  /*5f90*/  HMMA.16816.F32.BF16 R40, R176.reuse, R180, R40 ;  /* 0x000000b4b028723c */ /* 0x040ff00000041828 */
[-C--:B------:R-:W-:Y:S01]  /*5fa0*/  HMMA.16816.F32.BF16 R44, R176, R182.reuse, R44 ;  /* 0x000000b6b02c723c */ /* 0x080fe2000004182c */
[----:B------:R-:W4:Y:S07]  /*5fb0*/  LDSM.16.M88.4 R176, [R206] ;  /* 0x00000000ceb0783b */ /* 0x000f2e0000000200 */
[----:B------:R-:W-:Y:S01]  /*5fc0*/  HMMA.16816.F32.BF16 R48, R164, R182, R48 ;  /* 0x000000b6a430723c */ /* 0x000fe20000041830 */
[----:B------:R-:W5:Y:S01]  /*5fd0*/  LDSM.16.M88.4 R164, [R204] ;  /* 0x00000000cca4783b */ /* 0x000f620000000200 */
[----:B------:R-:W-:Y:S06]  /*5fe0*/  DEPBAR.LE SB0, 0x0 ;  /* 0x000080000000791a */ /* 0x000fec0000000000 */
[-C--:B-1----:R-:W-:Y:S01]  /*5ff0*/  HMMA.16816.F32.BF16 R4, R152, R156.reuse, R4 ;  /* 0x0000009c9804723c */ /* 0x082fe20000041804 */
[----:B------:R-:W-:Y:S07]  /*6000*/  BAR.SYNC.DEFER_BLOCKING 0x0 ;  /* 0x0000000000007b1d */ /* 0x000fee0000010000 */
[C---:B--2---:R-:W-:Y:S08]  /*6010*/  HMMA.16816.F32.BF16 R8, R160.reuse, R156, R8 ;  /* 0x0000009ca008723c */ /* 0x044ff00000041808 */
[-C--:B------:R-:W-:Y:S08]  /*6020*/  HMMA.16816.F32.BF16 R12, R160, R158.reuse, R12 ;  /* 0x0000009ea00c723c */ /* 0x080ff0000004180c */
[C---:B------:R-:W-:Y:S08]  /*6030*/  HMMA.16816.F32.BF16 R16, R152.reuse, R158, R16 ;  /* 0x0000009e9810723c */ /* 0x040ff00000041810 */
[-C--:B------:R-:W-:Y:S08]  /*6040*/  HMMA.16816.F32.BF16 R20, R152, R184.reuse, R20 ;  /* 0x000000b89814723c */ /* 0x080ff00000041814 */
[C---:B------:R-:W-:Y:S08]  /*6050*/  HMMA.16816.F32.BF16 R24, R160.reuse, R184, R24 ;  /* 0x000000b8a018723c */ /* 0x040ff00000041818 */
[-C--:B------:R-:W-:Y:S08]  /*6060*/  HMMA.16816.F32.BF16 R28, R160, R186.reuse, R28 ;  /* 0x000000baa01c723c */ /* 0x080ff0000004181c */
[C---:B------:R-:W-:Y:S08]  /*6070*/  HMMA.16816.F32.BF16 R32, R152.reuse, R186, R32 ;  /* 0x000000ba9820723c */ /* 0x040ff00000041820 */
[-C--:B---3--:R-:W-:Y:S08]  /*6080*/  HMMA.16816.F32.BF16 R36, R152, R168.reuse, R36 ;  /* 0x000000a89824723c */ /* 0x088ff00000041824 */
[C---:B------:R-:W-:Y:S08]  /*6090*/  HMMA.16816.F32.BF16 R40, R160.reuse, R168, R40 ;  /* 0x000000a8a028723c */ /* 0x040ff00000041828 */
[-C--:B------:R-:W-:Y:S08]  /*60a0*/  HMMA.16816.F32.BF16 R44, R160, R170.reuse, R44 ;  /* 0x000000aaa02c723c */ /* 0x080ff0000004182c */
[----:B------:R-:W-:Y:S08]  /*60b0*/  HMMA.16816.F32.BF16 R48, R152, R170, R48 ;  /* 0x000000aa9830723c */ /* 0x000ff00000041830 */
[-C--:B----4-:R-:W-:Y:S08]  /*60c0*/  HMMA.16816.F32.BF16 R4, R172, R176.reuse, R4 ;  /* 0x000000b0ac04723c */ /* 0x090ff00000041804 */
[C---:B------:R-:W-:Y:S08]  /*60d0*/  HMMA.16816.F32.BF16 R8, R188.reuse, R176, R8 ;  /* 0x000000b0bc08723c */ /* 0x040ff00000041808 */
[-C--:B------:R-:W-:Y:S08]  /*60e0*/  HMMA.16816.F32.BF16 R12, R188, R178.reuse, R12 ;  /* 0x000000b2bc0c723c */ /* 0x080ff0000004180c */
[C---:B------:R-:W-:Y:S08]  /*60f0*/  HMMA.16816.F32.BF16 R16, R172.reuse, R178, R16 ;  /* 0x000000b2ac10723c */ /* 0x040ff00000041810 */
[-C--:B------:R-:W-:Y:S08]  /*6100*/  HMMA.16816.F32.BF16 R20, R172, R192.reuse, R20 ;  /* 0x000000c0ac14723c */ /* 0x080ff00000041814 */
[C---:B------:R-:W-:Y:S08]  /*6110*/  HMMA.16816.F32.BF16 R24, R188.reuse, R192, R24 ;  /* 0x000000c0bc18723c */ /* 0x040ff00000041818 */
[-C--:B------:R-:W-:Y:S08]  /*6120*/  HMMA.16816.F32.BF16 R28, R188, R194.reuse, R28 ;  /* 0x000000c2bc1c723c */ /* 0x080ff0000004181c */
[C---:B------:R-:W-:Y:S08]  /*6130*/  HMMA.16816.F32.BF16 R32, R172.reuse, R194, R32 ;  /* 0x000000c2ac20723c */ /* 0x040ff00000041820 */
[-C--:B-----5:R-:W-:Y:S08]  /*6140*/  HMMA.16816.F32.BF16 R36, R172, R164.reuse, R36 ;  /* 0x000000a4ac24723c */ /* 0x0a0ff00000041824 */
[C---:B------:R-:W-:Y:S08]  /*6150*/  HMMA.16816.F32.BF16 R40, R188.reuse, R164, R40 ;  /* 0x000000a4bc28723c */ /* 0x040ff00000041828 */
[-C--:B------:R-:W-:Y:S08]  /*6160*/  HMMA.16816.F32.BF16 R44, R188, R166.reuse, R44 ;  /* 0x000000a6bc2c723c */ /* 0x080ff0000004182c */
[----:B------:R-:W-:Y:S01]  /*6170*/  HMMA.16816.F32.BF16 R48, R172, R166, R48 ;  /* 0x000000a6ac30723c */ /* 0x000fe20000041830 */
[----:B------:R-:W-:-:S07]  /*6180*/  @!P0 BRA `(.L_x_408) ;  /* 0x000002f000008947 */ /* 0x000fce0003800000 */
[----:B------:R-:W-:Y:S02]  /*6190*/  IADD3 R152, R230, -0x1, RZ ;  /* 0xffffffffe6987810 */ /* 0x000fe40007ffe0ff */
[----:B------:R-:W-:Y:S02]  /*61a0*/  IADD3 R3, -R232, 0x30, RZ ;  /* 0x00000030e8037810 */ /* 0x000fe40007ffe1ff */
[----:B------:R-:W-:Y:S01]  /*61b0*/  SHF.R.S32.HI R149, RZ, 0x1f, R152 ;  /* 0x0000001fff957819 */ /* 0x000fe20000011498 */
[C---:B------:R-:W-:Y:S01]  /*61c0*/  IMAD.WIDE.U32 R162, R152.reuse, c[0x0][0x1e0], RZ ;  /* 0x0000780098a27a25 */ /* 0x040fe200078e00ff */
[----:B------:R-:W-:Y:S03]  /*61d0*/  ISETP.GE.AND P1, PT, R3, 0x1, PT ;  /* 0x000000010300780c */ /* 0x000fe60003f26270 */
[----:B------:R-:W-:Y:S04]  /*61e0*/  IMAD R149, R149, c[0x0][0x1e0], RZ ;  /* 0x0000780095957a24 */ /* 0x000fe800078e02ff */
[----:B------:R-:W-:Y:S04]  /*61f0*/  IMAD R149, R152, c[0x0][0x1e4], R149 ;  /* 0x0000790098957a24 */ /* 0x000fe800078e0295 */
[----:B------:R-:W-:Y:S02]  /*6200*/  IMAD.IADD R149, R163, 0x1, R149 ;  /* 0x00000001a3957824 */ /* 0x000fe400078e0295 */
[----:B------:R-:W-:Y:S04]  /*6210*/  IMAD.WIDE.U32 R162, R162, 0x30, RZ ;  /* 0x00000030a2a27825 */ /* 0x000fe800078e00ff */
[----:B------:R-:W-:Y:S01]  /*6220*/  IMAD R149, R149, 0x30, RZ ;  /* 0x0000003095957824 */ /* 0x000fe200078e02ff */
[-C--:B------:R-:W-:Y:S02]  /*6230*/  @P1 IADD3 R152, P0, R224, R162.reuse, RZ ;  /* 0x000000a2e0981210 */ /* 0x080fe40007f1e0ff */
[-C--:B------:R-:W-:Y:S01]  /*6240*/  @P1 IADD3 R154, P2, R203, R162.reuse, RZ ;  /* 0x000000a2cb9a1210 */ /* 0x080fe20007f5e0ff */
[----:B------:R-:W-:Y:S04]  /*6250*/  IMAD.IADD R149, R163, 0x1, R149 ;  /* 0x00000001a3957824 */ /* 0x000fe800078e0295 */
[C---:B------:R-:W-:Y:S01]  /*6260*/  @P1 IMAD.X R151, R149.reuse, 0x1, R229, P0 ;  /* 0x0000000195971824 */ /* 0x040fe200000e06e5 */
[----:B------:R-:W-:Y:S01]  /*6270*/  @P1 LEA R158, P0, R152, c[0x0][0x1c8], 0x1 ;  /* 0x00007200989e1a11 */ /* 0x000fe200078008ff */
[----:B------:R-:W-:Y:S01]  /*6280*/  @P1 IMAD.X R153, R149, 0x1, R202, P2 ;  /* 0x0000000195991824 */ /* 0x000fe200010e06ca */
[----:B------:R-:W-:Y:S02]  /*6290*/  @P1 LEA R156, P2, R154, c[0x0][0x1c8], 0x1 ;  /* 0x000072009a9c1a11 */ /* 0x000fe400078408ff */
[----:B------:R-:W-:Y:S02]  /*62a0*/  @P1 LEA.HI.X R159, R152, c[0x0][0x1cc], R151, 0x1, P0 ;  /* 0x00007300989f1a11 */ /* 0x000fe400000f0c97 */
[----:B------:R-:W-:Y:S02]  /*62b0*/  ISETP.GE.AND P0, PT, R3, 0x21, PT ;  /* 0x000000210300780c */ /* 0x000fe40003f06270 */
[----:B------:R-:W-:Y:S01]  /*62c0*/  @P1 LEA.HI.X R157, R154, c[0x0][0x1cc], R153, 0x1, P2 ;  /* 0x000073009a9d1a11 */ /* 0x000fe200010f0c99 */
[----:B------:R-:W-:Y:S01]  /*62d0*/  @!PT LDS RZ, [RZ] ;  /* 0x00000000fffff984 */ /* 0x000fe20000000800 */
[----:B------:R-:W-:Y:S01]  /*62e0*/  @!PT LDS RZ, [RZ] ;  /* 0x00000000fffff984 */ /* 0x000fe20000000800 */
[----:B------:R-:W-:Y:S01]  /*62f0*/  @!PT LDS RZ, [RZ] ;  /* 0x00000000fffff984 */ /* 0x000fe20000000800 */
[----:B------:R1:W-:Y:S01]  /*6300*/  @P1 LDGSTS.E.BYPASS.LTC128B.128 [R218+0x2500], [R158.64], !P6 ;  /* 0x025000009eda1fae */ /* 0x0003e2000f101d4a */
[----:B------:R-:W-:Y:S04]  /*6310*/  @P1 IADD3 R152, P2, R201, R162, RZ ;  /* 0x000000a2c9981210 */ /* 0x000fe80007f5e0ff */
[----:B------:R1:W-:Y:S01]  /*6320*/  @P1 LDGSTS.E.BYPASS.LTC128B.128 [R218+0x3100], [R156.64], !P5 ;  /* 0x031000009cda1fae */ /* 0x0003e2000e901d4a */
[C---:B------:R-:W-:Y:S01]  /*6330*/  @P1 IMAD.X R3, R149.reuse, 0x1, R200, P2 ;  /* 0x0000000195031824 */ /* 0x040fe200010e06c8 */
[C---:B------:R-:W-:Y:S04]  /*6340*/  @P1 LEA R160, P2, R152.reuse, c[0x0][0x1c8], 0x1 ;  /* 0x0000720098a01a11 */ /* 0x040fe800078408ff */
[----:B------:R-:W-:Y:S02]  /*6350*/  @P1 LEA.HI.X R161, R152, c[0x0][0x1cc], R3, 0x1, P2 ;  /* 0x0000730098a11a11 */ /* 0x000fe400010f0c03 */
[----:B------:R-:W-:Y:S03]  /*6360*/  @P0 IADD3 R152, P2, R162, UR7, RZ ;  /* 0x00000007a2980c10 */ /* 0x000fe6000ff5e0ff */
[----:B------:R1:W-:Y:S01]  /*6370*/  @P1 LDGSTS.E.BYPASS.LTC128B.128 [R218+0x3d00], [R160.64], !P4 ;  /* 0x03d00000a0da1fae */ /* 0x0003e2000e101d4a */
[----:B------:R-:W-:Y:S02]  /*6380*/  @P0 IADD3.X R149, R149, UR6, RZ, P2, !PT ;  /* 0x0000000695950c10 */ /* 0x000fe400097fe4ff */
[----:B------:R-:W-:Y:S05]  /*6390*/  @P0 IADD3 R154, P2, R152, R224, RZ ;  /* 0x000000e0989a0210 */ /* 0x000fea0007f5e0ff */
[C---:B------:R-:W-:Y:S01]  /*63a0*/  @P0 IMAD.X R3, R149.reuse, 0x1, R229, P2 ;  /* 0x0000000195030824 */ /* 0x040fe200010e06e5 */
[C---:B------:R-:W-:Y:S04]  /*63b0*/  @P0 LEA R162, P2, R154.reuse, c[0x0][0x1c8], 0x1 ;  /* 0x000072009aa20a11 */ /* 0x040fe800078408ff */
[----:B------:R-:W-:Y:S02]  /*63c0*/  @P0 LEA.HI.X R163, R154, c[0x0][0x1cc], R3, 0x1, P2 ;  /* 0x000073009aa30a11 */ /* 0x000fe400010f0c03 */
[----:B------:R-:W-:Y:S03]  /*63d0*/  @P0 IADD3 R154, P2, R152, R203, RZ ;  /* 0x000000cb989a0210 */ /* 0x000fe60007f5e0ff */
[----:B------:R1:W-:Y:S02]  /*63e0*/  @P0 LDGSTS.E.BYPASS.LTC128B.128 [R218+0x2d00], [R162.64], !P6 ;  /* 0x02d00000a2da0fae */ /* 0x0003e4000f101d4a */
[C---:B------:R-:W-:Y:S01]  /*63f0*/  @P0 IMAD.X R3, R149.reuse, 0x1, R202, P2 ;  /* 0x0000000195030824 */ /* 0x040fe200010e06ca */
[C---:B------:R-:W-:Y:S04]  /*6400*/  @P0 LEA R164, P2, R154.reuse, c[0x0][0x1c8], 0x1 ;  /* 0x000072009aa40a11 */ /* 0x040fe800078408ff */
[----:B------:R-:W-:Y:S02]  /*6410*/  @P0 LEA.HI.X R165, R154, c[0x0][0x1cc], R3, 0x1, P2 ;  /* 0x000073009aa50a11 */ /* 0x000fe400010f0c03 */
[----:B------:R-:W-:Y:S03]  /*6420*/  @P0 IADD3 R152, P2, R152, R201, RZ ;  /* 0x000000c998980210 */ /* 0x000fe60007f5e0ff */
[----:B------:R1:W-:Y:S02]  /*6430*/  @P0 LDGSTS.E.BYPASS.LTC128B.128 [R218+0x3900], [R164.64], !P5 ;  /* 0x03900000a4da0fae */ /* 0x0003e4000e901d4a */
[----:B------:R-:W-:Y:S01]  /*6440*/  @P0 IMAD.X R149, R149, 0x1, R200, P2 ;  /* 0x0000000195950824 */ /* 0x000fe200010e06c8 */
[C---:B------:R-:W-:Y:S04]  /*6450*/  @P0 LEA R154, P2, R152.reuse, c[0x0][0x1c8], 0x1 ;  /* 0x00007200989a0a11 */ /* 0x040fe800078408ff */
[----:B------:R-:W-:Y:S05]  /*6460*/  @P0 LEA.HI.X R155, R152, c[0x0][0x1cc], R149, 0x1, P2 ;  /* 0x00007300989b0a11 */ /* 0x000fea00010f0c95 */
[----:B------:R1:W-:Y:S04]  /*6470*/  @P0 LDGSTS.E.BYPASS.LTC128B.128 [R218+0x4500], [R154.64], !P4 ;  /* 0x045000009ada0fae */ /* 0x0003e8000e101d4a */
.L_x_408:
[----:B------:R-:W-:Y:S01]  /*6480*/  PLOP3.LUT P1, PT, PT, PT, UP2, 0x80, 0x0 ;  /* 0x000000000000781c */ /* 0x000fe20003f2f028 */
[----:B------:R-:W0:Y:S01]  /*6490*/  LDGDEPBAR ;  /* 0x00000000000079af */ /* 0x000e220000000000 */
[----:B------:R-:W-:Y:S01]  /*64a0*/  PLOP3.LUT P0, PT, PT, PT, UP2, 0x80, 0x0 ;  /* 0x000000000000781c */ /* 0x000fe20003f0f028 */
[----:B-1----:R-:W-:Y:S02]  /*64b0*/  IMAD.MOV.U32 R158, RZ, RZ, R222 ;  /* 0x000000ffff9e7224 */ /* 0x002fe400078e00de */
[----:B------:R-:W-:Y:S05]  /*64c0*/  IMAD R156, R230, -0x30, RZ ;  /* 0xffffffd0e69c7824 */ /* 0x000fea00078e02ff */
[----:B------:R-:W-:Y:S03]  /*64d0*/  IADD3 R153, -R223, 0x1, R156 ;  /* 0x00000001df997810 */ /* 0x000fe60007ffe19c */
[----:B------:R-:W-:Y:S01]  /*64e0*/  @P1 IMAD.HI.U32 R3, R222, c[0x0][0x2c8], RZ ;  /* 0x0000b200de031a27 */ /* 0x000fe200078e00ff */
[----:B------:R-:W-:Y:S04]  /*64f0*/  IADD3 R153, R153, c[0x0][0x1d0], RZ ;  /* 0x0000740099997a10 */ /* 0x000fe80007ffe0ff */
[----:B------:R-:W-:Y:S02]  /*6500*/  @P0 SHF.R.U32.HI R158, RZ, c[0x0][0x2cc], R3 ;  /* 0x0000b300ff9e0a19 */ /* 0x000fe40000011603 */
[----:B------:R-:W-:Y:S02]  /*6510*/  PLOP3.LUT P0, PT, PT, PT, UP1, 0x40, 0x0 ;  /* 0x000000000000781c */ /* 0x000fe40003f0e818 */
[----:B------:R-:W-:Y:S01]  /*6520*/  IADD3 R153, R153, -c[0x0][0x168], RZ ;  /* 0x80005a0099997a10 */ /* 0x000fe20007ffe0ff */
[----:B------:R-:W1:Y:S03]  /*6530*/  SHFL.IDX PT, R152, R158, RZ, 0x1c1f ;  /* 0x001c1fff9e987589 */ /* 0x000e6600000e0000 */
[C---:B------:R-:W-:Y:S02]  /*6540*/  IADD3 R155, R153.reuse, c[0x0][0x328], RZ ;  /* 0x0000ca00999b7a10 */ /* 0x040fe40007ffe0ff */
[----:B------:R-:W-:Y:S03]  /*6550*/  IADD3 R153, R153, UR8, RZ ;  /* 0x0000000899997c10 */ /* 0x000fe6000fffe0ff */
[----:B-1----:R-:W-:Y:S02]  /*6560*/  IMAD.IADD R171, R155, 0x1, R152 ;  /* 0x000000019bab7824 */ /* 0x002fe400078e0298 */
[----:B------:R-:W-:Y:S01]  /*6570*/  IMAD.IADD R168, R152, 0x1, R153 ;  /* 0x0000000198a87824 */ /* 0x000fe200078e0299 */
[----:B------:R-:W-:-:S05]  /*6580*/  @P0 BRA `(.L_x_409) ;  /* 0x0000019000000947 */ /* 0x000fca0003800000 */
[----:B------:R-:W-:Y:S01]  /*6590*/  IADD3 R149, R152, c[0x0][0x1d0], RZ ;  /* 0x0000740098957a10 */ /* 0x000fe20007ffe0ff */
[----:B------:R-:W-:Y:S03]  /*65a0*/  BSSY B0, `(.L_x_410) ;  /* 0x0000012000007945 */ /* 0x000fe60003800000 */
[----:B------:R-:W-:Y:S04]  /*65b0*/  IADD3 R149, R149, -c[0x0][0x168], RZ ;  /* 0x80005a0095957a10 */ /* 0x000fe80007ffe0ff */
[----:B------:R-:W-:Y:S11]  /*65c0*/  ISETP.GT.AND P0, PT, R149, -0x1, PT ;  /* 0xffffffff9500780c */ /* 0x000ff60003f04270 */
[----:B------:R-:W-:Y:S02]  /*65d0*/  @!UPT UIADD3 URZ, URZ, URZ, URZ ;  /* 0x0000003f3f3ff290 */ /* 0x000fe4000fffe03f */
[----:B------:R-:W-:-:S05]  /*65e0*/  @P0 BRA `(.L_x_411) ;  /* 0x0000008000000947 */ /* 0x000fca0003800000 */
[----:B------:R-:W-:Y:S01]  /*65f0*/  LOP3.LUT R149, RZ, R149, RZ, 0x33, !PT ;  /* 0x00000095ff957212 */ /* 0x000fe200078e33ff */
[----:B------:R-:W-:Y:S05]  /*6600*/  IMAD.MOV.U32 R3, RZ, RZ, c[0x0][0x32c] ;  /* 0x0000cb00ff037624 */ /* 0x000fea00078e00ff */
[----:B------:R-:W-:Y:S11]  /*6610*/  ISETP.NE.AND P0, PT, R3, 0x1, PT ;  /* 0x000000010300780c */ /* 0x000ff60003f05270 */
[----:B------:R-:W-:Y:S02]  /*6620*/  @!UPT UIADD3 URZ, URZ, URZ, URZ ;  /* 0x0000003f3f3ff290 */ /* 0x000fe4000fffe03f */
[----:B------:R-:W-:Y:S05]  /*6630*/  @P0 IMAD.HI.U32 R3, R149, c[0x0][0x330], RZ ;  /* 0x0000cc0095030a27 */ /* 0x000fea00078e00ff */
[----:B------:R-:W-:Y:S04]  /*6640*/  @P0 SHF.R.U32.HI R149, RZ, c[0x0][0x334], R3 ;  /* 0x0000cd00ff950a19 */ /* 0x000fe80000011603 */
[----:B------:R-:W-:Y:S01]  /*6650*/  LOP3.LUT R149, RZ, R149, RZ, 0x33, !PT ;  /* 0x00000095ff957212 */ /* 0x000fe200078e33ff */
[----:B------:R-:W-:-:S05]  /*6660*/  BRA `(.L_x_412) ;  /* 0x0000005000007947 */ /* 0x000fca0003800000 */
.L_x_411:
[----:B------:R-:W-:Y:S04]  /*6670*/  MOV R3, c[0x0][0x32c] ;  /* 0x0000cb0000037a02 */ /* 0x000fe80000000f00 */
[----:B------:R-:W-:Y:S11]  /*6680*/  ISETP.NE.AND P0, PT, R3, 0x1, PT ;  /* 0x000000010300780c */ /* 0x000ff60003f05270 */
[----:B------:R-:W-:Y:S02]  /*6690*/  @!UPT UIADD3 URZ, URZ, URZ, URZ ;  /* 0x0000003f3f3ff290 */ /* 0x000fe4000fffe03f */
[----:B------:R-:W-:Y:S05]  /*66a0*/  @P0 IMAD.HI.U32 R3, R149, c[0x0][0x330], RZ ;  /* 0x0000cc0095030a27 */ /* 0x000fea00078e00ff */
[----:B------:R-:W-:Y:S02]  /*66b0*/  @P0 SHF.R.U32.HI R149, RZ, c[0x0][0x334], R3 ;  /* 0x0000cd00ff950a19 */ /* 0x000fe40000011603 */
.L_x_412:
[----:B------:R-:W-:Y:S05]  /*66c0*/  BSYNC B0 ;  /* 0x0000000000007941 */ /* 0x000fea0003800000 */
.L_x_410:
[----:B------:R-:W-:Y:S04]  /*66d0*/  IMAD.IADD R152, R156, 0x1, -R223 ;  /* 0x000000019c987824 */ /* 0x000fe800078e0adf */
[----:B------:R-:W-:Y:S05]  /*66e0*/  IMAD R149, R149, c[0x0][0x32c], R152 ;  /* 0x0000cb0095957a24 */ /* 0x000fea00078e0298 */
[----:B------:R-:W-:Y:S02]  /*66f0*/  IADD3 R152, R149, c[0x0][0x32c], RZ ;  /* 0x0000cb0095987a10 */ /* 0x000fe40007ffe0ff */
[----:B------:R-:W-:Y:S02]  /*6700*/  IMNMX R168, R168, R149, !PT ;  /* 0x00000095a8a87217 */ /* 0x000fe40007800200 */
[----:B------:R-:W-:Y:S02]  /*6710*/  IMNMX R171, R171, R152, PT ;  /* 0x00000098abab7217 */ /* 0x000fe40003800200 */
.L_x_409:
[----:B------:R-:W-:Y:S01]  /*6720*/  PLOP3.LUT P0, PT, PT, PT, UP1, 0x40, 0x0 ;  /* 0x000000000000781c */ /* 0x000fe20003f0e818 */
[----:B------:R-:W1:Y:S02]  /*6730*/  SHFL.IDX PT, R152, R158, 0x1, 0x1c1f ;  /* 0x003c1f009e987f89 */ /* 0x000e6400000e0000 */
[----:B-1----:R-:W-:Y:S01]  /*6740*/  IADD3 R166, R153, R152, RZ ;  /* 0x0000009899a67210 */ /* 0x002fe20007ffe0ff */
[----:B------:R-:W-:Y:S09]  /*6750*/  IMAD.IADD R173, R155, 0x1, R152 ;  /* 0x000000019bad7824 */ /* 0x000ff200078e0298 */
        /* <DEDUP_REMOVED lines=15> */
.L_x_415:
[----:B------:R-:W-:Y:S04]  /*6850*/  MOV R3, c[0x0][0x32c] ;  /* 0x0000cb0000037a02 */ /* 0x000fe80000000f00 */
[----:B------:R-:W-:Y:S11]  /*6860*/  ISETP.NE.AND P0, PT, R3, 0x1, PT ;  /* 0x000000010300780c */ /* 0x000ff60003f05270 */
[----:B------:R-:W-:Y:S02]  /*6870*/  @!UPT UIADD3 URZ, URZ, URZ, URZ ;  /* 0x0000003f3f3ff290 */ /* 0x000fe4000fffe03f */
[----:B------:R-:W-:Y:S05]  /*6880*/  @P0 IMAD.HI.U32 R3, R152, c[0x0][0x330], RZ ;  /* 0x0000cc0098030a27 */ /* 0x000fea00078e00ff */
[----:B------:R-:W-:Y:S02]  /*6890*/  @P0 SHF.R.U32.HI R152, RZ, c[0x0][0x334], R3 ;  /* 0x0000cd00ff980a19 */ /* 0x000fe40000011603 */
.L_x_416:
[----:B------:R-:W-:Y:S05]  /*68a0*/  BSYNC B0 ;  /* 0x0000000000007941 */ /* 0x000fea0003800000 */
.L_x_414:
[----:B------:R-:W-:Y:S04]  /*68b0*/  IMAD.IADD R3, R156, 0x1, -R223 ;  /* 0x000000019c037824 */ /* 0x000fe800078e0adf */
[----:B------:R-:W-:Y:S05]  /*68c0*/  IMAD R3, R152, c[0x0][0x32c], R3 ;  /* 0x0000cb0098037a24 */ /* 0x000fea00078e0203 */
[----:B------:R-:W-:Y:S02]  /*68d0*/  IADD3 R152, R3, c[0x0][0x32c], RZ ;  /* 0x0000cb0003987a10 */ /* 0x000fe40007ffe0ff */
[----:B------:R-:W-:Y:S02]  /*68e0*/  IMNMX R166, R166, R3, !PT ;  /* 0x00000003a6a67217 */ /* 0x000fe40007800200 */
[----:B------:R-:W-:Y:S02]  /*68f0*/  IMNMX R173, R173, R152, PT ;  /* 0x00000098adad7217 */ /* 0x000fe40003800200 */
.L_x_413:
        /* <DEDUP_REMOVED lines=19> */
.L_x_419:
[----:B------:R-:W-:Y:S04]  /*6a30*/  MOV R3, c[0x0][0x32c] ;  /* 0x0000cb0000037a02 */ /* 0x000fe80000000f00 */
[----:B------:R-:W-:Y:S11]  /*6a40*/  ISETP.NE.AND P0, PT, R3, 0x1, PT ;  /* 0x000000010300780c */ /* 0x000ff60003f05270 */
[----:B------:R-:W-:Y:S02]  /*6a50*/  @!UPT UIADD3 URZ, URZ, URZ, URZ ;  /* 0x0000003f3f3ff290 */ /* 0x000fe4000fffe03f */
[----:B------:R-:W-:Y:S05]  /*6a60*/  @P0 IMAD.HI.U32 R3, R152, c[0x0][0x330], RZ ;  /* 0x0000cc0098030a27 */ /* 0x000fea00078e00ff */
[----:B------:R-:W-:Y:S02]  /*6a70*/  @P0 SHF.R.U32.HI R152, RZ, c[0x0][0x334], R3 ;  /* 0x0000cd00ff980a19 */ /* 0x000fe40000011603 */
.L_x_420:
[----:B------:R-:W-:Y:S05]  /*6a80*/  BSYNC B0 ;  /* 0x0000000000007941 */ /* 0x000fea0003800000 */
.L_x_418:
[----:B------:R-:W-:Y:S04]  /*6a90*/  IMAD.IADD R3, R156, 0x1, -R223 ;  /* 0x000000019c037824 */ /* 0x000fe800078e0adf */
[----:B------:R-:W-:Y:S05]  /*6aa0*/  IMAD R3, R152, c[0x0][0x32c], R3 ;  /* 0x0000cb0098037a24 */ /* 0x000fea00078e0203 */
[----:B------:R-:W-:Y:S02]  /*6ab0*/  IADD3 R149, R3, c[0x0][0x32c], RZ ;  /* 0x0000cb0003957a10 */ /* 0x000fe40007ffe0ff */
[----:B------:R-:W-:Y:S02]  /*6ac0*/  IMNMX R161, R161, R3, !PT ;  /* 0x00000003a1a17217 */ /* 0x000fe40007800200 */
[----:B------:R-:W-:Y:S02]  /*6ad0*/  IMNMX R162, R162, R149, PT ;  /* 0x00000095a2a27217 */ /* 0x000fe40003800200 */
.L_x_417:
[C---:B------:R-:W-:Y:S02]  /*6ae0*/  ISETP.GE.AND P2, PT, R156.reuse, 0x9, PT ;  /* 0x000000099c00780c */ /* 0x040fe40003f46270 */
[----:B------:R-:W-:Y:S02]  /*6af0*/  ISETP.GE.AND P1, PT, R156, 0xa, PT ;  /* 0x0000000a9c00780c */ /* 0x000fe40003f26270 */
[----:B------:R-:W-:Y:S02]  /*6b00*/  ISETP.GT.AND P0, PT, R168, 0x8, !P2 ;  /* 0x00000008a800780c */ /* 0x000fe40005704270 */
[----:B------:R-:W-:Y:S02]  /*6b10*/  P2R R151, PR, RZ, 0x4 ;  /* 0x00000004ff977803 */ /* 0x000fe40000000000 */
[C---:B------:R-:W-:Y:S02]  /*6b20*/  ISETP.LT.OR P0, PT, R171.reuse, 0x9, P0 ;  /* 0x00000009ab00780c */ /* 0x040fe40000701670 */
[----:B------:R-:W-:Y:S02]  /*6b30*/  P2R R149, PR, RZ, 0x2 ;  /* 0x00000002ff957803 */ /* 0x000fe40000000000 */
[----:B------:R-:W-:Y:S02]  /*6b40*/  FSEL R154, R16, -INF , !P0 ;  /* 0xff800000109a7808 */ /* 0x000fe40004000000 */
[----:B------:R-:W-:Y:S02]  /*6b50*/  ISETP.GT.AND P0, PT, R168, 0x9, !P1 ;  /* 0x00000009a800780c */ /* 0x000fe40004f04270 */
[----:B------:R-:W-:Y:S02]  /*6b60*/  P2R R169, PR, RZ, 0x40 ;  /* 0x00000040ffa97803 */ /* 0x000fe40000000000 */
[----:B------:R-:W-:Y:S02]  /*6b70*/  ISETP.LT.OR P0, PT, R171, 0xa, P0 ;  /* 0x0000000aab00780c */ /* 0x000fe40000701670 */
[----:B------:R-:W-:Y:S02]  /*6b80*/  ISETP.GE.AND P6, PT, R156, 0x1a, PT ;  /* 0x0000001a9c00780c */ /* 0x000fe40003fc6270 */
[----:B------:R-:W-:Y:S02]  /*6b90*/  FSEL R152, R17, -INF , !P0 ;  /* 0xff80000011987808 */ /* 0x000fe40004000000 */
[----:B------:R-:W-:Y:S02]  /*6ba0*/  ISETP.GT.AND P0, PT, R166, 0x8, !P2 ;  /* 0x00000008a600780c */ /* 0x000fe40005704270 */
[----:B------:R-:W-:Y:S02]  /*6bb0*/  ISETP.GE.AND P2, PT, R156, 0x11, PT ;  /* 0x000000119c00780c */ /* 0x000fe40003f46270 */
[C---:B------:R-:W-:Y:S02]  /*6bc0*/  ISETP.LT.OR P0, PT, R173.reuse, 0x9, P0 ;  /* 0x00000009ad00780c */ /* 0x040fe40000701670 */
[----:B------:R-:W-:Y:S02]  /*6bd0*/  P2R R164, PR, RZ, 0x20 ;  /* 0x00000020ffa47803 */ /* 0x000fe40000000000 */
[----:B------:R-:W-:Y:S02]  /*6be0*/  FSEL R3, R18, -INF , !P0 ;  /* 0xff80000012037808 */ /* 0x000fe40004000000 */
[----:B------:R-:W-:Y:S02]  /*6bf0*/  ISETP.GT.AND P0, PT, R166, 0x9, !P1 ;  /* 0x00000009a600780c */ /* 0x000fe40004f04270 */
[----:B------:R-:W-:Y:S02]  /*6c00*/  ISETP.GE.AND P1, PT, R156, 0x12, PT ;  /* 0x000000129c00780c */ /* 0x000fe40003f26270 */
[----:B------:R-:W-:Y:S02]  /*6c10*/  ISETP.LT.OR P0, PT, R173, 0xa, P0 ;  /* 0x0000000aad00780c */ /* 0x000fe40000701670 */
[----:B------:R-:W-:Y:S02]  /*6c20*/  P2R R159, PR, RZ, 0x2 ;  /* 0x00000002ff9f7803 */ /* 0x000fe40000000000 */
        /* <DEDUP_REMOVED lines=29> */
[----:B------:R-:W-:Y:S02]  /*6e00*/  P2R R175, PR, RZ, 0x8 ;  /* 0x00000008ffaf7803 */ /* 0x000fe40000000000 */
[----:B------:R-:W-:Y:S02]  /*6e10*/  FSEL R246, R33, -INF , !P0 ;  /* 0xff80000021f67808 */ /* 0x000fe40004000000 */
[----:B------:R-:W-:Y:S02]  /*6e20*/  ISETP.GT.AND P0, PT, R166, 0x18, !P1 ;  /* 0x00000018a600780c */ /* 0x000fe40004f04270 */
[----:B------:R-:W-:Y:S02]  /*6e30*/  ISETP.GE.AND P1, PT, R156, 0x29, PT ;  /* 0x000000299c00780c */ /* 0x000fe40003f26270 */
[C---:B------:R-:W-:Y:S04]  /*6e40*/  ISETP.LT.OR P0, PT, R173.reuse, 0x19, P0 ;  /* 0x00000019ad00780c */ /* 0x040fe80000701670 */
[----:B------:R-:W-:Y:S02]  /*6e50*/  FSEL R196, R34, -INF , !P0 ;  /* 0xff80000022c47808 */ /* 0x000fe40004000000 */
[----:B------:R-:W-:Y:S02]  /*6e60*/  ISETP.GT.AND P0, PT, R166, 0x19, !P6 ;  /* 0x00000019a600780c */ /* 0x000fe40007704270 */
[----:B------:R-:W-:Y:S02]  /*6e70*/  ISETP.GE.AND P6, PT, R156, 0x2, PT ;  /* 0x000000029c00780c */ /* 0x000fe40003fc6270 */
[----:B------:R-:W-:Y:S02]  /*6e80*/  ISETP.LT.OR P0, PT, R173, 0x1a, P0 ;  /* 0x0000001aad00780c */ /* 0x000fe40000701670 */
[----:B------:R-:W-:Y:S02]  /*6e90*/  P2R R174, PR, RZ, 0x40 ;  /* 0x00000040ffae7803 */ /* 0x000fe40000000000 */
[----:B------:R-:W-:Y:S02]  /*6ea0*/  FSEL R199, R35, -INF , !P0 ;  /* 0xff80000023c77808 */ /* 0x000fe40004000000 */
[----:B------:R-:W-:Y:S04]  /*6eb0*/  ISETP.GT.AND P0, PT, R168, 0x20, !P5 ;  /* 0x00000020a800780c */ /* 0x000fe80006f04270 */
[C---:B------:R-:W-:Y:S04]  /*6ec0*/  ISETP.LT.OR P0, PT, R171.reuse, 0x21, P0 ;  /* 0x00000021ab00780c */ /* 0x040fe80000701670 */
[----:B------:R-:W-:Y:S02]  /*6ed0*/  FSEL R198, R36, -INF , !P0 ;  /* 0xff80000024c67808 */ /* 0x000fe40004000000 */
[----:B------:R-:W-:Y:S02]  /*6ee0*/  ISETP.GT.AND P0, PT, R168, 0x21, !P4 ;  /* 0x00000021a800780c */ /* 0x000fe40006704270 */
[----:B------:R-:W-:Y:S02]  /*6ef0*/  P2R R36, PR, RZ, 0x10 ;  /* 0x00000010ff247803 */ /* 0x000fe40000000000 */
[----:B------:R-:W-:Y:S04]  /*6f00*/  ISETP.LT.OR P0, PT, R171, 0x22, P0 ;  /* 0x00000022ab00780c */ /* 0x000fe80000701670 */
[----:B------:R-:W-:Y:S02]  /*6f10*/  FSEL R197, R37, -INF , !P0 ;  /* 0xff80000025c57808 */ /* 0x000fe40004000000 */
[----:B------:R-:W-:Y:S04]  /*6f20*/  ISETP.GT.AND P0, PT, R166, 0x20, !P5 ;  /* 0x00000020a600780c */ /* 0x000fe80006f04270 */
[C---:B------:R-:W-:Y:S04]  /*6f30*/  ISETP.LT.OR P0, PT, R173.reuse, 0x21, P0 ;  /* 0x00000021ad00780c */ /* 0x040fe80000701670 */
[----:B------:R-:W-:Y:S02]  /*6f40*/  FSEL R193, R38, -INF , !P0 ;  /* 0xff80000026c17808 */ /* 0x000fe40004000000 */
[----:B------:R-:W-:Y:S04]  /*6f50*/  ISETP.GT.AND P0, PT, R166, 0x21, !P4 ;  /* 0x00000021a600780c */ /* 0x000fe80006704270 */
[----:B------:R-:W-:Y:S04]  /*6f60*/  ISETP.LT.OR P0, PT, R173, 0x22, P0 ;  /* 0x00000022ad00780c */ /* 0x000fe80000701670 */
[----:B------:R-:W-:Y:S02]  /*6f70*/  FSEL R191, R39, -INF , !P0 ;  /* 0xff80000027bf7808 */ /* 0x000fe40004000000 */
[----:B------:R-:W-:Y:S04]  /*6f80*/  ISETP.GT.AND P0, PT, R168, RZ, !P3 ;  /* 0x000000ffa800720c */ /* 0x000fe80005f04270 */
[C---:B------:R-:W-:Y:S04]  /*6f90*/  ISETP.LT.OR P0, PT, R171.reuse, 0x1, P0 ;  /* 0x00000001ab00780c */ /* 0x040fe80000701670 */
[----:B------:R-:W-:Y:S02]  /*6fa0*/  FSEL R38, R4, -INF , !P0 ;  /* 0xff80000004267808 */ /* 0x000fe40004000000 */
[----:B------:R-:W-:Y:S04]  /*6fb0*/  ISETP.GT.AND P0, PT, R168, 0x1, !P6 ;  /* 0x00000001a800780c */ /* 0x000fe80007704270 */
[----:B------:R-:W-:Y:S04]  /*6fc0*/  ISETP.LT.OR P0, PT, R171, 0x2, P0 ;  /* 0x00000002ab00780c */ /* 0x000fe80000701670 */
[----:B------:R-:W-:Y:S02]  /*6fd0*/  FSEL R4, R5, -INF , !P0 ;  /* 0xff80000005047808 */ /* 0x000fe40004000000 */
[C---:B------:R-:W-:Y:S04]  /*6fe0*/  ISETP.GT.AND P0, PT, R166.reuse, 0x1, !P6 ;  /* 0x00000001a600780c */ /* 0x040fe80007704270 */
[----:B------:R-:W-:Y:S04]  /*6ff0*/  ISETP.LT.OR P0, PT, R173, 0x2, P0 ;  /* 0x00000002ad00780c */ /* 0x000fe80000701670 */
[----:B------:R-:W-:Y:S02]  /*7000*/  FSEL R5, R7, -INF , !P0 ;  /* 0xff80000007057808 */ /* 0x000fe40004000000 */
[----:B------:R-:W-:Y:S04]  /*7010*/  ISETP.GT.AND P0, PT, R166, RZ, !P3 ;  /* 0x000000ffa600720c */ /* 0x000fe80005f04270 */
[----:B------:R-:W-:Y:S04]  /*7020*/  ISETP.LT.OR P0, PT, R173, 0x1, P0 ;  /* 0x00000001ad00780c */ /* 0x000fe80000701670 */
[----:B------:R-:W-:Y:S02]  /*7030*/  FSEL R39, R6, -INF , !P0 ;  /* 0xff80000006277808 */ /* 0x000fe40004000000 */
[----:B------:R-:W-:Y:S04]  /*7040*/  ISETP.GT.AND P0, PT, R168, 0x28, !P1 ;  /* 0x00000028a800780c */ /* 0x000fe80004f04270 */
[C---:B------:R-:W-:Y:S04]  /*7050*/  ISETP.LT.OR P0, PT, R171.reuse, 0x29, P0 ;  /* 0x00000029ab00780c */ /* 0x040fe80000701670 */
[----:B------:R-:W-:Y:S02]  /*7060*/  FSEL R192, R48, -INF , !P0 ;  /* 0xff80000030c07808 */ /* 0x000fe40004000000 */
[----:B------:R-:W-:Y:S04]  /*7070*/  ISETP.GE.AND P0, PT, R156, 0x2a, PT ;  /* 0x0000002a9c00780c */ /* 0x000fe80003f06270 */
[----:B------:R-:W-:Y:S04]  /*7080*/  ISETP.GT.AND P2, PT, R168, 0x29, !P0 ;  /* 0x00000029a800780c */ /* 0x000fe80004744270 */
        /* <DEDUP_REMOVED lines=8> */
[----:B------:R-:W-:Y:S02]  /*7110*/  ISETP.GT.AND P2, PT, R161, 0x1, !P6 ;  /* 0x00000001a100780c */ /* 0x000fe40007744270 */
[----:B------:R-:W-:Y:S02]  /*7120*/  ISETP.NE.AND P6, PT, R176, RZ, PT ;  /* 0x000000ffb000720c */ /* 0x000fe40003fc5270 */
[C---:B------:R-:W-:Y:S04]  /*7130*/  ISETP.LT.OR P2, PT, R162.reuse, 0x2, P2 ;  /* 0x00000002a200780c */ /* 0x040fe80001741670 */
[----:B------:R-:W-:Y:S02]  /*7140*/  FSEL R37, R9, -INF , !P2 ;  /* 0xff80000009257808 */ /* 0x000fe40005000000 */
[----:B------:R-:W-:Y:S04]  /*7150*/  ISETP.NE.AND P2, PT, R151, RZ, PT ;  /* 0x000000ff9700720c */ /* 0x000fe80003f45270 */
[----:B------:R-:W-:Y:S04]  /*7160*/  ISETP.GT.AND P2, PT, R161, 0x8, !P2 ;  /* 0x00000008a100780c */ /* 0x000fe80005744270 */
[----:B------:R-:W-:Y:S04]  /*7170*/  ISETP.LT.OR P2, PT, R162, 0x9, P2 ;  /* 0x00000009a200780c */ /* 0x000fe80001741670 */
        /* <DEDUP_REMOVED lines=14> */
[C---:B------:R-:W-:Y:S04]  /*7260*/  ISETP.GT.AND P2, PT, R161.reuse, 0x18, !P2 ;  /* 0x00000018a100780c */ /* 0x040fe80005744270 */
[----:B------:R-:W-:Y:S04]  /*7270*/  ISETP.LT.OR P2, PT, R162, 0x19, P2 ;  /* 0x00000019a200780c */ /* 0x000fe80001741670 */
[----:B------:R-:W-:Y:S02]  /*7280*/  FSEL R242, R28, -INF , !P2 ;  /* 0xff8000001cf27808 */ /* 0x000fe40005000000 */
[----:B------:R-:W-:Y:S02]  /*7290*/  ISETP.GT.AND P2, PT, R161, 0x19, !P6 ;  /* 0x00000019a100780c */ /* 0x000fe40007744270 */
[----:B------:R-:W-:Y:S02]  /*72a0*/  ISETP.NE.AND P6, PT, R169, RZ, PT ;  /* 0x000000ffa900720c */ /* 0x000fe40003fc5270 */
[----:B------:R-:W-:Y:S04]  /*72b0*/  ISETP.LT.OR P2, PT, R162, 0x1a, P2 ;  /* 0x0000001aa200780c */ /* 0x000fe80001741670 */
[----:B------:R-:W-:Y:S02]  /*72c0*/  FSEL R245, R29, -INF , !P2 ;  /* 0xff8000001df57808 */ /* 0x000fe40005000000 */
[C---:B------:R-:W-:Y:S02]  /*72d0*/  ISETP.GT.AND P2, PT, R161.reuse, 0x20, !P5 ;  /* 0x00000020a100780c */ /* 0x040fe40006f44270 */
[----:B------:R-:W-:Y:S02]  /*72e0*/  ISETP.NE.AND P5, PT, R164, RZ, PT ;  /* 0x000000ffa400720c */ /* 0x000fe40003fa5270 */
[----:B------:R-:W-:Y:S04]  /*72f0*/  ISETP.LT.OR P2, PT, R162, 0x21, P2 ;  /* 0x00000021a200780c */ /* 0x000fe80001741670 */
[----:B------:R-:W-:Y:S02]  /*7300*/  FSEL R169, R40, -INF , !P2 ;  /* 0xff80000028a97808 */ /* 0x000fe40005000000 */
[----:B------:R-:W-:Y:S02]  /*7310*/  ISETP.GT.AND P2, PT, R161, 0x21, !P4 ;  /* 0x00000021a100780c */ /* 0x000fe40006744270 */
[----:B------:R-:W-:Y:S02]  /*7320*/  ISETP.NE.AND P4, PT, R163, RZ, PT ;  /* 0x000000ffa300720c */ /* 0x000fe40003f85270 */
[C---:B------:R-:W-:Y:S04]  /*7330*/  ISETP.LT.OR P2, PT, R162.reuse, 0x22, P2 ;  /* 0x00000022a200780c */ /* 0x040fe80001741670 */
[----:B------:R-:W-:Y:S02]  /*7340*/  FSEL R164, R41, -INF , !P2 ;  /* 0xff80000029a47808 */ /* 0x000fe40005000000 */
[C---:B------:R-:W-:Y:S04]  /*7350*/  ISETP.GT.AND P2, PT, R161.reuse, 0x28, !P1 ;  /* 0x00000028a100780c */ /* 0x040fe80004f44270 */
[----:B------:R-:W-:Y:S04]  /*7360*/  ISETP.LT.OR P2, PT, R162, 0x29, P2 ;  /* 0x00000029a200780c */ /* 0x000fe80001741670 */
[----:B------:R-:W-:Y:S02]  /*7370*/  FSEL R163, R44, -INF , !P2 ;  /* 0xff8000002ca37808 */ /* 0x000fe40005000000 */
[----:B------:R-:W-:Y:S02]  /*7380*/  ISETP.GT.AND P2, PT, R161, RZ, !P3 ;  /* 0x000000ffa100720c */ /* 0x000fe40005f44270 */
[----:B------:R-:W-:Y:S02]  /*7390*/  ISETP.NE.AND P3, PT, R165, RZ, PT ;  /* 0x000000ffa500720c */ /* 0x000fe40003f65270 */
[----:B------:R-:W-:Y:S04]  /*73a0*/  ISETP.LT.OR P2, PT, R162, 0x1, P2 ;  /* 0x00000001a200780c */ /* 0x000fe80001741670 */
[----:B------:R-:W-:Y:S02]  /*73b0*/  FSEL R25, R8, -INF , !P2 ;  /* 0xff80000008197808 */ /* 0x000fe40005000000 */
[----:B------:R-:W1:Y:S01]  /*73c0*/  SHFL.IDX PT, R8, R158, 0x3, 0x1c1f ;  /* 0x007c1f009e087f89 */ /* 0x000e6200000e0000 */
[----:B------:R-:W-:Y:S04]  /*73d0*/  ISETP.GT.AND P2, PT, R161, 0x29, !P0 ;  /* 0x00000029a100780c */ /* 0x000fe80004744270 */
[----:B------:R-:W-:Y:S04]  /*73e0*/  ISETP.LT.OR P2, PT, R162, 0x2a, P2 ;  /* 0x0000002aa200780c */ /* 0x000fe80001741670 */
[----:B------:R-:W-:Y:S02]  /*73f0*/  FSEL R161, R45, -INF , !P2 ;  /* 0xff8000002da17808 */ /* 0x000fe40005000000 */
[----:B------:R-:W-:Y:S01]  /*7400*/  PLOP3.LUT P2, PT, PT, PT, UP1, 0x40, 0x0 ;  /* 0x000000000000781c */ /* 0x000fe20003f4e818 */
[--C-:B-1----:R-:W-:Y:S02]  /*7410*/  IMAD.IADD R6, R155, 0x1, R8.reuse ;  /* 0x000000019b067824 */ /* 0x102fe400078e0208 */
[----:B------:R-:W-:Y:S10]  /*7420*/  IMAD.IADD R153, R153, 0x1, R8 ;  /* 0x0000000199997824 */ /* 0x000ff400078e0208 */
        /* <DEDUP_REMOVED lines=15> */
.L_x_423:
[----:B------:R-:W-:Y:S04]  /*7520*/  MOV R8, c[0x0][0x32c] ;  /* 0x0000cb0000087a02 */ /* 0x000fe80000000f00 */
[----:B------:R-:W-:Y:S11]  /*7530*/  ISETP.NE.AND P2, PT, R8, 0x1, PT ;  /* 0x000000010800780c */ /* 0x000ff60003f45270 */
[----:B------:R-:W-:Y:S02]  /*7540*/  @!UPT UIADD3 URZ, URZ, URZ, URZ ;  /* 0x0000003f3f3ff290 */ /* 0x000fe4000fffe03f */
[----:B------:R-:W-:Y:S05]  /*7550*/  @P2 IMAD.HI.U32 R8, R9, c[0x0][0x330], RZ ;  /* 0x0000cc0009082a27 */ /* 0x000fea00078e00ff */
[----:B------:R-:W-:Y:S02]  /*7560*/  @P2 SHF.R.U32.HI R9, RZ, c[0x0][0x334], R8 ;  /* 0x0000cd00ff092a19 */ /* 0x000fe40000011608 */
.L_x_424:
[----:B------:R-:W-:Y:S05]  /*7570*/  BSYNC B0 ;  /* 0x0000000000007941 */ /* 0x000fea0003800000 */
.L_x_422:
[----:B------:R-:W-:Y:S04]  /*7580*/  IMAD.IADD R156, R156, 0x1, -R223 ;  /* 0x000000019c9c7824 */ /* 0x000fe800078e0adf */
[----:B------:R-:W-:Y:S05]  /*7590*/  IMAD R156, R9, c[0x0][0x32c], R156 ;  /* 0x0000cb00099c7a24 */ /* 0x000fea00078e029c */
[----:B------:R-:W-:Y:S02]  /*75a0*/  IADD3 R9, R156, c[0x0][0x32c], RZ ;  /* 0x0000cb009c097a10 */ /* 0x000fe40007ffe0ff */
[----:B------:R-:W-:Y:S02]  /*75b0*/  IMNMX R153, R153, R156, !PT ;  /* 0x0000009c99997217 */ /* 0x000fe40007800200 */
[----:B------:R-:W-:Y:S02]  /*75c0*/  IMNMX R6, R6, R9, PT ;  /* 0x0000000906067217 */ /* 0x000fe40003800200 */
.L_x_421:
[----:B------:R-:W-:Y:S01]  /*75d0*/  ISETP.NE.AND P2, PT, R175, RZ, PT ;  /* 0x000000ffaf00720c */ /* 0x000fe20003f45270 */
[----:B------:R-:W-:Y:S01]  /*75e0*/  LDSM.16.MT88.4 R20, [R214+0x100] ;  /* 0x00010000d614783b */ /* 0x000fe20000004200 */
[----:B------:R-:W-:Y:S02]  /*75f0*/  FMNMX.FTZ R19, R38, R150, !PT ;  /* 0x0000009626137209 */ /* 0x000fe40007810000 */
[C---:B------:R-:W-:Y:S02]  /*7600*/  ISETP.GT.AND P2, PT, R153.reuse, RZ, !P2 ;  /* 0x000000ff9900720c */ /* 0x040fe40005744270 */
[----:B------:R-:W-:Y:S02]  /*7610*/  FMNMX.FTZ R19, R4, R19, !PT ;  /* 0x0000001304137209 */ /* 0x000fe40007810000 */
[----:B------:R-:W-:Y:S02]  /*7620*/  ISETP.LT.OR P2, PT, R6, 0x1, P2 ;  /* 0x000000010600780c */ /* 0x000fe40001741670 */
[----:B------:R-:W-:Y:S02]  /*7630*/  FMNMX.FTZ R19, R154, R19, !PT ;  /* 0x000000139a137209 */ /* 0x000fe40007810000 */
[----:B------:R-:W-:Y:S02]  /*7640*/  FSEL R13, R10, -INF , !P2 ;  /* 0xff8000000a0d7808 */ /* 0x000fe40005000000 */
[----:B------:R-:W-:Y:S02]  /*7650*/  ISETP.NE.AND P2, PT, R174, RZ, PT ;  /* 0x000000ffae00720c */ /* 0x000fe40003f45270 */
[----:B------:R-:W-:Y:S02]  /*7660*/  FMNMX.FTZ R19, R152, R19, !PT ;  /* 0x0000001398137209 */ /* 0x000fe40007810000 */
[----:B------:R-:W-:Y:S02]  /*7670*/  ISETP.GT.AND P2, PT, R153, 0x1, !P2 ;  /* 0x000000019900780c */ /* 0x000fe40005744270 */
        /* <DEDUP_REMOVED lines=18> */
[----:B------:R-:W-:Y:S02]  /*77a0*/  FMNMX.FTZ R19, R197, R10, !PT ;  /* 0x0000000ac5137209 */ /* 0x000fe40007810000 */
[----:B------:R-:W-:Y:S02]  /*77b0*/  ISETP.NE.AND P2, PT, R160, RZ, PT ;  /* 0x000000ffa000720c */ /* 0x000fe40003f45270 */
[----:B------:R-:W-:Y:S02]  /*77c0*/  FMNMX.FTZ R8, R157, R8, !PT ;  /* 0x000000089d087209 */ /* 0x000fe40007810000 */
[----:B------:R-:W-:Y:S02]  /*77d0*/  FMNMX.FTZ R10, R192, R19, !PT ;  /* 0x00000013c00a7209 */ /* 0x000fe40007810000 */
[----:B------:R-:W-:Y:S02]  /*77e0*/  ISETP.GT.AND P2, PT, R153, 0x10, !P2 ;  /* 0x000000109900780c */ /* 0x000fe40005744270 */
[----:B------:R-:W-:Y:S02]  /*77f0*/  FMNMX.FTZ R8, R195, R8, !PT ;  /* 0x00000008c3087209 */ /* 0x000fe40007810000 */
[----:B------:R-:W-:Y:S02]  /*7800*/  FMNMX.FTZ R17, R171, R10, !PT ;  /* 0x0000000aab117209 */ /* 0x000fe40007810000 */
[----:B------:R-:W-:Y:S02]  /*7810*/  ISETP.LT.OR P2, PT, R6, 0x11, P2 ;  /* 0x000000110600780c */ /* 0x000fe40001741670 */
[----:B------:R-:W-:Y:S02]  /*7820*/  FMNMX.FTZ R19, R189, R8, !PT ;  /* 0x00000008bd137209 */ /* 0x000fe40007810000 */
[----:B------:R-:W-:Y:S01]  /*7830*/  FSEL R244, R26, -INF , !P2 ;  /* 0xff8000001af47808 */ /* 0x000fe20005000000 */
[----:B------:R-:W1:Y:S01]  /*7840*/  SHFL.BFLY PT, R8, R17, 0x2, 0x1f ;  /* 0x0c401f0011087f89 */ /* 0x000e6200000e0000 */
        /* <DEDUP_REMOVED lines=12> */
[----:B-1----:R-:W-:Y:S02]  /*7910*/  FMNMX.FTZ R8, R17, R8, !PT ;  /* 0x0000000811087209 */ /* 0x002fe40007810000 */
[----:B------:R-:W-:Y:S02]  /*7920*/  FSEL R249, R30, -INF , !P2 ;  /* 0xff8000001ef97808 */ /* 0x000fe40005000000 */
[----:B------:R-:W-:Y:S01]  /*7930*/  ISETP.NE.AND P2, PT, R167, RZ, PT ;  /* 0x000000ffa700720c */ /* 0x000fe20003f45270 */
[----:B------:R-:W1:Y:S01]  /*7940*/  SHFL.BFLY PT, R151, R8, 0x1, 0x1f ;  /* 0x0c201f0008977f89 */ /* 0x000e6200000e0000 */
[----:B------:R-:W-:Y:S02]  /*7950*/  FMNMX.FTZ R12, R166, R19, !PT ;  /* 0x00000013a60c7209 */ /* 0x000fe40007810000 */
[----:B------:R-:W-:Y:S02]  /*7960*/  FMNMX.FTZ R10, R25, R2, !PT ;  /* 0x00000002190a7209 */ /* 0x000fe40007810000 */
[----:B------:R-:W-:Y:S02]  /*7970*/  ISETP.GT.AND P2, PT, R153, 0x19, !P2 ;  /* 0x000000199900780c */ /* 0x000fe40005744270 */
[----:B------:R-:W-:Y:S01]  /*7980*/  FMNMX.FTZ R10, R37, R10, !PT ;  /* 0x0000000a250a7209 */ /* 0x000fe20007810000 */
[----:B------:R-:W2:Y:S01]  /*7990*/  SHFL.BFLY PT, R149, R12, 0x2, 0x1f ;  /* 0x0c401f000c957f89 */ /* 0x000ea200000e0000 */
        /* <DEDUP_REMOVED lines=13> */
[----:B-1----:R-:W-:Y:S02]  /*7a70*/  FMNMX.FTZ R151, R8, R151, !PT ;  /* 0x0000009708977209 */ /* 0x002fe40007810000 */
[----:B------:R-:W-:Y:S02]  /*7a80*/  FMNMX.FTZ R10, R245, R10, !PT ;  /* 0x0000000af50a7209 */ /* 0x000fe40007810000 */
[----:B------:R-:W-:Y:S01]  /*7a90*/  ISETP.LT.OR P2, PT, R6, 0x22, P2 ;  /* 0x000000220600780c */ /* 0x000fe20001741670 */
[----:B------:R-:W-:Y:S01]  /*7aa0*/  FMUL.FTZ R241, R151, c[0x0][0x2d0] ;  /* 0x0000b40097f17a20 */ /* 0x000fe20000410000 */
[----:B--2---:R-:W-:Y:S02]  /*7ab0*/  FMNMX.FTZ R149, R12, R149, !PT ;  /* 0x000000950c957209 */ /* 0x004fe40007810000 */
[----:B------:R-:W-:Y:S02]  /*7ac0*/  FMNMX.FTZ R17, R169, R10, !PT ;  /* 0x0000000aa9117209 */ /* 0x000fe40007810000 */
[----:B------:R-:W-:Y:S01]  /*7ad0*/  FSEL R165, R43, -INF , !P2 ;  /* 0xff8000002ba57808 */ /* 0x000fe20005000000 */
[----:B------:R-:W1:Y:S01]  /*7ae0*/  SHFL.BFLY PT, R10, R149, 0x1, 0x1f ;  /* 0x0c201f00950a7f89 */ /* 0x000e6200000e0000 */
[----:B------:R-:W-:Y:S02]  /*7af0*/  FSETP.NEU.FTZ.AND P2, PT, R151, -INF , PT ;  /* 0xff8000009700780b */ /* 0x000fe40003f5d000 */
[----:B------:R-:W-:Y:S02]  /*7b00*/  FMNMX.FTZ R12, R13, R0, !PT ;  /* 0x000000000d0c7209 */ /* 0x000fe40007810000 */
[----:B------:R-:W-:Y:S02]  /*7b10*/  FSEL R241, R241, RZ, P2 ;  /* 0x000000fff1f17208 */ /* 0x000fe40001000000 */
[----:B------:R-:W-:Y:S02]  /*7b20*/  FMNMX.FTZ R8, R164, R17, !PT ;  /* 0x00000011a4087209 */ /* 0x000fe40007810000 */
[----:B------:R-:W-:Y:S01]  /*7b30*/  ISETP.GT.AND P1, PT, R153, 0x28, !P1 ;  /* 0x000000289900780c */ /* 0x000fe20004f24270 */
[--C-:B------:R-:W-:Y:S01]  /*7b40*/  FFMA.FTZ R155, R4, c[0x0][0x2d0], -R241.reuse ;  /* 0x0000b400049b7a23 */ /* 0x100fe200000108f1 */
[----:B------:R-:W-:Y:S01]  /*7b50*/  FMNMX.FTZ R4, R11, R12, !PT ;  /* 0x0000000c0b047209 */ /* 0x000fe20007810000 */
[--C-:B------:R-:W-:Y:S01]  /*7b60*/  FFMA.FTZ R175, R152, c[0x0][0x2d0], -R241.reuse ;  /* 0x0000b40098af7a23 */ /* 0x100fe200000108f1 */
[----:B------:R-:W-:Y:S01]  /*7b70*/  FMNMX.FTZ R8, R163, R8, !PT ;  /* 0x00000008a3087209 */ /* 0x000fe20007810000 */
[--C-:B------:R-:W-:Y:S01]  /*7b80*/  FFMA.FTZ R172, R38, c[0x0][0x2d0], -R241.reuse ;  /* 0x0000b40026ac7a23 */ /* 0x100fe200000108f1 */
[----:B------:R-:W-:Y:S01]  /*7b90*/  FMNMX.FTZ R4, R9, R4, !PT ;  /* 0x0000000409047209 */ /* 0x000fe20007810000 */
[--C-:B------:R-:W-:Y:S01]  /*7ba0*/  FFMA.FTZ R154, R154, c[0x0][0x2d0], -R241.reuse ;  /* 0x0000b4009a9a7a23 */ /* 0x100fe200000108f1 */
[----:B------:R-:W-:Y:S01]  /*7bb0*/  FMNMX.FTZ R17, R161, R8, !PT ;  /* 0x00000008a1117209 */ /* 0x000fe20007810000 */
[----:B------:R-:W-:Y:S01]  /*7bc0*/  MUFU.EX2 R155, R155 ;  /* 0x0000009b009b7308 */ /* 0x000fe20000000800 */
[----:B------:R-:W-:Y:S01]  /*7bd0*/  FMNMX.FTZ R19, R15, R4, !PT ;  /* 0x000000040f137209 */ /* 0x000fe20007810000 */
[--C-:B------:R-:W-:Y:S01]  /*7be0*/  FFMA.FTZ R186, R186, c[0x0][0x2d0], -R241.reuse ;  /* 0x0000b400baba7a23 */ /* 0x100fe200000108f1 */
[----:B------:R-:W-:Y:S01]  /*7bf0*/  ISETP.LT.OR P1, PT, R6, 0x29, P1 ;  /* 0x000000290600780c */ /* 0x000fe20000f21670 */
[----:B------:R-:W2:Y:S01]  /*7c00*/  SHFL.BFLY PT, R8, R17, 0x2, 0x1f ;  /* 0x0c401f0011087f89 */ /* 0x000ea200000e0000 */
[----:B------:R-:W-:Y:S01]  /*7c10*/  FMNMX.FTZ R4, R244, R19, !PT ;  /* 0x00000013f4047209 */ /* 0x000fe20007810000 */
[--C-:B------:R-:W-:Y:S01]  /*7c20*/  FFMA.FTZ R187, R188, c[0x0][0x2d0], -R241.reuse ;  /* 0x0000b400bcbb7a23 */ /* 0x100fe200000108f1 */
[----:B-1----:R-:W-:Y:S01]  /*7c30*/  FMNMX.FTZ R149, R149, R10, !PT ;  /* 0x0000000a95957209 */ /* 0x002fe20007810000 */
[--C-:B------:R-:W-:Y:S01]  /*7c40*/  FFMA.FTZ R190, R190, c[0x0][0x2d0], -R241.reuse ;  /* 0x0000b400bebe7a23 */ /* 0x100fe200000108f1 */
[----:B------:R-:W-:Y:S01]  /*7c50*/  FMNMX.FTZ R4, R247, R4, !PT ;  /* 0x00000004f7047209 */ /* 0x000fe20007810000 */
[----:B------:R-:W1:Y:S01]  /*7c60*/  MUFU.EX2 R172, R172 ;  /* 0x000000ac00ac7308 */ /* 0x000e620000000800 */
[----:B------:R-:W-:Y:S01]  /*7c70*/  FSEL R160, R46, -INF , !P1 ;  /* 0xff8000002ea07808 */ /* 0x000fe20004800000 */
[----:B------:R-:W-:Y:S01]  /*7c80*/  FMUL.FTZ R194, R149, c[0x0][0x2d0] ;  /* 0x0000b40095c27a20 */ /* 0x000fe20000410000 */
[----:B------:R-:W-:Y:S01]  /*7c90*/  FMNMX.FTZ R4, R249, R4, !PT ;  /* 0x00000004f9047209 */ /* 0x000fe20007810000 */
[--C-:B------:R-:W-:Y:S01]  /*7ca0*/  FFMA.FTZ R198, R198, c[0x0][0x2d0], -R241.reuse ;  /* 0x0000b400c6c67a23 */ /* 0x100fe200000108f1 */
[----:B------:R-:W-:Y:S01]  /*7cb0*/  FSETP.NEU.FTZ.AND P1, PT, R149, -INF , PT ;  /* 0xff8000009500780b */ /* 0x000fe20003f3d000 */
[--C-:B------:R-:W-:Y:S01]  /*7cc0*/  FFMA.FTZ R197, R197, c[0x0][0x2d0], -R241.reuse ;  /* 0x0000b400c5c57a23 */ /* 0x100fe200000108f1 */
[----:B------:R-:W-:Y:S02]  /*7cd0*/  FMNMX.FTZ R4, R251, R4, !PT ;  /* 0x00000004fb047209 */ /* 0x000fe40007810000 */
[----:B------:R-:W-:Y:S01]  /*7ce0*/  FSEL R194, R194, RZ, P1 ;  /* 0x000000ffc2c27208 */ /* 0x000fe20000800000 */
[----:B------:R-:W-:Y:S01]  /*7cf0*/  MUFU.EX2 R154, R154 ;  /* 0x0000009a009a7308 */ /* 0x000fe20000000800 */
[----:B------:R-:W-:Y:S02]  /*7d00*/  FMNMX.FTZ R4, R167, R4, !PT ;  /* 0x00000004a7047209 */ /* 0x000fe40007810000 */
        /* <DEDUP_REMOVED lines=9> */
[----:B------:R-:W3:Y:S01]  /*7da0*/  MUFU.EX2 R175, R175 ;  /* 0x000000af00af7308 */ /* 0x000ee20000000800 */
[----:B--2---:R-:W-:Y:S01]  /*7db0*/  FMNMX.FTZ R17, R17, R8, !PT ;  /* 0x0000000811117209 */ /* 0x004fe20007810000 */
[--C-:B------:R-:W-:Y:S01]  /*7dc0*/  FFMA.FTZ R250, R168, c[0x0][0x2d0], -R194.reuse ;  /* 0x0000b400a8fa7a23 */ /* 0x100fe200000108c2 */
[----:B------:R-:W-:Y:S01]  /*7dd0*/  FMNMX.FTZ R4, R153, R6, !PT ;  /* 0x0000000699047209 */ /* 0x000fe20007810000 */
[--C-:B------:R-:W-:Y:S01]  /*7de0*/  FFMA.FTZ R188, R195, c[0x0][0x2d0], -R194.reuse ;  /* 0x0000b400c3bc7a23 */ /* 0x100fe200000108c2 */
[----:B-1----:R-:W-:Y:S01]  /*7df0*/  F2FP.BF16.PACK_AB R156, R155, R172 ;  /* 0x000000ac9b9c723e */ /* 0x002fe200000010ff */
[----:B------:R-:W1:Y:S01]  /*7e00*/  SHFL.BFLY PT, R8, R17, 0x1, 0x1f ;  /* 0x0c201f0011087f89 */ /* 0x000e6200000e0000 */
[--C-:B------:R-:W-:Y:S02]  /*7e10*/  FFMA.FTZ R189, R189, c[0x0][0x2d0], -R194.reuse ;  /* 0x0000b400bdbd7a23 */ /* 0x100fe400000108c2 */
[--C-:B------:R-:W-:Y:S01]  /*7e20*/  FFMA.FTZ R195, R246, c[0x0][0x2d0], -R241.reuse ;  /* 0x0000b400f6c37a23 */ /* 0x100fe200000108f1 */
[----:B------:R-:W-:Y:S01]  /*7e30*/  MUFU.EX2 R173, R173 ;  /* 0x000000ad00ad7308 */ /* 0x000fe20000000800 */
[--C-:B------:R-:W-:Y:S02]  /*7e40*/  FFMA.FTZ R196, R196, c[0x0][0x2d0], -R194.reuse ;  /* 0x0000b400c4c47a23 */ /* 0x100fe400000108c2 */
[--C-:B------:R-:W-:Y:S01]  /*7e50*/  FFMA.FTZ R199, R199, c[0x0][0x2d0], -R194.reuse ;  /* 0x0000b400c7c77a23 */ /* 0x100fe200000108c2 */
[----:B------:R-:W2:Y:S01]  /*7e60*/  SHFL.BFLY PT, R5, R4, 0x2, 0x1f ;  /* 0x0c401f0004057f89 */ /* 0x000ea200000e0000 */
[--C-:B------:R-:W-:Y:S02]  /*7e70*/  FFMA.FTZ R248, R191, c[0x0][0x2d0], -R194.reuse ;  /* 0x0000b400bff87a23 */ /* 0x100fe400000108c2 */
[--C-:B------:R-:W-:Y:S02]  /*7e80*/  FFMA.FTZ R191, R192, c[0x0][0x2d0], -R241.reuse ;  /* 0x0000b400c0bf7a23 */ /* 0x100fe400000108f1 */
[----:B------:R-:W-:Y:S01]  /*7e90*/  FFMA.FTZ R241, R171, c[0x0][0x2d0], -R241 ;  /* 0x0000b400abf17a23 */ /* 0x000fe200000108f1 */
[----:B------:R-:W4:Y:S01]  /*7ea0*/  MUFU.EX2 R174, R174 ;  /* 0x000000ae00ae7308 */ /* 0x000f220000000800 */
[--C-:B------:R-:W-:Y:S02]  /*7eb0*/  FFMA.FTZ R193, R193, c[0x0][0x2d0], -R194.reuse ;  /* 0x0000b400c1c17a23 */ /* 0x100fe400000108c2 */
[----:B------:R-:W-:Y:S01]  /*7ec0*/  FFMA.FTZ R194, R166, c[0x0][0x2d0], -R194 ;  /* 0x0000b400a6c27a23 */ /* 0x000fe200000108c2 */
[----:B---3--:R-:W-:Y:S02]  /*7ed0*/  F2FP.BF16.PACK_AB R158, R175, R154 ;  /* 0x0000009aaf9e723e */ /* 0x008fe400000010ff */
[----:B-1----:R-:W-:Y:S04]  /*7ee0*/  FMNMX.FTZ R3, R17, R8, !PT ;  /* 0x0000000811037209 */ /* 0x002fe80007810000 */
[----:B------:R-:W-:Y:S01]  /*7ef0*/  MUFU.EX2 R179, R179 ;  /* 0x000000b300b37308 */ /* 0x000fe20000000800 */
[C---:B------:R-:W-:Y:S01]  /*7f00*/  FSETP.NEU.FTZ.AND P0, PT, R3.reuse, -INF , PT ;  /* 0xff8000000300780b */ /* 0x040fe20003f1d000 */
[----:B------:R-:W-:Y:S01]  /*7f10*/  FMUL.FTZ R170, R3, c[0x0][0x2d0] ;  /* 0x0000b40003aa7a20 */ /* 0x000fe20000410000 */
[----:B--2---:R-:W-:Y:S04]  /*7f20*/  FMNMX.FTZ R5, R4, R5, !PT ;  /* 0x0000000504057209 */ /* 0x004fe80007810000 */
[----:B------:R-:W-:Y:S03]  /*7f30*/  FSEL R170, R170, RZ, P0 ;  /* 0x000000ffaaaa7208 */ /* 0x000fe60000000000 */
[----:B------:R-:W1:Y:S01]  /*7f40*/  MUFU.EX2 R178, R178 ;  /* 0x000000b200b27308 */ /* 0x000e620000000800 */
[----:B------:R-:W2:Y:S01]  /*7f50*/  SHFL.BFLY PT, R152, R5, 0x1, 0x1f ;  /* 0x0c201f0005987f89 */ /* 0x000ea200000e0000 */
[----:B----4-:R-:W-:Y:S01]  /*7f60*/  F2FP.BF16.PACK_AB R157, R174, R173 ;  /* 0x000000adae9d723e */ /* 0x010fe200000010ff */
[--C-:B------:R-:W-:Y:S01]  /*7f70*/  FFMA.FTZ R181, R7, c[0x0][0x2d0], -R170.reuse ;  /* 0x0000b40007b57a23 */ /* 0x100fe200000108aa */
[----:B------:R-:W-:Y:S01]  /*7f80*/  FSEL R7, R151, RZ, P2 ;  /* 0x000000ff97077208 */ /* 0x000fe20001000000 */
[--C-:B------:R-:W-:Y:S02]  /*7f90*/  FFMA.FTZ R176, R37, c[0x0][0x2d0], -R170.reuse ;  /* 0x0000b40025b07a23 */ /* 0x100fe400000108aa */
[----:B------:R-:W-:Y:S02]  /*7fa0*/  FFMA.FTZ R177, R25, c[0x0][0x2d0], -R170 ;  /* 0x0000b40019b17a23 */ /* 0x000fe400000108aa */
[----:B------:R-:W-:Y:S01]  /*7fb0*/  FADD.FTZ R4, -R7, R150 ;  /* 0x0000009607047221 */ /* 0x000fe20000010100 */
[----:B------:R-:W-:Y:S01]  /*7fc0*/  FSEL R7, R149, RZ, P1 ;  /* 0x000000ff95077208 */ /* 0x000fe20000800000 */
[----:B------:R-:W-:Y:S01]  /*7fd0*/  FFMA.FTZ R180, R35, c[0x0][0x2d0], -R170 ;  /* 0x0000b40023b47a23 */ /* 0x000fe200000108aa */
[----:B------:R-:W-:Y:S01]  /*7fe0*/  MUFU.EX2 R176, R176 ;  /* 0x000000b000b07308 */ /* 0x000fe20000000800 */
[----:B------:R-:W-:Y:S01]  /*7ff0*/  FMUL.FTZ R150, R4, c[0x0][0x2d0] ;  /* 0x0000b40004967a20 */ /* 0x000fe20000410000 */
[----:B------:R-:W3:Y:S01]  /*8000*/  LDSM.16.MT88.4 R36, [R212+0x100] ;  /* 0x00010000d424783b */ /* 0x000ee20000004200 */
[----:B------:R-:W-:Y:S01]  /*8010*/  FADD.FTZ R4, -R7, R148 ;  /* 0x0000009407047221 */ /* 0x000fe20000010100 */
[----:B------:R-:W-:Y:S01]  /*8020*/  FSEL R7, R3, RZ, P0 ;  /* 0x000000ff03077208 */ /* 0x000fe20000000000 */
[----:B------:R-:W-:Y:S02]  /*8030*/  FFMA.FTZ R252, R169, c[0x0][0x2d0], -R170 ;  /* 0x0000b400a9fc7a23 */ /* 0x000fe400000108aa */
[----:B------:R-:W-:Y:S02]  /*8040*/  FMUL.FTZ R148, R4, c[0x0][0x2d0] ;  /* 0x0000b40004947a20 */ /* 0x000fe40000410000 */
[----:B------:R-:W-:Y:S01]  /*8050*/  FADD.FTZ R2, -R7, R2 ;  /* 0x0000000207027221 */ /* 0x000fe20000010100 */
[----:B------:R-:W4:Y:S01]  /*8060*/  MUFU.EX2 R150, R150 ;  /* 0x0000009600967308 */ /* 0x000f220000000800 */
[----:B-1----:R-:W-:Y:S01]  /*8070*/  F2FP.BF16.PACK_AB R159, R178, R179 ;  /* 0x000000b3b29f723e */ /* 0x002fe200000010ff */
[--C-:B------:R-:W-:Y:S01]  /*8080*/  FFMA.FTZ R240, R240, c[0x0][0x2d0], -R170.reuse ;  /* 0x0000b400f0f07a23 */ /* 0x100fe200000108aa */
[----:B--2---:R-:W-:Y:S01]  /*8090*/  FMNMX.FTZ R152, R5, R152, !PT ;  /* 0x0000009805987209 */ /* 0x004fe20007810000 */
[----:B------:R-:W-:Y:S02]  /*80a0*/  FMUL.FTZ R6, R2, c[0x0][0x2d0] ;  /* 0x0000b40002067a20 */ /* 0x000fe40000410000 */
[--C-:B------:R-:W-:Y:S01]  /*80b0*/  FFMA.FTZ R243, R243, c[0x0][0x2d0], -R170.reuse ;  /* 0x0000b400f3f37a23 */ /* 0x100fe200000108aa */
[C---:B------:R-:W-:Y:S01]  /*80c0*/  FSETP.NEU.FTZ.AND P0, PT, R152.reuse, -INF , PT ;  /* 0xff8000009800780b */ /* 0x040fe20003f1d000 */
[C---:B------:R-:W-:Y:S02]  /*80d0*/  FMUL.FTZ R162, R152.reuse, c[0x0][0x2d0] ;  /* 0x0000b40098a27a20 */ /* 0x040fe40000410000 */
[----:B------:R-:W1:Y:S01]  /*80e0*/  MUFU.EX2 R148, R148 ;  /* 0x0000009400947308 */ /* 0x000e620000000800 */
[----:B------:R-:W-:Y:S01]  /*80f0*/  FSEL R5, R152, RZ, P0 ;  /* 0x000000ff98057208 */ /* 0x000fe20000000000 */
[--C-:B------:R-:W-:Y:S01]  /*8100*/  FFMA.FTZ R242, R242, c[0x0][0x2d0], -R170.reuse ;  /* 0x0000b400f2f27a23 */ /* 0x100fe200000108aa */
[----:B------:R-:W-:Y:S01]  /*8110*/  FSEL R162, R162, RZ, P0 ;  /* 0x000000ffa2a27208 */ /* 0x000fe20000000000 */
[----:B------:R-:W-:Y:S01]  /*8120*/  FFMA.FTZ R245, R245, c[0x0][0x2d0], -R170 ;  /* 0x0000b400f5f57a23 */ /* 0x000fe200000108aa */
[C---:B------:R-:W-:Y:S01]  /*8130*/  ISETP.GT.AND P0, PT, R230.reuse, UR4, PT ;  /* 0x00000004e6007c0c */ /* 0x040fe2000bf04270 */
[----:B------:R-:W-:Y:S01]  /*8140*/  FADD.FTZ R5, -R5, R0 ;  /* 0x0000000005057221 */ /* 0x000fe20000010100 */
[----:B------:R-:W-:Y:S01]  /*8150*/  IADD3 R230, R230, -0x1, RZ ;  /* 0xffffffffe6e67810 */ /* 0x000fe20007ffe0ff */
[--C-:B------:R-:W-:Y:S02]  /*8160*/  FFMA.FTZ R185, R13, c[0x0][0x2d0], -R162.reuse ;  /* 0x0000b4000db97a23 */ /* 0x100fe400000108a2 */
[----:B------:R2:W5:Y:S01]  /*8170*/  MUFU.EX2 R2, R6 ;  /* 0x0000000600027308 */ /* 0x0005620000000800 */
[--C-:B------:R-:W-:Y:S02]  /*8180*/  FFMA.FTZ R182, R15, c[0x0][0x2d0], -R162.reuse ;  /* 0x0000b4000fb67a23 */ /* 0x100fe400000108a2 */
[----:B------:R-:W-:Y:S02]  /*8190*/  FMUL.FTZ R0, R5, c[0x0][0x2d0] ;  /* 0x0000b40005007a20 */ /* 0x000fe40000410000 */
[--C-:B------:R-:W-:Y:S02]  /*81a0*/  FFMA.FTZ R184, R11, c[0x0][0x2d0], -R162.reuse ;  /* 0x0000b4000bb87a23 */ /* 0x100fe400000108a2 */
[--C-:B------:R-:W-:Y:S02]  /*81b0*/  FFMA.FTZ R183, R9, c[0x0][0x2d0], -R162.reuse ;  /* 0x0000b40009b77a23 */ /* 0x100fe400000108a2 */
[C---:B----4-:R-:W-:Y:S01]  /*81c0*/  FMUL.FTZ R4, R150.reuse, R144 ;  /* 0x0000009096047220 */ /* 0x050fe20000410000 */
[----:B------:R-:W4:Y:S01]  /*81d0*/  MUFU.EX2 R0, R0 ;  /* 0x0000000000007308 */ /* 0x000f220000000800 */
[C---:B------:R-:W-:Y:S02]  /*81e0*/  FMUL.FTZ R5, R150.reuse, R145 ;  /* 0x0000009196057220 */ /* 0x040fe40000410000 */
[----:B------:R-:W-:Y:S02]  /*81f0*/  FMUL.FTZ R16, R150, R100 ;  /* 0x0000006496107220 */ /* 0x000fe40000410000 */
[----:B-1----:R-:W-:Y:S02]  /*8200*/  FMUL.FTZ R7, R148, R147 ;  /* 0x0000009394077220 */ /* 0x002fe40000410000 */
[----:B------:R-:W-:Y:S02]  /*8210*/  FMUL.FTZ R17, R150, R101 ;  /* 0x0000006596117220 */ /* 0x000fe40000410000 */
[C---:B------:R-:W-:Y:S01]  /*8220*/  FMUL.FTZ R18, R148.reuse, R102 ;  /* 0x0000006694127220 */ /* 0x040fe20000410000 */
[----:B------:R-:W1:Y:S01]  /*8230*/  MUFU.EX2 R177, R177 ;  /* 0x000000b100b17308 */ /* 0x000e620000000800 */
[C---:B------:R-:W-:Y:S02]  /*8240*/  FMUL.FTZ R19, R148.reuse, R103 ;  /* 0x0000006794137220 */ /* 0x040fe40000410000 */
[----:B------:R-:W3:Y:S01]  /*8250*/  LDSM.16.MT88.4 R100, [R214+0xd00] ;  /* 0x000d0000d664783b */ /* 0x000ee20000004200 */
[----:B--2---:R-:W-:Y:S02]  /*8260*/  FMUL.FTZ R6, R148, R146 ;  /* 0x0000009294067220 */ /* 0x004fe40000410000 */
[C---:B-----5:R-:W-:Y:S02]  /*8270*/  FMUL.FTZ R24, R2.reuse, R108 ;  /* 0x0000006c02187220 */ /* 0x060fe40000410000 */
[C---:B------:R-:W-:Y:S02]  /*8280*/  FMUL.FTZ R25, R2.reuse, R109 ;  /* 0x0000006d02197220 */ /* 0x040fe40000410000 */
[----:B------:R-:W-:Y:S01]  /*8290*/  MUFU.EX2 R181, R181 ;  /* 0x000000b500b57308 */ /* 0x000fe20000000800 */
[-C--:B------:R-:W-:Y:S01]  /*82a0*/  HMMA.16816.F32.BF16 R4, R156, R20.reuse, R4 ;  /* 0x000000149c04723c */ /* 0x080fe20000041804 */
[C---:B------:R-:W-:Y:S02]  /*82b0*/  FMUL.FTZ R8, R2.reuse, R140 ;  /* 0x0000008c02087220 */ /* 0x040fe40000410000 */
[----:B------:R-:W-:Y:S02]  /*82c0*/  FMUL.FTZ R9, R2, R141 ;  /* 0x0000008d02097220 */ /* 0x000fe40000410000 */
[C---:B----4-:R-:W-:Y:S02]  /*82d0*/  FMUL.FTZ R10, R0.reuse, R142 ;  /* 0x0000008e000a7220 */ /* 0x050fe40000410000 */
[----:B------:R-:W-:Y:S02]  /*82e0*/  FMUL.FTZ R11, R0, R143 ;  /* 0x0000008f000b7220 */ /* 0x000fe40000410000 */
[----:B------:R-:W2:Y:S03]  /*82f0*/  MUFU.EX2 R180, R180 ;  /* 0x000000b400b47308 */ /* 0x000ea60000000800 */
[----:B------:R-:W-:Y:S01]  /*8300*/  FMUL.FTZ R12, R2, R136 ;  /* 0x00000088020c7220 */ /* 0x000fe20000410000 */
[----:B-1----:R-:W-:Y:S01]  /*8310*/  F2FP.BF16.PACK_AB R144, R176, R177 ;  /* 0x000000b1b090723e */ /* 0x002fe200000010ff */
[----:B------:R-:W-:Y:S02]  /*8320*/  FMUL.FTZ R13, R2, R137 ;  /* 0x00000089020d7220 */ /* 0x000fe40000410000 */
[C---:B------:R-:W-:Y:S02]  /*8330*/  FMUL.FTZ R15, R0.reuse, R139 ;  /* 0x0000008b000f7220 */ /* 0x040fe40000410000 */
[C---:B------:R-:W-:Y:S01]  /*8340*/  FMUL.FTZ R14, R0.reuse, R138 ;  /* 0x0000008a000e7220 */ /* 0x040fe20000410000 */
[----:B------:R-:W-:Y:S01]  /*8350*/  MUFU.EX2 R185, R185 ;  /* 0x000000b900b97308 */ /* 0x000fe20000000800 */
[C---:B------:R-:W-:Y:S02]  /*8360*/  FMUL.FTZ R26, R0.reuse, R110 ;  /* 0x0000006e001a7220 */ /* 0x040fe40000410000 */
[----:B------:R-:W-:Y:S02]  /*8370*/  FMUL.FTZ R27, R0, R111 ;  /* 0x0000006f001b7220 */ /* 0x000fe40000410000 */
[----:B------:R-:W-:Y:S01]  /*8380*/  LDSM.16.MT88.4 R108, [R214+0x500] ;  /* 0x00050000d66c783b */ /* 0x000fe20000004200 */
[C---:B------:R-:W-:Y:S02]  /*8390*/  FMUL.FTZ R28, R2.reuse, R112 ;  /* 0x00000070021c7220 */ /* 0x040fe40000410000 */
[----:B------:R-:W-:Y:S02]  /*83a0*/  FMUL.FTZ R29, R2, R113 ;  /* 0x00000071021d7220 */ /* 0x000fe40000410000 */
[----:B------:R-:W1:Y:S01]  /*83b0*/  MUFU.EX2 R184, R184 ;  /* 0x000000b800b87308 */ /* 0x000e620000000800 */
[C---:B------:R-:W-:Y:S02]  /*83c0*/  FMUL.FTZ R30, R0.reuse, R114 ;  /* 0x00000072001e7220 */ /* 0x040fe40000410000 */
[----:B------:R-:W-:Y:S01]  /*83d0*/  FMUL.FTZ R31, R0, R115 ;  /* 0x00000073001f7220 */ /* 0x000fe20000410000 */
[----:B--2---:R-:W-:Y:S01]  /*83e0*/  F2FP.BF16.PACK_AB R146, R180, R181 ;  /* 0x000000b5b492723e */ /* 0x004fe200000010ff */
[----:B------:R-:W-:Y:S01]  /*83f0*/  LDSM.16.MT88.4 R112, [R212+0x500] ;  /* 0x00050000d470783b */ /* 0x000fe20000004200 */
[C---:B------:R-:W-:Y:S02]  /*8400*/  FMUL.FTZ R32, R150.reuse, R116 ;  /* 0x0000007496207220 */ /* 0x040fe40000410000 */
[----:B------:R-:W-:Y:S02]  /*8410*/  FMUL.FTZ R33, R150, R117 ;  /* 0x0000007596217220 */ /* 0x000fe40000410000 */
[----:B------:R-:W-:Y:S01]  /*8420*/  MUFU.EX2 R183, R183 ;  /* 0x000000b700b77308 */ /* 0x000fe20000000800 */
[C---:B------:R-:W-:Y:S02]  /*8430*/  FMUL.FTZ R34, R148.reuse, R118 ;  /* 0x0000007694227220 */ /* 0x040fe40000410000 */
[----:B------:R-:W-:Y:S02]  /*8440*/  FMUL.FTZ R35, R148, R119 ;  /* 0x0000007794237220 */ /* 0x000fe40000410000 */
[----:B------:R-:W-:Y:S01]  /*8450*/  LDSM.16.MT88.4 R116, [R214+0x1100] ;  /* 0x00110000d674783b */ /* 0x000fe20000004200 */
[C---:B------:R-:W-:Y:S02]  /*8460*/  FMUL.FTZ R48, R150.reuse, R128 ;  /* 0x0000008096307220 */ /* 0x040fe40000410000 */
[----:B------:R-:W-:Y:S02]  /*8470*/  FMUL.FTZ R49, R150, R129 ;  /* 0x0000008196317220 */ /* 0x000fe40000410000 */
[----:B------:R-:W2:Y:S01]  /*8480*/  MUFU.EX2 R182, R182 ;  /* 0x000000b600b67308 */ /* 0x000ea20000000800 */
[C---:B------:R-:W-:Y:S02]  /*8490*/  FMUL.FTZ R50, R148.reuse, R130 ;  /* 0x0000008294327220 */ /* 0x040fe40000410000 */
[----:B------:R-:W-:Y:S01]  /*84a0*/  FMUL.FTZ R51, R148, R131 ;  /* 0x0000008394337220 */ /* 0x000fe20000410000 */
[----:B-1----:R-:W-:Y:S01]  /*84b0*/  F2FP.BF16.PACK_AB R145, R184, R185 ;  /* 0x000000b9b891723e */ /* 0x002fe200000010ff */
[----:B------:R-:W-:Y:S01]  /*84c0*/  LDSM.16.MT88.4 R128, [R214+0x1500] ;  /* 0x00150000d680783b */ /* 0x000fe20000004200 */
[--C-:B------:R-:W-:Y:S02]  /*84d0*/  FFMA.FTZ R167, R167, c[0x0][0x2d0], -R162.reuse ;  /* 0x0000b400a7a77a23 */ /* 0x100fe400000108a2 */
[----:B------:R-:W-:Y:S02]  /*84e0*/  FFMA.FTZ R165, R165, c[0x0][0x2d0], -R162 ;  /* 0x0000b400a5a57a23 */ /* 0x000fe400000108a2 */
[----:B------:R-:W-:Y:S01]  /*84f0*/  MUFU.EX2 R136, R167 ;  /* 0x000000a700887308 */ /* 0x000fe20000000800 */
[C---:B------:R-:W-:Y:S02]  /*8500*/  FMUL.FTZ R40, R2.reuse, R124 ;  /* 0x0000007c02287220 */ /* 0x040fe40000410000 */
[----:B------:R-:W-:Y:S02]  /*8510*/  FMUL.FTZ R41, R2, R125 ;  /* 0x0000007d02297220 */ /* 0x000fe40000410000 */
[C---:B------:R-:W-:Y:S02]  /*8520*/  FMUL.FTZ R42, R0.reuse, R126 ;  /* 0x0000007e002a7220 */ /* 0x040fe40000410000 */
[----:B------:R-:W-:Y:S02]  /*8530*/  FMUL.FTZ R43, R0, R127 ;  /* 0x0000007f002b7220 */ /* 0x000fe40000410000 */
[C---:B------:R-:W-:Y:S01]  /*8540*/  FMUL.FTZ R44, R2.reuse, R132 ;  /* 0x00000084022c7220 */ /* 0x040fe20000410000 */
[----:B------:R-:W1:Y:S01]  /*8550*/  MUFU.EX2 R137, R165 ;  /* 0x000000a500897308 */ /* 0x000e620000000800 */
[----:B------:R-:W-:Y:S02]  /*8560*/  FMUL.FTZ R45, R2, R133 ;  /* 0x00000085022d7220 */ /* 0x000fe40000410000 */
[----:B------:R-:W-:Y:S01]  /*8570*/  FMUL.FTZ R46, R0, R134 ;  /* 0x00000086002e7220 */ /* 0x000fe20000410000 */
[----:B--2---:R-:W-:Y:S01]  /*8580*/  F2FP.BF16.PACK_AB R147, R182, R183 ;  /* 0x000000b7b693723e */ /* 0x004fe200000010ff */
[----:B------:R-:W-:Y:S02]  /*8590*/  FMUL.FTZ R47, R0, R135 ;  /* 0x00000087002f7220 */ /* 0x000fe40000410000 */
[C---:B------:R-:W-:Y:S02]  /*85a0*/  FMUL.FTZ R52, R150.reuse, R52 ;  /* 0x0000003496347220 */ /* 0x040fe40000410000 */
[----:B------:R-:W-:Y:S01]  /*85b0*/  FMUL.FTZ R53, R150, R53 ;  /* 0x0000003596357220 */ /* 0x000fe20000410000 */
[----:B------:R2:W-:Y:S01]  /*85c0*/  MUFU.EX2 R192, R241 ;  /* 0x000000f100c07308 */ /* 0x0005e20000000800 */
[C---:B------:R-:W-:Y:S01]  /*85d0*/  HMMA.16816.F32.BF16 R8, R144.reuse, R20, R8 ;  /* 0x000000149008723c */ /* 0x040fe20000041808 */
[C---:B------:R-:W-:Y:S02]  /*85e0*/  FMUL.FTZ R54, R148.reuse, R54 ;  /* 0x0000003694367220 */ /* 0x040fe40000410000 */
[----:B------:R-:W-:Y:S02]  /*85f0*/  FMUL.FTZ R55, R148, R55 ;  /* 0x0000003794377220 */ /* 0x000fe40000410000 */
[----:B------:R-:W-:Y:S02]  /*8600*/  FMUL.FTZ R56, R2, R56 ;  /* 0x0000003802387220 */ /* 0x000fe40000410000 */
[C---:B------:R-:W-:Y:S01]  /*8610*/  FMUL.FTZ R20, R150.reuse, R104 ;  /* 0x0000006896147220 */ /* 0x040fe20000410000 */
[-C--:B------:R-:W-:Y:S01]  /*8620*/  HMMA.16816.F32.BF16 R12, R144, R22.reuse, R12 ;  /* 0x00000016900c723c */ /* 0x080fe2000004180c */
[----:B------:R-:W-:Y:S01]  /*8630*/  FMUL.FTZ R21, R150, R105 ;  /* 0x0000006996157220 */ /* 0x000fe20000410000 */
[----:B------:R-:W-:Y:S02]  /*8640*/  MUFU.EX2 R186, R186 ;  /* 0x000000ba00ba7308 */ /* 0x000fe40000000800 */
[----:B------:R-:W-:Y:S02]  /*8650*/  FMUL.FTZ R57, R2, R57 ;  /* 0x0000003902397220 */ /* 0x000fe40000410000 */
[C---:B------:R-:W-:Y:S02]  /*8660*/  FMUL.FTZ R58, R0.reuse, R58 ;  /* 0x0000003a003a7220 */ /* 0x040fe40000410000 */
[C---:B------:R-:W-:Y:S01]  /*8670*/  HMMA.16816.F32.BF16 R16, R156.reuse, R22, R16 ;  /* 0x000000169c10723c */ /* 0x040fe20000041810 */
[----:B------:R-:W-:Y:S03]  /*8680*/  FMUL.FTZ R59, R0, R59 ;  /* 0x0000003b003b7220 */ /* 0x000fe60000410000 */
[C---:B------:R-:W-:Y:S01]  /*8690*/  FMUL.FTZ R60, R2.reuse, R60 ;  /* 0x0000003c023c7220 */ /* 0x040fe20000410000 */
[----:B------:R-:W4:Y:S01]  /*86a0*/  MUFU.EX2 R187, R187 ;  /* 0x000000bb00bb7308 */ /* 0x000f220000000800 */
[----:B------:R-:W-:Y:S02]  /*86b0*/  FMUL.FTZ R61, R2, R61 ;  /* 0x0000003d023d7220 */ /* 0x000fe40000410000 */
[C---:B------:R-:W-:Y:S04]  /*86c0*/  FMUL.FTZ R22, R148.reuse, R106 ;  /* 0x0000006a94167220 */ /* 0x040fe80000410000 */
[----:B------:R-:W-:Y:S02]  /*86d0*/  FMUL.FTZ R23, R148, R107 ;  /* 0x0000006b94177220 */ /* 0x000fe40000410000 */
[----:B------:R-:W5:Y:S01]  /*86e0*/  LDSM.16.MT88.4 R104, [R212+0xd00] ;  /* 0x000d0000d468783b */ /* 0x000f620000004200 */
[--C-:B--2---:R-:W-:Y:S01]  /*86f0*/  FFMA.FTZ R241, R164, c[0x0][0x2d0], -R170.reuse ;  /* 0x0000b400a4f17a23 */ /* 0x104fe200000108aa */
[----:B------:R-:W-:Y:S01]  /*8700*/  MUFU.EX2 R188, R188 ;  /* 0x000000bc00bc7308 */ /* 0x000fe20000000800 */
[C---:B------:R-:W-:Y:S02]  /*8710*/  FMUL.FTZ R62, R0.reuse, R62 ;  /* 0x0000003e003e7220 */ /* 0x040fe40000410000 */
[-C--:B---3--:R-:W-:Y:S01]  /*8720*/  HMMA.16816.F32.BF16 R20, R156, R36.reuse, R20 ;  /* 0x000000249c14723c */ /* 0x088fe20000041814 */
[----:B------:R-:W-:Y:S02]  /*8730*/  FMUL.FTZ R63, R0, R63 ;  /* 0x0000003f003f7220 */ /* 0x000fe40000410000 */
[----:B------:R-:W-:Y:S01]  /*8740*/  LDSM.16.MT88.4 R164, [R212+0x1500] ;  /* 0x00150000d4a4783b */ /* 0x000fe20000004200 */
[C---:B------:R-:W-:Y:S02]  /*8750*/  FMUL.FTZ R64, R150.reuse, R64 ;  /* 0x0000004096407220 */ /* 0x040fe40000410000 */
[----:B------:R-:W-:Y:S01]  /*8760*/  FMUL.FTZ R65, R150, R65 ;  /* 0x0000004196417220 */ /* 0x000fe20000410000 */
[----:B------:R-:W2:Y:S01]  /*8770*/  MUFU.EX2 R189, R189 ;  /* 0x000000bd00bd7308 */ /* 0x000ea20000000800 */
[C---:B------:R-:W-:Y:S01]  /*8780*/  HMMA.16816.F32.BF16 R24, R144.reuse, R36, R24 ;  /* 0x000000249018723c */ /* 0x040fe20000041818 */
[C---:B------:R-:W-:Y:S03]  /*8790*/  FMUL.FTZ R66, R148.reuse, R66 ;  /* 0x0000004294427220 */ /* 0x040fe60000410000 */
[----:B------:R-:W-:Y:S02]  /*87a0*/  FMUL.FTZ R67, R148, R67 ;  /* 0x0000004394437220 */ /* 0x000fe40000410000 */
[--C-:B------:R-:W-:Y:S02]  /*87b0*/  FFMA.FTZ R163, R163, c[0x0][0x2d0], -R170.reuse ;  /* 0x0000b400a3a37a23 */ /* 0x100fe400000108aa */
[-C--:B------:R-:W-:Y:S01]  /*87c0*/  HMMA.16816.F32.BF16 R28, R144, R38.reuse, R28 ;  /* 0x00000026901c723c */ /* 0x080fe2000004181c */
[C---:B------:R-:W-:Y:S01]  /*87d0*/  FMUL.FTZ R36, R150.reuse, R120 ;  /* 0x0000007896247220 */ /* 0x040fe20000410000 */
[----:B------:R-:W-:Y:S02]  /*87e0*/  MUFU.EX2 R190, R190 ;  /* 0x000000be00be7308 */ /* 0x000fe40000000800 */
[----:B------:R-:W-:Y:S02]  /*87f0*/  FMUL.FTZ R37, R150, R121 ;  /* 0x0000007996257220 */ /* 0x000fe40000410000 */
[----:B------:R-:W-:Y:S01]  /*8800*/  FFMA.FTZ R170, R161, c[0x0][0x2d0], -R170 ;  /* 0x0000b400a1aa7a23 */ /* 0x000fe200000108aa */
[----:B-1----:R-:W-:Y:S01]  /*8810*/  F2FP.BF16.PACK_AB R161, R137, R136 ;  /* 0x0000008889a1723e */ /* 0x002fe200000010ff */
[C---:B------:R-:W-:Y:S01]  /*8820*/  HMMA.16816.F32.BF16 R32, R156.reuse, R38, R32 ;  /* 0x000000269c20723c */ /* 0x040fe20000041820 */
[C---:B------:R-:W-:Y:S03]  /*8830*/  FMUL.FTZ R72, R2.reuse, R72 ;  /* 0x0000004802487220 */ /* 0x040fe60000410000 */
[----:B------:R1:W-:Y:S01]  /*8840*/  MUFU.EX2 R139, R170 ;  /* 0x000000aa008b7308 */ /* 0x0003e20000000800 */
[----:B------:R-:W-:Y:S02]  /*8850*/  FMUL.FTZ R73, R2, R73 ;  /* 0x0000004902497220 */ /* 0x000fe40000410000 */
[C---:B------:R-:W-:Y:S02]  /*8860*/  FMUL.FTZ R38, R148.reuse, R122 ;  /* 0x0000007a94267220 */ /* 0x040fe40000410000 */
[----:B------:R-:W-:Y:S02]  /*8870*/  FMUL.FTZ R39, R148, R123 ;  /* 0x0000007b94277220 */ /* 0x000fe40000410000 */
[----:B------:R-:W-:Y:S01]  /*8880*/  LDSM.16.MT88.4 R120, [R212+0x900] ;  /* 0x00090000d478783b */ /* 0x000fe20000004200 */
[C---:B------:R-:W-:Y:S02]  /*8890*/  FMUL.FTZ R74, R0.reuse, R74 ;  /* 0x0000004a004a7220 */ /* 0x040fe40000410000 */
[----:B------:R-:W-:Y:S01]  /*88a0*/  FMUL.FTZ R75, R0, R75 ;  /* 0x0000004b004b7220 */ /* 0x000fe20000410000 */
[----:B------:R-:W3:Y:S01]  /*88b0*/  MUFU.EX2 R195, R195 ;  /* 0x000000c300c37308 */ /* 0x000ee20000000800 */
[-C--:B------:R-:W-:Y:S01]  /*88c0*/  HMMA.16816.F32.BF16 R36, R156, R100.reuse, R36 ;  /* 0x000000649c24723c */ /* 0x080fe20000041824 */
[C---:B------:R-:W-:Y:S02]  /*88d0*/  FMUL.FTZ R76, R2.reuse, R76 ;  /* 0x0000004c024c7220 */ /* 0x040fe40000410000 */
[----:B------:R-:W-:Y:S02]  /*88e0*/  FMUL.FTZ R77, R2, R77 ;  /* 0x0000004d024d7220 */ /* 0x000fe40000410000 */
[C---:B------:R-:W-:Y:S02]  /*88f0*/  FMUL.FTZ R78, R0.reuse, R78 ;  /* 0x0000004e004e7220 */ /* 0x040fe40000410000 */
[----:B------:R-:W-:Y:S01]  /*8900*/  FMUL.FTZ R79, R0, R79 ;  /* 0x0000004f004f7220 */ /* 0x000fe20000410000 */
[C---:B------:R-:W-:Y:S01]  /*8910*/  HMMA.16816.F32.BF16 R40, R144.reuse, R100, R40 ;  /* 0x000000649028723c */ /* 0x040fe20000041828 */
[----:B------:R-:W-:Y:S01]  /*8920*/  MUFU.EX2 R196, R196 ;  /* 0x000000c400c47308 */ /* 0x000fe20000000800 */
[----:B-1----:R-:W-:Y:S02]  /*8930*/  LDSM.16.MT88.4 R168, [R214+0x2100] ;  /* 0x00210000d6a8783b */ /* 0x002fe40000004200 */
[C---:B------:R-:W-:Y:S02]  /*8940*/  FMUL.FTZ R88, R2.reuse, R88 ;  /* 0x0000005802587220 */ /* 0x040fe40000410000 */
[----:B------:R-:W-:Y:S02]  /*8950*/  FMUL.FTZ R89, R2, R89 ;  /* 0x0000005902597220 */ /* 0x000fe40000410000 */
[-C--:B------:R-:W-:Y:S01]  /*8960*/  HMMA.16816.F32.BF16 R44, R144, R102.reuse, R44 ;  /* 0x00000066902c723c */ /* 0x080fe2000004182c */
[C---:B------:R-:W-:Y:S02]  /*8970*/  FMUL.FTZ R90, R0.reuse, R90 ;  /* 0x0000005a005a7220 */ /* 0x040fe40000410000 */
[----:B------:R-:W1:Y:S01]  /*8980*/  MUFU.EX2 R199, R199 ;  /* 0x000000c700c77308 */ /* 0x000e620000000800 */
[----:B------:R-:W-:Y:S02]  /*8990*/  FMUL.FTZ R91, R0, R91 ;  /* 0x0000005b005b7220 */ /* 0x000fe40000410000 */
[C---:B------:R-:W-:Y:S02]  /*89a0*/  FMUL.FTZ R92, R2.reuse, R92 ;  /* 0x0000005c025c7220 */ /* 0x040fe40000410000 */
[C---:B------:R-:W-:Y:S01]  /*89b0*/  HMMA.16816.F32.BF16 R48, R156.reuse, R102, R48 ;  /* 0x000000669c30723c */ /* 0x040fe20000041830 */
[----:B------:R-:W1:Y:S03]  /*89c0*/  LDSM.16.MT88.4 R100, [R214+0x1900] ;  /* 0x00190000d664783b */ /* 0x000e660000004200 */
[----:B------:R-:W-:Y:S01]  /*89d0*/  FMUL.FTZ R93, R2, R93 ;  /* 0x0000005d025d7220 */ /* 0x000fe20000410000 */
[----:B------:R-:W-:Y:S01]  /*89e0*/  MUFU.EX2 R240, R240 ;  /* 0x000000f000f07308 */ /* 0x000fe20000000800 */
[C---:B------:R-:W-:Y:S02]  /*89f0*/  FMUL.FTZ R94, R0.reuse, R94 ;  /* 0x0000005e005e7220 */ /* 0x040fe40000410000 */
[-C--:B-----5:R-:W-:Y:S01]  /*8a00*/  HMMA.16816.F32.BF16 R52, R156, R104.reuse, R52 ;  /* 0x000000689c34723c */ /* 0x0a0fe20000041834 */
[----:B------:R-:W-:Y:S03]  /*8a10*/  FMUL.FTZ R95, R0, R95 ;  /* 0x0000005f005f7220 */ /* 0x000fe60000410000 */
[C---:B------:R-:W-:Y:S02]  /*8a20*/  FMUL.FTZ R96, R150.reuse, R96 ;  /* 0x0000006096607220 */ /* 0x040fe40000410000 */
[----:B------:R-:W-:Y:S01]  /*8a30*/  FMUL.FTZ R97, R150, R97 ;  /* 0x0000006196617220 */ /* 0x000fe20000410000 */
[----:B------:R-:W5:Y:S01]  /*8a40*/  MUFU.EX2 R243, R243 ;  /* 0x000000f300f37308 */ /* 0x000f620000000800 */
[C---:B------:R-:W-:Y:S01]  /*8a50*/  HMMA.16816.F32.BF16 R56, R144.reuse, R104, R56 ;  /* 0x000000689038723c */ /* 0x040fe20000041838 */
[C---:B------:R-:W-:Y:S03]  /*8a60*/  FMUL.FTZ R98, R148.reuse, R98 ;  /* 0x0000006294627220 */ /* 0x040fe60000410000 */
[----:B------:R-:W-:Y:S02]  /*8a70*/  FMUL.FTZ R99, R148, R99 ;  /* 0x0000006394637220 */ /* 0x000fe40000410000 */
[C---:B------:R-:W-:Y:S02]  /*8a80*/  FMUL.FTZ R68, R150.reuse, R68 ;  /* 0x0000004496447220 */ /* 0x040fe40000410000 */
[-C--:B------:R-:W-:Y:S01]  /*8a90*/  HMMA.16816.F32.BF16 R60, R144, R106.reuse, R60 ;  /* 0x0000006a903c723c */ /* 0x080fe2000004183c */
[----:B------:R-:W-:Y:S03]  /*8aa0*/  MUFU.EX2 R242, R242 ;  /* 0x000000f200f27308 */ /* 0x000fe60000000800 */
[----:B------:R-:W-:Y:S02]  /*8ab0*/  FMUL.FTZ R69, R150, R69 ;  /* 0x0000004596457220 */ /* 0x000fe40000410000 */
[C---:B------:R-:W-:Y:S02]  /*8ac0*/  FMUL.FTZ R70, R148.reuse, R70 ;  /* 0x0000004694467220 */ /* 0x040fe40000410000 */
[C---:B------:R-:W-:Y:S01]  /*8ad0*/  HMMA.16816.F32.BF16 R64, R156.reuse, R106, R64 ;  /* 0x0000006a9c40723c */ /* 0x040fe20000041840 */
[----:B------:R-:W3:Y:S02]  /*8ae0*/  LDSM.16.MT88.4 R104, [R212+0x1900] ;  /* 0x00190000d468783b */ /* 0x000ee40000004200 */
[----:B------:R-:W2:Y:S01]  /*8af0*/  MUFU.EX2 R245, R245 ;  /* 0x000000f500f57308 */ /* 0x000ea20000000800 */
[----:B------:R-:W-:Y:S02]  /*8b00*/  FMUL.FTZ R71, R148, R71 ;  /* 0x0000004794477220 */ /* 0x000fe40000410000 */
[C---:B------:R-:W-:Y:S02]  /*8b10*/  FMUL.FTZ R80, R150.reuse, R80 ;  /* 0x0000005096507220 */ /* 0x040fe40000410000 */
[----:B------:R-:W-:Y:S03]  /*8b20*/  FMUL.FTZ R81, R150, R81 ;  /* 0x0000005196517220 */ /* 0x000fe60000410000 */
[-C--:B-1----:R-:W-:Y:S01]  /*8b30*/  HMMA.16816.F32.BF16 R68, R156, R100.reuse, R68 ;  /* 0x000000649c44723c */ /* 0x082fe20000041844 */
[C---:B------:R-:W-:Y:S01]  /*8b40*/  FMUL.FTZ R82, R148.reuse, R82 ;  /* 0x0000005294527220 */ /* 0x040fe20000410000 */
[----:B------:R-:W-:Y:S01]  /*8b50*/  MUFU.EX2 R198, R198 ;  /* 0x000000c600c67308 */ /* 0x000fe20000000800 */
[----:B------:R-:W-:Y:S02]  /*8b60*/  FMUL.FTZ R83, R148, R83 ;  /* 0x0000005394537220 */ /* 0x000fe40000410000 */
[C---:B------:R-:W-:Y:S02]  /*8b70*/  FMUL.FTZ R84, R150.reuse, R84 ;  /* 0x0000005496547220 */ /* 0x040fe40000410000 */
[----:B------:R-:W-:Y:S01]  /*8b80*/  FMUL.FTZ R85, R150, R85 ;  /* 0x0000005596557220 */ /* 0x000fe20000410000 */
[C---:B------:R-:W-:Y:S01]  /*8b90*/  HMMA.16816.F32.BF16 R72, R144.reuse, R100, R72 ;  /* 0x000000649048723c */ /* 0x040fe20000041848 */
[C---:B------:R-:W-:Y:S03]  /*8ba0*/  FMUL.FTZ R86, R148.reuse, R86 ;  /* 0x0000005694567220 */ /* 0x040fe60000410000 */
[----:B------:R-:W-:Y:S01]  /*8bb0*/  MUFU.EX2 R197, R197 ;  /* 0x000000c500c57308 */ /* 0x000fe20000000800 */
[----:B------:R-:W-:Y:S02]  /*8bc0*/  FMUL.FTZ R87, R148, R87 ;  /* 0x0000005794577220 */ /* 0x000fe40000410000 */
[----:B----4-:R-:W-:Y:S01]  /*8bd0*/  F2FP.BF16.PACK_AB R100, R187, R186 ;  /* 0x000000babb64723e */ /* 0x010fe200000010ff */
[-C--:B------:R-:W-:Y:S01]  /*8be0*/  HMMA.16816.F32.BF16 R76, R144, R102.reuse, R76 ;  /* 0x00000066904c723c */ /* 0x080fe2000004184c */
[----:B--2---:R-:W-:Y:S03]  /*8bf0*/  F2FP.BF16.PACK_AB R101, R189, R188 ;  /* 0x000000bcbd65723e */ /* 0x004fe600000010ff */
[--C-:B------:R-:W-:Y:S02]  /*8c00*/  FFMA.FTZ R244, R244, c[0x0][0x2d0], -R162.reuse ;  /* 0x0000b400f4f47a23 */ /* 0x100fe400000108a2 */
[----:B------:R-:W-:Y:S01]  /*8c10*/  MUFU.EX2 R193, R193 ;  /* 0x000000c100c17308 */ /* 0x000fe20000000800 */
[--C-:B------:R-:W-:Y:S01]  /*8c20*/  FFMA.FTZ R247, R247, c[0x0][0x2d0], -R162.reuse ;  /* 0x0000b400f7f77a23 */ /* 0x100fe200000108a2 */
[C---:B------:R-:W-:Y:S01]  /*8c30*/  HMMA.16816.F32.BF16 R80, R156.reuse, R102, R80 ;  /* 0x000000669c50723c */ /* 0x040fe20000041850 */
[--C-:B------:R-:W-:Y:S03]  /*8c40*/  FFMA.FTZ R249, R249, c[0x0][0x2d0], -R162.reuse ;  /* 0x0000b400f9f97a23 */ /* 0x100fe600000108a2 */
[--C-:B------:R-:W-:Y:S02]  /*8c50*/  FFMA.FTZ R246, R251, c[0x0][0x2d0], -R162.reuse ;  /* 0x0000b400fbf67a23 */ /* 0x100fe400000108a2 */
[--C-:B------:R-:W-:Y:S01]  /*8c60*/  FFMA.FTZ R160, R160, c[0x0][0x2d0], -R162.reuse ;  /* 0x0000b400a0a07a23 */ /* 0x100fe200000108a2 */
[----:B---3--:R-:W-:Y:S01]  /*8c70*/  F2FP.BF16.PACK_AB R102, R195, R190 ;  /* 0x000000bec366723e */ /* 0x008fe200000010ff */
[-C--:B------:R-:W-:Y:S01]  /*8c80*/  HMMA.16816.F32.BF16 R84, R156, R104.reuse, R84 ;  /* 0x000000689c54723c */ /* 0x080fe20000041854 */
[----:B------:R-:W-:Y:S01]  /*8c90*/  F2FP.BF16.PACK_AB R103, R199, R196 ;  /* 0x000000c4c767723e */ /* 0x000fe200000010ff */
[----:B------:R-:W-:Y:S02]  /*8ca0*/  MUFU.EX2 R244, R244 ;  /* 0x000000f400f47308 */ /* 0x000fe40000000800 */
[----:B------:R-:W-:Y:S02]  /*8cb0*/  FFMA.FTZ R162, R153, c[0x0][0x2d0], -R162 ;  /* 0x0000b40099a27a23 */ /* 0x000fe400000108a2 */
[----:B------:R-:W-:Y:S01]  /*8cc0*/  FFMA.FTZ R172, R150, R237, R172 ;  /* 0x000000ed96ac7223 */ /* 0x000fe200000100ac */
[----:B------:R-:W-:Y:S01]  /*8cd0*/  MOV R150, R151 ;  /* 0x0000009700967202 */ /* 0x000fe20000000f00 */
[C---:B------:R-:W-:Y:S01]  /*8ce0*/  HMMA.16816.F32.BF16 R88, R144.reuse, R104, R88 ;  /* 0x000000689058723c */ /* 0x040fe20000041858 */
[----:B------:R-:W-:Y:S03]  /*8cf0*/  FFMA.FTZ R173, R148, R235, R173 ;  /* 0x000000eb94ad7223 */ /* 0x000fe600000100ad */
[----:B------:R-:W1:Y:S01]  /*8d00*/  MUFU.EX2 R247, R247 ;  /* 0x000000f700f77308 */ /* 0x000e620000000800 */
[----:B------:R-:W-:Y:S01]  /*8d10*/  FFMA.FTZ R177, R2, R233, R177 ;  /* 0x000000e902b17223 */ /* 0x000fe200000100b1 */
[----:B------:R-:W-:Y:S01]  /*8d20*/  MOV R148, R149 ;  /* 0x0000009500947202 */ /* 0x000fe20000000f00 */
[----:B------:R-:W-:Y:S01]  /*8d30*/  FFMA.FTZ R185, R0, R231, R185 ;  /* 0x000000e700b97223 */ /* 0x000fe200000100b9 */
[-C--:B------:R-:W-:Y:S01]  /*8d40*/  HMMA.16816.F32.BF16 R92, R144, R106.reuse, R92 ;  /* 0x0000006a905c723c */ /* 0x080fe2000004185c */
[----:B-----5:R-:W-:Y:S03]  /*8d50*/  F2FP.BF16.PACK_AB R104, R243, R240 ;  /* 0x000000f0f368723e */ /* 0x020fe600000010ff */
[----:B------:R-:W-:Y:S01]  /*8d60*/  MOV R2, R3 ;  /* 0x0000000300027202 */ /* 0x000fe20000000f00 */
[----:B------:R-:W-:Y:S01]  /*8d70*/  FADD.FTZ R155, R155, R172 ;  /* 0x000000ac9b9b7221 */ /* 0x000fe20000010000 */
[----:B------:R-:W-:Y:S01]  /*8d80*/  MUFU.EX2 R249, R249 ;  /* 0x000000f900f97308 */ /* 0x000fe20000000800 */
[----:B------:R-:W-:Y:S01]  /*8d90*/  FADD.FTZ R174, R174, R173 ;  /* 0x000000adaeae7221 */ /* 0x000fe20000010000 */
[----:B------:R-:W-:Y:S01]  /*8da0*/  HMMA.16816.F32.BF16 R96, R156, R106, R96 ;  /* 0x0000006a9c60723c */ /* 0x000fe20000041860 */
[----:B------:R-:W-:Y:S03]  /*8db0*/  FADD.FTZ R176, R176, R177 ;  /* 0x000000b1b0b07221 */ /* 0x000fe60000010000 */
[----:B------:R-:W-:Y:S02]  /*8dc0*/  FADD.FTZ R184, R184, R185 ;  /* 0x000000b9b8b87221 */ /* 0x000fe40000010000 */
[----:B------:R-:W-:Y:S01]  /*8dd0*/  FADD.FTZ R154, R154, R155 ;  /* 0x0000009b9a9a7221 */ /* 0x000fe20000010000 */
[----:B------:R-:W-:Y:S01]  /*8de0*/  F2FP.BF16.PACK_AB R106, R245, R242 ;  /* 0x000000f2f56a723e */ /* 0x000fe200000010ff */
[-C--:B------:R-:W-:Y:S01]  /*8df0*/  HMMA.16816.F32.BF16 R4, R100, R108.reuse, R4 ;  /* 0x0000006c6404723c */ /* 0x080fe20000041804 */
[----:B------:R-:W2:Y:S03]  /*8e00*/  MUFU.EX2 R246, R246 ;  /* 0x000000f600f67308 */ /* 0x000ea60000000800 */
[----:B-1----:R-:W-:Y:S01]  /*8e10*/  F2FP.BF16.PACK_AB R105, R247, R244 ;  /* 0x000000f4f769723e */ /* 0x002fe200000010ff */
[----:B------:R-:W-:Y:S01]  /*8e20*/  FADD.FTZ R179, R179, R174 ;  /* 0x000000aeb3b37221 */ /* 0x000fe20000010000 */
[----:B------:R-:W-:Y:S01]  /*8e30*/  F2FP.BF16.PACK_AB R156, R197, R198 ;  /* 0x000000c6c59c723e */ /* 0x000fe200000010ff */
[----:B------:R-:W-:Y:S02]  /*8e40*/  FADD.FTZ R181, R181, R176 ;  /* 0x000000b0b5b57221 */ /* 0x000fe40000010000 */
[----:B------:R-:W-:Y:S02]  /*8e50*/  FADD.FTZ R183, R183, R184 ;  /* 0x000000b8b7b77221 */ /* 0x000fe40000010000 */
[----:B------:R-:W1:Y:S01]  /*8e60*/  MUFU.EX2 R248, R248 ;  /* 0x000000f800f87308 */ /* 0x000e620000000800 */
[----:B------:R-:W-:Y:S02]  /*8e70*/  FADD.FTZ R175, R175, R154 ;  /* 0x0000009aafaf7221 */ /* 0x000fe40000010000 */
[----:B------:R-:W-:Y:S02]  /*8e80*/  FADD.FTZ R179, R178, R179 ;  /* 0x000000b3b2b37221 */ /* 0x000fe40000010000 */
[----:B------:R-:W-:Y:S02]  /*8e90*/  FADD.FTZ R181, R180, R181 ;  /* 0x000000b5b4b57221 */ /* 0x000fe40000010000 */
[----:B------:R-:W-:Y:S02]  /*8ea0*/  FADD.FTZ R183, R182, R183 ;  /* 0x000000b7b6b77221 */ /* 0x000fe40000010000 */
[----:B------:R-:W-:Y:S01]  /*8eb0*/  FADD.FTZ R186, R186, R175 ;  /* 0x000000afbaba7221 */ /* 0x000fe20000010000 */
[----:B------:R-:W3:Y:S01]  /*8ec0*/  MUFU.EX2 R191, R191 ;  /* 0x000000bf00bf7308 */ /* 0x000ee20000000800 */
[----:B------:R-:W-:Y:S02]  /*8ed0*/  FADD.FTZ R188, R188, R179 ;  /* 0x000000b3bcbc7221 */ /* 0x000fe40000010000 */
[----:B------:R-:W-:Y:S01]  /*8ee0*/  FADD.FTZ R240, R240, R181 ;  /* 0x000000b5f0f07221 */ /* 0x000fe20000010000 */
[----:B--2---:R-:W-:Y:S01]  /*8ef0*/  F2FP.BF16.PACK_AB R107, R246, R249 ;  /* 0x000000f9f66b723e */ /* 0x004fe200000010ff */
[----:B------:R-:W-:Y:S02]  /*8f00*/  FADD.FTZ R244, R244, R183 ;  /* 0x000000b7f4f47221 */ /* 0x000fe40000010000 */
[----:B------:R-:W-:Y:S02]  /*8f10*/  FADD.FTZ R187, R187, R186 ;  /* 0x000000babbbb7221 */ /* 0x000fe40000010000 */
[----:B------:R-:W-:Y:S01]  /*8f20*/  FADD.FTZ R189, R189, R188 ;  /* 0x000000bcbdbd7221 */ /* 0x000fe20000010000 */
[----:B------:R-:W-:Y:S01]  /*8f30*/  MUFU.EX2 R250, R250 ;  /* 0x000000fa00fa7308 */ /* 0x000fe20000000800 */
[C---:B------:R-:W-:Y:S01]  /*8f40*/  HMMA.16816.F32.BF16 R8, R104.reuse, R108, R8 ;  /* 0x0000006c6808723c */ /* 0x040fe20000041808 */
[----:B------:R-:W-:Y:S01]  /*8f50*/  FADD.FTZ R243, R243, R240 ;  /* 0x000000f0f3f37221 */ /* 0x000fe20000010000 */
[----:B-1----:R-:W-:Y:S01]  /*8f60*/  F2FP.BF16.PACK_AB R157, R248, R193 ;  /* 0x000000c1f89d723e */ /* 0x002fe200000010ff */
[----:B------:R-:W-:Y:S02]  /*8f70*/  FADD.FTZ R244, R247, R244 ;  /* 0x000000f4f7f47221 */ /* 0x000fe40000010000 */
[----:B------:R-:W-:Y:S03]  /*8f80*/  FADD.FTZ R190, R190, R187 ;  /* 0x000000bbbebe7221 */ /* 0x000fe60000010000 */
[-C--:B------:R-:W-:Y:S01]  /*8f90*/  HMMA.16816.F32.BF16 R12, R104, R110.reuse, R12 ;  /* 0x0000006e680c723c */ /* 0x080fe2000004180c */
[----:B------:R-:W1:Y:S03]  /*8fa0*/  MUFU.EX2 R251, R194 ;  /* 0x000000c200fb7308 */ /* 0x000e660000000800 */
[----:B------:R-:W-:Y:S01]  /*8fb0*/  FADD.FTZ R196, R196, R189 ;  /* 0x000000bdc4c47221 */ /* 0x000fe20000010000 */
[----:B---3--:R-:W-:Y:S01]  /*8fc0*/  F2FP.BF16.PACK_AB R158, R192, R191 ;  /* 0x000000bfc09e723e */ /* 0x008fe200000010ff */
[----:B------:R-:W-:Y:S02]  /*8fd0*/  FADD.FTZ R242, R242, R243 ;  /* 0x000000f3f2f27221 */ /* 0x000fe40000010000 */
[C---:B------:R-:W-:Y:S01]  /*8fe0*/  HMMA.16816.F32.BF16 R16, R100.reuse, R110, R16 ;  /* 0x0000006e6410723c */ /* 0x040fe20000041810 */
[----:B------:R-:W2:Y:S02]  /*8ff0*/  LDSM.16.MT88.4 R108, [R212+0x1100] ;  /* 0x00110000d46c783b */ /* 0x000ea40000004200 */
[----:B------:R-:W-:Y:S01]  /*9000*/  MUFU.EX2 R252, R252 ;  /* 0x000000fc00fc7308 */ /* 0x000fe20000000800 */
[----:B------:R-:W-:Y:S02]  /*9010*/  FADD.FTZ R249, R249, R244 ;  /* 0x000000f4f9f97221 */ /* 0x000fe40000010000 */
[----:B------:R-:W-:Y:S02]  /*9020*/  FADD.FTZ R195, R195, R190 ;  /* 0x000000bec3c37221 */ /* 0x000fe40000010000 */
[-C--:B------:R-:W-:Y:S01]  /*9030*/  HMMA.16816.F32.BF16 R20, R100, R112.reuse, R20 ;  /* 0x000000706414723c */ /* 0x080fe20000041814 */
[----:B------:R-:W-:Y:S03]  /*9040*/  FADD.FTZ R196, R199, R196 ;  /* 0x000000c4c7c47221 */ /* 0x000fe60000010000 */
[----:B------:R-:W-:Y:S01]  /*9050*/  FADD.FTZ R245, R245, R242 ;  /* 0x000000f2f5f57221 */ /* 0x000fe20000010000 */
[----:B------:R-:W3:Y:S01]  /*9060*/  MUFU.EX2 R241, R241 ;  /* 0x000000f100f17308 */ /* 0x000ee20000000800 */
[----:B------:R-:W-:Y:S02]  /*9070*/  FADD.FTZ R249, R246, R249 ;  /* 0x000000f9f6f97221 */ /* 0x000fe40000010000 */
[C---:B------:R-:W-:Y:S01]  /*9080*/  HMMA.16816.F32.BF16 R24, R104.reuse, R112, R24 ;  /* 0x000000706818723c */ /* 0x040fe20000041818 */
[----:B-1----:R-:W-:Y:S03]  /*9090*/  F2FP.BF16.PACK_AB R159, R251, R250 ;  /* 0x000000fafb9f723e */ /* 0x002fe600000010ff */
[----:B------:R-:W-:Y:S02]  /*90a0*/  FADD.FTZ R198, R198, R195 ;  /* 0x000000c3c6c67221 */ /* 0x000fe40000010000 */
[----:B------:R-:W-:Y:S01]  /*90b0*/  FADD.FTZ R193, R193, R196 ;  /* 0x000000c4c1c17221 */ /* 0x000fe20000010000 */
[----:B------:R-:W1:Y:S01]  /*90c0*/  MUFU.EX2 R194, R163 ;  /* 0x000000a300c27308 */ /* 0x000e620000000800 */
[-C--:B------:R-:W-:Y:S01]  /*90d0*/  HMMA.16816.F32.BF16 R28, R104, R114.reuse, R28 ;  /* 0x00000072681c723c */ /* 0x080fe2000004181c */
[----:B------:R-:W-:Y:S03]  /*90e0*/  FADD.FTZ R198, R197, R198 ;  /* 0x000000c6c5c67221 */ /* 0x000fe60000010000 */
[----:B------:R-:W-:Y:S02]  /*90f0*/  FADD.FTZ R193, R248, R193 ;  /* 0x000000c1f8c17221 */ /* 0x000fe40000010000 */
[----:B------:R-:W-:Y:S02]  /*9100*/  FADD.FTZ R191, R191, R198 ;  /* 0x000000c6bfbf7221 */ /* 0x000fe40000010000 */
[C---:B------:R-:W-:Y:S01]  /*9110*/  HMMA.16816.F32.BF16 R32, R100.reuse, R114, R32 ;  /* 0x000000726420723c */ /* 0x040fe20000041820 */
[----:B------:R-:W4:Y:S01]  /*9120*/  LDSM.16.MT88.4 R112, [R214+0x1d00] ;  /* 0x001d0000d670783b */ /* 0x000f220000004200 */
[----:B------:R3:W-:Y:S02]  /*9130*/  MUFU.EX2 R138, R160 ;  /* 0x000000a0008a7308 */ /* 0x0007e40000000800 */
[----:B------:R-:W-:Y:S02]  /*9140*/  FADD.FTZ R250, R250, R193 ;  /* 0x000000c1fafa7221 */ /* 0x000fe40000010000 */
[----:B------:R-:W-:Y:S02]  /*9150*/  FADD.FTZ R237, R192, R191 ;  /* 0x000000bfc0ed7221 */ /* 0x000fe40000010000 */
[-C--:B------:R-:W-:Y:S01]  /*9160*/  HMMA.16816.F32.BF16 R36, R100, R116.reuse, R36 ;  /* 0x000000746424723c */ /* 0x080fe20000041824 */
[----:B------:R-:W-:Y:S03]  /*9170*/  FADD.FTZ R235, R251, R250 ;  /* 0x000000fafbeb7221 */ /* 0x000fe60000010000 */
[----:B------:R1:W5:Y:S04]  /*9180*/  MUFU.EX2 R153, R162 ;  /* 0x000000a200997308 */ /* 0x0003680000000800 */
[C---:B------:R-:W-:Y:S08]  /*9190*/  HMMA.16816.F32.BF16 R40, R104.reuse, R116, R40 ;  /* 0x000000746828723c */ /* 0x040ff00000041828 */
[-C--:B------:R-:W-:Y:S01]  /*91a0*/  HMMA.16816.F32.BF16 R44, R104, R118.reuse, R44 ;  /* 0x00000076682c723c */ /* 0x080fe2000004182c */
[----:B---3--:R-:W-:Y:S03]  /*91b0*/  F2FP.BF16.PACK_AB R160, R241, R252 ;  /* 0x000000fcf1a0723e */ /* 0x008fe600000010ff */
[----:B------:R-:W-:Y:S04]  /*91c0*/  FADD.FTZ R252, R252, R245 ;  /* 0x000000f5fcfc7221 */ /* 0x000fe80000010000 */
[C---:B------:R-:W-:Y:S01]  /*91d0*/  HMMA.16816.F32.BF16 R48, R100.reuse, R118, R48 ;  /* 0x000000766430723c */ /* 0x040fe20000041830 */
[----:B------:R-:W3:Y:S03]  /*91e0*/  LDSM.16.MT88.4 R116, [R212+0x1d00] ;  /* 0x001d0000d474783b */ /* 0x000ee60000004200 */
[----:B-1----:R-:W-:Y:S01]  /*91f0*/  F2FP.BF16.PACK_AB R162, R139, R194 ;  /* 0x000000c28ba2723e */ /* 0x002fe200000010ff */
[----:B------:R-:W-:Y:S01]  /*9200*/  FADD.FTZ R241, R241, R252 ;  /* 0x000000fcf1f17221 */ /* 0x000fe20000010000 */
[-C--:B-----5:R-:W-:Y:S02]  /*9210*/  F2FP.BF16.PACK_AB R163, R153, R138.reuse ;  /* 0x0000008a99a3723e */ /* 0x0a0fe400000010ff */
[-C--:B--2---:R-:W-:Y:S01]  /*9220*/  HMMA.16816.F32.BF16 R52, R100, R108.reuse, R52 ;  /* 0x0000006c6434723c */ /* 0x084fe20000041834 */
[----:B------:R-:W-:Y:S07]  /*9230*/  FADD.FTZ R241, R194, R241 ;  /* 0x000000f1c2f17221 */ /* 0x000fee0000010000 */
[C---:B------:R-:W-:Y:S08]  /*9240*/  HMMA.16816.F32.BF16 R56, R104.reuse, R108, R56 ;  /* 0x0000006c6838723c */ /* 0x040ff00000041838 */
[-C--:B------:R-:W-:Y:S08]  /*9250*/  HMMA.16816.F32.BF16 R60, R104, R110.reuse, R60 ;  /* 0x0000006e683c723c */ /* 0x080ff0000004183c */
[C---:B------:R-:W-:Y:S01]  /*9260*/  HMMA.16816.F32.BF16 R64, R100.reuse, R110, R64 ;  /* 0x0000006e6440723c */ /* 0x040fe20000041840 */
[----:B------:R-:W1:Y:S07]  /*9270*/  LDSM.16.MT88.4 R108, [R214+0x900] ;  /* 0x00090000d66c783b */ /* 0x000e6e0000004200 */
[-C--:B----4-:R-:W-:Y:S08]  /*9280*/  HMMA.16816.F32.BF16 R68, R100, R112.reuse, R68 ;  /* 0x000000706444723c */ /* 0x090ff00000041844 */
[C---:B------:R-:W-:Y:S08]  /*9290*/  HMMA.16816.F32.BF16 R72, R104.reuse, R112, R72 ;  /* 0x000000706848723c */ /* 0x040ff00000041848 */
[-C--:B------:R-:W-:Y:S08]  /*92a0*/  HMMA.16816.F32.BF16 R76, R104, R114.reuse, R76 ;  /* 0x00000072684c723c */ /* 0x080ff0000004184c */
[C---:B------:R-:W-:Y:S08]  /*92b0*/  HMMA.16816.F32.BF16 R80, R100.reuse, R114, R80 ;  /* 0x000000726450723c */ /* 0x040ff00000041850 */
[-C--:B---3--:R-:W-:Y:S08]  /*92c0*/  HMMA.16816.F32.BF16 R84, R100, R116.reuse, R84 ;  /* 0x000000746454723c */ /* 0x088ff00000041854 */
[C---:B------:R-:W-:Y:S08]  /*92d0*/  HMMA.16816.F32.BF16 R88, R104.reuse, R116, R88 ;  /* 0x000000746858723c */ /* 0x040ff00000041858 */
[-C--:B------:R-:W-:Y:S08]  /*92e0*/  HMMA.16816.F32.BF16 R92, R104, R118.reuse, R92 ;  /* 0x00000076685c723c */ /* 0x080ff0000004185c */
[----:B------:R-:W-:Y:S08]  /*92f0*/  HMMA.16816.F32.BF16 R96, R100, R118, R96 ;  /* 0x000000766460723c */ /* 0x000ff00000041860 */
[-C--:B-1----:R-:W-:Y:S01]  /*9300*/  HMMA.16816.F32.BF16 R144, R156, R108.reuse, R4 ;  /* 0x0000006c9c90723c */ /* 0x082fe20000041804 */
[----:B------:R-:W1:Y:S07]  /*9310*/  LDSM.16.MT88.4 R4, [R212+0x2100] ;  /* 0x00210000d404783b */ /* 0x000e6e0000004200 */
[C---:B------:R-:W-:Y:S07]  /*9320*/  HMMA.16816.F32.BF16 R140, R160.reuse, R108, R8 ;  /* 0x0000006ca08c723c */ /* 0x040fee0000041808 */
[----:B------:R-:W-:Y:S02]  /*9330*/  MOV R11, R139 ;  /* 0x0000008b000b7202 */ /* 0x000fe40000000f00 */
[----:B------:R-:W-:Y:S03]  /*9340*/  MOV R10, R138 ;  /* 0x0000008a000a7202 */ /* 0x000fe60000000f00 */
[----:B------:R-:W-:Y:S01]  /*9350*/  MOV R9, R137 ;  /* 0x0000008900097202 */ /* 0x000fe20000000f00 */
[----:B------:R-:W-:Y:S01]  /*9360*/  FADD.FTZ R233, R11, R241 ;  /* 0x000000f10be97221 */ /* 0x000fe20000010000 */
[----:B------:R-:W-:Y:S02]  /*9370*/  MOV R8, R136 ;  /* 0x0000008800087202 */ /* 0x000fe40000000f00 */
[-C--:B------:R-:W-:Y:S03]  /*9380*/  HMMA.16816.F32.BF16 R136, R160, R110.reuse, R12 ;  /* 0x0000006ea088723c */ /* 0x080fe6000004180c */
[----:B------:R-:W-:Y:S04]  /*9390*/  FADD.FTZ R249, R8, R249 ;  /* 0x000000f908f97221 */ /* 0x000fe80000010000 */
[----:B------:R-:W-:Y:S01]  /*93a0*/  FADD.FTZ R249, R9, R249 ;  /* 0x000000f909f97221 */ /* 0x000fe20000010000 */
[C---:B------:R-:W-:Y:S04]  /*93b0*/  HMMA.16816.F32.BF16 R100, R156.reuse, R110, R16 ;  /* 0x0000006e9c64723c */ /* 0x040fe80000041810 */
[----:B------:R-:W-:Y:S04]  /*93c0*/  FADD.FTZ R0, R10, R249 ;  /* 0x000000f90a007221 */ /* 0x000fe80000010000 */
[-C--:B------:R-:W-:Y:S01]  /*93d0*/  HMMA.16816.F32.BF16 R104, R156, R120.reuse, R20 ;  /* 0x000000789c68723c */ /* 0x080fe20000041814 */
[----:B------:R-:W-:Y:S03]  /*93e0*/  FADD.FTZ R231, R153, R0 ;  /* 0x0000000099e77221 */ /* 0x000fe60000010000 */
[----:B------:R-:W-:Y:S04]  /*93f0*/  MOV R0, R152 ;  /* 0x0000009800007202 */ /* 0x000fe80000000f00 */
[C---:B------:R-:W-:Y:S08]  /*9400*/  HMMA.16816.F32.BF16 R108, R160.reuse, R120, R24 ;  /* 0x00000078a06c723c */ /* 0x040ff00000041818 */
[-C--:B------:R-:W-:Y:S08]  /*9410*/  HMMA.16816.F32.BF16 R112, R160, R122.reuse, R28 ;  /* 0x0000007aa070723c */ /* 0x080ff0000004181c */
        /* <DEDUP_REMOVED lines=13> */
[-C--:B-1----:R-:W-:Y:S08]  /*94f0*/  HMMA.16816.F32.BF16 R84, R156, R4.reuse, R84 ;  /* 0x000000049c54723c */ /* 0x082ff00000041854 */
[C---:B------:R-:W-:Y:S08]  /*9500*/  HMMA.16816.F32.BF16 R88, R160.reuse, R4, R88 ;  /* 0x00000004a058723c */ /* 0x040ff00000041858 */
[-C--:B------:R-:W-:Y:S08]  /*9510*/  HMMA.16816.F32.BF16 R92, R160, R6.reuse, R92 ;  /* 0x00000006a05c723c */ /* 0x080ff0000004185c */
[----:B------:R-:W-:Y:S01]  /*9520*/  HMMA.16816.F32.BF16 R96, R156, R6, R96 ;  /* 0x000000069c60723c */ /* 0x000fe20000041860 */
[----:B------:R-:W-:-:S07]  /*9530*/  @P0 BRA `(.L_x_425) ;  /* 0xffffc29000000947 */ /* 0x000fce000383ffff */
.L_x_406:
[----:B------:R-:W1:Y:S01]  /*9540*/  S2UR UR13, SR_CTAID.X ;  /* 0x00000000000d79c3 */ /* 0x000e620000002500 */
[----:B------:R-:W-:Y:S01]  /*9550*/  ULDC.64 UR4, c[0x0][0x2c8] ;  /* 0x0000b20000047ab9 */ /* 0x000fe20000000a00 */
[----:B------:R-:W-:Y:S01]  /*9560*/  PLOP3.LUT P0, PT, PT, PT, UP1, 0x40, 0x0 ;  /* 0x000000000000781c */ /* 0x000fe20003f0e818 */
[----:B-1----:R-:W-:-:S04]  /*9570*/  ULEA UR13, UR13, 0x7f, 0x7 ;  /* 0x0000007f0d0d7891 */ /* 0x002fc8000f8e383f */
[----:B------:R-:W-:-:S03]  /*9580*/  UIMAD.WIDE.U32 UR14, UR13, UR4, URZ ;  /* 0x000000040d0e72a5 */ /* 0x000fc6000f8e003f */
[----:B------:R-:W-:Y:S02]  /*9590*/  ULDC UR4, c[0x0][0x168] ;  /* 0x00005a0000047ab9 */ /* 0x000fe40000000800 */
[----:B------:R-:W-:Y:S02]  /*95a0*/  @UP2 USHF.R.U32.HI UR13, URZ, UR5, UR15 ;  /* 0x000000053f0d2299 */ /* 0x000fe4000801160f */
[----:B------:R-:W-:Y:S02]  /*95b0*/  UIADD3 UR4, -UR4, 0x1, URZ ;  /* 0x0000000104047890 */ /* 0x000fe4000fffe13f */
[----:B------:R-:W-:Y:S02]  /*95c0*/  ULDC UR5, c[0x0][0x1d0] ;  /* 0x0000740000057ab9 */ /* 0x000fe40000000800 */
[----:B------:R-:W-:-:S03]  /*95d0*/  UIADD3 UR14, UR13, UR5, UR4 ;  /* 0x000000050d0e7290 */ /* 0x000fc6000fffe004 */
[----:B------:R-:W-:Y:S02]  /*95e0*/  ULDC UR13, c[0x0][0x324] ;  /* 0x0000c900000d7ab9 */ /* 0x000fe40000000800 */
[----:B------:R-:W-:Y:S01]  /*95f0*/  UIADD3 UR13, UR14, -UR13, URZ ;  /* 0x8000000d0e0d7290 */ /* 0x000fe2000fffe03f */
[----:B------:R-:W-:Y:S05]  /*9600*/  @P0 BRA `(.L_x_426) ;  /* 0x0000016000000947 */ /* 0x000fea0003800000 */
[----:B------:R-:W-:-:S06]  /*9610*/  UISETP.GT.AND UP0, UPT, UR14, -0x1, UPT ;  /* 0xffffffff0e00788c */ /* 0x000fcc000bf04270 */
[----:B------:R-:W-:-:S13]  /*9620*/  PLOP3.LUT P0, PT, PT, PT, UP0, 0x80, 0x0 ;  /* 0x000000000000781c */ /* 0x000fda0003f0f008 */
[----:B------:R-:W-:Y:S05]  /*9630*/  @P0 BRA `(.L_x_427) ;  /* 0x0000009000000947 */ /* 0x000fea0003800000 */
[----:B------:R-:W-:Y:S02]  /*9640*/  ULDC UR4, c[0x0][0x32c] ;  /* 0x0000cb0000047ab9 */ /* 0x000fe40000000800 */
[----:B------:R-:W-:Y:S02]  /*9650*/  UISETP.NE.AND UP0, UPT, UR4, 0x1, UPT ;  /* 0x000000010400788c */ /* 0x000fe4000bf05270 */
[----:B------:R-:W-:Y:S02]  /*9660*/  ULOP3.LUT UR14, URZ, UR14, URZ, 0x33, !UPT ;  /* 0x0000000e3f0e7292 */ /* 0x000fe4000f8e333f */
[----:B------:R-:W-:Y:S02]  /*9670*/  ULDC.64 UR4, c[0x0][0x330] ;  /* 0x0000cc0000047ab9 */ /* 0x000fe40000000a00 */
[----:B------:R-:W-:-:S07]  /*9680*/  UIMAD.WIDE.U32 UR16, UR14, UR4, URZ ;  /* 0x000000040e1072a5 */ /* 0x000fce000f8e003f */
[----:B------:R-:W-:Y:S02]  /*9690*/  @UP0 UMOV UR15, UR17 ;  /* 0x00000011000f0c82 */ /* 0x000fe40008000000 */
[----:B------:R-:W-:-:S04]  /*96a0*/  @UP0 USHF.R.U32.HI UR14, URZ, UR5, UR15 ;  /* 0x000000053f0e0299 */ /* 0x000fc8000801160f */
[----:B------:R-:W-:Y:S01]  /*96b0*/  ULOP3.LUT UR14, URZ, UR14, URZ, 0x33, !UPT ;  /* 0x0000000e3f0e7292 */ /* 0x000fe2000f8e333f */
[----:B------:R-:W-:Y:S05]  /*96c0*/  BRA `(.L_x_428) ;  /* 0x0000006000007947 */ /* 0x000fea0003800000 */
.L_x_427:
[----:B------:R-:W-:Y:S02]  /*96d0*/  ULDC UR4, c[0x0][0x32c] ;  /* 0x0000cb0000047ab9 */ /* 0x000fe40000000800 */
[----:B------:R-:W-:-:S03]  /*96e0*/  UISETP.NE.AND UP0, UPT, UR4, 0x1, UPT ;  /* 0x000000010400788c */ /* 0x000fc6000bf05270 */
[----:B------:R-:W-:Y:S02]  /*96f0*/  ULDC.64 UR4, c[0x0][0x330] ;  /* 0x0000cc0000047ab9 */ /* 0x000fe40000000a00 */
[----:B------:R-:W-:-:S07]  /*9700*/  UIMAD.WIDE.U32 UR16, UR14, UR4, URZ ;  /* 0x000000040e1072a5 */ /* 0x000fce000f8e003f */
[----:B------:R-:W-:Y:S02]  /*9710*/  @UP0 UMOV UR15, UR17 ;  /* 0x00000011000f0c82 */ /* 0x000fe40008000000 */
[----:B------:R-:W-:Y:S02]  /*9720*/  @UP0 USHF.R.U32.HI UR14, URZ, UR5, UR15 ;  /* 0x000000053f0e0299 */ /* 0x000fe4000801160f */
.L_x_428:
[----:B------:R-:W-:Y:S02]  /*9730*/  ULDC UR4, c[0x0][0x32c] ;  /* 0x0000cb0000047ab9 */ /* 0x000fe40000000800 */
[----:B------:R-:W-:-:S04]  /*9740*/  UIMAD UR4, UR14, UR4, URZ ;  /* 0x000000040e0472a4 */ /* 0x000fc8000f8e023f */
[----:B------:R-:W-:-:S04]  /*9750*/  UISETP.LT.AND UP0, UPT, UR13, UR4, UPT ;  /* 0x000000040d00728c */ /* 0x000fc8000bf01270 */
[----:B------:R-:W-:-:S04]  /*9760*/  USEL UR13, UR13, UR4, !UP0 ;  /* 0x000000040d0d7287 */ /* 0x000fc8000c000000 */
.L_x_426:
[----:B------:R-:W-:-:S04]  /*9770*/  UIADD3 UR13, UR13, 0x2f, URZ ;  /* 0x0000002f0d0d7890 */ /* 0x000fc8000fffe03f */
[----:B------:R-:W-:-:S04]  /*9780*/  UIMAD.WIDE UR4, UR13, 0x2aaaaaab, URZ ;  /* 0x2aaaaaab0d0478a5 */ /* 0x000fc8000f8e023f */
[----:B------:R-:W-:-:S04]  /*9790*/  USHF.R.U32.HI UR4, URZ, 0x1f, UR5 ;  /* 0x0000001f3f047899 */ /* 0x000fc80008011605 */
[----:B------:R-:W-:-:S04]  /*97a0*/  ULEA.HI.SX32 UR4, UR5, UR4, 0x1d ;  /* 0x0000000405047291 */ /* 0x000fc8000f8fea3f */
[----:B------:R-:W-:-:S04]  /*97b0*/  UISETP.LT.AND UP0, UPT, UR12, UR4, UPT ;  /* 0x000000040c00728c */ /* 0x000fc8000bf01270 */
[----:B------:R-:W-:-:S06]  /*97c0*/  USEL UR4, UR12, UR4, !UP0 ;  /* 0x000000040c047287 */ /* 0x000fcc000c000000 */
[----:B------:R-:W-:-:S13]  /*97d0*/  ISETP.GE.AND P0, PT, R230, UR4, PT ;  /* 0x00000004e6007c0c */ /* 0x000fda000bf06270 */
[----:B------:R-:W-:Y:S05]  /*97e0*/  @!P0 BRA `(.L_x_429) ;  /* 0x0000298000008947 */ /* 0x000fea0003800000 */
[C---:B------:R-:W-:Y:S02]  /*97f0*/  IADD3 R243, P0, R220.reuse, 0x20, RZ ;  /* 0x00000020dcf37810 */ /* 0x040fe40007f1e0ff */
[----:B------:R-:W-:Y:S02]  /*9800*/  IADD3 R241, P2, R220, 0x40, RZ ;  /* 0x00000040dcf17810 */ /* 0x000fe40007f5e0ff */
[C---:B------:R-:W-:Y:S01]  /*9810*/  IADD3 R239, P1, R224.reuse, 0x20, RZ ;  /* 0x00000020e0ef7810 */ /* 0x040fe20007f3e0ff */
[--C-:B------:R-:W-:Y:S01]  /*9820*/  IMAD.X R242, RZ, RZ, R227.reuse, P0 ;  /* 0x000000fffff27224 */ /* 0x100fe200000e06e3 */
[----:B------:R-:W-:Y:S01]  /*9830*/  IADD3 R236, P0, R224, 0x40, RZ ;  /* 0x00000040e0ec7810 */ /* 0x000fe20007f1e0ff */
[----:B------:R-:W-:Y:S02]  /*9840*/  IMAD.X R240, RZ, RZ, R227, P2 ;  /* 0x000000fffff07224 */ /* 0x000fe400010e06e3 */
[--C-:B------:R-:W-:Y:S02]  /*9850*/  IMAD.X R238, RZ, RZ, R229.reuse, P1 ;  /* 0x000000ffffee7224 */ /* 0x100fe400008e06e5 */
[----:B------:R-:W-:-:S02]  /*9860*/  IMAD.X R234, RZ, RZ, R229, P0 ;  /* 0x000000ffffea7224 */ /* 0x000fc400000e06e5 */
.L_x_432:
[----:B------:R-:W-:Y:S04]  /*9870*/  DEPBAR.LE SB0, 0x0 ;  /* 0x000080000000791a */ /* 0x000fe80000000000 */
[----:B------:R-:W-:Y:S01]  /*9880*/  BAR.SYNC.DEFER_BLOCKING 0x0 ;  /* 0x0000000000007b1d */ /* 0x000fe20000010000 */
[----:B------:R-:W-:Y:S01]  /*9890*/  ISETP.GT.AND P0, PT, R219, R230, PT ;  /* 0x000000e6db00720c */ /* 0x000fe20003f04270 */
[----:B------:R-:W-:Y:S01]  /*98a0*/  IMAD.MOV.U32 R148, RZ, RZ, R151 ;  /* 0x000000ffff947224 */ /* 0x000fe200078e0097 */
[----:B------:R-:W-:Y:S01]  /*98b0*/  MOV R2, R149 ;  /* 0x0000009500027202 */ /* 0x000fe20000000f00 */
[----:B------:R-:W-:Y:S02]  /*98c0*/  IMAD.MOV.U32 R0, RZ, RZ, R3 ;  /* 0x000000ffff007224 */ /* 0x000fe400078e0003 */
        /* <DEDUP_REMOVED lines=26> */
[----:B------:R-:W-:Y:S01]  /*9a70*/  LEA R14, P2, R7, c[0x0][0x1f8], 0x1 ;  /* 0x00007e00070e7a11 */ /* 0x000fe200078408ff */
[----:B------:R-:W-:Y:S01]  /*9a80*/  IMAD.X R6, R5, 0x1, R242, P1 ;  /* 0x0000000105067824 */ /* 0x000fe200008e06f2 */
[----:B------:R-:W-:Y:S02]  /*9a90*/  IADD3 R8, P0, R241, R8, RZ ;  /* 0x00000008f1087210 */ /* 0x000fe40007f1e0ff */
[----:B------:R-:W-:Y:S02]  /*9aa0*/  LEA.HI.X R15, R7, c[0x0][0x1fc], R4, 0x1, P2 ;  /* 0x00007f00070f7a11 */ /* 0x000fe400010f0c04 */
[----:B------:R-:W-:Y:S01]  /*9ab0*/  LEA R12, P1, R9, c[0x0][0x1f8], 0x1 ;  /* 0x00007e00090c7a11 */ /* 0x000fe200078208ff */
[----:B------:R-:W-:Y:S01]  /*9ac0*/  IMAD.X R5, R5, 0x1, R240, P0 ;  /* 0x0000000105057824 */ /* 0x000fe200000e06f0 */
[----:B------:R-:W-:Y:S01]  /*9ad0*/  LEA R16, P0, R8, c[0x0][0x1f8], 0x1 ;  /* 0x00007e0008107a11 */ /* 0x000fe200078008ff */
[----:B------:R-:W-:Y:S01]  /*9ae0*/  @!PT LDS RZ, [RZ] ;  /* 0x00000000fffff984 */ /* 0x000fe20000000800 */
[----:B------:R-:W-:Y:S01]  /*9af0*/  @!PT LDS RZ, [RZ] ;  /* 0x00000000fffff984 */ /* 0x000fe20000000800 */
[----:B------:R-:W-:Y:S01]  /*9b00*/  @!PT LDS RZ, [RZ] ;  /* 0x00000000fffff984 */ /* 0x000fe20000000800 */
[----:B------:R4:W-:Y:S01]  /*9b10*/  LDGSTS.E.BYPASS.LTC128B.128 [R218+0x100], [R14.64], !P6 ;  /* 0x001000000eda7fae */ /* 0x0009e2000f101d4a */
[----:B------:R-:W-:Y:S02]  /*9b20*/  LEA.HI.X R13, R9, c[0x0][0x1fc], R6, 0x1, P1 ;  /* 0x00007f00090d7a11 */ /* 0x000fe400008f0c06 */
[----:B------:R-:W-:Y:S02]  /*9b30*/  @!P3 IADD3 R4, P2, R10, R220, RZ ;  /* 0x000000dc0a04b210 */ /* 0x000fe40007f5e0ff */
[----:B------:R-:W-:Y:S01]  /*9b40*/  LEA.HI.X R17, R8, c[0x0][0x1fc], R5, 0x1, P0 ;  /* 0x00007f0008117a11 */ /* 0x000fe200000f0c05 */
[----:B------:R4:W-:Y:S01]  /*9b50*/  LDGSTS.E.BYPASS.LTC128B.128 [R218+0xd00], [R12.64], !P5 ;  /* 0x00d000000cda7fae */ /* 0x0009e2000e901d4a */
[----:B------:R-:W-:Y:S01]  /*9b60*/  @!P3 IADD3 R5, P1, R10, R243, RZ ;  /* 0x000000f30a05b210 */ /* 0x000fe20007f3e0ff */
[C---:B------:R-:W-:Y:S01]  /*9b70*/  @!P3 IMAD.X R7, R11.reuse, 0x1, R227, P2 ;  /* 0x000000010b07b824 */ /* 0x040fe200010e06e3 */
[----:B------:R-:W-:Y:S02]  /*9b80*/  @!P3 LEA R18, P2, R4, c[0x0][0x1f8], 0x1 ;  /* 0x00007e000412ba11 */ /* 0x000fe400078408ff */
[----:B------:R4:W-:Y:S01]  /*9b90*/  LDGSTS.E.BYPASS.LTC128B.128 [R218+0x1900], [R16.64], !P4 ;  /* 0x0190000010da7fae */ /* 0x0009e2000e101d4a */
[----:B------:R-:W-:Y:S01]  /*9ba0*/  @!P3 IADD3 R10, P0, R10, R241, RZ ;  /* 0x000000f10a0ab210 */ /* 0x000fe20007f1e0ff */
[----:B------:R-:W-:Y:S01]  /*9bb0*/  @!P3 IMAD.X R6, R11, 0x1, R242, P1 ;  /* 0x000000010b06b824 */ /* 0x000fe200008e06f2 */
[----:B------:R-:W-:Y:S02]  /*9bc0*/  @!P3 LEA.HI.X R19, R4, c[0x0][0x1fc], R7, 0x1, P2 ;  /* 0x00007f000413ba11 */ /* 0x000fe400010f0c07 */
[----:B------:R-:W-:Y:S01]  /*9bd0*/  @!P3 LEA R8, P1, R5, c[0x0][0x1f8], 0x1 ;  /* 0x00007e000508ba11 */ /* 0x000fe200078208ff */
[----:B------:R-:W-:Y:S01]  /*9be0*/  @!P3 IMAD.X R11, R11, 0x1, R240, P0 ;  /* 0x000000010b0bb824 */ /* 0x000fe200000e06f0 */
[C---:B------:R-:W-:Y:S01]  /*9bf0*/  @!P3 LEA R20, P0, R10.reuse, c[0x0][0x1f8], 0x1 ;  /* 0x00007e000a14ba11 */ /* 0x040fe200078008ff */
[----:B------:R4:W-:Y:S01]  /*9c00*/  @!P3 LDGSTS.E.BYPASS.LTC128B.128 [R218+0x900], [R18.64], !P6 ;  /* 0x0090000012dabfae */ /* 0x0009e2000f101d4a */
[----:B------:R-:W-:Y:S02]  /*9c10*/  @!P3 LEA.HI.X R9, R5, c[0x0][0x1fc], R6, 0x1, P1 ;  /* 0x00007f000509ba11 */ /* 0x000fe400008f0c06 */
[----:B------:R-:W-:Y:S03]  /*9c20*/  @!P3 LEA.HI.X R21, R10, c[0x0][0x1fc], R11, 0x1, P0 ;  /* 0x00007f000a15ba11 */ /* 0x000fe600000f0c0b */
[----:B------:R4:W-:Y:S05]  /*9c30*/  @!P3 LDGSTS.E.BYPASS.LTC128B.128 [R218+0x1500], [R8.64], !P5 ;  /* 0x0150000008dabfae */ /* 0x0009ea000e901d4a */
[----:B------:R4:W-:Y:S02]  /*9c40*/  @!P3 LDGSTS.E.BYPASS.LTC128B.128 [R218+0x2100], [R20.64], !P4 ;  /* 0x0210000014dabfae */ /* 0x0009e4000e101d4a */
.L_x_430:
        /* <DEDUP_REMOVED lines=9> */
[-C--:B-1----:R-:W-:Y:S01]  /*9ce0*/  HMMA.16816.F32.BF16 R20, R156, R32.reuse, RZ ;  /* 0x000000209c14723c */ /* 0x082fe200000418ff */
[----:B------:R-:W-:Y:S07]  /*9cf0*/  LDSM.16.M88.4 R192, [R216+0x3900] ;  /* 0x00390000d8c0783b */ /* 0x000fee0000000200 */
[C---:B------:R-:W-:Y:S01]  /*9d00*/  HMMA.16816.F32.BF16 R24, R44.reuse, R32, RZ ;  /* 0x000000202c18723c */ /* 0x040fe200000418ff */
[----:B------:R-:W-:Y:S07]  /*9d10*/  LDSM.16.M88.4 R196, [R209] ;  /* 0x00000000d1c4783b */ /* 0x000fee0000000200 */
[-C--:B------:R-:W-:Y:S01]  /*9d20*/  HMMA.16816.F32.BF16 R28, R44, R34.reuse, RZ ;  /* 0x000000222c1c723c */ /* 0x080fe200000418ff */
[----:B------:R-:W-:Y:S07]  /*9d30*/  LDSM.16.M88.4 R200, [R213+0x7900] ;  /* 0x00790000d5c8783b */ /* 0x000fee0000000200 */
[C---:B------:R-:W-:Y:S08]  /*9d40*/  HMMA.16816.F32.BF16 R32, R156.reuse, R34, RZ ;  /* 0x000000229c20723c */ /* 0x040ff000000418ff */
[-C--:B------:R-:W-:Y:S08]  /*9d50*/  HMMA.16816.F32.BF16 R36, R156, R48.reuse, RZ ;  /* 0x000000309c24723c */ /* 0x080ff000000418ff */
[C---:B------:R-:W-:Y:S08]  /*9d60*/  HMMA.16816.F32.BF16 R40, R44.reuse, R48, RZ ;  /* 0x000000302c28723c */ /* 0x040ff000000418ff */
[-C--:B------:R-:W-:Y:S08]  /*9d70*/  HMMA.16816.F32.BF16 R44, R44, R50.reuse, RZ ;  /* 0x000000322c2c723c */ /* 0x080ff000000418ff */
[----:B------:R-:W-:Y:S01]  /*9d80*/  HMMA.16816.F32.BF16 R48, R156, R50, RZ ;  /* 0x000000329c30723c */ /* 0x000fe200000418ff */
[----:B------:R-:W1:Y:S07]  /*9d90*/  LDSM.16.M88.4 R156, [R216+0x3500] ;  /* 0x00350000d89c783b */ /* 0x000e6e0000000200 */
[-C--:B------:R-:W-:Y:S08]  /*9da0*/  HMMA.16816.F32.BF16 R4, R164, R168.reuse, R4 ;  /* 0x000000a8a404723c */ /* 0x080ff00000041804 */
[C---:B------:R-:W-:Y:S08]  /*9db0*/  HMMA.16816.F32.BF16 R8, R172.reuse, R168, R8 ;  /* 0x000000a8ac08723c */ /* 0x040ff00000041808 */
[-C--:B------:R-:W-:Y:S08]  /*9dc0*/  HMMA.16816.F32.BF16 R12, R172, R170.reuse, R12 ;  /* 0x000000aaac0c723c */ /* 0x080ff0000004180c */
[C---:B------:R-:W-:Y:S01]  /*9dd0*/  HMMA.16816.F32.BF16 R16, R164.reuse, R170, R16 ;  /* 0x000000aaa410723c */ /* 0x040fe20000041810 */
[----:B------:R-:W3:Y:S07]  /*9de0*/  LDSM.16.M88.4 R168, [R213+0x6900] ;  /* 0x00690000d5a8783b */ /* 0x000eee0000000200 */
        /* <DEDUP_REMOVED lines=10> */
[----:B------:R-:W4:Y:S07]  /*9e90*/  LDSM.16.M88.4 R164, [R208] ;  /* 0x00000000d0a4783b */ /* 0x000f2e0000000200 */
[-C--:B--2---:R-:W-:Y:S01]  /*9ea0*/  HMMA.16816.F32.BF16 R4, R160, R184.reuse, R4 ;  /* 0x000000b8a004723c */ /* 0x084fe20000041804 */
[----:B------:R-:W-:Y:S07]  /*9eb0*/  LDSM.16.M88.4 R180, [R216+0x4100] ;  /* 0x00410000d8b4783b */ /* 0x000fee0000000200 */
[C---:B------:R-:W-:Y:S08]  /*9ec0*/  HMMA.16816.F32.BF16 R8, R188.reuse, R184, R8 ;  /* 0x000000b8bc08723c */ /* 0x040ff00000041808 */
[-C--:B------:R-:W-:Y:S08]  /*9ed0*/  HMMA.16816.F32.BF16 R12, R188, R186.reuse, R12 ;  /* 0x000000babc0c723c */ /* 0x080ff0000004180c */
[C---:B------:R-:W-:Y:S01]  /*9ee0*/  HMMA.16816.F32.BF16 R16, R160.reuse, R186, R16 ;  /* 0x000000baa010723c */ /* 0x040fe20000041810 */
[----:B------:R-:W-:Y:S07]  /*9ef0*/  LDSM.16.M88.4 R184, [R216+0x4500] ;  /* 0x00450000d8b8783b */ /* 0x000fee0000000200 */
[-C--:B-1----:R-:W-:Y:S08]  /*9f00*/  HMMA.16816.F32.BF16 R20, R160, R156.reuse, R20 ;  /* 0x0000009ca014723c */ /* 0x082ff00000041814 */
        /* <DEDUP_REMOVED lines=9> */
[----:B------:R-:W1:Y:S07]  /*9fa0*/  LDSM.16.M88.4 R160, [R216+0x3d00] ;  /* 0x003d0000d8a0783b */ /* 0x000e6e0000000200 */
[-C--:B---3--:R-:W-:Y:S01]  /*9fb0*/  HMMA.16816.F32.BF16 R4, R168, R196.reuse, R4 ;  /* 0x000000c4a804723c */ /* 0x088fe20000041804 */
[----:B------:R-:W-:Y:S07]  /*9fc0*/  LDSM.16.M88.4 R192, [R213+0x9900] ;  /* 0x00990000d5c0783b */ /* 0x000fee0000000200 */
[C---:B------:R-:W-:Y:S08]  /*9fd0*/  HMMA.16816.F32.BF16 R8, R200.reuse, R196, R8 ;  /* 0x000000c4c808723c */ /* 0x040ff00000041808 */
[-C--:B------:R-:W-:Y:S08]  /*9fe0*/  HMMA.16816.F32.BF16 R12, R200, R198.reuse, R12 ;  /* 0x000000c6c80c723c */ /* 0x080ff0000004180c */
[C---:B------:R-:W-:Y:S01]  /*9ff0*/  HMMA.16816.F32.BF16 R16, R168.reuse, R198, R16 ;  /* 0x000000c6a810723c */ /* 0x040fe20000041810 */
[----:B------:R-:W-:Y:S07]  /*a000*/  LDSM.16.M88.4 R196, [R205] ;  /* 0x00000000cdc4783b */ /* 0x000fee0000000200 */
[-C--:B----4-:R-:W-:Y:S08]  /*a010*/  HMMA.16816.F32.BF16 R20, R168, R164.reuse, R20 ;  /* 0x000000a4a814723c */ /* 0x090ff00000041814 */
[C---:B------:R-:W-:Y:S08]  /*a020*/  HMMA.16816.F32.BF16 R24, R200.reuse, R164, R24 ;  /* 0x000000a4c818723c */ /* 0x040ff00000041818 */
[-C--:B------:R-:W-:Y:S08]  /*a030*/  HMMA.16816.F32.BF16 R28, R200, R166.reuse, R28 ;  /* 0x000000a6c81c723c */ /* 0x080ff0000004181c */
[C---:B------:R-:W-:Y:S01]  /*a040*/  HMMA.16816.F32.BF16 R32, R168.reuse, R166, R32 ;  /* 0x000000a6a820723c */ /* 0x040fe20000041820 */
[----:B------:R-:W2:Y:S07]  /*a050*/  LDSM.16.M88.4 R164, [R213+0x8900] ;  /* 0x00890000d5a4783b */ /* 0x000eae0000000200 */
[-C--:B------:R-:W-:Y:S08]  /*a060*/  HMMA.16816.F32.BF16 R36, R168, R172.reuse, R36 ;  /* 0x000000aca824723c */ /* 0x080ff00000041824 */
[C---:B------:R-:W-:Y:S08]  /*a070*/  HMMA.16816.F32.BF16 R40, R200.reuse, R172, R40 ;  /* 0x000000acc828723c */ /* 0x040ff00000041828 */
[-C--:B------:R-:W-:Y:S08]  /*a080*/  HMMA.16816.F32.BF16 R44, R200, R174.reuse, R44 ;  /* 0x000000aec82c723c */ /* 0x080ff0000004182c */
[----:B------:R-:W-:Y:S01]  /*a090*/  HMMA.16816.F32.BF16 R48, R168, R174, R48 ;  /* 0x000000aea830723c */ /* 0x000fe20000041830 */
[----:B------:R-:W3:Y:S01]  /*a0a0*/  LDSM.16.M88.4 R168, [R204] ;  /* 0x00000000cca8783b */ /* 0x000ee20000000200 */
[----:B------:R-:W-:Y:S06]  /*a0b0*/  DEPBAR.LE SB0, 0x0 ;  /* 0x000080000000791a */ /* 0x000fec0000000000 */
[-C--:B-1----:R-:W-:Y:S01]  /*a0c0*/  HMMA.16816.F32.BF16 R4, R156, R160.reuse, R4 ;  /* 0x000000a09c04723c */ /* 0x082fe20000041804 */
[----:B------:R-:W-:Y:S07]  /*a0d0*/  BAR.SYNC.DEFER_BLOCKING 0x0 ;  /* 0x0000000000007b1d */ /* 0x000fee0000010000 */
        /* <DEDUP_REMOVED lines=10> */
[----:B------:R-:W-:Y:S08]  /*a180*/  HMMA.16816.F32.BF16 R48, R156, R186, R48 ;  /* 0x000000ba9c30723c */ /* 0x000ff00000041830 */
[-C--:B--2---:R-:W-:Y:S08]  /*a190*/  HMMA.16816.F32.BF16 R4, R164, R188.reuse, R4 ;  /* 0x000000bca404723c */ /* 0x084ff00000041804 */
[C---:B------:R-:W-:Y:S08]  /*a1a0*/  HMMA.16816.F32.BF16 R8, R192.reuse, R188, R8 ;  /* 0x000000bcc008723c */ /* 0x040ff00000041808 */
        /* <DEDUP_REMOVED lines=9> */
[----:B------:R-:W-:Y:S01]  /*a240*/  HMMA.16816.F32.BF16 R48, R164, R170, R48 ;  /* 0x000000aaa430723c */ /* 0x000fe20000041830 */
[----:B------:R-:W-:-:S07]  /*a250*/  @!P0 BRA `(.L_x_431) ;  /* 0x000003a000008947 */ /* 0x000fce0003800000 */
[----:B------:R-:W-:Y:S01]  /*a260*/  IMAD.U32 R164, RZ, RZ, UR7 ;  /* 0x00000007ffa47e24 */ /* 0x000fe2000f8e00ff */
[----:B------:R-:W-:Y:S01]  /*a270*/  IADD3 R154, -R232, 0x30, RZ ;  /* 0x00000030e89a7810 */ /* 0x000fe20007ffe1ff */
[----:B------:R-:W-:Y:S03]  /*a280*/  IMAD.U32 R165, RZ, RZ, UR6 ;  /* 0x00000006ffa57e24 */ /* 0x000fe6000f8e00ff */
[----:B------:R-:W-:Y:S11]  /*a290*/  ISETP.GE.AND P1, PT, R154, 0x1, PT ;  /* 0x000000019a00780c */ /* 0x000ff60003f26270 */
[----:B------:R-:W-:Y:S02]  /*a2a0*/  @!UPT UIADD3 URZ, URZ, URZ, URZ ;  /* 0x0000003f3f3ff290 */ /* 0x000fe4000fffe03f */
[----:B------:R-:W-:Y:S01]  /*a2b0*/  @P1 IMAD.MOV.U32 R156, RZ, RZ, R224 ;  /* 0x000000ffff9c1224 */ /* 0x000fe200078e00e0 */
[----:B------:R-:W-:Y:S01]  /*a2c0*/  @P1 IADD3 R153, R230, -0x1, RZ ;  /* 0xffffffffe6991810 */ /* 0x000fe20007ffe0ff */
[----:B------:R-:W-:Y:S03]  /*a2d0*/  @P1 IMAD.MOV.U32 R157, RZ, RZ, R229 ;  /* 0x000000ffff9d1224 */ /* 0x000fe600078e00e5 */
[----:B------:R-:W-:Y:S01]  /*a2e0*/  @P1 SHF.R.S32.HI R150, RZ, 0x1f, R153 ;  /* 0x0000001fff961819 */ /* 0x000fe20000011499 */
[C---:B------:R-:W-:Y:S04]  /*a2f0*/  @P1 IMAD.WIDE.U32 R158, R153.reuse, c[0x0][0x1e0], RZ ;  /* 0x00007800999e1a25 */ /* 0x040fe800078e00ff */
[----:B------:R-:W-:Y:S02]  /*a300*/  @P1 IMAD R150, R150, c[0x0][0x1e0], RZ ;  /* 0x0000780096961a24 */ /* 0x000fe400078e02ff */
[----:B------:R-:W-:Y:S04]  /*a310*/  @P1 IMAD.WIDE.U32 R156, R158, 0x30, R156 ;  /* 0x000000309e9c1825 */ /* 0x000fe800078e009c */
[----:B------:R-:W-:Y:S02]  /*a320*/  @P1 IMAD R150, R153, c[0x0][0x1e4], R150 ;  /* 0x0000790099961a24 */ /* 0x000fe400078e0296 */
[----:B------:R-:W-:Y:S02]  /*a330*/  @P1 IMAD.SHL.U32 R153, R156, 0x2, RZ ;  /* 0x000000029c991824 */ /* 0x000fe400078e00ff */
[----:B------:R-:W-:Y:S03]  /*a340*/  @P1 IMAD.IADD R150, R159, 0x1, R150 ;  /* 0x000000019f961824 */ /* 0x000fe600078e0296 */
[----:B------:R-:W-:Y:S01]  /*a350*/  @P1 IADD3 R160, P2, R153, 0x40, RZ ;  /* 0x0000004099a01810 */ /* 0x000fe20007f5e0ff */
[----:B------:R-:W-:Y:S03]  /*a360*/  @P1 IMAD R150, R150, 0x30, RZ ;  /* 0x0000003096961824 */ /* 0x000fe600078e02ff */
[----:B------:R-:W-:Y:S01]  /*a370*/  @P1 IADD3 R160, P0, R160, c[0x0][0x1c8], RZ ;  /* 0x00007200a0a01a10 */ /* 0x000fe20007f1e0ff */
[----:B------:R-:W-:Y:S05]  /*a380*/  @P1 IMAD.IADD R150, R157, 0x1, R150 ;  /* 0x000000019d961824 */ /* 0x000fea00078e0296 */
[----:B------:R-:W-:Y:S04]  /*a390*/  @P1 SHF.L.U64.HI R150, R156, 0x1, R150 ;  /* 0x000000019c961819 */ /* 0x000fe80000010296 */
[--C-:B------:R-:W-:Y:S02]  /*a3a0*/  @P1 IADD3.X R161, RZ, c[0x0][0x1cc], R150.reuse, P0, P2 ;  /* 0x00007300ffa11a10 */ /* 0x100fe400007e4496 */
[----:B------:R-:W-:Y:S04]  /*a3b0*/  @P1 IADD3 R158, P2, R153, 0x80, RZ ;  /* 0x00000080999e1810 */ /* 0x000fe80007f5e0ff */
[----:B------:R-:W-:Y:S04]  /*a3c0*/  @P1 IADD3 R158, P0, R158, c[0x0][0x1c8], RZ ;  /* 0x000072009e9e1a10 */ /* 0x000fe80007f1e0ff */
[----:B------:R-:W-:Y:S02]  /*a3d0*/  @P1 IADD3.X R159, RZ, c[0x0][0x1cc], R150, P0, P2 ;  /* 0x00007300ff9f1a10 */ /* 0x000fe400007e4496 */
[----:B------:R-:W-:Y:S11]  /*a3e0*/  ISETP.GE.AND P0, PT, R154, 0x21, PT ;  /* 0x000000219a00780c */ /* 0x000ff60003f06270 */
[----:B------:R-:W-:Y:S02]  /*a3f0*/  @!UPT UIADD3 URZ, URZ, URZ, URZ ;  /* 0x0000003f3f3ff290 */ /* 0x000fe4000fffe03f */
[----:B------:R-:W-:Y:S04]  /*a400*/  @P0 IADD3 R154, R230, -0x1, RZ ;  /* 0xffffffffe69a0810 */ /* 0x000fe80007ffe0ff */
[----:B------:R-:W-:Y:S01]  /*a410*/  @P0 SHF.R.S32.HI R155, RZ, 0x1f, R154 ;  /* 0x0000001fff9b0819 */ /* 0x000fe2000001149a */
[----:B------:R-:W-:Y:S04]  /*a420*/  @P0 IMAD.WIDE.U32 R156, R154, c[0x0][0x1e0], RZ ;  /* 0x000078009a9c0a25 */ /* 0x000fe800078e00ff */
[----:B------:R-:W-:Y:S02]  /*a430*/  @P0 IMAD R155, R155, c[0x0][0x1e0], RZ ;  /* 0x000078009b9b0a24 */ /* 0x000fe400078e02ff */
[----:B------:R-:W-:Y:S04]  /*a440*/  @P0 IMAD.WIDE.U32 R164, R156, 0x30, R164 ;  /* 0x000000309ca40825 */ /* 0x000fe800078e00a4 */
[----:B------:R-:W-:Y:S04]  /*a450*/  @P0 IMAD R155, R154, c[0x0][0x1e4], R155 ;  /* 0x000079009a9b0a24 */ /* 0x000fe800078e029b */
[----:B------:R-:W-:Y:S01]  /*a460*/  @P0 IMAD.IADD R155, R157, 0x1, R155 ;  /* 0x000000019d9b0824 */ /* 0x000fe200078e029b */
[-C--:B------:R-:W-:Y:S03]  /*a470*/  @P0 IADD3 R157, P2, R224, R164.reuse, RZ ;  /* 0x000000a4e09d0210 */ /* 0x080fe60007f5e0ff */
[----:B------:R-:W-:Y:S04]  /*a480*/  @P0 IMAD R155, R155, 0x30, RZ ;  /* 0x000000309b9b0824 */ /* 0x000fe800078e02ff */
[----:B------:R-:W-:Y:S04]  /*a490*/  @P0 IMAD.IADD R155, R155, 0x1, R165 ;  /* 0x000000019b9b0824 */ /* 0x000fe800078e02a5 */
[----:B------:R-:W-:Y:S01]  /*a4a0*/  @P0 IMAD.X R154, R155, 0x1, R229, P2 ;  /* 0x000000019b9a0824 */ /* 0x000fe200010e06e5 */
[C---:B------:R-:W-:Y:S04]  /*a4b0*/  @P0 LEA R162, P2, R157.reuse, c[0x0][0x1c8], 0x1 ;  /* 0x000072009da20a11 */ /* 0x040fe800078408ff */
[----:B------:R-:W-:Y:S02]  /*a4c0*/  @P0 LEA.HI.X R163, R157, c[0x0][0x1cc], R154, 0x1, P2 ;  /* 0x000073009da30a11 */ /* 0x000fe400010f0c9a */
[-C--:B------:R-:W-:Y:S05]  /*a4d0*/  @P0 IADD3 R157, P2, R239, R164.reuse, RZ ;  /* 0x000000a4ef9d0210 */ /* 0x080fea0007f5e0ff */
[----:B------:R-:W-:Y:S01]  /*a4e0*/  @P0 IMAD.X R154, R155, 0x1, R238, P2 ;  /* 0x000000019b9a0824 */ /* 0x000fe200010e06ee */
[C---:B------:R-:W-:Y:S04]  /*a4f0*/  @P0 LEA R156, P2, R157.reuse, c[0x0][0x1c8], 0x1 ;  /* 0x000072009d9c0a11 */ /* 0x040fe800078408ff */
[----:B------:R-:W-:Y:S02]  /*a500*/  @P0 LEA.HI.X R157, R157, c[0x0][0x1cc], R154, 0x1, P2 ;  /* 0x000073009d9d0a11 */ /* 0x000fe400010f0c9a */
[----:B------:R-:W-:Y:S05]  /*a510*/  @P0 IADD3 R154, P2, R236, R164, RZ ;  /* 0x000000a4ec9a0210 */ /* 0x000fea0007f5e0ff */
[----:B------:R-:W-:Y:S01]  /*a520*/  @P0 IMAD.X R155, R155, 0x1, R234, P2 ;  /* 0x000000019b9b0824 */ /* 0x000fe200010e06ea */
[----:B------:R-:W-:Y:S04]  /*a530*/  @P1 IADD3 R164, P2, R153, c[0x0][0x1c8], RZ ;  /* 0x0000720099a41a10 */ /* 0x000fe80007f5e0ff */
[----:B------:R-:W-:Y:S02]  /*a540*/  @P1 IADD3.X R165, R150, c[0x0][0x1cc], RZ, P2, !PT ;  /* 0x0000730096a51a10 */ /* 0x000fe400017fe4ff */
[C---:B------:R-:W-:Y:S03]  /*a550*/  @P0 LEA R166, P2, R154.reuse, c[0x0][0x1c8], 0x1 ;  /* 0x000072009aa60a11 */ /* 0x040fe600078408ff */
[----:B------:R-:W-:Y:S01]  /*a560*/  @!PT LDS RZ, [RZ] ;  /* 0x00000000fffff984 */ /* 0x000fe20000000800 */
[----:B------:R-:W-:Y:S01]  /*a570*/  @!PT LDS RZ, [RZ] ;  /* 0x00000000fffff984 */ /* 0x000fe20000000800 */
[----:B------:R-:W-:Y:S01]  /*a580*/  @!PT LDS RZ, [RZ] ;  /* 0x00000000fffff984 */ /* 0x000fe20000000800 */
[----:B------:R1:W-:Y:S01]  /*a590*/  @P1 LDGSTS.E.BYPASS.LTC128B.128 [R218+0x2500], [R164.64], !P6 ;  /* 0x02500000a4da1fae */ /* 0x0003e2000f101d4a */
[----:B------:R-:W-:Y:S06]  /*a5a0*/  @P0 LEA.HI.X R167, R154, c[0x0][0x1cc], R155, 0x1, P2 ;  /* 0x000073009aa70a11 */ /* 0x000fec00010f0c9b */
[----:B------:R1:W-:Y:S07]  /*a5b0*/  @P1 LDGSTS.E.BYPASS.LTC128B.128 [R218+0x3100], [R160.64], !P5 ;  /* 0x03100000a0da1fae */ /* 0x0003ee000e901d4a */
[----:B------:R1:W-:Y:S07]  /*a5c0*/  @P1 LDGSTS.E.BYPASS.LTC128B.128 [R218+0x3d00], [R158.64], !P4 ;  /* 0x03d000009eda1fae */ /* 0x0003ee000e101d4a */
[----:B------:R1:W-:Y:S07]  /*a5d0*/  @P0 LDGSTS.E.BYPASS.LTC128B.128 [R218+0x2d00], [R162.64], !P6 ;  /* 0x02d00000a2da0fae */ /* 0x0003ee000f101d4a */
[----:B------:R1:W-:Y:S07]  /*a5e0*/  @P0 LDGSTS.E.BYPASS.LTC128B.128 [R218+0x3900], [R156.64], !P5 ;  /* 0x039000009cda0fae */ /* 0x0003ee000e901d4a */
[----:B------:R1:W-:Y:S02]  /*a5f0*/  @P0 LDGSTS.E.BYPASS.LTC128B.128 [R218+0x4500], [R166.64], !P4 ;  /* 0x04500000a6da0fae */ /* 0x0003e4000e101d4a */
.L_x_431:
[----:B------:R-:W-:Y:S01]  /*a600*/  FMNMX.FTZ R150, R4, R151, !PT ;  /* 0x0000009704967209 */ /* 0x000fe20007810000 */
[----:B------:R-:W0:Y:S01]  /*a610*/  LDGDEPBAR ;  /* 0x00000000000079af */ /* 0x000e220000000000 */
[----:B------:R-:W-:Y:S02]  /*a620*/  FMNMX.FTZ R154, R6, R149, !PT ;  /* 0x00000095069a7209 */ /* 0x000fe40007810000 */
[----:B------:R-:W-:Y:S02]  /*a630*/  FMNMX.FTZ R153, R5, R150, !PT ;  /* 0x0000009605997209 */ /* 0x000fe40007810000 */
[----:B-1----:R-:W-:Y:S02]  /*a640*/  FMNMX.FTZ R156, R8, R3, !PT ;  /* 0x00000003089c7209 */ /* 0x002fe40007810000 */
        /* <DEDUP_REMOVED lines=35> */
[C---:B------:R-:W-:Y:S02]  /*a880*/  ISETP.GT.AND P0, PT, R230.reuse, UR4, PT ;  /* 0x00000004e6007c0c */ /* 0x040fe4000bf04270 */
[----:B------:R-:W-:Y:S03]  /*a890*/  IADD3 R230, R230, -0x1, RZ ;  /* 0xffffffffe6e67810 */ /* 0x000fe60007ffe0ff */
[----:B------:R-:W1:Y:S02]  /*a8a0*/  SHFL.BFLY PT, R156, R3, 0x2, 0x1f ;  /* 0x0c401f00039c7f89 */ /* 0x000e6400000e0000 */
[----:B-1----:R-:W-:Y:S02]  /*a8b0*/  FMNMX.FTZ R156, R3, R156, !PT ;  /* 0x0000009c039c7209 */ /* 0x002fe40007810000 */
[----:B------:R-:W-:Y:S02]  /*a8c0*/  FMNMX.FTZ R155, R153, R150, !PT ;  /* 0x00000096999b7209 */ /* 0x000fe40007810000 */
[----:B------:R-:W-:Y:S02]  /*a8d0*/  FMNMX.FTZ R153, R11, R158, !PT ;  /* 0x0000009e0b997209 */ /* 0x000fe40007810000 */
[----:B------:R-:W-:Y:S01]  /*a8e0*/  FMNMX.FTZ R150, R160, R149, !PT ;  /* 0x00000095a0967209 */ /* 0x000fe20007810000 */
[----:B------:R-:W1:Y:S01]  /*a8f0*/  SHFL.BFLY PT, R154, R155, 0x1, 0x1f ;  /* 0x0c201f009b9a7f89 */ /* 0x000e6200000e0000 */
[----:B------:R-:W-:Y:S04]  /*a900*/  FMNMX.FTZ R158, R14, R153, !PT ;  /* 0x000000990e9e7209 */ /* 0x000fe80007810000 */
[----:B------:R-:W-:Y:S03]  /*a910*/  FMNMX.FTZ R153, R15, R158, !PT ;  /* 0x0000009e0f997209 */ /* 0x000fe60007810000 */
[----:B------:R-:W2:Y:S01]  /*a920*/  SHFL.BFLY PT, R149, R150, 0x1, 0x1f ;  /* 0x0c201f0096957f89 */ /* 0x000ea200000e0000 */
[----:B------:R-:W-:Y:S04]  /*a930*/  FMNMX.FTZ R158, R26, R153, !PT ;  /* 0x000000991a9e7209 */ /* 0x000fe80007810000 */
[----:B------:R-:W-:Y:S03]  /*a940*/  FMNMX.FTZ R3, R27, R158, !PT ;  /* 0x0000009e1b037209 */ /* 0x000fe60007810000 */
[----:B------:R-:W3:Y:S01]  /*a950*/  SHFL.BFLY PT, R153, R156, 0x1, 0x1f ;  /* 0x0c201f009c997f89 */ /* 0x000ee200000e0000 */
[----:B-1----:R-:W-:Y:S02]  /*a960*/  FMNMX.FTZ R151, R155, R154, !PT ;  /* 0x0000009a9b977209 */ /* 0x002fe40007810000 */
[----:B------:R-:W-:Y:S03]  /*a970*/  FMNMX.FTZ R154, R30, R3, !PT ;  /* 0x000000031e9a7209 */ /* 0x000fe60007810000 */
[----:B------:R-:W-:Y:S01]  /*a980*/  FADD.FTZ R3, -R151, R148 ;  /* 0x0000009497037221 */ /* 0x000fe20000010100 */
[----:B------:R-:W-:Y:S01]  /*a990*/  FMNMX.FTZ R155, R31, R154, !PT ;  /* 0x0000009a1f9b7209 */ /* 0x000fe20007810000 */
[----:B------:R-:W-:Y:S01]  /*a9a0*/  FMUL.FTZ R178, R151, c[0x0][0x2d0] ;  /* 0x0000b40097b27a20 */ /* 0x000fe20000410000 */
[----:B--2---:R-:W-:Y:S01]  /*a9b0*/  FMNMX.FTZ R149, R150, R149, !PT ;  /* 0x0000009596957209 */ /* 0x004fe20007810000 */
[----:B------:R-:W-:Y:S01]  /*a9c0*/  FMUL.FTZ R150, R3, c[0x0][0x2d0] ;  /* 0x0000b40003967a20 */ /* 0x000fe20000410000 */
[----:B------:R-:W-:Y:S01]  /*a9d0*/  FMNMX.FTZ R154, R42, R155, !PT ;  /* 0x0000009b2a9a7209 */ /* 0x000fe20007810000 */
[----:B------:R-:W-:Y:S02]  /*a9e0*/  FFMA.FTZ R161, R5, c[0x0][0x2d0], -R178 ;  /* 0x0000b40005a17a23 */ /* 0x000fe400000108b2 */
[----:B------:R-:W-:Y:S01]  /*a9f0*/  FADD.FTZ R155, -R149, R2 ;  /* 0x00000002959b7221 */ /* 0x000fe20000010100 */
[----:B------:R-:W-:Y:S01]  /*aa00*/  FMNMX.FTZ R3, R43, R154, !PT ;  /* 0x0000009a2b037209 */ /* 0x000fe20007810000 */
[----:B------:R-:W-:Y:S01]  /*aa10*/  FMUL.FTZ R176, R149, c[0x0][0x2d0] ;  /* 0x0000b40095b07a20 */ /* 0x000fe20000410000 */
[----:B------:R-:W1:Y:S01]  /*aa20*/  MUFU.EX2 R150, R150 ;  /* 0x0000009600967308 */ /* 0x000e620000000800 */
[----:B------:R-:W-:Y:S01]  /*aa30*/  FMUL.FTZ R148, R155, c[0x0][0x2d0] ;  /* 0x0000b4009b947a20 */ /* 0x000fe20000410000 */
[----:B------:R-:W-:Y:S01]  /*aa40*/  FMNMX.FTZ R154, R46, R3, !PT ;  /* 0x000000032e9a7209 */ /* 0x000fe20007810000 */
[----:B------:R-:W-:Y:S01]  /*aa50*/  FFMA.FTZ R162, R6, c[0x0][0x2d0], -R176 ;  /* 0x0000b40006a27a23 */ /* 0x000fe200000108b0 */
[----:B---3--:R-:W-:Y:S01]  /*aa60*/  FMNMX.FTZ R3, R156, R153, !PT ;  /* 0x000000999c037209 */ /* 0x008fe20007810000 */
[----:B------:R-:W-:Y:S01]  /*aa70*/  FFMA.FTZ R160, R4, c[0x0][0x2d0], -R178 ;  /* 0x0000b40004a07a23 */ /* 0x000fe200000108b2 */
[----:B------:R-:W-:Y:S01]  /*aa80*/  FMNMX.FTZ R153, R47, R154, !PT ;  /* 0x0000009a2f997209 */ /* 0x000fe20007810000 */
[----:B------:R-:W-:Y:S01]  /*aa90*/  FFMA.FTZ R7, R7, c[0x0][0x2d0], -R176 ;  /* 0x0000b40007077a23 */ /* 0x000fe200000108b0 */
[----:B------:R-:W-:Y:S01]  /*aaa0*/  LDSM.16.MT88.4 R156, [R212+0x100] ;  /* 0x00010000d49c783b */ /* 0x000fe20000004200 */
[C---:B------:R-:W-:Y:S01]  /*aab0*/  FADD.FTZ R154, -R3.reuse, R0 ;  /* 0x00000000039a7221 */ /* 0x040fe20000010100 */
[----:B------:R-:W2:Y:S01]  /*aac0*/  MUFU.EX2 R148, R148 ;  /* 0x0000009400947308 */ /* 0x000ea20000000800 */
[----:B------:R-:W-:Y:S02]  /*aad0*/  FMUL.FTZ R175, R3, c[0x0][0x2d0] ;  /* 0x0000b40003af7a20 */ /* 0x000fe40000410000 */
[----:B------:R-:W-:Y:S02]  /*aae0*/  FMUL.FTZ R2, R154, c[0x0][0x2d0] ;  /* 0x0000b4009a027a20 */ /* 0x000fe40000410000 */
[--C-:B------:R-:W-:Y:S01]  /*aaf0*/  FFMA.FTZ R163, R16, c[0x0][0x2d0], -R178.reuse ;  /* 0x0000b40010a37a23 */ /* 0x100fe200000108b2 */
[----:B------:R-:W3:Y:S01]  /*ab00*/  SHFL.BFLY PT, R0, R153, 0x2, 0x1f ;  /* 0x0c401f0099007f89 */ /* 0x000ee200000e0000 */
[----:B------:R-:W-:Y:S02]  /*ab10*/  FFMA.FTZ R164, R17, c[0x0][0x2d0], -R178 ;  /* 0x0000b40011a47a23 */ /* 0x000fe400000108b2 */
[--C-:B------:R-:W-:Y:S01]  /*ab20*/  FFMA.FTZ R165, R18, c[0x0][0x2d0], -R176.reuse ;  /* 0x0000b40012a57a23 */ /* 0x100fe200000108b0 */
[----:B------:R-:W-:Y:S01]  /*ab30*/  MUFU.EX2 R160, R160 ;  /* 0x000000a000a07308 */ /* 0x000fe20000000800 */
[----:B------:R-:W-:Y:S02]  /*ab40*/  FFMA.FTZ R166, R19, c[0x0][0x2d0], -R176 ;  /* 0x0000b40013a67a23 */ /* 0x000fe400000108b0 */
[--C-:B------:R-:W-:Y:S02]  /*ab50*/  FFMA.FTZ R8, R8, c[0x0][0x2d0], -R175.reuse ;  /* 0x0000b40008087a23 */ /* 0x100fe400000108af */
[--C-:B------:R-:W-:Y:S02]  /*ab60*/  FFMA.FTZ R167, R9, c[0x0][0x2d0], -R175.reuse ;  /* 0x0000b40009a77a23 */ /* 0x100fe400000108af */
[--C-:B------:R-:W-:Y:S02]  /*ab70*/  FFMA.FTZ R168, R12, c[0x0][0x2d0], -R175.reuse ;  /* 0x0000b4000ca87a23 */ /* 0x100fe400000108af */
[--C-:B------:R-:W-:Y:S01]  /*ab80*/  FFMA.FTZ R169, R13, c[0x0][0x2d0], -R175.reuse ;  /* 0x0000b4000da97a23 */ /* 0x100fe200000108af */
[----:B------:R-:W-:Y:S01]  /*ab90*/  MUFU.EX2 R161, R161 ;  /* 0x000000a100a17308 */ /* 0x000fe20000000800 */
[C---:B-1----:R-:W-:Y:S02]  /*aba0*/  FMUL.FTZ R9, R150.reuse, R145 ;  /* 0x0000009196097220 */ /* 0x042fe40000410000 */
[C---:B------:R-:W-:Y:S02]  /*abb0*/  FMUL.FTZ R100, R150.reuse, R100 ;  /* 0x0000006496647220 */ /* 0x040fe40000410000 */
[----:B------:R-:W-:Y:S02]  /*abc0*/  FMUL.FTZ R101, R150, R101 ;  /* 0x0000006596657220 */ /* 0x000fe40000410000 */
[C---:B--2---:R-:W-:Y:S02]  /*abd0*/  FMUL.FTZ R102, R148.reuse, R102 ;  /* 0x0000006694667220 */ /* 0x044fe40000410000 */
[----:B------:R-:W-:Y:S01]  /*abe0*/  FMUL.FTZ R103, R148, R103 ;  /* 0x0000006794677220 */ /* 0x000fe20000410000 */
[----:B---3--:R-:W-:Y:S01]  /*abf0*/  FMNMX.FTZ R0, R153, R0, !PT ;  /* 0x0000000099007209 */ /* 0x008fe20007810000 */
[----:B------:R-:W-:Y:S01]  /*ac00*/  MUFU.EX2 R162, R162 ;  /* 0x000000a200a27308 */ /* 0x000fe20000000800 */
[--C-:B------:R-:W-:Y:S02]  /*ac10*/  FFMA.FTZ R177, R32, c[0x0][0x2d0], -R178.reuse ;  /* 0x0000b40020b17a23 */ /* 0x100fe400000108b2 */
[----:B------:R-:W-:Y:S01]  /*ac20*/  FFMA.FTZ R180, R33, c[0x0][0x2d0], -R178 ;  /* 0x0000b40021b47a23 */ /* 0x000fe200000108b2 */
[----:B------:R-:W1:Y:S01]  /*ac30*/  SHFL.BFLY PT, R5, R0, 0x1, 0x1f ;  /* 0x0c201f0000057f89 */ /* 0x000e6200000e0000 */
[--C-:B------:R-:W-:Y:S02]  /*ac40*/  FFMA.FTZ R179, R34, c[0x0][0x2d0], -R176.reuse ;  /* 0x0000b40022b37a23 */ /* 0x100fe400000108b0 */
[----:B------:R-:W-:Y:S02]  /*ac50*/  FFMA.FTZ R182, R35, c[0x0][0x2d0], -R176 ;  /* 0x0000b40023b67a23 */ /* 0x000fe400000108b0 */
[--C-:B------:R-:W-:Y:S01]  /*ac60*/  FFMA.FTZ R189, R36, c[0x0][0x2d0], -R178.reuse ;  /* 0x0000b40024bd7a23 */ /* 0x100fe200000108b2 */
[----:B------:R-:W2:Y:S01]  /*ac70*/  MUFU.EX2 R7, R7 ;  /* 0x0000000700077308 */ /* 0x000ea20000000800 */
[----:B------:R-:W-:Y:S01]  /*ac80*/  FFMA.FTZ R192, R37, c[0x0][0x2d0], -R178 ;  /* 0x0000b40025c07a23 */ /* 0x000fe200000108b2 */
[----:B------:R-:W-:Y:S01]  /*ac90*/  LDSM.16.MT88.4 R32, [R212+0x1900] ;  /* 0x00190000d420783b */ /* 0x000fe20000004200 */
[--C-:B------:R-:W-:Y:S02]  /*aca0*/  FFMA.FTZ R191, R38, c[0x0][0x2d0], -R176.reuse ;  /* 0x0000b40026bf7a23 */ /* 0x100fe400000108b0 */
[----:B------:R-:W-:Y:S02]  /*acb0*/  FFMA.FTZ R194, R39, c[0x0][0x2d0], -R176 ;  /* 0x0000b40027c27a23 */ /* 0x000fe400000108b0 */
[--C-:B------:R-:W-:Y:S02]  /*acc0*/  FFMA.FTZ R196, R40, c[0x0][0x2d0], -R175.reuse ;  /* 0x0000b40028c47a23 */ /* 0x100fe400000108af */
[--C-:B------:R-:W-:Y:S01]  /*acd0*/  FFMA.FTZ R197, R41, c[0x0][0x2d0], -R175.reuse ;  /* 0x0000b40029c57a23 */ /* 0x100fe200000108af */
[----:B------:R-:W-:Y:S01]  /*ace0*/  MUFU.EX2 R163, R163 ;  /* 0x000000a300a37308 */ /* 0x000fe20000000800 */
[----:B------:R-:W-:Y:S01]  /*acf0*/  LDSM.16.MT88.4 R36, [R214+0x1d00] ;  /* 0x001d0000d624783b */ /* 0x000fe20000004200 */
[----:B------:R-:W-:Y:S02]  /*ad00*/  FFMA.FTZ R193, R48, c[0x0][0x2d0], -R178 ;  /* 0x0000b40030c17a23 */ /* 0x000fe400000108b2 */
[----:B------:R-:W-:Y:S02]  /*ad10*/  FFMA.FTZ R195, R50, c[0x0][0x2d0], -R176 ;  /* 0x0000b40032c37a23 */ /* 0x000fe400000108b0 */
[--C-:B------:R-:W-:Y:S01]  /*ad20*/  FFMA.FTZ R200, R44, c[0x0][0x2d0], -R175.reuse ;  /* 0x0000b4002cc87a23 */ /* 0x100fe200000108af */
[----:B-1----:R-:W-:Y:S01]  /*ad30*/  FMNMX.FTZ R5, R0, R5, !PT ;  /* 0x0000000500057209 */ /* 0x002fe20007810000 */
[C---:B------:R-:W-:Y:S02]  /*ad40*/  FMUL.FTZ R120, R150.reuse, R120 ;  /* 0x0000007896787220 */ /* 0x040fe40000410000 */
[----:B------:R-:W1:Y:S01]  /*ad50*/  MUFU.EX2 R164, R164 ;  /* 0x000000a400a47308 */ /* 0x000e620000000800 */
[----:B------:R-:W-:Y:S02]  /*ad60*/  FMUL.FTZ R121, R150, R121 ;  /* 0x0000007996797220 */ /* 0x000fe40000410000 */
[----:B------:R-:W-:Y:S01]  /*ad70*/  FADD.FTZ R6, -R5, R152 ;  /* 0x0000009805067221 */ /* 0x000fe20000010100 */
[----:B--2---:R-:W-:Y:S01]  /*ad80*/  F2FP.BF16.PACK_AB R145, R7, R162 ;  /* 0x000000a20791723e */ /* 0x004fe200000010ff */
[----:B------:R-:W2:Y:S01]  /*ad90*/  LDSM.16.MT88.4 R152, [R214+0x100] ;  /* 0x00010000d698783b */ /* 0x000ea20000004200 */
[----:B------:R-:W-:Y:S02]  /*ada0*/  FMUL.FTZ R174, R5, c[0x0][0x2d0] ;  /* 0x0000b40005ae7a20 */ /* 0x000fe40000410000 */
[----:B------:R-:W-:Y:S02]  /*adb0*/  FMUL.FTZ R0, R6, c[0x0][0x2d0] ;  /* 0x0000b40006007a20 */ /* 0x000fe40000410000 */
[----:B------:R-:W-:Y:S01]  /*adc0*/  MUFU.EX2 R165, R165 ;  /* 0x000000a500a57308 */ /* 0x000fe20000000800 */
[--C-:B------:R-:W-:Y:S02]  /*add0*/  FFMA.FTZ R170, R10, c[0x0][0x2d0], -R174.reuse ;  /* 0x0000b4000aaa7a23 */ /* 0x100fe400000108ae */
[--C-:B------:R-:W-:Y:S02]  /*ade0*/  FFMA.FTZ R171, R11, c[0x0][0x2d0], -R174.reuse ;  /* 0x0000b4000bab7a23 */ /* 0x100fe400000108ae */
[--C-:B------:R-:W-:Y:S02]  /*adf0*/  FFMA.FTZ R172, R14, c[0x0][0x2d0], -R174.reuse ;  /* 0x0000b4000eac7a23 */ /* 0x100fe400000108ae */
[--C-:B------:R-:W-:Y:S02]  /*ae00*/  FFMA.FTZ R173, R15, c[0x0][0x2d0], -R174.reuse ;  /* 0x0000b4000fad7a23 */ /* 0x100fe400000108ae */
[C---:B------:R-:W-:Y:S01]  /*ae10*/  FMUL.FTZ R10, R148.reuse, R146 ;  /* 0x00000092940a7220 */ /* 0x040fe20000410000 */
[----:B------:R-:W3:Y:S01]  /*ae20*/  MUFU.EX2 R166, R166 ;  /* 0x000000a600a67308 */ /* 0x000ee20000000800 */
[----:B------:R-:W-:Y:S02]  /*ae30*/  FMUL.FTZ R11, R148, R147 ;  /* 0x00000093940b7220 */ /* 0x000fe40000410000 */
[--C-:B------:R-:W-:Y:S01]  /*ae40*/  FFMA.FTZ R198, R42, c[0x0][0x2d0], -R174.reuse ;  /* 0x0000b4002ac67a23 */ /* 0x100fe200000108ae */
[----:B-1----:R-:W-:Y:S01]  /*ae50*/  F2FP.BF16.PACK_AB R146, R164, R163 ;  /* 0x000000a3a492723e */ /* 0x002fe200000010ff */
[--C-:B------:R-:W-:Y:S02]  /*ae60*/  FFMA.FTZ R199, R43, c[0x0][0x2d0], -R174.reuse ;  /* 0x0000b4002bc77a23 */ /* 0x100fe400000108ae */
[----:B------:R-:W-:Y:S01]  /*ae70*/  LDSM.16.MT88.4 R40, [R214+0x900] ;  /* 0x00090000d628783b */ /* 0x000fe20000004200 */
[----:B------:R-:W-:Y:S02]  /*ae80*/  FFMA.FTZ R201, R46, c[0x0][0x2d0], -R174 ;  /* 0x0000b4002ec97a23 */ /* 0x000fe400000108ae */
[----:B------:R1:W-:Y:S01]  /*ae90*/  MUFU.EX2 R6, R8 ;  /* 0x0000000800067308 */ /* 0x0003e20000000800 */
[C---:B------:R-:W-:Y:S02]  /*aea0*/  FMUL.FTZ R122, R148.reuse, R122 ;  /* 0x0000007a947a7220 */ /* 0x040fe40000410000 */
[----:B------:R-:W-:Y:S02]  /*aeb0*/  FMUL.FTZ R123, R148, R123 ;  /* 0x0000007b947b7220 */ /* 0x000fe40000410000 */
[C---:B------:R-:W-:Y:S02]  /*aec0*/  FMUL.FTZ R128, R150.reuse, R128 ;  /* 0x0000008096807220 */ /* 0x040fe40000410000 */
[----:B------:R-:W-:Y:S02]  /*aed0*/  FMUL.FTZ R129, R150, R129 ;  /* 0x0000008196817220 */ /* 0x000fe40000410000 */
[C---:B------:R-:W-:Y:S01]  /*aee0*/  FMUL.FTZ R130, R148.reuse, R130 ;  /* 0x0000008294827220 */ /* 0x040fe20000410000 */
[----:B------:R-:W4:Y:S01]  /*aef0*/  MUFU.EX2 R2, R2 ;  /* 0x0000000200027308 */ /* 0x000f220000000800 */
[----:B------:R-:W-:Y:S02]  /*af00*/  FMUL.FTZ R131, R148, R131 ;  /* 0x0000008394837220 */ /* 0x000fe40000410000 */
[----:B------:R-:W-:Y:S01]  /*af10*/  FMUL.FTZ R52, R150, R52 ;  /* 0x0000003496347220 */ /* 0x000fe20000410000 */
[----:B---3--:R-:W-:Y:S01]  /*af20*/  F2FP.BF16.PACK_AB R147, R166, R165 ;  /* 0x000000a5a693723e */ /* 0x008fe200000010ff */
[----:B------:R-:W-:Y:S02]  /*af30*/  FMUL.FTZ R53, R150, R53 ;  /* 0x0000003596357220 */ /* 0x000fe40000410000 */
[C---:B------:R-:W-:Y:S02]  /*af40*/  FMUL.FTZ R54, R148.reuse, R54 ;  /* 0x0000003694367220 */ /* 0x040fe40000410000 */
[----:B------:R-:W-:Y:S01]  /*af50*/  FMUL.FTZ R55, R148, R55 ;  /* 0x0000003794377220 */ /* 0x000fe20000410000 */
[----:B------:R-:W3:Y:S01]  /*af60*/  MUFU.EX2 R0, R0 ;  /* 0x0000000000007308 */ /* 0x000ee20000000800 */
[C---:B------:R-:W-:Y:S02]  /*af70*/  FMUL.FTZ R64, R150.reuse, R64 ;  /* 0x0000004096407220 */ /* 0x040fe40000410000 */
[C---:B------:R-:W-:Y:S02]  /*af80*/  FMUL.FTZ R65, R150.reuse, R65 ;  /* 0x0000004196417220 */ /* 0x040fe40000410000 */
[----:B-1----:R-:W-:Y:S01]  /*af90*/  FMUL.FTZ R8, R150, R144 ;  /* 0x0000009096087220 */ /* 0x002fe20000410000 */
[----:B------:R-:W-:Y:S01]  /*afa0*/  F2FP.BF16.PACK_AB R144, R161, R160 ;  /* 0x000000a0a190723e */ /* 0x000fe200000010ff */
[C---:B------:R-:W-:Y:S02]  /*afb0*/  FMUL.FTZ R66, R148.reuse, R66 ;  /* 0x0000004294427220 */ /* 0x040fe40000410000 */
[----:B------:R-:W-:Y:S01]  /*afc0*/  FMUL.FTZ R67, R148, R67 ;  /* 0x0000004394437220 */ /* 0x000fe20000410000 */
[----:B------:R-:W1:Y:S01]  /*afd0*/  MUFU.EX2 R167, R167 ;  /* 0x000000a700a77308 */ /* 0x000e620000000800 */
[----:B------:R-:W-:Y:S02]  /*afe0*/  FMUL.FTZ R68, R150, R68 ;  /* 0x0000004496447220 */ /* 0x000fe40000410000 */
[-C--:B--2---:R-:W-:Y:S05]  /*aff0*/  HMMA.16816.F32.BF16 R8, R144, R152.reuse, R8 ;  /* 0x000000989008723c */ /* 0x084fea0000041808 */
[C---:B----4-:R-:W-:Y:S02]  /*b000*/  FMUL.FTZ R12, R2.reuse, R140 ;  /* 0x0000008c020c7220 */ /* 0x050fe40000410000 */
[----:B------:R-:W-:Y:S01]  /*b010*/  MUFU.EX2 R168, R168 ;  /* 0x000000a800a87308 */ /* 0x000fe20000000800 */
[----:B------:R-:W-:Y:S04]  /*b020*/  FMUL.FTZ R13, R2, R141 ;  /* 0x0000008d020d7220 */ /* 0x000fe80000410000 */
[C---:B---3--:R-:W-:Y:S02]  /*b030*/  FMUL.FTZ R14, R0.reuse, R142 ;  /* 0x0000008e000e7220 */ /* 0x048fe40000410000 */
[----:B------:R-:W-:Y:S02]  /*b040*/  FMUL.FTZ R15, R0, R143 ;  /* 0x0000008f000f7220 */ /* 0x000fe40000410000 */
[C---:B------:R-:W-:Y:S01]  /*b050*/  FMUL.FTZ R16, R2.reuse, R136 ;  /* 0x0000008802107220 */ /* 0x040fe20000410000 */
[----:B------:R-:W2:Y:S01]  /*b060*/  MUFU.EX2 R169, R169 ;  /* 0x000000a900a97308 */ /* 0x000ea20000000800 */
[----:B------:R-:W-:Y:S02]  /*b070*/  FMUL.FTZ R17, R2, R137 ;  /* 0x0000008902117220 */ /* 0x000fe40000410000 */
[C---:B------:R-:W-:Y:S01]  /*b080*/  FMUL.FTZ R18, R0.reuse, R138 ;  /* 0x0000008a00127220 */ /* 0x040fe20000410000 */
[----:B-1----:R-:W-:Y:S01]  /*b090*/  F2FP.BF16.PACK_AB R140, R167, R6 ;  /* 0x00000006a78c723e */ /* 0x002fe200000010ff */
[----:B------:R-:W-:Y:S02]  /*b0a0*/  FMUL.FTZ R19, R0, R139 ;  /* 0x0000008b00137220 */ /* 0x000fe40000410000 */
[----:B------:R-:W1:Y:S01]  /*b0b0*/  LDSM.16.MT88.4 R136, [R214+0xd00] ;  /* 0x000d0000d688783b */ /* 0x000e620000004200 */
[C---:B------:R-:W-:Y:S02]  /*b0c0*/  FMUL.FTZ R104, R150.reuse, R104 ;  /* 0x0000006896687220 */ /* 0x040fe40000410000 */
[----:B------:R-:W-:Y:S01]  /*b0d0*/  MUFU.EX2 R170, R170 ;  /* 0x000000aa00aa7308 */ /* 0x000fe20000000800 */
[----:B------:R-:W-:Y:S02]  /*b0e0*/  FMUL.FTZ R105, R150, R105 ;  /* 0x0000006996697220 */ /* 0x000fe40000410000 */
[C---:B------:R-:W-:Y:S02]  /*b0f0*/  FMUL.FTZ R106, R148.reuse, R106 ;  /* 0x0000006a946a7220 */ /* 0x040fe40000410000 */
[----:B------:R-:W-:Y:S02]  /*b100*/  FMUL.FTZ R107, R148, R107 ;  /* 0x0000006b946b7220 */ /* 0x000fe40000410000 */
[C---:B------:R-:W-:Y:S02]  /*b110*/  FMUL.FTZ R124, R2.reuse, R124 ;  /* 0x0000007c027c7220 */ /* 0x040fe40000410000 */
[----:B------:R-:W-:Y:S01]  /*b120*/  FMUL.FTZ R125, R2, R125 ;  /* 0x0000007d027d7220 */ /* 0x000fe20000410000 */
[----:B------:R-:W3:Y:S01]  /*b130*/  MUFU.EX2 R171, R171 ;  /* 0x000000ab00ab7308 */ /* 0x000ee20000000800 */
[C---:B------:R-:W-:Y:S02]  /*b140*/  FMUL.FTZ R126, R0.reuse, R126 ;  /* 0x0000007e007e7220 */ /* 0x040fe40000410000 */
[----:B------:R-:W-:Y:S01]  /*b150*/  FMUL.FTZ R127, R0, R127 ;  /* 0x0000007f007f7220 */ /* 0x000fe20000410000 */
[----:B--2---:R-:W-:Y:S01]  /*b160*/  F2FP.BF16.PACK_AB R142, R169, R168 ;  /* 0x000000a8a98e723e */ /* 0x004fe200000010ff */
[C---:B------:R-:W-:Y:S02]  /*b170*/  FMUL.FTZ R56, R2.reuse, R56 ;  /* 0x0000003802387220 */ /* 0x040fe40000410000 */
[----:B------:R-:W-:Y:S02]  /*b180*/  FMUL.FTZ R57, R2, R57 ;  /* 0x0000003902397220 */ /* 0x000fe40000410000 */
[C---:B------:R-:W-:Y:S01]  /*b190*/  FMUL.FTZ R58, R0.reuse, R58 ;  /* 0x0000003a003a7220 */ /* 0x040fe20000410000 */
[----:B------:R-:W-:Y:S01]  /*b1a0*/  MUFU.EX2 R172, R172 ;  /* 0x000000ac00ac7308 */ /* 0x000fe20000000800 */
[----:B------:R-:W-:Y:S02]  /*b1b0*/  FMUL.FTZ R59, R0, R59 ;  /* 0x0000003b003b7220 */ /* 0x000fe40000410000 */
[C---:B------:R-:W-:Y:S02]  /*b1c0*/  FMUL.FTZ R60, R2.reuse, R60 ;  /* 0x0000003c023c7220 */ /* 0x040fe40000410000 */
[----:B------:R-:W-:Y:S02]  /*b1d0*/  FMUL.FTZ R61, R2, R61 ;  /* 0x0000003d023d7220 */ /* 0x000fe40000410000 */
[C---:B------:R-:W-:Y:S02]  /*b1e0*/  FMUL.FTZ R62, R0.reuse, R62 ;  /* 0x0000003e003e7220 */ /* 0x040fe40000410000 */
[----:B------:R-:W-:Y:S01]  /*b1f0*/  FMUL.FTZ R63, R0, R63 ;  /* 0x0000003f003f7220 */ /* 0x000fe20000410000 */
[----:B------:R-:W2:Y:S01]  /*b200*/  MUFU.EX2 R173, R173 ;  /* 0x000000ad00ad7308 */ /* 0x000ea20000000800 */
[----:B------:R-:W-:Y:S02]  /*b210*/  FMUL.FTZ R69, R150, R69 ;  /* 0x0000004596457220 */ /* 0x000fe40000410000 */
[C---:B------:R-:W-:Y:S01]  /*b220*/  FMUL.FTZ R70, R148.reuse, R70 ;  /* 0x0000004694467220 */ /* 0x040fe20000410000 */
[----:B---3--:R-:W-:Y:S01]  /*b230*/  F2FP.BF16.PACK_AB R141, R171, R170 ;  /* 0x000000aaab8d723e */ /* 0x008fe200000010ff */
[----:B------:R-:W-:Y:S02]  /*b240*/  FMUL.FTZ R71, R148, R71 ;  /* 0x0000004794477220 */ /* 0x000fe40000410000 */
[C---:B------:R-:W-:Y:S02]  /*b250*/  FMUL.FTZ R72, R2.reuse, R72 ;  /* 0x0000004802487220 */ /* 0x040fe40000410000 */
[----:B------:R-:W-:Y:S01]  /*b260*/  FMUL.FTZ R73, R2, R73 ;  /* 0x0000004902497220 */ /* 0x000fe20000410000 */
[----:B------:R-:W-:Y:S01]  /*b270*/  MUFU.EX2 R177, R177 ;  /* 0x000000b100b17308 */ /* 0x000fe20000000800 */
[C---:B------:R-:W-:Y:S02]  /*b280*/  FMUL.FTZ R74, R0.reuse, R74 ;  /* 0x0000004a004a7220 */ /* 0x040fe40000410000 */
[----:B------:R-:W-:Y:S02]  /*b290*/  FMUL.FTZ R75, R0, R75 ;  /* 0x0000004b004b7220 */ /* 0x000fe40000410000 */
[C---:B------:R-:W-:Y:S02]  /*b2a0*/  FMUL.FTZ R76, R2.reuse, R76 ;  /* 0x0000004c024c7220 */ /* 0x040fe40000410000 */
[----:B------:R-:W-:Y:S02]  /*b2b0*/  FMUL.FTZ R77, R2, R77 ;  /* 0x0000004d024d7220 */ /* 0x000fe40000410000 */
[C---:B------:R-:W-:Y:S01]  /*b2c0*/  FMUL.FTZ R78, R0.reuse, R78 ;  /* 0x0000004e004e7220 */ /* 0x040fe20000410000 */
[----:B------:R-:W3:Y:S01]  /*b2d0*/  MUFU.EX2 R180, R180 ;  /* 0x000000b400b47308 */ /* 0x000ee20000000800 */
[----:B------:R-:W-:Y:S02]  /*b2e0*/  FMUL.FTZ R79, R0, R79 ;  /* 0x0000004f004f7220 */ /* 0x000fe40000410000 */
[C---:B------:R-:W-:Y:S01]  /*b2f0*/  FMUL.FTZ R80, R150.reuse, R80 ;  /* 0x0000005096507220 */ /* 0x040fe20000410000 */
[----:B--2---:R-:W-:Y:S01]  /*b300*/  F2FP.BF16.PACK_AB R143, R173, R172 ;  /* 0x000000acad8f723e */ /* 0x004fe200000010ff */
[----:B------:R-:W-:Y:S02]  /*b310*/  FMUL.FTZ R81, R150, R81 ;  /* 0x0000005196517220 */ /* 0x000fe40000410000 */
[C---:B------:R-:W-:Y:S02]  /*b320*/  FMUL.FTZ R82, R148.reuse, R82 ;  /* 0x0000005294527220 */ /* 0x040fe40000410000 */
[----:B------:R-:W-:Y:S01]  /*b330*/  FMUL.FTZ R83, R148, R83 ;  /* 0x0000005394537220 */ /* 0x000fe20000410000 */
[----:B------:R-:W-:Y:S01]  /*b340*/  MUFU.EX2 R179, R179 ;  /* 0x000000b300b37308 */ /* 0x000fe20000000800 */
[C---:B------:R-:W-:Y:S04]  /*b350*/  HMMA.16816.F32.BF16 R12, R140.reuse, R152, R12 ;  /* 0x000000988c0c723c */ /* 0x040fe8000004180c */
[C---:B------:R-:W-:Y:S02]  /*b360*/  FMUL.FTZ R84, R150.reuse, R84 ;  /* 0x0000005496547220 */ /* 0x040fe40000410000 */
[----:B------:R-:W-:Y:S02]  /*b370*/  FMUL.FTZ R85, R150, R85 ;  /* 0x0000005596557220 */ /* 0x000fe40000410000 */
[-C--:B------:R-:W-:Y:S01]  /*b380*/  HMMA.16816.F32.BF16 R16, R140, R154.reuse, R16 ;  /* 0x0000009a8c10723c */ /* 0x080fe20000041810 */
[----:B------:R-:W-:Y:S03]  /*b390*/  MUFU.EX2 R182, R182 ;  /* 0x000000b600b67308 */ /* 0x000fe60000000800 */
[C---:B------:R-:W-:Y:S02]  /*b3a0*/  FMUL.FTZ R86, R148.reuse, R86 ;  /* 0x0000005694567220 */ /* 0x040fe40000410000 */
[----:B------:R-:W-:Y:S02]  /*b3b0*/  FMUL.FTZ R87, R148, R87 ;  /* 0x0000005794577220 */ /* 0x000fe40000410000 */
[C---:B------:R-:W-:Y:S01]  /*b3c0*/  HMMA.16816.F32.BF16 R100, R144.reuse, R154, R100 ;  /* 0x0000009a9064723c */ /* 0x040fe20000041864 */
[----:B------:R-:W2:Y:S02]  /*b3d0*/  LDSM.16.MT88.4 R152, [R212+0xd00] ;  /* 0x000d0000d498783b */ /* 0x000ea40000004200 */
[----:B------:R-:W-:Y:S01]  /*b3e0*/  MUFU.EX2 R189, R189 ;  /* 0x000000bd00bd7308 */ /* 0x000fe20000000800 */
[C---:B------:R-:W-:Y:S02]  /*b3f0*/  FMUL.FTZ R88, R2.reuse, R88 ;  /* 0x0000005802587220 */ /* 0x040fe40000410000 */
[C---:B------:R-:W-:Y:S02]  /*b400*/  FMUL.FTZ R89, R2.reuse, R89 ;  /* 0x0000005902597220 */ /* 0x040fe40000410000 */
[-C--:B------:R-:W-:Y:S04]  /*b410*/  HMMA.16816.F32.BF16 R104, R144, R156.reuse, R104 ;  /* 0x0000009c9068723c */ /* 0x080fe80000041868 */
[C---:B------:R-:W-:Y:S01]  /*b420*/  FMUL.FTZ R108, R2.reuse, R108 ;  /* 0x0000006c026c7220 */ /* 0x040fe20000410000 */
[----:B------:R-:W-:Y:S01]  /*b430*/  MUFU.EX2 R192, R192 ;  /* 0x000000c000c07308 */ /* 0x000fe20000000800 */
[----:B------:R-:W-:Y:S02]  /*b440*/  FMUL.FTZ R109, R2, R109 ;  /* 0x0000006d026d7220 */ /* 0x000fe40000410000 */
[C---:B------:R-:W-:Y:S04]  /*b450*/  FMUL.FTZ R110, R0.reuse, R110 ;  /* 0x0000006e006e7220 */ /* 0x040fe80000410000 */
[C---:B------:R-:W-:Y:S02]  /*b460*/  FMUL.FTZ R111, R0.reuse, R111 ;  /* 0x0000006f006f7220 */ /* 0x040fe40000410000 */
[C---:B------:R-:W-:Y:S01]  /*b470*/  FMUL.FTZ R90, R0.reuse, R90 ;  /* 0x0000005a005a7220 */ /* 0x040fe20000410000 */
[----:B------:R-:W-:Y:S01]  /*b480*/  MUFU.EX2 R191, R191 ;  /* 0x000000bf00bf7308 */ /* 0x000fe20000000800 */
[----:B------:R-:W-:Y:S02]  /*b490*/  FMUL.FTZ R91, R0, R91 ;  /* 0x0000005b005b7220 */ /* 0x000fe40000410000 */
[--C-:B------:R-:W-:Y:S01]  /*b4a0*/  FFMA.FTZ R181, R24, c[0x0][0x2d0], -R175.reuse ;  /* 0x0000b40018b57a23 */ /* 0x100fe200000108af */
[C---:B------:R-:W-:Y:S04]  /*b4b0*/  HMMA.16816.F32.BF16 R108, R140.reuse, R156, R108 ;  /* 0x0000009c8c6c723c */ /* 0x040fe8000004186c */
[C---:B------:R-:W-:Y:S02]  /*b4c0*/  FMUL.FTZ R112, R2.reuse, R112 ;  /* 0x0000007002707220 */ /* 0x040fe40000410000 */
[----:B------:R-:W-:Y:S01]  /*b4d0*/  FMUL.FTZ R113, R2, R113 ;  /* 0x0000007102717220 */ /* 0x000fe20000410000 */
[----:B------:R-:W-:Y:S01]  /*b4e0*/  MUFU.EX2 R181, R181 ;  /* 0x000000b500b57308 */ /* 0x000fe20000000800 */
[C---:B------:R-:W-:Y:S04]  /*b4f0*/  FMUL.FTZ R114, R0.reuse, R114 ;  /* 0x0000007200727220 */ /* 0x040fe80000410000 */
[----:B------:R-:W-:Y:S02]  /*b500*/  FMUL.FTZ R115, R0, R115 ;  /* 0x0000007300737220 */ /* 0x000fe40000410000 */
[--C-:B------:R-:W-:Y:S02]  /*b510*/  FFMA.FTZ R156, R20, c[0x0][0x2d0], -R178.reuse ;  /* 0x0000b400149c7a23 */ /* 0x100fe400000108b2 */
[----:B------:R-:W-:Y:S01]  /*b520*/  FMUL.FTZ R20, R2, R132 ;  /* 0x0000008402147220 */ /* 0x000fe20000410000 */
[----:B------:R-:W-:Y:S01]  /*b530*/  MUFU.EX2 R194, R194 ;  /* 0x000000c200c27308 */ /* 0x000fe20000000800 */
[--C-:B------:R-:W-:Y:S01]  /*b540*/  FFMA.FTZ R157, R21, c[0x0][0x2d0], -R178.reuse ;  /* 0x0000b400159d7a23 */ /* 0x100fe200000108b2 */
[-C--:B------:R-:W-:Y:S03]  /*b550*/  HMMA.16816.F32.BF16 R112, R140, R158.reuse, R112 ;  /* 0x0000009e8c70723c */ /* 0x080fe60000041870 */
[C---:B------:R-:W-:Y:S02]  /*b560*/  FMUL.FTZ R116, R150.reuse, R116 ;  /* 0x0000007496747220 */ /* 0x040fe40000410000 */
[----:B------:R-:W-:Y:S02]  /*b570*/  FMUL.FTZ R117, R150, R117 ;  /* 0x0000007596757220 */ /* 0x000fe40000410000 */
[C---:B------:R-:W-:Y:S01]  /*b580*/  FMUL.FTZ R118, R148.reuse, R118 ;  /* 0x0000007694767220 */ /* 0x040fe20000410000 */
[----:B------:R-:W-:Y:S01]  /*b590*/  MUFU.EX2 R156, R156 ;  /* 0x0000009c009c7308 */ /* 0x000fe20000000800 */
[----:B------:R-:W-:Y:S03]  /*b5a0*/  FMUL.FTZ R119, R148, R119 ;  /* 0x0000007794777220 */ /* 0x000fe60000410000 */
[----:B------:R-:W-:Y:S02]  /*b5b0*/  FMUL.FTZ R21, R2, R133 ;  /* 0x0000008502157220 */ /* 0x000fe40000410000 */
[----:B------:R-:W-:Y:S02]  /*b5c0*/  FFMA.FTZ R178, R49, c[0x0][0x2d0], -R178 ;  /* 0x0000b40031b27a23 */ /* 0x000fe400000108b2 */
[C---:B------:R-:W-:Y:S02]  /*b5d0*/  HMMA.16816.F32.BF16 R116, R144.reuse, R158, R116 ;  /* 0x0000009e9074723c */ /* 0x040fe40000041874 */
[----:B------:R-:W4:Y:S02]  /*b5e0*/  MUFU.EX2 R157, R157 ;  /* 0x0000009d009d7308 */ /* 0x000f240000000800 */
[--C-:B------:R-:W-:Y:S02]  /*b5f0*/  FFMA.FTZ R184, R25, c[0x0][0x2d0], -R175.reuse ;  /* 0x0000b40019b87a23 */ /* 0x100fe400000108af */
[----:B------:R-:W-:Y:S01]  /*b600*/  FFMA.FTZ R183, R26, c[0x0][0x2d0], -R174 ;  /* 0x0000b4001ab77a23 */ /* 0x000fe200000108ae */
[----:B---3--:R-:W-:Y:S01]  /*b610*/  F2FP.BF16.PACK_AB R26, R180, R177 ;  /* 0x000000b1b41a723e */ /* 0x008fe200000010ff */
[-C--:B-1----:R-:W-:Y:S04]  /*b620*/  HMMA.16816.F32.BF16 R120, R144, R136.reuse, R120 ;  /* 0x000000889078723c */ /* 0x082fe80000041878 */
[--C-:B------:R-:W-:Y:S01]  /*b630*/  FFMA.FTZ R158, R22, c[0x0][0x2d0], -R176.reuse ;  /* 0x0000b400169e7a23 */ /* 0x100fe200000108b0 */
[----:B------:R-:W1:Y:S01]  /*b640*/  MUFU.EX2 R184, R184 ;  /* 0x000000b800b87308 */ /* 0x000e620000000800 */
[C---:B------:R-:W-:Y:S02]  /*b650*/  FMUL.FTZ R22, R0.reuse, R134 ;  /* 0x0000008600167220 */ /* 0x040fe40000410000 */
[C---:B------:R-:W-:Y:S04]  /*b660*/  HMMA.16816.F32.BF16 R124, R140.reuse, R136, R124 ;  /* 0x000000888c7c723c */ /* 0x040fe8000004187c */
[--C-:B------:R-:W-:Y:S02]  /*b670*/  FFMA.FTZ R159, R23, c[0x0][0x2d0], -R176.reuse ;  /* 0x0000b400179f7a23 */ /* 0x100fe400000108b0 */
[----:B------:R-:W-:Y:S01]  /*b680*/  FMUL.FTZ R23, R0, R135 ;  /* 0x0000008700177220 */ /* 0x000fe20000410000 */
[----:B------:R-:W-:Y:S01]  /*b690*/  MUFU.EX2 R158, R158 ;  /* 0x0000009e009e7308 */ /* 0x000fe20000000800 */
[----:B------:R-:W3:Y:S01]  /*b6a0*/  LDSM.16.MT88.4 R132, [R214+0x1900] ;  /* 0x00190000d684783b */ /* 0x000ee20000004200 */
[----:B------:R-:W-:Y:S03]  /*b6b0*/  FFMA.FTZ R176, R51, c[0x0][0x2d0], -R176 ;  /* 0x0000b40033b07a23 */ /* 0x000fe600000108b0 */
[--C-:B------:R-:W-:Y:S01]  /*b6c0*/  FFMA.FTZ R186, R27, c[0x0][0x2d0], -R174.reuse ;  /* 0x0000b4001bba7a23 */ /* 0x100fe200000108ae */
[-C--:B------:R-:W-:Y:S03]  /*b6d0*/  HMMA.16816.F32.BF16 R20, R140, R138.reuse, R20 ;  /* 0x0000008a8c14723c */ /* 0x080fe60000041814 */
[----:B------:R-:W-:Y:S01]  /*b6e0*/  LDSM.16.MT88.4 R48, [R212+0x1500] ;  /* 0x00150000d430783b */ /* 0x000fe20000004200 */
[--C-:B------:R-:W-:Y:S01]  /*b6f0*/  FFMA.FTZ R185, R28, c[0x0][0x2d0], -R175.reuse ;  /* 0x0000b4001cb97a23 */ /* 0x100fe200000108af */
[----:B----4-:R-:W-:Y:S01]  /*b700*/  F2FP.BF16.PACK_AB R24, R157, R156 ;  /* 0x0000009c9d18723e */ /* 0x010fe200000010ff */
[--C-:B------:R-:W-:Y:S01]  /*b710*/  FFMA.FTZ R188, R29, c[0x0][0x2d0], -R175.reuse ;  /* 0x0000b4001dbc7a23 */ /* 0x100fe200000108af */
[----:B------:R-:W-:Y:S01]  /*b720*/  F2FP.BF16.PACK_AB R27, R182, R179 ;  /* 0x000000b3b61b723e */ /* 0x000fe200000010ff */
[C---:B------:R-:W-:Y:S01]  /*b730*/  HMMA.16816.F32.BF16 R128, R144.reuse, R138, R128 ;  /* 0x0000008a9080723c */ /* 0x040fe20000041880 */
[----:B------:R-:W4:Y:S02]  /*b740*/  MUFU.EX2 R159, R159 ;  /* 0x0000009f009f7308 */ /* 0x000f240000000800 */
[----:B------:R-:W-:Y:S01]  /*b750*/  LDSM.16.MT88.4 R136, [R212+0x500] ;  /* 0x00050000d488783b */ /* 0x000fe20000004200 */
[----:B------:R-:W-:Y:S01]  /*b760*/  FFMA.FTZ R175, R45, c[0x0][0x2d0], -R175 ;  /* 0x0000b4002daf7a23 */ /* 0x000fe200000108af */
[----:B-1----:R-:W-:Y:S01]  /*b770*/  F2FP.BF16.PACK_AB R28, R184, R181 ;  /* 0x000000b5b81c723e */ /* 0x002fe200000010ff */
[--C-:B------:R-:W-:Y:S02]  /*b780*/  FFMA.FTZ R187, R30, c[0x0][0x2d0], -R174.reuse ;  /* 0x0000b4001ebb7a23 */ /* 0x100fe400000108ae */
[-C--:B--2---:R-:W-:Y:S03]  /*b790*/  HMMA.16816.F32.BF16 R52, R144, R152.reuse, R52 ;  /* 0x000000989034723c */ /* 0x084fe60000041834 */
[----:B------:R-:W-:Y:S01]  /*b7a0*/  MUFU.EX2 R183, R183 ;  /* 0x000000b700b77308 */ /* 0x000fe20000000800 */
[--C-:B------:R-:W-:Y:S02]  /*b7b0*/  FFMA.FTZ R190, R31, c[0x0][0x2d0], -R174.reuse ;  /* 0x0000b4001fbe7a23 */ /* 0x100fe400000108ae */
[----:B------:R-:W-:Y:S02]  /*b7c0*/  FFMA.FTZ R174, R47, c[0x0][0x2d0], -R174 ;  /* 0x0000b4002fae7a23 */ /* 0x000fe400000108ae */
[C---:B------:R-:W-:Y:S01]  /*b7d0*/  HMMA.16816.F32.BF16 R56, R140.reuse, R152, R56 ;  /* 0x000000988c38723c */ /* 0x040fe20000041838 */
[----:B------:R-:W-:Y:S03]  /*b7e0*/  LDSM.16.MT88.4 R44, [R214+0x1500] ;  /* 0x00150000d62c783b */ /* 0x000fe60000004200 */
[C---:B------:R-:W-:Y:S01]  /*b7f0*/  FMUL.FTZ R92, R2.reuse, R92 ;  /* 0x0000005c025c7220 */ /* 0x040fe20000410000 */
[----:B------:R-:W1:Y:S01]  /*b800*/  MUFU.EX2 R186, R186 ;  /* 0x000000ba00ba7308 */ /* 0x000e620000000800 */
[----:B------:R-:W-:Y:S02]  /*b810*/  FMUL.FTZ R93, R2, R93 ;  /* 0x0000005d025d7220 */ /* 0x000fe40000410000 */
[-C--:B------:R-:W-:Y:S04]  /*b820*/  HMMA.16816.F32.BF16 R60, R140, R154.reuse, R60 ;  /* 0x0000009a8c3c723c */ /* 0x080fe8000004183c */
[C---:B------:R-:W-:Y:S01]  /*b830*/  FMUL.FTZ R94, R0.reuse, R94 ;  /* 0x0000005e005e7220 */ /* 0x040fe20000410000 */
[----:B----4-:R-:W-:Y:S01]  /*b840*/  F2FP.BF16.PACK_AB R25, R159, R158 ;  /* 0x0000009e9f19723e */ /* 0x010fe200000010ff */
[----:B------:R-:W-:Y:S01]  /*b850*/  FMUL.FTZ R95, R0, R95 ;  /* 0x0000005f005f7220 */ /* 0x000fe20000410000 */
[----:B------:R-:W-:Y:S01]  /*b860*/  MUFU.EX2 R185, R185 ;  /* 0x000000b900b97308 */ /* 0x000fe20000000800 */
[C---:B------:R-:W-:Y:S01]  /*b870*/  HMMA.16816.F32.BF16 R64, R144.reuse, R154, R64 ;  /* 0x0000009a9040723c */ /* 0x040fe20000041840 */
[----:B------:R-:W-:Y:S03]  /*b880*/  LDSM.16.MT88.4 R152, [R214+0x2100] ;  /* 0x00210000d698783b */ /* 0x000fe60000004200 */
[C---:B------:R-:W-:Y:S02]  /*b890*/  FMUL.FTZ R96, R150.reuse, R96 ;  /* 0x0000006096607220 */ /* 0x040fe40000410000 */
[----:B------:R-:W-:Y:S02]  /*b8a0*/  FMUL.FTZ R97, R150, R97 ;  /* 0x0000006196617220 */ /* 0x000fe40000410000 */
[-C--:B---3--:R-:W-:Y:S01]  /*b8b0*/  HMMA.16816.F32.BF16 R68, R144, R132.reuse, R68 ;  /* 0x000000849044723c */ /* 0x088fe20000041844 */
[----:B------:R-:W2:Y:S03]  /*b8c0*/  MUFU.EX2 R188, R188 ;  /* 0x000000bc00bc7308 */ /* 0x000ea60000000800 */
[----:B------:R-:W-:Y:S01]  /*b8d0*/  FMUL.FTZ R98, R148, R98 ;  /* 0x0000006294627220 */ /* 0x000fe20000410000 */
[----:B-1----:R-:W-:Y:S01]  /*b8e0*/  F2FP.BF16.PACK_AB R29, R186, R183 ;  /* 0x000000b7ba1d723e */ /* 0x002fe200000010ff */
[----:B------:R-:W-:Y:S02]  /*b8f0*/  FMUL.FTZ R99, R148, R99 ;  /* 0x0000006394637220 */ /* 0x000fe40000410000 */
[C---:B------:R-:W-:Y:S03]  /*b900*/  HMMA.16816.F32.BF16 R72, R140.reuse, R132, R72 ;  /* 0x000000848c48723c */ /* 0x040fe60000041848 */
[----:B------:R-:W-:Y:S01]  /*b910*/  MUFU.EX2 R187, R187 ;  /* 0x000000bb00bb7308 */ /* 0x000fe20000000800 */
[----:B------:R-:W-:Y:S02]  /*b920*/  FFMA.FTZ R160, R150, R237, R160 ;  /* 0x000000ed96a07223 */ /* 0x000fe400000100a0 */
[----:B------:R-:W-:Y:S02]  /*b930*/  FFMA.FTZ R162, R148, R235, R162 ;  /* 0x000000eb94a27223 */ /* 0x000fe400000100a2 */
[-C--:B------:R-:W-:Y:S04]  /*b940*/  HMMA.16816.F32.BF16 R76, R140, R134.reuse, R76 ;  /* 0x000000868c4c723c */ /* 0x080fe8000004184c */
[----:B------:R-:W-:Y:S01]  /*b950*/  FFMA.FTZ R6, R2, R233, R6 ;  /* 0x000000e902067223 */ /* 0x000fe20000010006 */
[----:B------:R-:W1:Y:S01]  /*b960*/  MUFU.EX2 R190, R190 ;  /* 0x000000be00be7308 */ /* 0x000e620000000800 */
[----:B------:R-:W-:Y:S02]  /*b970*/  FFMA.FTZ R170, R0, R231, R170 ;  /* 0x000000e700aa7223 */ /* 0x000fe400000100aa */
[C---:B------:R-:W-:Y:S01]  /*b980*/  HMMA.16816.F32.BF16 R80, R144.reuse, R134, R80 ;  /* 0x000000869050723c */ /* 0x040fe20000041850 */
[----:B------:R-:W3:Y:S03]  /*b990*/  LDSM.16.MT88.4 R132, [R214+0x500] ;  /* 0x00050000d684783b */ /* 0x000ee60000004200 */
[----:B--2---:R-:W-:Y:S01]  /*b9a0*/  F2FP.BF16.PACK_AB R30, R188, R185 ;  /* 0x000000b9bc1e723e */ /* 0x004fe200000010ff */
[----:B------:R-:W-:Y:S02]  /*b9b0*/  FADD.FTZ R160, R161, R160 ;  /* 0x000000a0a1a07221 */ /* 0x000fe40000010000 */
[----:B------:R-:W-:Y:S01]  /*b9c0*/  MUFU.EX2 R193, R193 ;  /* 0x000000c100c17308 */ /* 0x000fe20000000800 */
[-C--:B------:R-:W-:Y:S04]  /*b9d0*/  HMMA.16816.F32.BF16 R84, R144, R32.reuse, R84 ;  /* 0x000000209054723c */ /* 0x080fe80000041854 */
[----:B------:R-:W-:Y:S02]  /*b9e0*/  FADD.FTZ R162, R7, R162 ;  /* 0x000000a207a27221 */ /* 0x000fe40000010000 */
[----:B------:R-:W-:Y:S02]  /*b9f0*/  FADD.FTZ R167, R167, R6 ;  /* 0x00000006a7a77221 */ /* 0x000fe40000010000 */
[C---:B------:R-:W-:Y:S01]  /*ba00*/  HMMA.16816.F32.BF16 R88, R140.reuse, R32, R88 ;  /* 0x000000208c58723c */ /* 0x040fe20000041858 */
[----:B------:R-:W-:Y:S03]  /*ba10*/  MUFU.EX2 R178, R178 ;  /* 0x000000b200b27308 */ /* 0x000fe60000000800 */
[----:B------:R-:W-:Y:S01]  /*ba20*/  FADD.FTZ R171, R171, R170 ;  /* 0x000000aaabab7221 */ /* 0x000fe20000010000 */
[----:B-1----:R-:W-:Y:S01]  /*ba30*/  F2FP.BF16.PACK_AB R31, R190, R187 ;  /* 0x000000bbbe1f723e */ /* 0x002fe200000010ff */
[----:B------:R-:W-:Y:S02]  /*ba40*/  FADD.FTZ R163, R163, R160 ;  /* 0x000000a0a3a37221 */ /* 0x000fe40000010000 */
[-C--:B------:R-:W-:Y:S03]  /*ba50*/  HMMA.16816.F32.BF16 R92, R140, R34.reuse, R92 ;  /* 0x000000228c5c723c */ /* 0x080fe6000004185c */
[----:B------:R-:W-:Y:S01]  /*ba60*/  MUFU.EX2 R195, R195 ;  /* 0x000000c300c37308 */ /* 0x000fe20000000800 */
[----:B------:R-:W-:Y:S02]  /*ba70*/  FADD.FTZ R165, R165, R162 ;  /* 0x000000a2a5a57221 */ /* 0x000fe40000010000 */
[----:B------:R-:W-:Y:S02]  /*ba80*/  FADD.FTZ R168, R168, R167 ;  /* 0x000000a7a8a87221 */ /* 0x000fe40000010000 */
[----:B------:R-:W-:Y:S01]  /*ba90*/  HMMA.16816.F32.BF16 R96, R144, R34, R96 ;  /* 0x000000229060723c */ /* 0x000fe20000041860 */
[----:B------:R-:W1:Y:S03]  /*baa0*/  LDSM.16.MT88.4 R32, [R214+0x1100] ;  /* 0x00110000d620783b */ /* 0x000e660000004200 */
[----:B------:R-:W-:Y:S01]  /*bab0*/  FADD.FTZ R172, R172, R171 ;  /* 0x000000abacac7221 */ /* 0x000fe20000010000 */
[----:B------:R-:W-:Y:S01]  /*bac0*/  MUFU.EX2 R176, R176 ;  /* 0x000000b000b07308 */ /* 0x000fe20000000800 */
[----:B------:R-:W-:Y:S02]  /*bad0*/  FADD.FTZ R163, R164, R163 ;  /* 0x000000a3a4a37221 */ /* 0x000fe40000010000 */
[----:B------:R-:W-:Y:S01]  /*bae0*/  FADD.FTZ R165, R166, R165 ;  /* 0x000000a5a6a57221 */ /* 0x000fe20000010000 */
[-C--:B---3--:R-:W-:Y:S05]  /*baf0*/  HMMA.16816.F32.BF16 R8, R24, R132.reuse, R8 ;  /* 0x000000841808723c */ /* 0x088fea0000041808 */
[----:B------:R-:W-:Y:S01]  /*bb00*/  FADD.FTZ R168, R169, R168 ;  /* 0x000000a8a9a87221 */ /* 0x000fe20000010000 */
[----:B------:R-:W-:Y:S01]  /*bb10*/  MUFU.EX2 R196, R196 ;  /* 0x000000c400c47308 */ /* 0x000fe20000000800 */
[----:B------:R-:W-:Y:S01]  /*bb20*/  FADD.FTZ R172, R173, R172 ;  /* 0x000000acadac7221 */ /* 0x000fe20000010000 */
[C---:B------:R-:W-:Y:S04]  /*bb30*/  HMMA.16816.F32.BF16 R12, R28.reuse, R132, R12 ;  /* 0x000000841c0c723c */ /* 0x040fe8000004180c */
[----:B------:R-:W-:Y:S02]  /*bb40*/  FADD.FTZ R156, R156, R163 ;  /* 0x000000a39c9c7221 */ /* 0x000fe40000010000 */
[----:B------:R-:W-:Y:S02]  /*bb50*/  FADD.FTZ R158, R158, R165 ;  /* 0x000000a59e9e7221 */ /* 0x000fe40000010000 */
[-C--:B------:R-:W-:Y:S01]  /*bb60*/  HMMA.16816.F32.BF16 R16, R28, R134.reuse, R16 ;  /* 0x000000861c10723c */ /* 0x080fe20000041810 */
[----:B------:R-:W2:Y:S03]  /*bb70*/  MUFU.EX2 R197, R197 ;  /* 0x000000c500c57308 */ /* 0x000ea60000000800 */
[----:B------:R-:W-:Y:S02]  /*bb80*/  FADD.FTZ R181, R181, R168 ;  /* 0x000000a8b5b57221 */ /* 0x000fe40000010000 */
[----:B------:R-:W-:Y:S02]  /*bb90*/  FADD.FTZ R183, R183, R172 ;  /* 0x000000acb7b77221 */ /* 0x000fe40000010000 */
[C---:B------:R-:W-:Y:S01]  /*bba0*/  HMMA.16816.F32.BF16 R100, R24.reuse, R134, R100 ;  /* 0x000000861864723c */ /* 0x040fe20000041864 */
[----:B------:R-:W3:Y:S02]  /*bbb0*/  LDSM.16.MT88.4 R132, [R212+0x1100] ;  /* 0x00110000d484783b */ /* 0x000ee40000004200 */
[----:B------:R-:W-:Y:S01]  /*bbc0*/  MUFU.EX2 R198, R198 ;  /* 0x000000c600c67308 */ /* 0x000fe20000000800 */
[----:B------:R-:W-:Y:S02]  /*bbd0*/  FADD.FTZ R156, R157, R156 ;  /* 0x0000009c9d9c7221 */ /* 0x000fe40000010000 */
[----:B------:R-:W-:Y:S02]  /*bbe0*/  FADD.FTZ R158, R159, R158 ;  /* 0x0000009e9f9e7221 */ /* 0x000fe40000010000 */
[-C--:B------:R-:W-:Y:S04]  /*bbf0*/  HMMA.16816.F32.BF16 R104, R24, R136.reuse, R104 ;  /* 0x000000881868723c */ /* 0x080fe80000041868 */
[----:B------:R-:W-:Y:S01]  /*bc00*/  FADD.FTZ R184, R184, R181 ;  /* 0x000000b5b8b87221 */ /* 0x000fe20000010000 */
[----:B------:R-:W4:Y:S01]  /*bc10*/  MUFU.EX2 R199, R199 ;  /* 0x000000c700c77308 */ /* 0x000f220000000800 */
[----:B------:R-:W-:Y:S02]  /*bc20*/  FADD.FTZ R186, R186, R183 ;  /* 0x000000b7baba7221 */ /* 0x000fe40000010000 */
[C---:B------:R-:W-:Y:S04]  /*bc30*/  HMMA.16816.F32.BF16 R108, R28.reuse, R136, R108 ;  /* 0x000000881c6c723c */ /* 0x040fe8000004186c */
[----:B------:R-:W-:Y:S02]  /*bc40*/  FADD.FTZ R177, R177, R156 ;  /* 0x0000009cb1b17221 */ /* 0x000fe40000010000 */
[----:B------:R-:W-:Y:S01]  /*bc50*/  FADD.FTZ R179, R179, R158 ;  /* 0x0000009eb3b37221 */ /* 0x000fe20000010000 */
[----:B------:R-:W-:Y:S01]  /*bc60*/  MUFU.EX2 R200, R200 ;  /* 0x000000c800c87308 */ /* 0x000fe20000000800 */
[-C--:B------:R-:W-:Y:S04]  /*bc70*/  HMMA.16816.F32.BF16 R112, R28, R138.reuse, R112 ;  /* 0x0000008a1c70723c */ /* 0x080fe80000041870 */
[----:B------:R-:W-:Y:S02]  /*bc80*/  FADD.FTZ R185, R185, R184 ;  /* 0x000000b8b9b97221 */ /* 0x000fe40000010000 */
[----:B------:R-:W-:Y:S02]  /*bc90*/  FADD.FTZ R187, R187, R186 ;  /* 0x000000babbbb7221 */ /* 0x000fe40000010000 */
[C---:B------:R-:W-:Y:S01]  /*bca0*/  HMMA.16816.F32.BF16 R116, R24.reuse, R138, R116 ;  /* 0x0000008a1874723c */ /* 0x040fe20000041874 */
[----:B------:R-:W5:Y:S03]  /*bcb0*/  MUFU.EX2 R175, R175 ;  /* 0x000000af00af7308 */ /* 0x000f660000000800 */
[----:B------:R-:W-:Y:S02]  /*bcc0*/  FADD.FTZ R180, R180, R177 ;  /* 0x000000b1b4b47221 */ /* 0x000fe40000010000 */
[----:B------:R-:W-:Y:S02]  /*bcd0*/  FADD.FTZ R182, R182, R179 ;  /* 0x000000b3b6b67221 */ /* 0x000fe40000010000 */
[-C--:B-1----:R-:W-:Y:S03]  /*bce0*/  HMMA.16816.F32.BF16 R120, R24, R32.reuse, R120 ;  /* 0x000000201878723c */ /* 0x082fe60000041878 */
[----:B------:R-:W-:Y:S01]  /*bcf0*/  MUFU.EX2 R201, R201 ;  /* 0x000000c900c97308 */ /* 0x000fe20000000800 */
[----:B------:R-:W-:Y:S02]  /*bd00*/  FADD.FTZ R185, R188, R185 ;  /* 0x000000b9bcb97221 */ /* 0x000fe40000010000 */
[----:B------:R-:W-:Y:S02]  /*bd10*/  FADD.FTZ R187, R190, R187 ;  /* 0x000000bbbebb7221 */ /* 0x000fe40000010000 */
[C---:B------:R-:W-:Y:S05]  /*bd20*/  HMMA.16816.F32.BF16 R124, R28.reuse, R32, R124 ;  /* 0x000000201c7c723c */ /* 0x040fea000004187c */
[----:B------:R-:W1:Y:S03]  /*bd30*/  MUFU.EX2 R174, R174 ;  /* 0x000000ae00ae7308 */ /* 0x000e660000000800 */
        /* <DEDUP_REMOVED lines=8> */
[C---:B------:R-:W-:Y:S08]  /*bdc0*/  HMMA.16816.F32.BF16 R72, R28.reuse, R36, R72 ;  /* 0x000000241c48723c */ /* 0x040ff00000041848 */
[-C--:B------:R-:W-:Y:S08]  /*bdd0*/  HMMA.16816.F32.BF16 R76, R28, R38.reuse, R76 ;  /* 0x000000261c4c723c */ /* 0x080ff0000004184c */
[C---:B------:R-:W-:Y:S01]  /*bde0*/  HMMA.16816.F32.BF16 R80, R24.reuse, R38, R80 ;  /* 0x000000261850723c */ /* 0x040fe20000041850 */
[----:B------:R-:W3:Y:S07]  /*bdf0*/  LDSM.16.MT88.4 R36, [R212+0x900] ;  /* 0x00090000d424783b */ /* 0x000eee0000004200 */
[-C--:B-1----:R-:W-:Y:S08]  /*be00*/  HMMA.16816.F32.BF16 R84, R24, R32.reuse, R84 ;  /* 0x000000201854723c */ /* 0x082ff00000041854 */
[C---:B------:R-:W-:Y:S08]  /*be10*/  HMMA.16816.F32.BF16 R88, R28.reuse, R32, R88 ;  /* 0x000000201c58723c */ /* 0x040ff00000041858 */
[-C--:B------:R-:W-:Y:S07]  /*be20*/  HMMA.16816.F32.BF16 R92, R28, R34.reuse, R92 ;  /* 0x000000221c5c723c */ /* 0x080fee000004185c */
[----:B--2---:R-:W-:Y:S01]  /*be30*/  F2FP.BF16.PACK_AB R28, R197, R196 ;  /* 0x000000c4c51c723e */ /* 0x004fe200000010ff */
[----:B------:R-:W-:Y:S01]  /*be40*/  HMMA.16816.F32.BF16 R96, R24, R34, R96 ;  /* 0x000000221860723c */ /* 0x000fe20000041860 */
[----:B------:R-:W1:Y:S03]  /*be50*/  LDSM.16.MT88.4 R32, [R212+0x2100] ;  /* 0x00210000d420783b */ /* 0x000e660000004200 */
[----:B----4-:R-:W-:Y:S01]  /*be60*/  F2FP.BF16.PACK_AB R29, R199, R198 ;  /* 0x000000c6c71d723e */ /* 0x010fe200000010ff */
[----:B------:R-:W-:Y:S01]  /*be70*/  FADD.FTZ R196, R196, R185 ;  /* 0x000000b9c4c47221 */ /* 0x000fe20000010000 */
[----:B-----5:R-:W-:Y:S01]  /*be80*/  F2FP.BF16.PACK_AB R30, R175, R200 ;  /* 0x000000c8af1e723e */ /* 0x020fe200000010ff */
[----:B------:R-:W-:Y:S01]  /*be90*/  FADD.FTZ R198, R198, R187 ;  /* 0x000000bbc6c67221 */ /* 0x000fe20000010000 */
[----:B------:R-:W-:Y:S01]  /*bea0*/  F2FP.BF16.PACK_AB R24, R192, R189 ;  /* 0x000000bdc018723e */ /* 0x000fe200000010ff */
[----:B------:R-:W-:Y:S03]  /*beb0*/  FADD.FTZ R189, R189, R180 ;  /* 0x000000b4bdbd7221 */ /* 0x000fe60000010000 */
[----:B------:R-:W-:Y:S01]  /*bec0*/  F2FP.BF16.PACK_AB R25, R194, R191 ;  /* 0x000000bfc219723e */ /* 0x000fe200000010ff */
[----:B------:R-:W-:Y:S01]  /*bed0*/  FADD.FTZ R191, R191, R182 ;  /* 0x000000b6bfbf7221 */ /* 0x000fe20000010000 */
[----:B------:R-:W-:Y:S01]  /*bee0*/  F2FP.BF16.PACK_AB R26, R178, R193 ;  /* 0x000000c1b21a723e */ /* 0x000fe200000010ff */
[----:B------:R-:W-:Y:S01]  /*bef0*/  FADD.FTZ R192, R192, R189 ;  /* 0x000000bdc0c07221 */ /* 0x000fe20000010000 */
[----:B------:R-:W-:Y:S01]  /*bf00*/  F2FP.BF16.PACK_AB R27, R176, R195 ;  /* 0x000000c3b01b723e */ /* 0x000fe200000010ff */
[----:B------:R-:W-:Y:S01]  /*bf10*/  FADD.FTZ R194, R194, R191 ;  /* 0x000000bfc2c27221 */ /* 0x000fe20000010000 */
[----:B------:R-:W-:Y:S01]  /*bf20*/  F2FP.BF16.PACK_AB R31, R174, R201 ;  /* 0x000000c9ae1f723e */ /* 0x000fe200000010ff */
[----:B------:R-:W-:Y:S02]  /*bf30*/  FADD.FTZ R197, R197, R196 ;  /* 0x000000c4c5c57221 */ /* 0x000fe40000010000 */
[----:B------:R-:W-:Y:S02]  /*bf40*/  FADD.FTZ R198, R199, R198 ;  /* 0x000000c6c7c67221 */ /* 0x000fe40000010000 */
[-C--:B------:R-:W-:Y:S03]  /*bf50*/  HMMA.16816.F32.BF16 R144, R24, R40.reuse, R8 ;  /* 0x000000281890723c */ /* 0x080fe60000041808 */
[----:B------:R-:W-:Y:S02]  /*bf60*/  FADD.FTZ R193, R193, R192 ;  /* 0x000000c0c1c17221 */ /* 0x000fe40000010000 */
[----:B------:R-:W-:Y:S02]  /*bf70*/  FADD.FTZ R195, R195, R194 ;  /* 0x000000c2c3c37221 */ /* 0x000fe40000010000 */
[----:B------:R-:W-:Y:S01]  /*bf80*/  FADD.FTZ R200, R200, R197 ;  /* 0x000000c5c8c87221 */ /* 0x000fe20000010000 */
[C---:B------:R-:W-:Y:S04]  /*bf90*/  HMMA.16816.F32.BF16 R140, R28.reuse, R40, R12 ;  /* 0x000000281c8c723c */ /* 0x040fe8000004180c */
[----:B------:R-:W-:Y:S02]  /*bfa0*/  FADD.FTZ R201, R201, R198 ;  /* 0x000000c6c9c97221 */ /* 0x000fe40000010000 */
[----:B------:R-:W-:Y:S02]  /*bfb0*/  FADD.FTZ R237, R178, R193 ;  /* 0x000000c1b2ed7221 */ /* 0x000fe40000010000 */
[-C--:B------:R-:W-:Y:S04]  /*bfc0*/  HMMA.16816.F32.BF16 R136, R28, R42.reuse, R16 ;  /* 0x0000002a1c88723c */ /* 0x080fe80000041810 */
[----:B------:R-:W-:Y:S02]  /*bfd0*/  FADD.FTZ R235, R176, R195 ;  /* 0x000000c3b0eb7221 */ /* 0x000fe40000010000 */
[----:B------:R-:W-:Y:S02]  /*bfe0*/  FADD.FTZ R233, R175, R200 ;  /* 0x000000c8afe97221 */ /* 0x000fe40000010000 */
[C---:B------:R-:W-:Y:S04]  /*bff0*/  HMMA.16816.F32.BF16 R100, R24.reuse, R42, R100 ;  /* 0x0000002a1864723c */ /* 0x040fe80000041864 */
[----:B------:R-:W-:Y:S04]  /*c000*/  FADD.FTZ R231, R174, R201 ;  /* 0x000000c9aee77221 */ /* 0x000fe80000010000 */
[-C--:B---3--:R-:W-:Y:S08]  /*c010*/  HMMA.16816.F32.BF16 R104, R24, R36.reuse, R104 ;  /* 0x000000241868723c */ /* 0x088ff00000041868 */
        /* <DEDUP_REMOVED lines=12> */
[C---:B------:R-:W-:Y:S07]  /*c0e0*/  HMMA.16816.F32.BF16 R72, R28.reuse, R152, R72 ;  /* 0x000000981c48723c */ /* 0x040fee0000041848 */
[----:B------:R-:W-:Y:S01]  /*c0f0*/  MOV R152, R5 ;  /* 0x0000000500987202 */ /* 0x000fe20000000f00 */
[-C--:B------:R-:W-:Y:S08]  /*c100*/  HMMA.16816.F32.BF16 R76, R28, R154.reuse, R76 ;  /* 0x0000009a1c4c723c */ /* 0x080ff0000004184c */
[C---:B------:R-:W-:Y:S08]  /*c110*/  HMMA.16816.F32.BF16 R80, R24.reuse, R154, R80 ;  /* 0x0000009a1850723c */ /* 0x040ff00000041850 */
[-C--:B-1----:R-:W-:Y:S08]  /*c120*/  HMMA.16816.F32.BF16 R84, R24, R32.reuse, R84 ;  /* 0x000000201854723c */ /* 0x082ff00000041854 */
[C---:B------:R-:W-:Y:S08]  /*c130*/  HMMA.16816.F32.BF16 R88, R28.reuse, R32, R88 ;  /* 0x000000201c58723c */ /* 0x040ff00000041858 */
[-C--:B------:R-:W-:Y:S08]  /*c140*/  HMMA.16816.F32.BF16 R92, R28, R34.reuse, R92 ;  /* 0x000000221c5c723c */ /* 0x080ff0000004185c */
[----:B------:R-:W-:Y:S01]  /*c150*/  HMMA.16816.F32.BF16 R96, R24, R34, R96 ;  /* 0x000000221860723c */ /* 0x000fe20000041860 */
[----:B------:R-:W-:-:S07]  /*c160*/  @P0 BRA `(.L_x_432) ;  /* 0xffffd70000000947 */ /* 0x000fce000383ffff */
.L_x_429:
[----:B------:R-:W-:-:S13]  /*c170*/  ISETP.GE.AND P0, PT, R230, R219, PT ;  /* 0x000000dbe600720c */ /* 0x000fda0003f06270 */
[----:B------:R-:W-:Y:S05]  /*c180*/  @!P0 BRA `(.L_x_433) ;  /* 0x00003e8000008947 */ /* 0x000fea0003800000 */
[----:B------:R-:W-:Y:S01]  /*c190*/  IADD3 R241, P0, R220, 0x20, RZ ;  /* 0x00000020dcf17810 */ /* 0x000fe20007f1e0ff */
[----:B------:R-:W-:Y:S01]  /*c1a0*/  ULDC.64 UR4, c[0x0][0x208] ;  /* 0x0000820000047ab9 */ /* 0x000fe20000000a00 */
[----:B------:R-:W-:Y:S01]  /*c1b0*/  IADD3 R234, P1, R224, 0x20, RZ ;  /* 0x00000020e0ea7810 */ /* 0x000fe20007f3e0ff */
[----:B------:R-:W-:Y:S01]  /*c1c0*/  UIMAD.WIDE.U32 UR12, UR4, 0x30, URZ ;  /* 0x00000030040c78a5 */ /* 0x000fe2000f8e003f */
[-C--:B------:R-:W-:Y:S01]  /*c1d0*/  IADD3.X R240, RZ, R227.reuse, RZ, P0, !PT ;  /* 0x000000e3fff07210 */ /* 0x080fe200007fe4ff */
[----:B------:R-:W-:Y:S01]  /*c1e0*/  UIMAD UR5, UR5, 0x30, URZ ;  /* 0x00000030050578a4 */ /* 0x000fe2000f8e023f */
[----:B------:R-:W-:Y:S01]  /*c1f0*/  IADD3 R239, P2, R220, 0x40, RZ ;  /* 0x00000040dcef7810 */ /* 0x000fe20007f5e0ff */
[----:B------:R-:W-:Y:S01]  /*c200*/  IMAD.MOV.U32 R148, RZ, RZ, R149 ;  /* 0x000000ffff947224 */ /* 0x000fe200078e0095 */
[----:B------:R-:W-:Y:S01]  /*c210*/  IADD3 R203, P0, R224, 0x40, RZ ;  /* 0x00000040e0cb7810 */ /* 0x000fe20007f1e0ff */
[----:B------:R-:W-:Y:S01]  /*c220*/  IMAD.MOV.U32 R150, RZ, RZ, R151 ;  /* 0x000000ffff967224 */ /* 0x000fe200078e0097 */
[----:B------:R-:W-:Y:S01]  /*c230*/  IADD3 R236, -R232, 0x30, RZ ;  /* 0x00000030e8ec7810 */ /* 0x000fe20007ffe1ff */
[----:B------:R-:W-:Y:S01]  /*c240*/  IMAD.MOV.U32 R0, RZ, RZ, R152 ;  /* 0x000000ffff007224 */ /* 0x000fe200078e0098 */
[----:B------:R-:W-:Y:S01]  /*c250*/  IADD3.X R238, RZ, R227, RZ, P2, !PT ;  /* 0x000000e3ffee7210 */ /* 0x000fe200017fe4ff */
[----:B------:R-:W-:Y:S01]  /*c260*/  IMAD.MOV.U32 R2, RZ, RZ, R3 ;  /* 0x000000ffff027224 */ /* 0x000fe200078e0003 */
[----:B------:R-:W-:Y:S01]  /*c270*/  IADD3.X R202, RZ, R229, RZ, P0, !PT ;  /* 0x000000e5ffca7210 */ /* 0x000fe200007fe4ff */
[----:B------:R-:W-:Y:S01]  /*c280*/  IMAD.X R232, RZ, RZ, R229, P1 ;  /* 0x000000ffffe87224 */ /* 0x000fe200008e06e5 */
[----:B------:R-:W-:Y:S01]  /*c290*/  MOV R200, c[0x0][0x20c] ;  /* 0x0000830000c87a02 */ /* 0x000fe20000000f00 */
[----:B------:R-:W-:Y:S01]  /*c2a0*/  IMAD.MOV.U32 R201, RZ, RZ, c[0x0][0x208] ;  /* 0x00008200ffc97624 */ /* 0x000fe200078e00ff */
[----:B------:R-:W-:-:S02]  /*c2b0*/  UIADD3 UR5, UR13, UR5, URZ ;  /* 0x000000050d057290 */ /* 0x000fc4000fffe03f */
.L_x_451:
[----:B------:R-:W-:Y:S04]  /*c2c0*/  DEPBAR.LE SB0, 0x0 ;  /* 0x000080000000791a */ /* 0x000fe80000000000 */
[----:B------:R-:W-:Y:S01]  /*c2d0*/  BAR.SYNC.DEFER_BLOCKING 0x0 ;  /* 0x0000000000007b1d */ /* 0x000fe20000010000 */
[----:B------:R-:W-:Y:S01]  /*c2e0*/  SHF.R.S32.HI R4, RZ, 0x1f, R230 ;  /* 0x0000001fff047819 */ /* 0x000fe200000114e6 */
[C---:B------:R-:W-:Y:S02]  /*c2f0*/  IMAD R3, R230.reuse, UR5, RZ ;  /* 0x00000005e6037c24 */ /* 0x040fe4000f8e02ff */
[----:B------:R-:W-:Y:S04]  /*c300*/  IMAD.WIDE.U32 R28, R230, UR12, RZ ;  /* 0x0000000ce61c7c25 */ /* 0x000fe8000f8e00ff */
[----:B------:R-:W-:Y:S01]  /*c310*/  IMAD R3, R4, UR12, R3 ;  /* 0x0000000c04037c24 */ /* 0x000fe2000f8e0203 */
[-C--:B------:R-:W-:Y:S03]  /*c320*/  IADD3 R13, P0, R220, R28.reuse, RZ ;  /* 0x0000001cdc0d7210 */ /* 0x080fe60007f1e0ff */
[----:B------:R-:W-:Y:S01]  /*c330*/  IMAD.IADD R3, R29, 0x1, R3 ;  /* 0x000000011d037824 */ /* 0x000fe200078e0203 */
[----:B------:R-:W-:Y:S03]  /*c340*/  LEA R36, P2, R13, c[0x0][0x1f8], 0x1 ;  /* 0x00007e000d247a11 */ /* 0x000fe600078408ff */
[--C-:B------:R-:W-:Y:S01]  /*c350*/  IMAD.X R12, R3, 0x1, R227.reuse, P0 ;  /* 0x00000001030c7824 */ /* 0x100fe200000e06e3 */
[-C--:B------:R-:W-:Y:S04]  /*c360*/  IADD3 R21, P0, R239, R28.reuse, RZ ;  /* 0x0000001cef157210 */ /* 0x080fe80007f1e0ff */
[----:B------:R-:W-:Y:S01]  /*c370*/  LEA.HI.X R37, R13, c[0x0][0x1fc], R12, 0x1, P2 ;  /* 0x00007f000d257a11 */ /* 0x000fe200010f0c0c */
[----:B------:R-:W-:Y:S01]  /*c380*/  IMAD.X R20, R3, 0x1, R238, P0 ;  /* 0x0000000103147824 */ /* 0x000fe200000e06ee */
[----:B------:R-:W-:Y:S07]  /*c390*/  LDSM.16.M88.4 R48, [R217+0x4900] ;  /* 0x00490000d930783b */ /* 0x000fee0000000200 */
[----:B------:R-:W1:Y:S07]  /*c3a0*/  LDSM.16.M88.4 R16, [R216+0x2500] ;  /* 0x00250000d810783b */ /* 0x000e6e0000000200 */
[----:B------:R-:W2:Y:S07]  /*c3b0*/  LDSM.16.M88.4 R44, [R217+0x5900] ;  /* 0x00590000d92c783b */ /* 0x000eae0000000200 */
[----:B------:R-:W3:Y:S07]  /*c3c0*/  LDSM.16.M88.4 R32, [R216+0x2900] ;  /* 0x00290000d820783b */ /* 0x000eee0000000200 */
[----:B------:R-:W4:Y:S07]  /*c3d0*/  LDSM.16.M88.4 R152, [R216+0x2d00] ;  /* 0x002d0000d898783b */ /* 0x000f2e0000000200 */
[----:B------:R-:W-:Y:S07]  /*c3e0*/  LDSM.16.M88.4 R156, [R213+0x4900] ;  /* 0x00490000d59c783b */ /* 0x000fee0000000200 */
[----:B------:R-:W5:Y:S01]  /*c3f0*/  LDSM.16.M88.4 R160, [R215] ;  /* 0x00000000d7a0783b */ /* 0x000f620000000200 */
[-C--:B-1----:R-:W-:Y:S06]  /*c400*/  HMMA.16816.F32.BF16 R4, R48, R16.reuse, RZ ;  /* 0x000000103004723c */ /* 0x082fec00000418ff */
[----:B------:R-:W1:Y:S02]  /*c410*/  LDSM.16.M88.4 R164, [R213+0x5900] ;  /* 0x00590000d5a4783b */ /* 0x000e640000000200 */
[C---:B--2---:R-:W-:Y:S05]  /*c420*/  HMMA.16816.F32.BF16 R8, R44.reuse, R16, RZ ;  /* 0x000000102c08723c */ /* 0x044fea00000418ff */
[----:B------:R-:W2:Y:S02]  /*c430*/  LDSM.16.M88.4 R168, [R211] ;  /* 0x00000000d3a8783b */ /* 0x000ea40000000200 */
[-C--:B------:R-:W-:Y:S01]  /*c440*/  IADD3 R17, P1, R241, R28.reuse, RZ ;  /* 0x0000001cf1117210 */ /* 0x080fe20007f3e0ff */
[-C--:B------:R-:W-:Y:S01]  /*c450*/  HMMA.16816.F32.BF16 R12, R44, R18.reuse, RZ ;  /* 0x000000122c0c723c */ /* 0x080fe200000418ff */
[----:B------:R-:W-:Y:S03]  /*c460*/  @!P3 LEA R28, P0, R201, R28, 0x5 ;  /* 0x0000001cc91cb211 */ /* 0x000fe600078028ff */
[----:B------:R-:W1:Y:S01]  /*c470*/  LDSM.16.M88.4 R172, [R210] ;  /* 0x00000000d2ac783b */ /* 0x000e620000000200 */
[----:B------:R-:W-:Y:S01]  /*c480*/  IMAD.X R16, R3, 0x1, R240, P1 ;  /* 0x0000000103107824 */ /* 0x000fe200008e06f0 */
[----:B------:R-:W-:Y:S02]  /*c490*/  LEA R40, P2, R17, c[0x0][0x1f8], 0x1 ;  /* 0x00007e0011287a11 */ /* 0x000fe400078408ff */
[----:B------:R-:W-:Y:S04]  /*c4a0*/  LEA R190, P1, R21, c[0x0][0x1f8], 0x1 ;  /* 0x00007e0015be7a11 */ /* 0x000fe800078208ff */
[----:B------:R-:W-:Y:S01]  /*c4b0*/  LEA.HI.X R41, R17, c[0x0][0x1fc], R16, 0x1, P2 ;  /* 0x00007f0011297a11 */ /* 0x000fe200010f0c10 */
[----:B------:R-:W-:Y:S01]  /*c4c0*/  @!PT LDS RZ, [RZ] ;  /* 0x00000000fffff984 */ /* 0x000fe20000000800 */
[----:B------:R-:W-:Y:S01]  /*c4d0*/  @!PT LDS RZ, [RZ] ;  /* 0x00000000fffff984 */ /* 0x000fe20000000800 */
[----:B------:R-:W-:Y:S01]  /*c4e0*/  @!PT LDS RZ, [RZ] ;  /* 0x00000000fffff984 */ /* 0x000fe20000000800 */
[----:B------:R4:W-:Y:S01]  /*c4f0*/  LDGSTS.E.BYPASS.LTC128B.128 [R218+0x100], [R36.64], !P6 ;  /* 0x0010000024da7fae */ /* 0x0009e2000f101d4a */
[C---:B------:R-:W-:Y:S02]  /*c500*/  HMMA.16816.F32.BF16 R16, R48.reuse, R18, RZ ;  /* 0x000000123010723c */ /* 0x040fe400000418ff */
[----:B------:R-:W-:Y:S02]  /*c510*/  LEA.HI.X R191, R21, c[0x0][0x1fc], R20, 0x1, P1 ;  /* 0x00007f0015bf7a11 */ /* 0x000fe400008f0c14 */
[C---:B------:R-:W-:Y:S02]  /*c520*/  @!P3 IADD3 R24, P2, R28.reuse, R220, RZ ;  /* 0x000000dc1c18b210 */ /* 0x040fe40007f5e0ff */
[C---:B------:R-:W-:Y:S01]  /*c530*/  @!P3 IADD3 R25, P1, R28.reuse, R241, RZ ;  /* 0x000000f11c19b210 */ /* 0x040fe20007f3e0ff */
[----:B------:R1:W-:Y:S01]  /*c540*/  LDGSTS.E.BYPASS.LTC128B.128 [R218+0xd00], [R40.64], !P5 ;  /* 0x00d0000028da7fae */ /* 0x0003e2000e901d4a */
[-C--:B---3--:R-:W-:Y:S01]  /*c550*/  HMMA.16816.F32.BF16 R20, R48, R32.reuse, RZ ;  /* 0x000000203014723c */ /* 0x088fe200000418ff */
[----:B------:R-:W-:Y:S03]  /*c560*/  @!P3 LEA.HI.X R3, R201, R3, R200, 0x5, P0 ;  /* 0x00000003c903b211 */ /* 0x000fe600000f2cc8 */
[----:B------:R-:W-:Y:S02]  /*c570*/  @!P3 IADD3 R28, P0, R28, R239, RZ ;  /* 0x000000ef1c1cb210 */ /* 0x000fe40007f1e0ff */
[C---:B------:R-:W-:Y:S01]  /*c580*/  @!P3 IMAD.X R27, R3.reuse, 0x1, R227, P2 ;  /* 0x00000001031bb824 */ /* 0x040fe200010e06e3 */
[C---:B------:R-:W-:Y:S01]  /*c590*/  @!P3 LEA R194, P2, R24.reuse, c[0x0][0x1f8], 0x1 ;  /* 0x00007e0018c2ba11 */ /* 0x040fe200078408ff */
[----:B------:R-:W-:Y:S01]  /*c5a0*/  @!P3 IMAD.X R26, R3, 0x1, R240, P1 ;  /* 0x00000001031ab824 */ /* 0x000fe200008e06f0 */
[----:B------:R-:W-:Y:S01]  /*c5b0*/  @!P3 LEA R192, P1, R25, c[0x0][0x1f8], 0x1 ;  /* 0x00007e0019c0ba11 */ /* 0x000fe200078208ff */
[----:B------:R3:W-:Y:S02]  /*c5c0*/  LDGSTS.E.BYPASS.LTC128B.128 [R218+0x1900], [R190.64], !P4 ;  /* 0x01900000beda7fae */ /* 0x0007e4000e101d4a */
[----:B------:R-:W-:Y:S01]  /*c5d0*/  @!P3 LEA.HI.X R195, R24, c[0x0][0x1fc], R27, 0x1, P2 ;  /* 0x00007f0018c3ba11 */ /* 0x000fe200010f0c1b */
[----:B------:R-:W-:Y:S01]  /*c5e0*/  @!P3 IMAD.X R3, R3, 0x1, R238, P0 ;  /* 0x000000010303b824 */ /* 0x000fe200000e06ee */
[----:B------:R-:W-:Y:S02]  /*c5f0*/  @!P3 LEA.HI.X R193, R25, c[0x0][0x1fc], R26, 0x1, P1 ;  /* 0x00007f0019c1ba11 */ /* 0x000fe400008f0c1a */
[C---:B------:R-:W-:Y:S01]  /*c600*/  HMMA.16816.F32.BF16 R24, R44.reuse, R32, RZ ;  /* 0x000000202c18723c */ /* 0x040fe200000418ff */
[----:B------:R1:W-:Y:S01]  /*c610*/  @!P3 LDGSTS.E.BYPASS.LTC128B.128 [R218+0x900], [R194.64], !P6 ;  /* 0x00900000c2dabfae */ /* 0x0003e2000f101d4a */
[C---:B------:R-:W-:Y:S04]  /*c620*/  @!P3 LEA R188, P0, R28.reuse, c[0x0][0x1f8], 0x1 ;  /* 0x00007e001cbcba11 */ /* 0x040fe800078008ff */
[----:B------:R-:W-:Y:S02]  /*c630*/  @!P3 LEA.HI.X R189, R28, c[0x0][0x1fc], R3, 0x1, P0 ;  /* 0x00007f001cbdba11 */ /* 0x000fe400000f0c03 */
[-C--:B------:R-:W-:Y:S01]  /*c640*/  HMMA.16816.F32.BF16 R28, R44, R34.reuse, RZ ;  /* 0x000000222c1c723c */ /* 0x080fe200000418ff */
[----:B------:R2:W-:Y:S01]  /*c650*/  @!P3 LDGSTS.E.BYPASS.LTC128B.128 [R218+0x1500], [R192.64], !P5 ;  /* 0x01500000c0dabfae */ /* 0x0005e2000e901d4a */
[----:B------:R-:W-:Y:S06]  /*c660*/  ISETP.GT.AND P0, PT, R230, R219, PT ;  /* 0x000000dbe600720c */ /* 0x000fec0003f04270 */
[C---:B------:R-:W-:Y:S01]  /*c670*/  HMMA.16816.F32.BF16 R32, R48.reuse, R34, RZ ;  /* 0x000000223020723c */ /* 0x040fe200000418ff */
[----:B------:R3:W-:Y:S07]  /*c680*/  @!P3 LDGSTS.E.BYPASS.LTC128B.128 [R218+0x2100], [R188.64], !P4 ;  /* 0x02100000bcdabfae */ /* 0x0007ee000e101d4a */
[-C--:B----4-:R-:W-:Y:S01]  /*c690*/  HMMA.16816.F32.BF16 R36, R48, R152.reuse, RZ ;  /* 0x000000983024723c */ /* 0x090fe200000418ff */
[----:B------:R-:W-:Y:S07]  /*c6a0*/  LDSM.16.M88.4 R176, [R217+0x6900] ;  /* 0x00690000d9b0783b */ /* 0x000fee0000000200 */
[C---:B-1----:R-:W-:Y:S01]  /*c6b0*/  HMMA.16816.F32.BF16 R40, R44.reuse, R152, RZ ;  /* 0x000000982c28723c */ /* 0x042fe200000418ff */
[----:B------:R-:W0:Y:S07]  /*c6c0*/  LDGDEPBAR ;  /* 0x00000000000079af */ /* 0x000e2e0000000000 */
[-C--:B------:R-:W-:Y:S01]  /*c6d0*/  HMMA.16816.F32.BF16 R44, R44, R154.reuse, RZ ;  /* 0x0000009a2c2c723c */ /* 0x080fe200000418ff */
[----:B------:R-:W1:Y:S07]  /*c6e0*/  LDSM.16.M88.4 R180, [R216+0x3100] ;  /* 0x00310000d8b4783b */ /* 0x000e6e0000000200 */
[----:B------:R-:W-:Y:S01]  /*c6f0*/  HMMA.16816.F32.BF16 R48, R48, R154, RZ ;  /* 0x0000009a3030723c */ /* 0x000fe200000418ff */
[----:B------:R-:W4:Y:S07]  /*c700*/  LDSM.16.M88.4 R184, [R217+0x7900] ;  /* 0x00790000d9b8783b */ /* 0x000f2e0000000200 */
[-C--:B-----5:R-:W-:Y:S01]  /*c710*/  HMMA.16816.F32.BF16 R4, R156, R160.reuse, R4 ;  /* 0x000000a09c04723c */ /* 0x0a0fe20000041804 */
[----:B------:R-:W5:Y:S07]  /*c720*/  LDSM.16.M88.4 R152, [R216+0x3500] ;  /* 0x00350000d898783b */ /* 0x000f6e0000000200 */
[C---:B------:R-:W-:Y:S01]  /*c730*/  HMMA.16816.F32.BF16 R8, R164.reuse, R160, R8 ;  /* 0x000000a0a408723c */ /* 0x040fe20000041808 */
[----:B---3--:R-:W3:Y:S07]  /*c740*/  LDSM.16.M88.4 R188, [R216+0x3900] ;  /* 0x00390000d8bc783b */ /* 0x008eee0000000200 */
[-C--:B------:R-:W-:Y:S01]  /*c750*/  HMMA.16816.F32.BF16 R12, R164, R162.reuse, R12 ;  /* 0x000000a2a40c723c */ /* 0x080fe2000004180c */
[----:B--2---:R-:W-:Y:S07]  /*c760*/  LDSM.16.M88.4 R192, [R209] ;  /* 0x00000000d1c0783b */ /* 0x004fee0000000200 */
[C---:B------:R-:W-:Y:S01]  /*c770*/  HMMA.16816.F32.BF16 R16, R156.reuse, R162, R16 ;  /* 0x000000a29c10723c */ /* 0x040fe20000041810 */
[----:B------:R-:W2:Y:S07]  /*c780*/  LDSM.16.M88.4 R160, [R213+0x6900] ;  /* 0x00690000d5a0783b */ /* 0x000eae0000000200 */
[-C--:B------:R-:W-:Y:S01]  /*c790*/  HMMA.16816.F32.BF16 R20, R156, R168.reuse, R20 ;  /* 0x000000a89c14723c */ /* 0x080fe20000041814 */
[----:B------:R-:W1:Y:S07]  /*c7a0*/  LDSM.16.M88.4 R196, [R213+0x7900] ;  /* 0x00790000d5c4783b */ /* 0x000e6e0000000200 */
        /* <DEDUP_REMOVED lines=9> */
[----:B------:R-:W2:Y:S07]  /*c840*/  LDSM.16.M88.4 R156, [R208] ;  /* 0x00000000d09c783b */ /* 0x000eae0000000200 */
[-C--:B-1----:R-:W-:Y:S01]  /*c850*/  HMMA.16816.F32.BF16 R4, R176, R180.reuse, R4 ;  /* 0x000000b4b004723c */ /* 0x082fe20000041804 */
[----:B------:R-:W-:Y:S07]  /*c860*/  LDSM.16.M88.4 R172, [R217+0x9900] ;  /* 0x00990000d9ac783b */ /* 0x000fee0000000200 */
[C---:B----4-:R-:W-:Y:S08]  /*c870*/  HMMA.16816.F32.BF16 R8, R184.reuse, R180, R8 ;  /* 0x000000b4b808723c */ /* 0x050ff00000041808 */
[-C--:B------:R-:W-:Y:S08]  /*c880*/  HMMA.16816.F32.BF16 R12, R184, R182.reuse, R12 ;  /* 0x000000b6b80c723c */ /* 0x080ff0000004180c */
[C---:B------:R-:W-:Y:S01]  /*c890*/  HMMA.16816.F32.BF16 R16, R176.reuse, R182, R16 ;  /* 0x000000b6b010723c */ /* 0x040fe20000041810 */
[----:B------:R-:W-:Y:S07]  /*c8a0*/  LDSM.16.M88.4 R180, [R216+0x4500] ;  /* 0x00450000d8b4783b */ /* 0x000fee0000000200 */
[-C--:B-----5:R-:W-:Y:S08]  /*c8b0*/  HMMA.16816.F32.BF16 R20, R176, R152.reuse, R20 ;  /* 0x00000098b014723c */ /* 0x0a0ff00000041814 */
[C---:B------:R-:W-:Y:S08]  /*c8c0*/  HMMA.16816.F32.BF16 R24, R184.reuse, R152, R24 ;  /* 0x00000098b818723c */ /* 0x040ff00000041818 */
[-C--:B------:R-:W-:Y:S08]  /*c8d0*/  HMMA.16816.F32.BF16 R28, R184, R154.reuse, R28 ;  /* 0x0000009ab81c723c */ /* 0x080ff0000004181c */
[C---:B------:R-:W-:Y:S01]  /*c8e0*/  HMMA.16816.F32.BF16 R32, R176.reuse, R154, R32 ;  /* 0x0000009ab020723c */ /* 0x040fe20000041820 */
[----:B------:R-:W1:Y:S07]  /*c8f0*/  LDSM.16.M88.4 R152, [R217+0x8900] ;  /* 0x00890000d998783b */ /* 0x000e6e0000000200 */
[-C--:B---3--:R-:W-:Y:S08]  /*c900*/  HMMA.16816.F32.BF16 R36, R176, R188.reuse, R36 ;  /* 0x000000bcb024723c */ /* 0x088ff00000041824 */
[C---:B------:R-:W-:Y:S08]  /*c910*/  HMMA.16816.F32.BF16 R40, R184.reuse, R188, R40 ;  /* 0x000000bcb828723c */ /* 0x040ff00000041828 */
[-C--:B------:R-:W-:Y:S01]  /*c920*/  HMMA.16816.F32.BF16 R44, R184, R190.reuse, R44 ;  /* 0x000000beb82c723c */ /* 0x080fe2000004182c */
[----:B------:R-:W-:Y:S07]  /*c930*/  LDSM.16.M88.4 R184, [R206] ;  /* 0x00000000ceb8783b */ /* 0x000fee0000000200 */
[----:B------:R-:W-:Y:S01]  /*c940*/  HMMA.16816.F32.BF16 R48, R176, R190, R48 ;  /* 0x000000beb030723c */ /* 0x000fe20000041830 */
[----:B------:R-:W3:Y:S07]  /*c950*/  LDSM.16.M88.4 R176, [R216+0x4100] ;  /* 0x00410000d8b0783b */ /* 0x000eee0000000200 */
[-C--:B--2---:R-:W-:Y:S01]  /*c960*/  HMMA.16816.F32.BF16 R4, R160, R192.reuse, R4 ;  /* 0x000000c0a004723c */ /* 0x084fe20000041804 */
[----:B------:R-:W-:Y:S07]  /*c970*/  LDSM.16.M88.4 R188, [R213+0x9900] ;  /* 0x00990000d5bc783b */ /* 0x000fee0000000200 */
[C---:B------:R-:W-:Y:S08]  /*c980*/  HMMA.16816.F32.BF16 R8, R196.reuse, R192, R8 ;  /* 0x000000c0c408723c */ /* 0x040ff00000041808 */
[-C--:B------:R-:W-:Y:S08]  /*c990*/  HMMA.16816.F32.BF16 R12, R196, R194.reuse, R12 ;  /* 0x000000c2c40c723c */ /* 0x080ff0000004180c */
[C---:B------:R-:W-:Y:S01]  /*c9a0*/  HMMA.16816.F32.BF16 R16, R160.reuse, R194, R16 ;  /* 0x000000c2a010723c */ /* 0x040fe20000041810 */
[----:B------:R-:W-:Y:S07]  /*c9b0*/  LDSM.16.M88.4 R192, [R205] ;  /* 0x00000000cdc0783b */ /* 0x000fee0000000200 */
[-C--:B------:R-:W-:Y:S08]  /*c9c0*/  HMMA.16816.F32.BF16 R20, R160, R156.reuse, R20 ;  /* 0x0000009ca014723c */ /* 0x080ff00000041814 */
        /* <DEDUP_REMOVED lines=8> */
[----:B------:R-:W4:Y:S01]  /*ca50*/  LDSM.16.M88.4 R160, [R204] ;  /* 0x00000000cca0783b */ /* 0x000f220000000200 */
[----:B------:R-:W-:Y:S06]  /*ca60*/  DEPBAR.LE SB0, 0x0 ;  /* 0x000080000000791a */ /* 0x000fec0000000000 */
[-C--:B-1----:R-:W-:Y:S01]  /*ca70*/  HMMA.16816.F32.BF16 R4, R152, R168.reuse, R4 ;  /* 0x000000a89804723c */ /* 0x082fe20000041804 */
[----:B------:R-:W-:Y:S07]  /*ca80*/  BAR.SYNC.DEFER_BLOCKING 0x0 ;  /* 0x0000000000007b1d */ /* 0x000fee0000010000 */
[C---:B------:R-:W-:Y:S08]  /*ca90*/  HMMA.16816.F32.BF16 R8, R172.reuse, R168, R8 ;  /* 0x000000a8ac08723c */ /* 0x040ff00000041808 */
[-C--:B------:R-:W-:Y:S08]  /*caa0*/  HMMA.16816.F32.BF16 R12, R172, R170.reuse, R12 ;  /* 0x000000aaac0c723c */ /* 0x080ff0000004180c */
[C---:B------:R-:W-:Y:S08]  /*cab0*/  HMMA.16816.F32.BF16 R16, R152.reuse, R170, R16 ;  /* 0x000000aa9810723c */ /* 0x040ff00000041810 */
[-C--:B---3--:R-:W-:Y:S08]  /*cac0*/  HMMA.16816.F32.BF16 R20, R152, R176.reuse, R20 ;  /* 0x000000b09814723c */ /* 0x088ff00000041814 */
        /* <DEDUP_REMOVED lines=15> */
[-C--:B----4-:R-:W-:Y:S08]  /*cbc0*/  HMMA.16816.F32.BF16 R36, R156, R160.reuse, R36 ;  /* 0x000000a09c24723c */ /* 0x090ff00000041824 */
[C---:B------:R-:W-:Y:S08]  /*cbd0*/  HMMA.16816.F32.BF16 R40, R188.reuse, R160, R40 ;  /* 0x000000a0bc28723c */ /* 0x040ff00000041828 */
[-C--:B------:R-:W-:Y:S08]  /*cbe0*/  HMMA.16816.F32.BF16 R44, R188, R162.reuse, R44 ;  /* 0x000000a2bc2c723c */ /* 0x080ff0000004182c */
[----:B------:R-:W-:Y:S01]  /*cbf0*/  HMMA.16816.F32.BF16 R48, R156, R162, R48 ;  /* 0x000000a29c30723c */ /* 0x000fe20000041830 */
[----:B------:R-:W-:-:S07]  /*cc00*/  @!P0 BRA `(.L_x_434) ;  /* 0x000002e000008947 */ /* 0x000fce0003800000 */
[----:B------:R-:W-:Y:S02]  /*cc10*/  IADD3 R152, R230, -0x1, RZ ;  /* 0xffffffffe6987810 */ /* 0x000fe40007ffe0ff */
[----:B------:R-:W-:Y:S02]  /*cc20*/  ISETP.GE.AND P1, PT, R236, 0x1, PT ;  /* 0x00000001ec00780c */ /* 0x000fe40003f26270 */
[----:B------:R-:W-:Y:S01]  /*cc30*/  SHF.R.S32.HI R3, RZ, 0x1f, R152 ;  /* 0x0000001fff037819 */ /* 0x000fe20000011498 */
[C---:B------:R-:W-:Y:S04]  /*cc40*/  IMAD.WIDE.U32 R160, R152.reuse, c[0x0][0x1e0], RZ ;  /* 0x0000780098a07a25 */ /* 0x040fe800078e00ff */
        /* <DEDUP_REMOVED lines=28> */
[----:B------:R-:W-:Y:S01]  /*ce10*/  @P0 IMAD.X R151, R3, 0x1, R229, P2 ;  /* 0x0000000103970824 */ /* 0x000fe200010e06e5 */
[C---:B------:R-:W-:Y:S04]  /*ce20*/  @P0 LEA R160, P2, R152.reuse, c[0x0][0x1c8], 0x1 ;  /* 0x0000720098a00a11 */ /* 0x040fe800078408ff */
[----:B------:R-:W-:Y:S02]  /*ce30*/  @P0 LEA.HI.X R161, R152, c[0x0][0x1cc], R151, 0x1, P2 ;  /* 0x0000730098a10a11 */ /* 0x000fe400010f0c97 */
[----:B------:R-:W-:Y:S03]  /*ce40*/  @P0 IADD3 R152, P2, R149, R234, RZ ;  /* 0x000000ea95980210 */ /* 0x000fe60007f5e0ff */
[----:B------:R1:W-:Y:S02]  /*ce50*/  @P0 LDGSTS.E.BYPASS.LTC128B.128 [R218+0x2d00], [R160.64], !P6 ;  /* 0x02d00000a0da0fae */ /* 0x0003e4000f101d4a */
[----:B------:R-:W-:Y:S01]  /*ce60*/  @P0 IMAD.X R151, R3, 0x1, R232, P2 ;  /* 0x0000000103970824 */ /* 0x000fe200010e06e8 */
        /* <DEDUP_REMOVED lines=8> */
.L_x_434:
[----:B------:R-:W-:Y:S01]  /*cef0*/  PLOP3.LUT P1, PT, PT, PT, UP2, 0x80, 0x0 ;  /* 0x000000000000781c */ /* 0x000fe20003f2f028 */
[----:B------:R-:W0:Y:S01]  /*cf00*/  LDGDEPBAR ;  /* 0x00000000000079af */ /* 0x000e220000000000 */
[----:B------:R-:W-:Y:S01]  /*cf10*/  PLOP3.LUT P0, PT, PT, PT, UP2, 0x80, 0x0 ;  /* 0x000000000000781c */ /* 0x000fe20003f0f028 */
[----:B-1----:R-:W-:Y:S02]  /*cf20*/  IMAD.MOV.U32 R160, RZ, RZ, R222 ;  /* 0x000000ffffa07224 */ /* 0x002fe400078e00de */
[----:B------:R-:W-:Y:S04]  /*cf30*/  IMAD R166, R230, -0x30, RZ ;  /* 0xffffffd0e6a67824 */ /* 0x000fe800078e02ff */
[----:B------:R-:W-:Y:S01]  /*cf40*/  IMAD.IADD R157, R166, 0x1, -R223 ;  /* 0x00000001a69d7824 */ /* 0x000fe200078e0adf */
        /* <DEDUP_REMOVED lines=9> */
[--C-:B-1----:R-:W-:Y:S02]  /*cfe0*/  IMAD.IADD R165, R159, 0x1, R3.reuse ;  /* 0x000000019fa57824 */ /* 0x102fe400078e0203 */
        /* <DEDUP_REMOVED lines=16> */
.L_x_437:
[----:B------:R-:W-:Y:S04]  /*d0f0*/  MOV R3, c[0x0][0x32c] ;  /* 0x0000cb0000037a02 */ /* 0x000fe80000000f00 */
[----:B------:R-:W-:Y:S11]  /*d100*/  ISETP.NE.AND P0, PT, R3, 0x1, PT ;  /* 0x000000010300780c */ /* 0x000ff60003f05270 */
[----:B------:R-:W-:Y:S02]  /*d110*/  @!UPT UIADD3 URZ, URZ, URZ, URZ ;  /* 0x0000003f3f3ff290 */ /* 0x000fe4000fffe03f */
[----:B------:R-:W-:Y:S05]  /*d120*/  @P0 IMAD.HI.U32 R3, R152, c[0x0][0x330], RZ ;  /* 0x0000cc0098030a27 */ /* 0x000fea00078e00ff */
[----:B------:R-:W-:Y:S02]  /*d130*/  @P0 SHF.R.U32.HI R152, RZ, c[0x0][0x334], R3 ;  /* 0x0000cd00ff980a19 */ /* 0x000fe40000011603 */
.L_x_438:
[----:B------:R-:W-:Y:S05]  /*d140*/  BSYNC B0 ;  /* 0x0000000000007941 */ /* 0x000fea0003800000 */
.L_x_436:
[----:B------:R-:W-:Y:S05]  /*d150*/  IMAD R154, R152, c[0x0][0x32c], R157 ;  /* 0x0000cb00989a7a24 */ /* 0x000fea00078e029d */
[----:B------:R-:W-:Y:S02]  /*d160*/  IADD3 R152, R154, c[0x0][0x32c], RZ ;  /* 0x0000cb009a987a10 */ /* 0x000fe40007ffe0ff */
[----:B------:R-:W-:Y:S02]  /*d170*/  IMNMX R163, R163, R154, !PT ;  /* 0x0000009aa3a37217 */ /* 0x000fe40007800200 */
[----:B------:R-:W-:Y:S02]  /*d180*/  IMNMX R165, R165, R152, PT ;  /* 0x00000098a5a57217 */ /* 0x000fe40003800200 */
.L_x_435:
        /* <DEDUP_REMOVED lines=19> */
.L_x_441:
[----:B------:R-:W-:Y:S04]  /*d2c0*/  MOV R3, c[0x0][0x32c] ;  /* 0x0000cb0000037a02 */ /* 0x000fe80000000f00 */
[----:B------:R-:W-:Y:S11]  /*d2d0*/  ISETP.NE.AND P0, PT, R3, 0x1, PT ;  /* 0x000000010300780c */ /* 0x000ff60003f05270 */
[----:B------:R-:W-:Y:S02]  /*d2e0*/  @!UPT UIADD3 URZ, URZ, URZ, URZ ;  /* 0x0000003f3f3ff290 */ /* 0x000fe4000fffe03f */
[----:B------:R-:W-:Y:S05]  /*d2f0*/  @P0 IMAD.HI.U32 R3, R152, c[0x0][0x330], RZ ;  /* 0x0000cc0098030a27 */ /* 0x000fea00078e00ff */
[----:B------:R-:W-:Y:S02]  /*d300*/  @P0 SHF.R.U32.HI R152, RZ, c[0x0][0x334], R3 ;  /* 0x0000cd00ff980a19 */ /* 0x000fe40000011603 */
.L_x_442:
[----:B------:R-:W-:Y:S05]  /*d310*/  BSYNC B0 ;  /* 0x0000000000007941 */ /* 0x000fea0003800000 */
.L_x_440:
[----:B------:R-:W-:Y:S05]  /*d320*/  IMAD R152, R152, c[0x0][0x32c], R157 ;  /* 0x0000cb0098987a24 */ /* 0x000fea00078e029d */
[----:B------:R-:W-:Y:S02]  /*d330*/  IADD3 R3, R152, c[0x0][0x32c], RZ ;  /* 0x0000cb0098037a10 */ /* 0x000fe40007ffe0ff */
[----:B------:R-:W-:Y:S02]  /*d340*/  IMNMX R161, R161, R152, !PT ;  /* 0x00000098a1a17217 */ /* 0x000fe40007800200 */
[----:B------:R-:W-:Y:S02]  /*d350*/  IMNMX R162, R162, R3, PT ;  /* 0x00000003a2a27217 */ /* 0x000fe40003800200 */
.L_x_439:
[C---:B------:R-:W-:Y:S02]  /*d360*/  ISETP.GE.AND P0, PT, R166.reuse, 0x2, PT ;  /* 0x00000002a600780c */ /* 0x040fe40003f06270 */
[C---:B------:R-:W-:Y:S02]  /*d370*/  ISETP.GE.AND P1, PT, R166.reuse, 0x9, PT ;  /* 0x00000009a600780c */ /* 0x040fe40003f26270 */
[----:B------:R-:W-:Y:S02]  /*d380*/  P2R R155, PR, RZ, 0x1 ;  /* 0x00000001ff9b7803 */ /* 0x000fe40000000000 */
[----:B------:R-:W-:Y:S02]  /*d390*/  ISETP.GT.AND P0, PT, R163, 0x1, !P0 ;  /* 0x00000001a300780c */ /* 0x000fe40004704270 */
[----:B------:R-:W-:Y:S02]  /*d3a0*/  P2R R154, PR, RZ, 0x2 ;  /* 0x00000002ff9a7803 */ /* 0x000fe40000000000 */
[----:B------:R-:W-:Y:S02]  /*d3b0*/  ISETP.LT.OR P0, PT, R165, 0x2, P0 ;  /* 0x00000002a500780c */ /* 0x000fe40000701670 */
[C---:B------:R-:W-:Y:S02]  /*d3c0*/  ISETP.GE.AND P2, PT, R166.reuse, 0x1, PT ;  /* 0x00000001a600780c */ /* 0x040fe40003f46270 */
[----:B------:R-:W-:Y:S02]  /*d3d0*/  FSEL R156, R5, -INF , !P0 ;  /* 0xff800000059c7808 */ /* 0x000fe40004000000 */
[----:B------:R-:W-:Y:S02]  /*d3e0*/  ISETP.GT.AND P0, PT, R163, 0x8, !P1 ;  /* 0x00000008a300780c */ /* 0x000fe40004f04270 */
[----:B------:R-:W-:Y:S02]  /*d3f0*/  ISETP.GE.AND P1, PT, R166, 0xa, PT ;  /* 0x0000000aa600780c */ /* 0x000fe40003f26270 */
[----:B------:R-:W-:Y:S02]  /*d400*/  ISETP.LT.OR P0, PT, R165, 0x9, P0 ;  /* 0x00000009a500780c */ /* 0x000fe40000701670 */
[----:B------:R-:W-:Y:S02]  /*d410*/  P2R R153, PR, RZ, 0x2 ;  /* 0x00000002ff997803 */ /* 0x000fe40000000000 */
[----:B------:R-:W-:Y:S02]  /*d420*/  FSEL R152, R16, -INF , !P0 ;  /* 0xff80000010987808 */ /* 0x000fe40004000000 */
[----:B------:R-:W-:Y:S02]  /*d430*/  ISETP.GT.AND P0, PT, R163, 0x9, !P1 ;  /* 0x00000009a300780c */ /* 0x000fe40004f04270 */
[C---:B------:R-:W-:Y:S02]  /*d440*/  ISETP.GE.AND P1, PT, R166.reuse, 0x11, PT ;  /* 0x00000011a600780c */ /* 0x040fe40003f26270 */
[----:B------:R-:W-:Y:S02]  /*d450*/  ISETP.LT.OR P0, PT, R165, 0xa, P0 ;  /* 0x0000000aa500780c */ /* 0x000fe40000701670 */
[----:B------:R-:W-:Y:S02]  /*d460*/  P2R R151, PR, RZ, 0x2 ;  /* 0x00000002ff977803 */ /* 0x000fe40000000000 */
[----:B------:R-:W-:Y:S02]  /*d470*/  FSEL R16, R17, -INF , !P0 ;  /* 0xff80000011107808 */ /* 0x000fe40004000000 */
[----:B------:R-:W-:Y:S02]  /*d480*/  ISETP.GT.AND P0, PT, R163, 0x10, !P1 ;  /* 0x00000010a300780c */ /* 0x000fe40004f04270 */
[----:B------:R-:W-:Y:S02]  /*d490*/  ISETP.GE.AND P1, PT, R166, 0x12, PT ;  /* 0x00000012a600780c */ /* 0x000fe40003f26270 */
[----:B------:R-:W-:Y:S02]  /*d4a0*/  ISETP.LT.OR P0, PT, R165, 0x11, P0 ;  /* 0x00000011a500780c */ /* 0x000fe40000701670 */
[----:B------:R-:W-:Y:S02]  /*d4b0*/  P2R R149, PR, RZ, 0x2 ;  /* 0x00000002ff957803 */ /* 0x000fe40000000000 */
[----:B------:R-:W-:Y:S02]  /*d4c0*/  FSEL R164, R20, -INF , !P0 ;  /* 0xff80000014a47808 */ /* 0x000fe40004000000 */
[----:B------:R-:W-:Y:S01]  /*d4d0*/  ISETP.GT.AND P0, PT, R163, 0x11, !P1 ;  /* 0x00000011a300780c */ /* 0x000fe20004f04270 */
[----:B------:R-:W1:Y:S01]  /*d4e0*/  SHFL.IDX PT, R20, R160, 0x2, 0x1c1f ;  /* 0x005c1f00a0147f89 */ /* 0x000e6200000e0000 */
[C---:B------:R-:W-:Y:S02]  /*d4f0*/  ISETP.GE.AND P1, PT, R166.reuse, 0x19, PT ;  /* 0x00000019a600780c */ /* 0x040fe40003f26270 */
[----:B------:R-:W-:Y:S04]  /*d500*/  ISETP.LT.OR P0, PT, R165, 0x12, P0 ;  /* 0x00000012a500780c */ /* 0x000fe80000701670 */
[----:B------:R-:W-:Y:S02]  /*d510*/  FSEL R198, R21, -INF , !P0 ;  /* 0xff80000015c67808 */ /* 0x000fe40004000000 */
[----:B------:R-:W-:Y:S02]  /*d520*/  ISETP.GT.AND P0, PT, R163, 0x18, !P1 ;  /* 0x00000018a300780c */ /* 0x000fe40004f04270 */
[----:B------:R-:W-:Y:S02]  /*d530*/  P2R R21, PR, RZ, 0x2 ;  /* 0x00000002ff157803 */ /* 0x000fe40000000000 */
[----:B------:R-:W-:Y:S02]  /*d540*/  ISETP.LT.OR P0, PT, R165, 0x19, P0 ;  /* 0x00000019a500780c */ /* 0x000fe40000701670 */
[----:B------:R-:W-:Y:S02]  /*d550*/  ISETP.GE.AND P1, PT, R166, 0x1a, PT ;  /* 0x0000001aa600780c */ /* 0x000fe40003f26270 */
[----:B------:R-:W-:Y:S02]  /*d560*/  FSEL R174, R32, -INF , !P0 ;  /* 0xff80000020ae7808 */ /* 0x000fe40004000000 */
[----:B------:R-:W-:Y:S02]  /*d570*/  ISETP.GT.AND P0, PT, R163, 0x19, !P1 ;  /* 0x00000019a300780c */ /* 0x000fe40004f04270 */
[----:B------:R-:W-:Y:S02]  /*d580*/  P2R R17, PR, RZ, 0x2 ;  /* 0x00000002ff117803 */ /* 0x000fe40000000000 */
[----:B------:R-:W-:Y:S02]  /*d590*/  ISETP.LT.OR P0, PT, R165, 0x1a, P0 ;  /* 0x0000001aa500780c */ /* 0x000fe40000701670 */
[C---:B------:R-:W-:Y:S02]  /*d5a0*/  ISETP.GE.AND P1, PT, R166.reuse, 0x21, PT ;  /* 0x00000021a600780c */ /* 0x040fe40003f26270 */
[----:B------:R-:W-:Y:S02]  /*d5b0*/  FSEL R194, R33, -INF , !P0 ;  /* 0xff80000021c27808 */ /* 0x000fe40004000000 */
[----:B------:R-:W-:Y:S02]  /*d5c0*/  ISETP.GT.AND P0, PT, R163, 0x20, !P1 ;  /* 0x00000020a300780c */ /* 0x000fe40004f04270 */
[----:B------:R-:W-:Y:S02]  /*d5d0*/  P2R R5, PR, RZ, 0x2 ;  /* 0x00000002ff057803 */ /* 0x000fe40000000000 */
[----:B------:R-:W-:Y:S02]  /*d5e0*/  ISETP.LT.OR P0, PT, R165, 0x21, P0 ;  /* 0x00000021a500780c */ /* 0x000fe40000701670 */
[----:B------:R-:W-:Y:S02]  /*d5f0*/  ISETP.GE.AND P1, PT, R166, 0x22, PT ;  /* 0x00000022a600780c */ /* 0x000fe40003f26270 */
[----:B------:R-:W-:Y:S01]  /*d600*/  FSEL R180, R36, -INF , !P0 ;  /* 0xff80000024b47808 */ /* 0x000fe20004000000 */
[--C-:B-1----:R-:W-:Y:S01]  /*d610*/  IMAD.IADD R36, R158, 0x1, R20.reuse ;  /* 0x000000019e247824 */ /* 0x102fe200078e0214 */
[----:B------:R-:W-:Y:S02]  /*d620*/  ISETP.GT.AND P0, PT, R163, 0x21, !P1 ;  /* 0x00000021a300780c */ /* 0x000fe40004f04270 */
[----:B------:R-:W-:Y:S02]  /*d630*/  P2R R3, PR, RZ, 0x2 ;  /* 0x00000002ff037803 */ /* 0x000fe40000000000 */
[----:B------:R-:W-:Y:S02]  /*d640*/  ISETP.LT.OR P0, PT, R165, 0x22, P0 ;  /* 0x00000022a500780c */ /* 0x000fe40000701670 */
[----:B------:R-:W-:Y:S02]  /*d650*/  ISETP.GE.AND P1, PT, R166, 0x29, PT ;  /* 0x00000029a600780c */ /* 0x000fe40003f26270 */
[----:B------:R-:W-:Y:S01]  /*d660*/  FSEL R177, R37, -INF , !P0 ;  /* 0xff80000025b17808 */ /* 0x000fe20004000000 */
[----:B------:R-:W-:Y:S01]  /*d670*/  IMAD.IADD R37, R159, 0x1, R20 ;  /* 0x000000019f257824 */ /* 0x000fe200078e0214 */
[----:B------:R-:W-:Y:S02]  /*d680*/  ISETP.GT.AND P0, PT, R163, 0x28, !P1 ;  /* 0x00000028a300780c */ /* 0x000fe40004f04270 */
[----:B------:R-:W-:Y:S02]  /*d690*/  P2R R33, PR, RZ, 0x4 ;  /* 0x00000004ff217803 */ /* 0x000fe40000000000 */
[----:B------:R-:W-:Y:S04]  /*d6a0*/  ISETP.LT.OR P0, PT, R165, 0x29, P0 ;  /* 0x00000029a500780c */ /* 0x000fe80000701670 */
[----:B------:R-:W-:Y:S02]  /*d6b0*/  FSEL R173, R48, -INF , !P0 ;  /* 0xff80000030ad7808 */ /* 0x000fe40004000000 */
[----:B------:R-:W-:Y:S04]  /*d6c0*/  ISETP.GT.AND P0, PT, R163, RZ, !P2 ;  /* 0x000000ffa300720c */ /* 0x000fe80005704270 */
[----:B------:R-:W-:Y:S04]  /*d6d0*/  ISETP.LT.OR P0, PT, R165, 0x1, P0 ;  /* 0x00000001a500780c */ /* 0x000fe80000701670 */
[----:B------:R-:W-:Y:S02]  /*d6e0*/  FSEL R4, R4, -INF , !P0 ;  /* 0xff80000004047808 */ /* 0x000fe40004000000 */
[----:B------:R-:W-:Y:S04]  /*d6f0*/  ISETP.GE.AND P0, PT, R166, 0x2a, PT ;  /* 0x0000002aa600780c */ /* 0x000fe80003f06270 */
[----:B------:R-:W-:Y:S04]  /*d700*/  ISETP.GT.AND P2, PT, R163, 0x29, !P0 ;  /* 0x00000029a300780c */ /* 0x000fe80004744270 */
[----:B------:R-:W-:Y:S04]  /*d710*/  ISETP.LT.OR P2, PT, R165, 0x2a, P2 ;  /* 0x0000002aa500780c */ /* 0x000fe80001741670 */
[----:B------:R-:W-:Y:S02]  /*d720*/  FSEL R170, R49, -INF , !P2 ;  /* 0xff80000031aa7808 */ /* 0x000fe40005000000 */
[----:B------:R-:W-:Y:S11]  /*d730*/  PLOP3.LUT P2, PT, PT, PT, UP1, 0x40, 0x0 ;  /* 0x000000000000781c */ /* 0x000ff60003f4e818 */
[----:B------:R-:W-:Y:S02]  /*d740*/  @!UPT UIADD3 URZ, URZ, URZ, URZ ;  /* 0x0000003f3f3ff290 */ /* 0x000fe4000fffe03f */
        /* <DEDUP_REMOVED lines=15> */
.L_x_445:
[----:B------:R-:W-:Y:S04]  /*d840*/  MOV R20, c[0x0][0x32c] ;  /* 0x0000cb0000147a02 */ /* 0x000fe80000000f00 */
[----:B------:R-:W-:Y:S11]  /*d850*/  ISETP.NE.AND P2, PT, R20, 0x1, PT ;  /* 0x000000011400780c */ /* 0x000ff60003f45270 */
[----:B------:R-:W-:Y:S02]  /*d860*/  @!UPT UIADD3 URZ, URZ, URZ, URZ ;  /* 0x0000003f3f3ff290 */ /* 0x000fe4000fffe03f */
[----:B------:R-:W-:Y:S05]  /*d870*/  @P2 IMAD.HI.U32 R20, R32, c[0x0][0x330], RZ ;  /* 0x0000cc0020142a27 */ /* 0x000fea00078e00ff */
[----:B------:R-:W-:Y:S02]  /*d880*/  @P2 SHF.R.U32.HI R32, RZ, c[0x0][0x334], R20 ;  /* 0x0000cd00ff202a19 */ /* 0x000fe40000011614 */
.L_x_446:
[----:B------:R-:W-:Y:S05]  /*d890*/  BSYNC B0 ;  /* 0x0000000000007941 */ /* 0x000fea0003800000 */
.L_x_444:
[----:B------:R-:W-:Y:S05]  /*d8a0*/  IMAD R49, R32, c[0x0][0x32c], R157 ;  /* 0x0000cb0020317a24 */ /* 0x000fea00078e029d */
[----:B------:R-:W-:Y:S02]  /*d8b0*/  IADD3 R20, R49, c[0x0][0x32c], RZ ;  /* 0x0000cb0031147a10 */ /* 0x000fe40007ffe0ff */
[----:B------:R-:W-:Y:S02]  /*d8c0*/  IMNMX R36, R36, R49, !PT ;  /* 0x0000003124247217 */ /* 0x000fe40007800200 */
[----:B------:R-:W-:Y:S02]  /*d8d0*/  IMNMX R37, R37, R20, PT ;  /* 0x0000001425257217 */ /* 0x000fe40003800200 */
.L_x_443:
[----:B------:R-:W-:Y:S02]  /*d8e0*/  ISETP.NE.AND P2, PT, R154, RZ, PT ;  /* 0x000000ff9a00720c */ /* 0x000fe40003f45270 */
[----:B------:R-:W-:Y:S02]  /*d8f0*/  P2R R165, PR, RZ, 0x40 ;  /* 0x00000040ffa57803 */ /* 0x000fe40000000000 */
[----:B------:R-:W-:Y:S02]  /*d900*/  ISETP.GT.AND P2, PT, R161, 0x8, !P2 ;  /* 0x00000008a100780c */ /* 0x000fe40005744270 */
[----:B------:R-:W-:Y:S02]  /*d910*/  ISETP.NE.AND P6, PT, R21, RZ, PT ;  /* 0x000000ff1500720c */ /* 0x000fe40003fc5270 */
[----:B------:R-:W-:Y:S02]  /*d920*/  ISETP.LT.OR P2, PT, R162, 0x9, P2 ;  /* 0x00000009a200780c */ /* 0x000fe40001741670 */
[----:B------:R-:W-:Y:S02]  /*d930*/  P2R R163, PR, RZ, 0x20 ;  /* 0x00000020ffa37803 */ /* 0x000fe40000000000 */
[----:B------:R-:W-:Y:S02]  /*d940*/  FSEL R20, R18, -INF , !P2 ;  /* 0xff80000012147808 */ /* 0x000fe40005000000 */
[----:B------:R-:W-:Y:S02]  /*d950*/  ISETP.NE.AND P2, PT, R153, RZ, PT ;  /* 0x000000ff9900720c */ /* 0x000fe40003f45270 */
[----:B------:R-:W-:Y:S02]  /*d960*/  ISETP.NE.AND P5, PT, R17, RZ, PT ;  /* 0x000000ff1100720c */ /* 0x000fe40003fa5270 */
[----:B------:R-:W-:Y:S02]  /*d970*/  ISETP.GT.AND P2, PT, R161, 0x9, !P2 ;  /* 0x00000009a100780c */ /* 0x000fe40005744270 */
[----:B------:R-:W-:Y:S02]  /*d980*/  P2R R49, PR, RZ, 0x10 ;  /* 0x00000010ff317803 */ /* 0x000fe40000000000 */
[C---:B------:R-:W-:Y:S02]  /*d990*/  ISETP.LT.OR P2, PT, R162.reuse, 0xa, P2 ;  /* 0x0000000aa200780c */ /* 0x040fe40001741670 */
[----:B------:R-:W-:Y:S02]  /*d9a0*/  ISETP.NE.AND P4, PT, R5, RZ, PT ;  /* 0x000000ff0500720c */ /* 0x000fe40003f85270 */
[----:B------:R-:W-:Y:S02]  /*d9b0*/  FSEL R18, R19, -INF , !P2 ;  /* 0xff80000013127808 */ /* 0x000fe40005000000 */
[----:B------:R-:W-:Y:S02]  /*d9c0*/  ISETP.NE.AND P2, PT, R151, RZ, PT ;  /* 0x000000ff9700720c */ /* 0x000fe40003f45270 */
[----:B------:R-:W-:Y:S02]  /*d9d0*/  P2R R48, PR, RZ, 0x8 ;  /* 0x00000008ff307803 */ /* 0x000fe40000000000 */
[----:B------:R-:W-:Y:S02]  /*d9e0*/  ISETP.GT.AND P2, PT, R161, 0x10, !P2 ;  /* 0x00000010a100780c */ /* 0x000fe40005744270 */
[----:B------:R-:W-:Y:S02]  /*d9f0*/  ISETP.NE.AND P3, PT, R3, RZ, PT ;  /* 0x000000ff0300720c */ /* 0x000fe40003f65270 */
[----:B------:R-:W-:Y:S02]  /*da00*/  ISETP.LT.OR P2, PT, R162, 0x11, P2 ;  /* 0x00000011a200780c */ /* 0x000fe40001741670 */
[----:B------:R-:W-:Y:S02]  /*da10*/  P2R R19, PR, RZ, 0x40 ;  /* 0x00000040ff137803 */ /* 0x000fe40000000000 */
[----:B------:R-:W-:Y:S02]  /*da20*/  FSEL R172, R22, -INF , !P2 ;  /* 0xff80000016ac7808 */ /* 0x000fe40005000000 */
[----:B------:R-:W-:Y:S04]  /*da30*/  ISETP.NE.AND P2, PT, R149, RZ, PT ;  /* 0x000000ff9500720c */ /* 0x000fe80003f45270 */
[----:B------:R-:W-:Y:S04]  /*da40*/  ISETP.GT.AND P2, PT, R161, 0x11, !P2 ;  /* 0x00000011a100780c */ /* 0x000fe80005744270 */
[C---:B------:R-:W-:Y:S04]  /*da50*/  ISETP.LT.OR P2, PT, R162.reuse, 0x12, P2 ;  /* 0x00000012a200780c */ /* 0x040fe80001741670 */
[----:B------:R-:W-:Y:S02]  /*da60*/  FSEL R196, R23, -INF , !P2 ;  /* 0xff80000017c47808 */ /* 0x000fe40005000000 */
[----:B------:R-:W-:Y:S02]  /*da70*/  ISETP.GT.AND P2, PT, R161, 0x18, !P6 ;  /* 0x00000018a100780c */ /* 0x000fe40007744270 */
[----:B------:R-:W-:Y:S02]  /*da80*/  ISETP.NE.AND P6, PT, R33, RZ, PT ;  /* 0x000000ff2100720c */ /* 0x000fe40003fc5270 */
[----:B------:R-:W-:Y:S04]  /*da90*/  ISETP.LT.OR P2, PT, R162, 0x19, P2 ;  /* 0x00000019a200780c */ /* 0x000fe80001741670 */
[----:B------:R-:W-:Y:S02]  /*daa0*/  FSEL R182, R34, -INF , !P2 ;  /* 0xff80000022b67808 */ /* 0x000fe40005000000 */
[----:B------:R-:W-:Y:S04]  /*dab0*/  ISETP.GT.AND P2, PT, R161, 0x19, !P5 ;  /* 0x00000019a100780c */ /* 0x000fe80006f44270 */
[C---:B------:R-:W-:Y:S04]  /*dac0*/  ISETP.LT.OR P2, PT, R162.reuse, 0x1a, P2 ;  /* 0x0000001aa200780c */ /* 0x040fe80001741670 */
[----:B------:R-:W-:Y:S02]  /*dad0*/  FSEL R192, R35, -INF , !P2 ;  /* 0xff80000023c07808 */ /* 0x000fe40005000000 */
[C---:B------:R-:W-:Y:S04]  /*dae0*/  ISETP.GT.AND P2, PT, R161.reuse, 0x20, !P4 ;  /* 0x00000020a100780c */ /* 0x040fe80006744270 */
[----:B------:R-:W-:Y:S04]  /*daf0*/  ISETP.LT.OR P2, PT, R162, 0x21, P2 ;  /* 0x00000021a200780c */ /* 0x000fe80001741670 */
[----:B------:R-:W-:Y:S02]  /*db00*/  FSEL R178, R38, -INF , !P2 ;  /* 0xff80000026b27808 */ /* 0x000fe40005000000 */
[----:B------:R-:W-:Y:S04]  /*db10*/  ISETP.GT.AND P2, PT, R161, 0x21, !P3 ;  /* 0x00000021a100780c */ /* 0x000fe80005f44270 */
[C---:B------:R-:W-:Y:S04]  /*db20*/  ISETP.LT.OR P2, PT, R162.reuse, 0x22, P2 ;  /* 0x00000022a200780c */ /* 0x040fe80001741670 */
[----:B------:R-:W-:Y:S02]  /*db30*/  FSEL R176, R39, -INF , !P2 ;  /* 0xff80000027b07808 */ /* 0x000fe40005000000 */
[----:B------:R-:W-:Y:S04]  /*db40*/  ISETP.NE.AND P2, PT, R155, RZ, PT ;  /* 0x000000ff9b00720c */ /* 0x000fe80003f45270 */
[----:B------:R-:W-:Y:S04]  /*db50*/  ISETP.GT.AND P2, PT, R161, 0x1, !P2 ;  /* 0x00000001a100780c */ /* 0x000fe80005744270 */
[C---:B------:R-:W-:Y:S04]  /*db60*/  ISETP.LT.OR P2, PT, R162.reuse, 0x2, P2 ;  /* 0x00000002a200780c */ /* 0x040fe80001741670 */
[----:B------:R-:W-:Y:S02]  /*db70*/  FSEL R32, R7, -INF , !P2 ;  /* 0xff80000007207808 */ /* 0x000fe40005000000 */
[C---:B------:R-:W-:Y:S04]  /*db80*/  ISETP.GT.AND P2, PT, R161.reuse, RZ, !P6 ;  /* 0x000000ffa100720c */ /* 0x040fe80007744270 */
[----:B------:R-:W-:Y:S04]  /*db90*/  ISETP.LT.OR P2, PT, R162, 0x1, P2 ;  /* 0x00000001a200780c */ /* 0x000fe80001741670 */
[----:B------:R-:W-:Y:S02]  /*dba0*/  FSEL R6, R6, -INF , !P2 ;  /* 0xff80000006067808 */ /* 0x000fe40005000000 */
[C---:B------:R-:W-:Y:S04]  /*dbb0*/  ISETP.GT.AND P2, PT, R161.reuse, 0x28, !P1 ;  /* 0x00000028a100780c */ /* 0x040fe80004f44270 */
[----:B------:R-:W-:Y:S04]  /*dbc0*/  ISETP.LT.OR P2, PT, R162, 0x29, P2 ;  /* 0x00000029a200780c */ /* 0x000fe80001741670 */
[----:B------:R-:W-:Y:S02]  /*dbd0*/  FSEL R168, R50, -INF , !P2 ;  /* 0xff80000032a87808 */ /* 0x000fe40005000000 */
[----:B------:R-:W-:Y:S04]  /*dbe0*/  ISETP.GT.AND P2, PT, R161, 0x29, !P0 ;  /* 0x00000029a100780c */ /* 0x000fe80004744270 */
[----:B------:R-:W-:Y:S04]  /*dbf0*/  ISETP.LT.OR P2, PT, R162, 0x2a, P2 ;  /* 0x0000002aa200780c */ /* 0x000fe80001741670 */
[----:B------:R-:W-:Y:S02]  /*dc00*/  FSEL R166, R51, -INF , !P2 ;  /* 0xff80000033a67808 */ /* 0x000fe40005000000 */
[----:B------:R-:W-:Y:S02]  /*dc10*/  ISETP.GT.AND P2, PT, R36, RZ, !P6 ;  /* 0x000000ff2400720c */ /* 0x000fe40007744270 */
[----:B------:R-:W-:Y:S02]  /*dc20*/  ISETP.NE.AND P6, PT, R19, RZ, PT ;  /* 0x000000ff1300720c */ /* 0x000fe40003fc5270 */
[----:B------:R-:W-:Y:S04]  /*dc30*/  ISETP.LT.OR P2, PT, R37, 0x1, P2 ;  /* 0x000000012500780c */ /* 0x000fe80001741670 */
[----:B------:R-:W-:Y:S02]  /*dc40*/  FSEL R7, R8, -INF , !P2 ;  /* 0xff80000008077808 */ /* 0x000fe40005000000 */
[----:B------:R-:W-:Y:S04]  /*dc50*/  ISETP.NE.AND P2, PT, R155, RZ, PT ;  /* 0x000000ff9b00720c */ /* 0x000fe80003f45270 */
[----:B------:R-:W-:Y:S04]  /*dc60*/  ISETP.GT.AND P2, PT, R36, 0x1, !P2 ;  /* 0x000000012400780c */ /* 0x000fe80005744270 */
[----:B------:R-:W-:Y:S04]  /*dc70*/  ISETP.LT.OR P2, PT, R37, 0x2, P2 ;  /* 0x000000022500780c */ /* 0x000fe80001741670 */
[----:B------:R-:W-:Y:S02]  /*dc80*/  FSEL R22, R9, -INF , !P2 ;  /* 0xff80000009167808 */ /* 0x000fe40005000000 */
[----:B------:R-:W-:Y:S01]  /*dc90*/  ISETP.NE.AND P2, PT, R154, RZ, PT ;  /* 0x000000ff9a00720c */ /* 0x000fe20003f45270 */
[----:B------:R-:W1:Y:S03]  /*dca0*/  SHFL.IDX PT, R9, R160, 0x3, 0x1c1f ;  /* 0x007c1f00a0097f89 */ /* 0x000e6600000e0000 */
[----:B------:R-:W-:Y:S04]  /*dcb0*/  ISETP.GT.AND P2, PT, R36, 0x8, !P2 ;  /* 0x000000082400780c */ /* 0x000fe80005744270 */
[----:B------:R-:W-:Y:S04]  /*dcc0*/  ISETP.LT.OR P2, PT, R37, 0x9, P2 ;  /* 0x000000092500780c */ /* 0x000fe80001741670 */
[----:B------:R-:W-:Y:S02]  /*dcd0*/  FSEL R12, R12, -INF , !P2 ;  /* 0xff8000000c0c7808 */ /* 0x000fe40005000000 */
[----:B------:R-:W-:Y:S04]  /*dce0*/  ISETP.NE.AND P2, PT, R153, RZ, PT ;  /* 0x000000ff9900720c */ /* 0x000fe80003f45270 */
[----:B------:R-:W-:Y:S04]  /*dcf0*/  ISETP.GT.AND P2, PT, R36, 0x9, !P2 ;  /* 0x000000092400780c */ /* 0x000fe80005744270 */
[----:B------:R-:W-:Y:S01]  /*dd00*/  ISETP.LT.OR P2, PT, R37, 0xa, P2 ;  /* 0x0000000a2500780c */ /* 0x000fe20001741670 */
[--C-:B-1----:R-:W-:Y:S03]  /*dd10*/  IMAD.IADD R159, R159, 0x1, R9.reuse ;  /* 0x000000019f9f7824 */ /* 0x102fe600078e0209 */
[----:B------:R-:W-:Y:S01]  /*dd20*/  FSEL R8, R13, -INF , !P2 ;  /* 0xff8000000d087808 */ /* 0x000fe20005000000 */
[----:B------:R-:W-:Y:S01]  /*dd30*/  IMAD.IADD R158, R158, 0x1, R9 ;  /* 0x000000019e9e7824 */ /* 0x000fe200078e0209 */
        /* <DEDUP_REMOVED lines=47> */
.L_x_449:
[----:B------:R-:W-:Y:S04]  /*e030*/  MOV R9, c[0x0][0x32c] ;  /* 0x0000cb0000097a02 */ /* 0x000fe80000000f00 */
[----:B------:R-:W-:Y:S11]  /*e040*/  ISETP.NE.AND P2, PT, R9, 0x1, PT ;  /* 0x000000010900780c */ /* 0x000ff60003f45270 */
[----:B------:R-:W-:Y:S02]  /*e050*/  @!UPT UIADD3 URZ, URZ, URZ, URZ ;  /* 0x0000003f3f3ff290 */ /* 0x000fe4000fffe03f */
[----:B------:R-:W-:Y:S05]  /*e060*/  @P2 IMAD.HI.U32 R9, R24, c[0x0][0x330], RZ ;  /* 0x0000cc0018092a27 */ /* 0x000fea00078e00ff */
[----:B------:R-:W-:Y:S02]  /*e070*/  @P2 SHF.R.U32.HI R24, RZ, c[0x0][0x334], R9 ;  /* 0x0000cd00ff182a19 */ /* 0x000fe40000011609 */
.L_x_450:
[----:B------:R-:W-:Y:S05]  /*e080*/  BSYNC B0 ;  /* 0x0000000000007941 */ /* 0x000fea0003800000 */
.L_x_448:
[----:B------:R-:W-:Y:S05]  /*e090*/  IMAD R157, R24, c[0x0][0x32c], R157 ;  /* 0x0000cb00189d7a24 */ /* 0x000fea00078e029d */
[----:B------:R-:W-:Y:S02]  /*e0a0*/  IADD3 R24, R157, c[0x0][0x32c], RZ ;  /* 0x0000cb009d187a10 */ /* 0x000fe40007ffe0ff */
[----:B------:R-:W-:Y:S02]  /*e0b0*/  IMNMX R158, R158, R157, !PT ;  /* 0x0000009d9e9e7217 */ /* 0x000fe40007800200 */
[----:B------:R-:W-:Y:S02]  /*e0c0*/  IMNMX R159, R159, R24, PT ;  /* 0x000000189f9f7217 */ /* 0x000fe40003800200 */
.L_x_447:
[----:B------:R-:W-:Y:S01]  /*e0d0*/  ISETP.NE.AND P2, PT, R33, RZ, PT ;  /* 0x000000ff2100720c */ /* 0x000fe20003f45270 */
[----:B------:R-:W-:Y:S01]  /*e0e0*/  LDSM.16.MT88.4 R36, [R214+0xd00] ;  /* 0x000d0000d624783b */ /* 0x000fe20000004200 */
[C---:B------:R-:W-:Y:S02]  /*e0f0*/  ISETP.GT.AND P1, PT, R158.reuse, 0x28, !P1 ;  /* 0x000000289e00780c */ /* 0x040fe40004f24270 */
[----:B------:R-:W-:Y:S02]  /*e100*/  ISETP.GT.AND P2, PT, R158, RZ, !P2 ;  /* 0x000000ff9e00720c */ /* 0x000fe40005744270 */
[C---:B------:R-:W-:Y:S02]  /*e110*/  ISETP.LT.OR P1, PT, R159.reuse, 0x29, P1 ;  /* 0x000000299f00780c */ /* 0x040fe40000f21670 */
[----:B------:R-:W-:Y:S02]  /*e120*/  ISETP.LT.OR P2, PT, R159, 0x1, P2 ;  /* 0x000000019f00780c */ /* 0x000fe40001741670 */
[----:B------:R-:W-:Y:S02]  /*e130*/  FSEL R46, R46, -INF , !P1 ;  /* 0xff8000002e2e7808 */ /* 0x000fe40004800000 */
[----:B------:R-:W-:Y:S02]  /*e140*/  FSEL R13, R10, -INF , !P2 ;  /* 0xff8000000a0d7808 */ /* 0x000fe40005000000 */
[----:B------:R-:W-:Y:S02]  /*e150*/  ISETP.NE.AND P2, PT, R155, RZ, PT ;  /* 0x000000ff9b00720c */ /* 0x000fe40003f45270 */
[C---:B------:R-:W-:Y:S02]  /*e160*/  ISETP.GT.AND P0, PT, R158.reuse, 0x29, !P0 ;  /* 0x000000299e00780c */ /* 0x040fe40004704270 */
[----:B------:R-:W-:Y:S02]  /*e170*/  ISETP.GT.AND P2, PT, R158, 0x1, !P2 ;  /* 0x000000019e00780c */ /* 0x000fe40005744270 */
[C---:B------:R-:W-:Y:S02]  /*e180*/  ISETP.LT.OR P0, PT, R159.reuse, 0x2a, P0 ;  /* 0x0000002a9f00780c */ /* 0x040fe40000701670 */
[----:B------:R-:W-:Y:S02]  /*e190*/  ISETP.LT.OR P2, PT, R159, 0x2, P2 ;  /* 0x000000029f00780c */ /* 0x000fe40001741670 */
[----:B------:R-:W-:Y:S02]  /*e1a0*/  FSEL R23, R47, -INF , !P0 ;  /* 0xff8000002f177808 */ /* 0x000fe40004000000 */
        /* <DEDUP_REMOVED lines=49> */
[----:B------:R-:W-:Y:S01]  /*e4c0*/  ISETP.GT.AND P2, PT, R158, 0x21, !P2 ;  /* 0x000000219e00780c */ /* 0x000fe20005744270 */
[----:B------:R-:W-:Y:S01]  /*e4d0*/  SHFL.BFLY PT, R149, R24, 0x2, 0x1f ;  /* 0x0c401f0018957f89 */ /* 0x000fe200000e0000 */
[----:B------:R-:W-:Y:S02]  /*e4e0*/  FMNMX.FTZ R3, R194, R3, !PT ;  /* 0x00000003c2037209 */ /* 0x000fe40007810000 */
[----:B------:R-:W-:Y:S02]  /*e4f0*/  ISETP.LT.OR P2, PT, R159, 0x22, P2 ;  /* 0x000000229f00780c */ /* 0x000fe40001741670 */
[----:B------:R-:W-:Y:S02]  /*e500*/  FMNMX.FTZ R10, R180, R3, !PT ;  /* 0x00000003b40a7209 */ /* 0x000fe40007810000 */
[----:B------:R-:W-:Y:S02]  /*e510*/  FSEL R49, R43, -INF , !P2 ;  /* 0xff8000002b317808 */ /* 0x000fe40005000000 */
[----:B------:R-:W-:Y:S04]  /*e520*/  FMNMX.FTZ R10, R177, R10, !PT ;  /* 0x0000000ab10a7209 */ /* 0x000fe80007810000 */
[----:B------:R-:W-:Y:S04]  /*e530*/  FMNMX.FTZ R3, R173, R10, !PT ;  /* 0x0000000aad037209 */ /* 0x000fe80007810000 */
[----:B------:R-:W-:Y:S02]  /*e540*/  FMNMX.FTZ R5, R170, R3, !PT ;  /* 0x00000003aa057209 */ /* 0x000fe40007810000 */
[----:B------:R-:W-:Y:S03]  /*e550*/  FMNMX.FTZ R3, R7, R2, !PT ;  /* 0x0000000207037209 */ /* 0x000fe60007810000 */
[----:B------:R-:W1:Y:S01]  /*e560*/  SHFL.BFLY PT, R10, R5, 0x2, 0x1f ;  /* 0x0c401f00050a7f89 */ /* 0x000e6200000e0000 */
[----:B------:R-:W-:Y:S04]  /*e570*/  FMNMX.FTZ R3, R22, R3, !PT ;  /* 0x0000000316037209 */ /* 0x000fe80007810000 */
[----:B------:R-:W-:Y:S04]  /*e580*/  FMNMX.FTZ R3, R12, R3, !PT ;  /* 0x000000030c037209 */ /* 0x000fe80007810000 */
[----:B------:R-:W-:Y:S04]  /*e590*/  FMNMX.FTZ R3, R8, R3, !PT ;  /* 0x0000000308037209 */ /* 0x000fe80007810000 */
[----:B------:R-:W-:Y:S04]  /*e5a0*/  FMNMX.FTZ R3, R184, R3, !PT ;  /* 0x00000003b8037209 */ /* 0x000fe80007810000 */
[----:B------:R-:W-:Y:S04]  /*e5b0*/  FMNMX.FTZ R3, R190, R3, !PT ;  /* 0x00000003be037209 */ /* 0x000fe80007810000 */
[----:B------:R-:W-:Y:S02]  /*e5c0*/  FMNMX.FTZ R3, R186, R3, !PT ;  /* 0x00000003ba037209 */ /* 0x000fe40007810000 */
[----:B-1----:R-:W-:Y:S02]  /*e5d0*/  FMNMX.FTZ R10, R5, R10, !PT ;  /* 0x0000000a050a7209 */ /* 0x002fe40007810000 */
[----:B------:R-:W-:Y:S02]  /*e5e0*/  FMNMX.FTZ R14, R188, R3, !PT ;  /* 0x00000003bc0e7209 */ /* 0x000fe40007810000 */
[----:B------:R-:W-:Y:S01]  /*e5f0*/  FMNMX.FTZ R149, R24, R149, !PT ;  /* 0x0000009518957209 */ /* 0x000fe20007810000 */
[----:B------:R-:W1:Y:S01]  /*e600*/  SHFL.BFLY PT, R151, R10, 0x1, 0x1f ;  /* 0x0c201f000a977f89 */ /* 0x000e6200000e0000 */
[----:B------:R-:W-:Y:S04]  /*e610*/  FMNMX.FTZ R3, R171, R14, !PT ;  /* 0x0000000eab037209 */ /* 0x000fe80007810000 */
[----:B------:R-:W-:Y:S03]  /*e620*/  FMNMX.FTZ R3, R50, R3, !PT ;  /* 0x0000000332037209 */ /* 0x000fe60007810000 */
[----:B------:R-:W2:Y:S01]  /*e630*/  SHFL.BFLY PT, R14, R149, 0x1, 0x1f ;  /* 0x0c201f00950e7f89 */ /* 0x000ea200000e0000 */
[----:B------:R-:W-:Y:S02]  /*e640*/  FMNMX.FTZ R24, R48, R3, !PT ;  /* 0x0000000330187209 */ /* 0x000fe40007810000 */
[----:B-1----:R-:W-:Y:S02]  /*e650*/  FMNMX.FTZ R151, R10, R151, !PT ;  /* 0x000000970a977209 */ /* 0x002fe40007810000 */
[----:B------:R-:W-:Y:S02]  /*e660*/  FMNMX.FTZ R10, R45, R24, !PT ;  /* 0x000000182d0a7209 */ /* 0x000fe40007810000 */
[C---:B------:R-:W-:Y:S01]  /*e670*/  FSETP.NEU.FTZ.AND P2, PT, R151.reuse, -INF , PT ;  /* 0xff8000009700780b */ /* 0x040fe20003f5d000 */
[----:B------:R-:W-:Y:S02]  /*e680*/  FMUL.FTZ R185, R151, c[0x0][0x2d0] ;  /* 0x0000b40097b97a20 */ /* 0x000fe40000410000 */
[----:B------:R-:W1:Y:S01]  /*e690*/  SHFL.BFLY PT, R3, R10, 0x2, 0x1f ;  /* 0x0c401f000a037f89 */ /* 0x000e6200000e0000 */
[----:B--2---:R-:W-:Y:S02]  /*e6a0*/  FMNMX.FTZ R149, R149, R14, !PT ;  /* 0x0000000e95957209 */ /* 0x004fe40007810000 */
[----:B------:R-:W-:Y:S02]  /*e6b0*/  FSEL R185, R185, RZ, P2 ;  /* 0x000000ffb9b97208 */ /* 0x000fe40001000000 */
[C---:B------:R-:W-:Y:S01]  /*e6c0*/  FSETP.NEU.FTZ.AND P1, PT, R149.reuse, -INF , PT ;  /* 0xff8000009500780b */ /* 0x040fe20003f3d000 */
[----:B------:R-:W-:Y:S02]  /*e6d0*/  FMUL.FTZ R181, R149, c[0x0][0x2d0] ;  /* 0x0000b40095b57a20 */ /* 0x000fe40000410000 */
[--C-:B------:R-:W-:Y:S01]  /*e6e0*/  FFMA.FTZ R154, R4, c[0x0][0x2d0], -R185.reuse ;  /* 0x0000b400049a7a23 */ /* 0x100fe200000108b9 */
[----:B------:R-:W-:Y:S01]  /*e6f0*/  FMNMX.FTZ R4, R13, R0, !PT ;  /* 0x000000000d047209 */ /* 0x000fe20007810000 */
[--C-:B------:R-:W-:Y:S01]  /*e700*/  FFMA.FTZ R157, R16, c[0x0][0x2d0], -R185.reuse ;  /* 0x0000b400109d7a23 */ /* 0x100fe200000108b9 */
[----:B------:R-:W-:Y:S01]  /*e710*/  FSEL R181, R181, RZ, P1 ;  /* 0x000000ffb5b57208 */ /* 0x000fe20000800000 */
[--C-:B------:R-:W-:Y:S01]  /*e720*/  FFMA.FTZ R153, R156, c[0x0][0x2d0], -R185.reuse ;  /* 0x0000b4009c997a23 */ /* 0x100fe200000108b9 */
[----:B------:R-:W-:Y:S01]  /*e730*/  FMNMX.FTZ R4, R11, R4, !PT ;  /* 0x000000040b047209 */ /* 0x000fe20007810000 */
[----:B------:R-:W-:Y:S01]  /*e740*/  FFMA.FTZ R152, R152, c[0x0][0x2d0], -R185 ;  /* 0x0000b40098987a23 */ /* 0x000fe200000108b9 */
[----:B------:R-:W-:Y:S01]  /*e750*/  MUFU.EX2 R154, R154 ;  /* 0x0000009a009a7308 */ /* 0x000fe20000000800 */
[--C-:B------:R-:W-:Y:S01]  /*e760*/  FFMA.FTZ R155, R6, c[0x0][0x2d0], -R181.reuse ;  /* 0x0000b400069b7a23 */ /* 0x100fe200000108b5 */
[----:B------:R-:W-:Y:S01]  /*e770*/  FMNMX.FTZ R4, R9, R4, !PT ;  /* 0x0000000409047209 */ /* 0x000fe20007810000 */
[--C-:B------:R-:W-:Y:S02]  /*e780*/  FFMA.FTZ R160, R18, c[0x0][0x2d0], -R181.reuse ;  /* 0x0000b40012a07a23 */ /* 0x100fe400000108b5 */
[----:B------:R-:W-:Y:S01]  /*e790*/  LDSM.16.MT88.4 R16, [R214+0x100] ;  /* 0x00010000d610783b */ /* 0x000fe20000004200 */
[----:B------:R-:W-:Y:S01]  /*e7a0*/  FMNMX.FTZ R4, R15, R4, !PT ;  /* 0x000000040f047209 */ /* 0x000fe20007810000 */
[--C-:B------:R-:W-:Y:S01]  /*e7b0*/  FFMA.FTZ R156, R32, c[0x0][0x2d0], -R181.reuse ;  /* 0x0000b400209c7a23 */ /* 0x100fe200000108b5 */
[----:B-1----:R-:W-:Y:S01]  /*e7c0*/  FMNMX.FTZ R10, R10, R3, !PT ;  /* 0x000000030a0a7209 */ /* 0x002fe20007810000 */
[----:B------:R-:W-:Y:S01]  /*e7d0*/  FFMA.FTZ R161, R20, c[0x0][0x2d0], -R181 ;  /* 0x0000b40014a17a23 */ /* 0x000fe200000108b5 */
[----:B------:R-:W-:Y:S01]  /*e7e0*/  FMNMX.FTZ R4, R195, R4, !PT ;  /* 0x00000004c3047209 */ /* 0x000fe20007810000 */
[----:B------:R-:W1:Y:S02]  /*e7f0*/  MUFU.EX2 R153, R153 ;  /* 0x0000009900997308 */ /* 0x000e640000000800 */
[----:B------:R-:W-:Y:S01]  /*e800*/  LDSM.16.MT88.4 R32, [R212+0x100] ;  /* 0x00010000d420783b */ /* 0x000fe20000004200 */
[----:B------:R-:W-:Y:S01]  /*e810*/  FFMA.FTZ R179, R194, c[0x0][0x2d0], -R185 ;  /* 0x0000b400c2b37a23 */ /* 0x000fe200000108b9 */
[----:B------:R-:W-:Y:S01]  /*e820*/  FMNMX.FTZ R4, R191, R4, !PT ;  /* 0x00000004bf047209 */ /* 0x000fe20007810000 */
[----:B------:R-:W-:Y:S02]  /*e830*/  FFMA.FTZ R183, R192, c[0x0][0x2d0], -R181 ;  /* 0x0000b400c0b77a23 */ /* 0x000fe400000108b5 */
[--C-:B------:R-:W-:Y:S01]  /*e840*/  FFMA.FTZ R164, R164, c[0x0][0x2d0], -R185.reuse ;  /* 0x0000b400a4a47a23 */ /* 0x100fe200000108b9 */
[----:B------:R-:W-:Y:S01]  /*e850*/  FMNMX.FTZ R4, R193, R4, !PT ;  /* 0x00000004c1047209 */ /* 0x000fe20007810000 */
[--C-:B------:R-:W-:Y:S01]  /*e860*/  FFMA.FTZ R169, R198, c[0x0][0x2d0], -R185.reuse ;  /* 0x0000b400c6a97a23 */ /* 0x100fe200000108b9 */
[----:B------:R-:W2:Y:S01]  /*e870*/  SHFL.BFLY PT, R3, R10, 0x1, 0x1f ;  /* 0x0c201f000a037f89 */ /* 0x000ea200000e0000 */
[----:B------:R-:W-:Y:S01]  /*e880*/  MUFU.EX2 R152, R152 ;  /* 0x0000009800987308 */ /* 0x000fe20000000800 */
[----:B------:R-:W-:Y:S01]  /*e890*/  FMNMX.FTZ R4, R41, R4, !PT ;  /* 0x0000000429047209 */ /* 0x000fe20007810000 */
[--C-:B------:R-:W-:Y:S02]  /*e8a0*/  FFMA.FTZ R174, R174, c[0x0][0x2d0], -R185.reuse ;  /* 0x0000b400aeae7a23 */ /* 0x100fe400000108b9 */
[--C-:B------:R-:W-:Y:S01]  /*e8b0*/  FFMA.FTZ R180, R180, c[0x0][0x2d0], -R185.reuse ;  /* 0x0000b400b4b47a23 */ /* 0x100fe200000108b9 */
[----:B------:R-:W-:Y:S01]  /*e8c0*/  FMNMX.FTZ R4, R51, R4, !PT ;  /* 0x0000000433047209 */ /* 0x000fe20007810000 */
[--C-:B------:R-:W-:Y:S02]  /*e8d0*/  FFMA.FTZ R177, R177, c[0x0][0x2d0], -R185.reuse ;  /* 0x0000b400b1b17a23 */ /* 0x100fe400000108b9 */
[--C-:B------:R-:W-:Y:S01]  /*e8e0*/  FFMA.FTZ R173, R173, c[0x0][0x2d0], -R185.reuse ;  /* 0x0000b400adad7a23 */ /* 0x100fe200000108b9 */
[----:B------:R-:W-:Y:S01]  /*e8f0*/  FMNMX.FTZ R5, R49, R4, !PT ;  /* 0x0000000431057209 */ /* 0x000fe20007810000 */
[----:B------:R-:W3:Y:S01]  /*e900*/  MUFU.EX2 R157, R157 ;  /* 0x0000009d009d7308 */ /* 0x000ee20000000800 */
[----:B------:R-:W-:Y:S02]  /*e910*/  FFMA.FTZ R185, R170, c[0x0][0x2d0], -R185 ;  /* 0x0000b400aab97a23 */ /* 0x000fe400000108b9 */
[----:B------:R-:W-:Y:S01]  /*e920*/  FMNMX.FTZ R6, R46, R5, !PT ;  /* 0x000000052e067209 */ /* 0x000fe20007810000 */
[--C-:B------:R-:W-:Y:S01]  /*e930*/  FFMA.FTZ R172, R172, c[0x0][0x2d0], -R181.reuse ;  /* 0x0000b400acac7a23 */ /* 0x100fe200000108b5 */
[----:B-1----:R-:W-:Y:S01]  /*e940*/  F2FP.BF16.PACK_AB R24, R153, R154 ;  /* 0x0000009a9918723e */ /* 0x002fe200000010ff */
[--C-:B------:R-:W-:Y:S01]  /*e950*/  FFMA.FTZ R175, R196, c[0x0][0x2d0], -R181.reuse ;  /* 0x0000b400c4af7a23 */ /* 0x100fe200000108b5 */
[----:B------:R-:W-:Y:S01]  /*e960*/  FMNMX.FTZ R4, R23, R6, !PT ;  /* 0x0000000617047209 */ /* 0x000fe20007810000 */
[--C-:B------:R-:W-:Y:S02]  /*e970*/  FFMA.FTZ R182, R182, c[0x0][0x2d0], -R181.reuse ;  /* 0x0000b400b6b67a23 */ /* 0x100fe400000108b5 */
[----:B------:R-:W-:Y:S01]  /*e980*/  MUFU.EX2 R155, R155 ;  /* 0x0000009b009b7308 */ /* 0x000fe20000000800 */
[--C-:B------:R-:W-:Y:S01]  /*e990*/  FFMA.FTZ R178, R178, c[0x0][0x2d0], -R181.reuse ;  /* 0x0000b400b2b27a23 */ /* 0x100fe200000108b5 */
[----:B------:R-:W1:Y:S01]  /*e9a0*/  SHFL.BFLY PT, R5, R4, 0x2, 0x1f ;  /* 0x0c401f0004057f89 */ /* 0x000e6200000e0000 */
[----:B--2---:R-:W-:Y:S01]  /*e9b0*/  FMNMX.FTZ R3, R10, R3, !PT ;  /* 0x000000030a037209 */ /* 0x004fe20007810000 */
[----:B------:R-:W-:Y:S03]  /*e9c0*/  FFMA.FTZ R168, R168, c[0x0][0x2d0], -R181 ;  /* 0x0000b400a8a87a23 */ /* 0x000fe600000108b5 */
[C---:B------:R-:W-:Y:S01]  /*e9d0*/  FSETP.NEU.FTZ.AND P0, PT, R3.reuse, -INF , PT ;  /* 0xff8000000300780b */ /* 0x040fe20003f1d000 */
[----:B------:R-:W-:Y:S02]  /*e9e0*/  FMUL.FTZ R47, R3, c[0x0][0x2d0] ;  /* 0x0000b400032f7a20 */ /* 0x000fe40000410000 */
[----:B------:R-:W2:Y:S03]  /*e9f0*/  MUFU.EX2 R156, R156 ;  /* 0x0000009c009c7308 */ /* 0x000ea60000000800 */
[----:B------:R-:W-:Y:S02]  /*ea00*/  FSEL R47, R47, RZ, P0 ;  /* 0x000000ff2f2f7208 */ /* 0x000fe40000000000 */
[----:B---3--:R-:W-:Y:S03]  /*ea10*/  F2FP.BF16.PACK_AB R26, R157, R152 ;  /* 0x000000989d1a723e */ /* 0x008fe600000010ff */
[--C-:B------:R-:W-:Y:S02]  /*ea20*/  FFMA.FTZ R158, R22, c[0x0][0x2d0], -R47.reuse ;  /* 0x0000b400169e7a23 */ /* 0x100fe4000001082f */
[--C-:B------:R-:W-:Y:S01]  /*ea30*/  FFMA.FTZ R159, R7, c[0x0][0x2d0], -R47.reuse ;  /* 0x0000b400079f7a23 */ /* 0x100fe2000001082f */
[----:B------:R-:W-:Y:S01]  /*ea40*/  FSEL R7, R151, RZ, P2 ;  /* 0x000000ff97077208 */ /* 0x000fe20001000000 */
[----:B------:R-:W-:Y:S01]  /*ea50*/  MUFU.EX2 R161, R161 ;  /* 0x000000a100a17308 */ /* 0x000fe20000000800 */
[--C-:B------:R-:W-:Y:S02]  /*ea60*/  FFMA.FTZ R163, R12, c[0x0][0x2d0], -R47.reuse ;  /* 0x0000b4000ca37a23 */ /* 0x100fe4000001082f */
[--C-:B------:R-:W-:Y:S01]  /*ea70*/  FFMA.FTZ R162, R8, c[0x0][0x2d0], -R47.reuse ;  /* 0x0000b40008a27a23 */ /* 0x100fe2000001082f */
[----:B-1----:R-:W-:Y:S01]  /*ea80*/  FMNMX.FTZ R5, R4, R5, !PT ;  /* 0x0000000504057209 */ /* 0x002fe20007810000 */
[----:B------:R-:W-:Y:S01]  /*ea90*/  FADD.FTZ R4, -R7, R150 ;  /* 0x0000009607047221 */ /* 0x000fe20000010100 */
[----:B------:R-:W-:Y:S01]  /*eaa0*/  FSEL R7, R149, RZ, P1 ;  /* 0x000000ff95077208 */ /* 0x000fe20000800000 */
[--C-:B------:R-:W-:Y:S02]  /*eab0*/  FFMA.FTZ R184, R184, c[0x0][0x2d0], -R47.reuse ;  /* 0x0000b400b8b87a23 */ /* 0x100fe4000001082f */
[----:B------:R-:W1:Y:S01]  /*eac0*/  SHFL.BFLY PT, R22, R5, 0x1, 0x1f ;  /* 0x0c201f0005167f89 */ /* 0x000e6200000e0000 */
[----:B------:R-:W-:Y:S01]  /*ead0*/  FMUL.FTZ R21, R4, c[0x0][0x2d0] ;  /* 0x0000b40004157a20 */ /* 0x000fe20000410000 */
[----:B------:R-:W3:Y:S01]  /*eae0*/  MUFU.EX2 R160, R160 ;  /* 0x000000a000a07308 */ /* 0x000ee20000000800 */
[----:B------:R-:W-:Y:S01]  /*eaf0*/  FADD.FTZ R4, -R7, R148 ;  /* 0x0000009407047221 */ /* 0x000fe20000010100 */
[----:B------:R-:W-:Y:S01]  /*eb00*/  FSEL R7, R3, RZ, P0 ;  /* 0x000000ff03077208 */ /* 0x000fe20000000000 */
[--C-:B------:R-:W-:Y:S01]  /*eb10*/  FFMA.FTZ R187, R190, c[0x0][0x2d0], -R47.reuse ;  /* 0x0000b400bebb7a23 */ /* 0x100fe2000001082f */
[----:B--2---:R-:W-:Y:S01]  /*eb20*/  F2FP.BF16.PACK_AB R25, R156, R155 ;  /* 0x0000009b9c19723e */ /* 0x004fe200000010ff */
[----:B------:R-:W-:Y:S02]  /*eb30*/  FMUL.FTZ R20, R4, c[0x0][0x2d0] ;  /* 0x0000b40004147a20 */ /* 0x000fe40000410000 */
[----:B------:R-:W-:Y:S02]  /*eb40*/  FADD.FTZ R2, -R7, R2 ;  /* 0x0000000207027221 */ /* 0x000fe40000010100 */
[--C-:B------:R-:W-:Y:S01]  /*eb50*/  FFMA.FTZ R186, R186, c[0x0][0x2d0], -R47.reuse ;  /* 0x0000b400baba7a23 */ /* 0x100fe2000001082f */
[----:B------:R-:W2:Y:S01]  /*eb60*/  MUFU.EX2 R21, R21 ;  /* 0x0000001500157308 */ /* 0x000ea20000000800 */
[----:B------:R-:W-:Y:S02]  /*eb70*/  FMUL.FTZ R6, R2, c[0x0][0x2d0] ;  /* 0x0000b40002067a20 */ /* 0x000fe40000410000 */
[----:B------:R-:W-:Y:S07]  /*eb80*/  FFMA.FTZ R189, R188, c[0x0][0x2d0], -R47 ;  /* 0x0000b400bcbd7a23 */ /* 0x000fee000001082f */
[----:B------:R-:W4:Y:S01]  /*eb90*/  MUFU.EX2 R20, R20 ;  /* 0x0000001400147308 */ /* 0x000f220000000800 */
[----:B-1----:R-:W-:Y:S02]  /*eba0*/  FMNMX.FTZ R22, R5, R22, !PT ;  /* 0x0000001605167209 */ /* 0x002fe40007810000 */
[----:B---3--:R-:W-:Y:S02]  /*ebb0*/  F2FP.BF16.PACK_AB R27, R160, R161 ;  /* 0x000000a1a01b723e */ /* 0x008fe400000010ff */
[C---:B------:R-:W-:Y:S01]  /*ebc0*/  FSETP.NEU.FTZ.AND P0, PT, R22.reuse, -INF , PT ;  /* 0xff8000001600780b */ /* 0x040fe20003f1d000 */
[C---:B------:R-:W-:Y:S03]  /*ebd0*/  FMUL.FTZ R44, R22.reuse, c[0x0][0x2d0] ;  /* 0x0000b400162c7a20 */ /* 0x040fe60000410000 */
[----:B------:R-:W-:Y:S01]  /*ebe0*/  FSEL R5, R22, RZ, P0 ;  /* 0x000000ff16057208 */ /* 0x000fe20000000000 */
[----:B------:R1:W3:Y:S01]  /*ebf0*/  MUFU.EX2 R2, R6 ;  /* 0x0000000600027308 */ /* 0x0002e20000000800 */
[----:B------:R-:W-:Y:S01]  /*ec00*/  FSEL R44, R44, RZ, P0 ;  /* 0x000000ff2c2c7208 */ /* 0x000fe20000000000 */
[----:B--2---:R-:W-:Y:S01]  /*ec10*/  FMUL.FTZ R4, R21, R144 ;  /* 0x0000009015047220 */ /* 0x004fe20000410000 */
[C---:B------:R-:W-:Y:S01]  /*ec20*/  ISETP.GT.AND P0, PT, R230.reuse, R219, PT ;  /* 0x000000dbe600720c */ /* 0x040fe20003f04270 */
[----:B------:R-:W-:Y:S01]  /*ec30*/  FADD.FTZ R5, -R5, R0 ;  /* 0x0000000005057221 */ /* 0x000fe20000010100 */
[----:B------:R-:W-:Y:S01]  /*ec40*/  IADD3 R230, R230, -0x1, RZ ;  /* 0xffffffffe6e67810 */ /* 0x000fe20007ffe0ff */
[--C-:B------:R-:W-:Y:S02]  /*ec50*/  FFMA.FTZ R167, R13, c[0x0][0x2d0], -R44.reuse ;  /* 0x0000b4000da77a23 */ /* 0x100fe4000001082c */
[--C-:B------:R-:W-:Y:S02]  /*ec60*/  FFMA.FTZ R150, R11, c[0x0][0x2d0], -R44.reuse ;  /* 0x0000b4000b967a23 */ /* 0x100fe4000001082c */
[----:B------:R-:W-:Y:S01]  /*ec70*/  MUFU.EX2 R159, R159 ;  /* 0x0000009f009f7308 */ /* 0x000fe20000000800 */
[--C-:B------:R-:W-:Y:S02]  /*ec80*/  FFMA.FTZ R165, R9, c[0x0][0x2d0], -R44.reuse ;  /* 0x0000b40009a57a23 */ /* 0x100fe4000001082c */
[--C-:B------:R-:W-:Y:S02]  /*ec90*/  FFMA.FTZ R148, R15, c[0x0][0x2d0], -R44.reuse ;  /* 0x0000b4000f947a23 */ /* 0x100fe4000001082c */
[----:B------:R-:W-:Y:S02]  /*eca0*/  FMUL.FTZ R0, R5, c[0x0][0x2d0] ;  /* 0x0000b40005007a20 */ /* 0x000fe40000410000 */
[C---:B------:R-:W-:Y:S02]  /*ecb0*/  FMUL.FTZ R5, R21.reuse, R145 ;  /* 0x0000009115057220 */ /* 0x040fe40000410000 */
[C---:B----4-:R-:W-:Y:S01]  /*ecc0*/  FMUL.FTZ R7, R20.reuse, R147 ;  /* 0x0000009314077220 */ /* 0x050fe20000410000 */
[----:B------:R-:W2:Y:S01]  /*ecd0*/  MUFU.EX2 R158, R158 ;  /* 0x0000009e009e7308 */ /* 0x000ea20000000800 */
[C---:B------:R-:W-:Y:S02]  /*ece0*/  FMUL.FTZ R100, R21.reuse, R100 ;  /* 0x0000006415647220 */ /* 0x040fe40000410000 */
[----:B------:R-:W-:Y:S02]  /*ecf0*/  FMUL.FTZ R101, R21, R101 ;  /* 0x0000006515657220 */ /* 0x000fe40000410000 */
[----:B-1----:R-:W-:Y:S02]  /*ed00*/  FMUL.FTZ R6, R20, R146 ;  /* 0x0000009214067220 */ /* 0x002fe40000410000 */
[--C-:B------:R-:W-:Y:S02]  /*ed10*/  FFMA.FTZ R190, R41, c[0x0][0x2d0], -R44.reuse ;  /* 0x0000b40029be7a23 */ /* 0x100fe4000001082c */
[----:B------:R-:W-:Y:S01]  /*ed20*/  LDSM.16.MT88.4 R40, [R212+0x500] ;  /* 0x00050000d428783b */ /* 0x000fe20000004200 */
[----:B------:R-:W-:Y:S01]  /*ed30*/  MUFU.EX2 R163, R163 ;  /* 0x000000a300a37308 */ /* 0x000fe20000000800 */
[--C-:B------:R-:W-:Y:S01]  /*ed40*/  FFMA.FTZ R192, R51, c[0x0][0x2d0], -R44.reuse ;  /* 0x0000b40033c07a23 */ /* 0x100fe2000001082c */
[-C--:B------:R-:W-:Y:S01]  /*ed50*/  HMMA.16816.F32.BF16 R4, R24, R16.reuse, R4 ;  /* 0x000000101804723c */ /* 0x080fe20000041804 */
[C---:B---3--:R-:W-:Y:S02]  /*ed60*/  FMUL.FTZ R8, R2.reuse, R140 ;  /* 0x0000008c02087220 */ /* 0x048fe40000410000 */
[C---:B------:R-:W-:Y:S02]  /*ed70*/  FMUL.FTZ R9, R2.reuse, R141 ;  /* 0x0000008d02097220 */ /* 0x040fe40000410000 */
[C---:B------:R-:W-:Y:S02]  /*ed80*/  FMUL.FTZ R12, R2.reuse, R136 ;  /* 0x00000088020c7220 */ /* 0x040fe40000410000 */
[----:B------:R-:W-:Y:S01]  /*ed90*/  FMUL.FTZ R13, R2, R137 ;  /* 0x00000089020d7220 */ /* 0x000fe20000410000 */
[----:B------:R-:W1:Y:S01]  /*eda0*/  MUFU.EX2 R162, R162 ;  /* 0x000000a200a27308 */ /* 0x000e620000000800 */
[----:B------:R-:W-:Y:S03]  /*edb0*/  FMUL.FTZ R102, R20, R102 ;  /* 0x0000006614667220 */ /* 0x000fe60000410000 */
[----:B--2---:R-:W-:Y:S01]  /*edc0*/  F2FP.BF16.PACK_AB R28, R158, R159 ;  /* 0x0000009f9e1c723e */ /* 0x004fe200000010ff */
[C---:B------:R-:W-:Y:S02]  /*edd0*/  FMUL.FTZ R103, R20.reuse, R103 ;  /* 0x0000006714677220 */ /* 0x040fe40000410000 */
[C---:B------:R-:W-:Y:S02]  /*ede0*/  FMUL.FTZ R104, R21.reuse, R104 ;  /* 0x0000006815687220 */ /* 0x040fe40000410000 */
[----:B------:R-:W-:Y:S01]  /*edf0*/  FMUL.FTZ R105, R21, R105 ;  /* 0x0000006915697220 */ /* 0x000fe20000410000 */
[----:B------:R-:W-:Y:S01]  /*ee00*/  MUFU.EX2 R167, R167 ;  /* 0x000000a700a77308 */ /* 0x000fe20000000800 */
[C---:B------:R-:W-:Y:S02]  /*ee10*/  FMUL.FTZ R106, R20.reuse, R106 ;  /* 0x0000006a146a7220 */ /* 0x040fe40000410000 */
[----:B------:R-:W-:Y:S02]  /*ee20*/  FMUL.FTZ R107, R20, R107 ;  /* 0x0000006b146b7220 */ /* 0x000fe40000410000 */
[C---:B------:R-:W-:Y:S02]  /*ee30*/  FMUL.FTZ R108, R2.reuse, R108 ;  /* 0x0000006c026c7220 */ /* 0x040fe40000410000 */
[----:B------:R-:W-:Y:S02]  /*ee40*/  FMUL.FTZ R109, R2, R109 ;  /* 0x0000006d026d7220 */ /* 0x000fe40000410000 */
[--C-:B------:R-:W-:Y:S01]  /*ee50*/  FFMA.FTZ R197, R49, c[0x0][0x2d0], -R44.reuse ;  /* 0x0000b40031c57a23 */ /* 0x100fe2000001082c */
[----:B------:R-:W2:Y:S01]  /*ee60*/  MUFU.EX2 R150, R150 ;  /* 0x0000009600967308 */ /* 0x000ea20000000800 */
[--C-:B------:R-:W-:Y:S02]  /*ee70*/  FFMA.FTZ R194, R46, c[0x0][0x2d0], -R44.reuse ;  /* 0x0000b4002ec27a23 */ /* 0x100fe4000001082c */
[----:B------:R-:W-:Y:S01]  /*ee80*/  FMUL.FTZ R112, R2, R112 ;  /* 0x0000007002707220 */ /* 0x000fe20000410000 */
[----:B-1----:R-:W-:Y:S01]  /*ee90*/  F2FP.BF16.PACK_AB R30, R162, R163 ;  /* 0x000000a3a21e723e */ /* 0x002fe200000010ff */
[----:B------:R-:W-:Y:S02]  /*eea0*/  FMUL.FTZ R113, R2, R113 ;  /* 0x0000007102717220 */ /* 0x000fe40000410000 */
[C---:B------:R-:W-:Y:S02]  /*eeb0*/  FMUL.FTZ R116, R21.reuse, R116 ;  /* 0x0000007415747220 */ /* 0x040fe40000410000 */
[C---:B------:R-:W-:Y:S01]  /*eec0*/  FMUL.FTZ R117, R21.reuse, R117 ;  /* 0x0000007515757220 */ /* 0x040fe20000410000 */
[----:B------:R-:W-:Y:S01]  /*eed0*/  MUFU.EX2 R165, R165 ;  /* 0x000000a500a57308 */ /* 0x000fe20000000800 */
[C---:B------:R-:W-:Y:S02]  /*eee0*/  FMUL.FTZ R118, R20.reuse, R118 ;  /* 0x0000007614767220 */ /* 0x040fe40000410000 */
[C---:B------:R-:W-:Y:S02]  /*eef0*/  FMUL.FTZ R119, R20.reuse, R119 ;  /* 0x0000007714777220 */ /* 0x040fe40000410000 */
[C---:B------:R-:W-:Y:S02]  /*ef00*/  FMUL.FTZ R120, R21.reuse, R120 ;  /* 0x0000007815787220 */ /* 0x040fe40000410000 */
[C---:B------:R-:W-:Y:S02]  /*ef10*/  FMUL.FTZ R121, R21.reuse, R121 ;  /* 0x0000007915797220 */ /* 0x040fe40000410000 */
[C---:B------:R-:W-:Y:S01]  /*ef20*/  FMUL.FTZ R122, R20.reuse, R122 ;  /* 0x0000007a147a7220 */ /* 0x040fe20000410000 */
[----:B------:R-:W1:Y:S01]  /*ef30*/  MUFU.EX2 R148, R148 ;  /* 0x0000009400947308 */ /* 0x000e620000000800 */
[----:B------:R-:W-:Y:S02]  /*ef40*/  FMUL.FTZ R123, R20, R123 ;  /* 0x0000007b147b7220 */ /* 0x000fe40000410000 */
[----:B------:R-:W-:Y:S01]  /*ef50*/  FMUL.FTZ R124, R2, R124 ;  /* 0x0000007c027c7220 */ /* 0x000fe20000410000 */
[----:B--2---:R-:W-:Y:S01]  /*ef60*/  F2FP.BF16.PACK_AB R29, R150, R167 ;  /* 0x000000a7961d723e */ /* 0x004fe200000010ff */
[----:B------:R-:W-:Y:S02]  /*ef70*/  FMUL.FTZ R125, R2, R125 ;  /* 0x0000007d027d7220 */ /* 0x000fe40000410000 */
[C---:B------:R-:W-:Y:S02]  /*ef80*/  FMUL.FTZ R128, R21.reuse, R128 ;  /* 0x0000008015807220 */ /* 0x040fe40000410000 */
[C---:B------:R-:W-:Y:S01]  /*ef90*/  FMUL.FTZ R129, R21.reuse, R129 ;  /* 0x0000008115817220 */ /* 0x040fe20000410000 */
[----:B------:R-:W2:Y:S01]  /*efa0*/  MUFU.EX2 R0, R0 ;  /* 0x0000000000007308 */ /* 0x000ea20000000800 */
        /* <DEDUP_REMOVED lines=8> */
[----:B-1----:R-:W-:Y:S01]  /*f030*/  F2FP.BF16.PACK_AB R31, R148, R165 ;  /* 0x000000a5941f723e */ /* 0x002fe200000010ff */
[C---:B------:R-:W-:Y:S02]  /*f040*/  FMUL.FTZ R57, R2.reuse, R57 ;  /* 0x0000003902397220 */ /* 0x040fe40000410000 */
[C---:B------:R-:W-:Y:S02]  /*f050*/  FMUL.FTZ R60, R2.reuse, R60 ;  /* 0x0000003c023c7220 */ /* 0x040fe40000410000 */
[----:B------:R-:W-:Y:S01]  /*f060*/  FMUL.FTZ R61, R2, R61 ;  /* 0x0000003d023d7220 */ /* 0x000fe20000410000 */
[----:B------:R-:W-:Y:S01]  /*f070*/  MUFU.EX2 R164, R164 ;  /* 0x000000a400a47308 */ /* 0x000fe20000000800 */
[C---:B------:R-:W-:Y:S02]  /*f080*/  FMUL.FTZ R64, R21.reuse, R64 ;  /* 0x0000004015407220 */ /* 0x040fe40000410000 */
[C---:B------:R-:W-:Y:S02]  /*f090*/  FMUL.FTZ R65, R21.reuse, R65 ;  /* 0x0000004115417220 */ /* 0x040fe40000410000 */
[C---:B--2---:R-:W-:Y:S02]  /*f0a0*/  FMUL.FTZ R10, R0.reuse, R142 ;  /* 0x0000008e000a7220 */ /* 0x044fe40000410000 */
[C---:B------:R-:W-:Y:S02]  /*f0b0*/  FMUL.FTZ R11, R0.reuse, R143 ;  /* 0x0000008f000b7220 */ /* 0x040fe40000410000 */
[C---:B------:R-:W-:Y:S01]  /*f0c0*/  FMUL.FTZ R110, R0.reuse, R110 ;  /* 0x0000006e006e7220 */ /* 0x040fe20000410000 */
[----:B------:R-:W-:Y:S01]  /*f0d0*/  MUFU.EX2 R169, R169 ;  /* 0x000000a900a97308 */ /* 0x000fe20000000800 */
[C---:B------:R-:W-:Y:S02]  /*f0e0*/  FMUL.FTZ R111, R0.reuse, R111 ;  /* 0x0000006f006f7220 */ /* 0x040fe40000410000 */
[C---:B------:R-:W-:Y:S01]  /*f0f0*/  FMUL.FTZ R114, R0.reuse, R114 ;  /* 0x0000007200727220 */ /* 0x040fe20000410000 */
[C---:B------:R-:W-:Y:S01]  /*f100*/  HMMA.16816.F32.BF16 R8, R28.reuse, R16, R8 ;  /* 0x000000101c08723c */ /* 0x040fe20000041808 */
[C---:B------:R-:W-:Y:S02]  /*f110*/  FMUL.FTZ R14, R0.reuse, R138 ;  /* 0x0000008a000e7220 */ /* 0x040fe40000410000 */
[C---:B------:R-:W-:Y:S02]  /*f120*/  FMUL.FTZ R15, R0.reuse, R139 ;  /* 0x0000008b000f7220 */ /* 0x040fe40000410000 */
[C---:B------:R-:W-:Y:S01]  /*f130*/  FMUL.FTZ R115, R0.reuse, R115 ;  /* 0x0000007300737220 */ /* 0x040fe20000410000 */
[----:B------:R-:W-:Y:S01]  /*f140*/  MUFU.EX2 R172, R172 ;  /* 0x000000ac00ac7308 */ /* 0x000fe20000000800 */
[C---:B------:R-:W-:Y:S02]  /*f150*/  FMUL.FTZ R126, R0.reuse, R126 ;  /* 0x0000007e007e7220 */ /* 0x040fe40000410000 */
[----:B------:R-:W-:Y:S01]  /*f160*/  FMUL.FTZ R127, R0, R127 ;  /* 0x0000007f007f7220 */ /* 0x000fe20000410000 */
[-C--:B------:R-:W-:Y:S02]  /*f170*/  HMMA.16816.F32.BF16 R12, R28, R18.reuse, R12 ;  /* 0x000000121c0c723c */ /* 0x080fe4000004180c */
[C---:B------:R-:W-:Y:S02]  /*f180*/  FMUL.FTZ R16, R2.reuse, R132 ;  /* 0x0000008402107220 */ /* 0x040fe40000410000 */
[----:B------:R-:W-:Y:S02]  /*f190*/  FMUL.FTZ R17, R2, R133 ;  /* 0x0000008502117220 */ /* 0x000fe40000410000 */
[C---:B------:R-:W-:Y:S01]  /*f1a0*/  FMUL.FTZ R58, R0.reuse, R58 ;  /* 0x0000003a003a7220 */ /* 0x040fe20000410000 */
[----:B------:R-:W-:Y:S01]  /*f1b0*/  MUFU.EX2 R175, R175 ;  /* 0x000000af00af7308 */ /* 0x000fe20000000800 */
[C---:B------:R-:W-:Y:S01]  /*f1c0*/  HMMA.16816.F32.BF16 R100, R24.reuse, R18, R100 ;  /* 0x000000121864723c */ /* 0x040fe20000041864 */
[C---:B------:R-:W-:Y:S03]  /*f1d0*/  FMUL.FTZ R59, R0.reuse, R59 ;  /* 0x0000003b003b7220 */ /* 0x040fe60000410000 */
[C---:B------:R-:W-:Y:S02]  /*f1e0*/  FMUL.FTZ R62, R0.reuse, R62 ;  /* 0x0000003e003e7220 */ /* 0x040fe40000410000 */
[C---:B------:R-:W-:Y:S02]  /*f1f0*/  FMUL.FTZ R63, R0.reuse, R63 ;  /* 0x0000003f003f7220 */ /* 0x040fe40000410000 */
[-C--:B------:R-:W-:Y:S01]  /*f200*/  HMMA.16816.F32.BF16 R104, R24, R32.reuse, R104 ;  /* 0x000000201868723c */ /* 0x080fe20000041868 */
[C---:B------:R-:W-:Y:S01]  /*f210*/  FMUL.FTZ R18, R0.reuse, R134 ;  /* 0x0000008600127220 */ /* 0x040fe20000410000 */
[----:B------:R-:W-:Y:S02]  /*f220*/  MUFU.EX2 R174, R174 ;  /* 0x000000ae00ae7308 */ /* 0x000fe40000000800 */
[----:B------:R-:W-:Y:S02]  /*f230*/  FMUL.FTZ R19, R0, R135 ;  /* 0x0000008700137220 */ /* 0x000fe40000410000 */
[C---:B------:R-:W-:Y:S02]  /*f240*/  FMUL.FTZ R66, R20.reuse, R66 ;  /* 0x0000004214427220 */ /* 0x040fe40000410000 */
[C---:B------:R-:W-:Y:S01]  /*f250*/  HMMA.16816.F32.BF16 R108, R28.reuse, R32, R108 ;  /* 0x000000201c6c723c */ /* 0x040fe2000004186c */
[C---:B------:R-:W-:Y:S03]  /*f260*/  FMUL.FTZ R67, R20.reuse, R67 ;  /* 0x0000004314437220 */ /* 0x040fe60000410000 */
[C---:B------:R-:W-:Y:S01]  /*f270*/  FMUL.FTZ R68, R21.reuse, R68 ;  /* 0x0000004415447220 */ /* 0x040fe20000410000 */
[----:B------:R-:W-:Y:S01]  /*f280*/  MUFU.EX2 R179, R179 ;  /* 0x000000b300b37308 */ /* 0x000fe20000000800 */
[C---:B------:R-:W-:Y:S02]  /*f290*/  FMUL.FTZ R69, R21.reuse, R69 ;  /* 0x0000004515457220 */ /* 0x040fe40000410000 */
[-C--:B------:R-:W-:Y:S01]  /*f2a0*/  HMMA.16816.F32.BF16 R112, R28, R34.reuse, R112 ;  /* 0x000000221c70723c */ /* 0x080fe20000041870 */
[C---:B------:R-:W-:Y:S03]  /*f2b0*/  FMUL.FTZ R70, R20.reuse, R70 ;  /* 0x0000004614467220 */ /* 0x040fe60000410000 */
[----:B------:R-:W-:Y:S02]  /*f2c0*/  FMUL.FTZ R71, R20, R71 ;  /* 0x0000004714477220 */ /* 0x000fe40000410000 */
[C---:B------:R-:W-:Y:S01]  /*f2d0*/  FMUL.FTZ R72, R2.reuse, R72 ;  /* 0x0000004802487220 */ /* 0x040fe20000410000 */
[----:B------:R-:W-:Y:S01]  /*f2e0*/  MUFU.EX2 R182, R182 ;  /* 0x000000b600b67308 */ /* 0x000fe20000000800 */
[C---:B------:R-:W-:Y:S01]  /*f2f0*/  HMMA.16816.F32.BF16 R116, R24.reuse, R34, R116 ;  /* 0x000000221874723c */ /* 0x040fe20000041874 */
[----:B------:R-:W1:Y:S03]  /*f300*/  LDSM.16.MT88.4 R32, [R212+0xd00] ;  /* 0x000d0000d420783b */ /* 0x000e660000004200 */
[----:B------:R-:W-:Y:S02]  /*f310*/  FMUL.FTZ R73, R2, R73 ;  /* 0x0000004902497220 */ /* 0x000fe40000410000 */
[C---:B------:R-:W-:Y:S02]  /*f320*/  FMUL.FTZ R74, R0.reuse, R74 ;  /* 0x0000004a004a7220 */ /* 0x040fe40000410000 */
[-C--:B------:R-:W-:Y:S01]  /*f330*/  HMMA.16816.F32.BF16 R120, R24, R36.reuse, R120 ;  /* 0x000000241878723c */ /* 0x080fe20000041878 */
[----:B------:R-:W-:Y:S01]  /*f340*/  FMUL.FTZ R75, R0, R75 ;  /* 0x0000004b004b7220 */ /* 0x000fe20000410000 */
[----:B------:R-:W-:Y:S02]  /*f350*/  MUFU.EX2 R183, R183 ;  /* 0x000000b700b77308 */ /* 0x000fe40000000800 */
[C---:B------:R-:W-:Y:S02]  /*f360*/  FMUL.FTZ R76, R2.reuse, R76 ;  /* 0x0000004c024c7220 */ /* 0x040fe40000410000 */
[----:B------:R-:W-:Y:S02]  /*f370*/  FMUL.FTZ R77, R2, R77 ;  /* 0x0000004d024d7220 */ /* 0x000fe40000410000 */
[C---:B------:R-:W-:Y:S01]  /*f380*/  HMMA.16816.F32.BF16 R124, R28.reuse, R36, R124 ;  /* 0x000000241c7c723c */ /* 0x040fe2000004187c */
[C---:B------:R-:W-:Y:S03]  /*f390*/  FMUL.FTZ R78, R0.reuse, R78 ;  /* 0x0000004e004e7220 */ /* 0x040fe60000410000 */
[----:B------:R-:W-:Y:S01]  /*f3a0*/  FMUL.FTZ R79, R0, R79 ;  /* 0x0000004f004f7220 */ /* 0x000fe20000410000 */
[----:B------:R-:W-:Y:S01]  /*f3b0*/  MUFU.EX2 R184, R184 ;  /* 0x000000b800b87308 */ /* 0x000fe20000000800 */
[C---:B------:R-:W-:Y:S02]  /*f3c0*/  FMUL.FTZ R80, R21.reuse, R80 ;  /* 0x0000005015507220 */ /* 0x040fe40000410000 */
[-C--:B------:R-:W-:Y:S01]  /*f3d0*/  HMMA.16816.F32.BF16 R16, R28, R38.reuse, R16 ;  /* 0x000000261c10723c */ /* 0x080fe20000041810 */
[C---:B------:R-:W-:Y:S03]  /*f3e0*/  FMUL.FTZ R81, R21.reuse, R81 ;  /* 0x0000005115517220 */ /* 0x040fe60000410000 */
[C---:B------:R-:W-:Y:S02]  /*f3f0*/  FMUL.FTZ R82, R20.reuse, R82 ;  /* 0x0000005214527220 */ /* 0x040fe40000410000 */
[C---:B------:R-:W-:Y:S01]  /*f400*/  FMUL.FTZ R83, R20.reuse, R83 ;  /* 0x0000005314537220 */ /* 0x040fe20000410000 */
[----:B------:R-:W2:Y:S01]  /*f410*/  MUFU.EX2 R187, R187 ;  /* 0x000000bb00bb7308 */ /* 0x000ea20000000800 */
[C---:B------:R-:W-:Y:S01]  /*f420*/  HMMA.16816.F32.BF16 R128, R24.reuse, R38, R128 ;  /* 0x000000261880723c */ /* 0x040fe20000041880 */
[----:B------:R-:W3:Y:S03]  /*f430*/  LDSM.16.MT88.4 R36, [R214+0x1900] ;  /* 0x00190000d624783b */ /* 0x000ee60000004200 */
[C---:B------:R-:W-:Y:S02]  /*f440*/  FMUL.FTZ R84, R21.reuse, R84 ;  /* 0x0000005415547220 */ /* 0x040fe40000410000 */
[----:B------:R-:W-:Y:S02]  /*f450*/  FMUL.FTZ R85, R21, R85 ;  /* 0x0000005515557220 */ /* 0x000fe40000410000 */
[C---:B------:R-:W-:Y:S01]  /*f460*/  FMUL.FTZ R86, R20.reuse, R86 ;  /* 0x0000005614567220 */ /* 0x040fe20000410000 */
[-C--:B-1----:R-:W-:Y:S01]  /*f470*/  HMMA.16816.F32.BF16 R52, R24, R32.reuse, R52 ;  /* 0x000000201834723c */ /* 0x082fe20000041834 */
[----:B------:R-:W-:Y:S02]  /*f480*/  MUFU.EX2 R186, R186 ;  /* 0x000000ba00ba7308 */ /* 0x000fe40000000800 */
[----:B------:R-:W-:Y:S02]  /*f490*/  FMUL.FTZ R87, R20, R87 ;  /* 0x0000005714577220 */ /* 0x000fe40000410000 */
[C---:B------:R-:W-:Y:S02]  /*f4a0*/  FMUL.FTZ R88, R2.reuse, R88 ;  /* 0x0000005802587220 */ /* 0x040fe40000410000 */
[----:B------:R-:W-:Y:S01]  /*f4b0*/  FMUL.FTZ R89, R2, R89 ;  /* 0x0000005902597220 */ /* 0x000fe20000410000 */
[C---:B------:R-:W-:Y:S01]  /*f4c0*/  HMMA.16816.F32.BF16 R56, R28.reuse, R32, R56 ;  /* 0x000000201c38723c */ /* 0x040fe20000041838 */
[C---:B------:R-:W-:Y:S02]  /*f4d0*/  FMUL.FTZ R90, R0.reuse, R90 ;  /* 0x0000005a005a7220 */ /* 0x040fe40000410000 */
[----:B------:R-:W1:Y:S01]  /*f4e0*/  MUFU.EX2 R189, R189 ;  /* 0x000000bd00bd7308 */ /* 0x000e620000000800 */
[----:B------:R-:W-:Y:S02]  /*f4f0*/  FMUL.FTZ R91, R0, R91 ;  /* 0x0000005b005b7220 */ /* 0x000fe40000410000 */
[--C-:B------:R-:W-:Y:S02]  /*f500*/  FFMA.FTZ R188, R195, c[0x0][0x2d0], -R44.reuse ;  /* 0x0000b400c3bc7a23 */ /* 0x100fe4000001082c */
[-C--:B------:R-:W-:Y:S01]  /*f510*/  HMMA.16816.F32.BF16 R60, R28, R34.reuse, R60 ;  /* 0x000000221c3c723c */ /* 0x080fe2000004183c */
[--C-:B------:R-:W-:Y:S03]  /*f520*/  FFMA.FTZ R191, R191, c[0x0][0x2d0], -R44.reuse ;  /* 0x0000b400bfbf7a23 */ /* 0x100fe6000001082c */
[--C-:B------:R-:W-:Y:S01]  /*f530*/  FFMA.FTZ R193, R193, c[0x0][0x2d0], -R44.reuse ;  /* 0x0000b400c1c17a23 */ /* 0x100fe2000001082c */
[----:B------:R-:W-:Y:S01]  /*f540*/  MUFU.EX2 R188, R188 ;  /* 0x000000bc00bc7308 */ /* 0x000fe20000000800 */
[----:B------:R-:W-:Y:S02]  /*f550*/  FFMA.FTZ R44, R23, c[0x0][0x2d0], -R44 ;  /* 0x0000b400172c7a23 */ /* 0x000fe4000001082c */
[C---:B------:R-:W-:Y:S01]  /*f560*/  HMMA.16816.F32.BF16 R64, R24.reuse, R34, R64 ;  /* 0x000000221840723c */ /* 0x040fe20000041840 */
[----:B------:R-:W4:Y:S03]  /*f570*/  LDSM.16.MT88.4 R32, [R212+0x1900] ;  /* 0x00190000d420783b */ /* 0x000f260000004200 */
[C---:B------:R-:W-:Y:S02]  /*f580*/  FMUL.FTZ R92, R2.reuse, R92 ;  /* 0x0000005c025c7220 */ /* 0x040fe40000410000 */
[----:B------:R-:W-:Y:S01]  /*f590*/  FMUL.FTZ R93, R2, R93 ;  /* 0x0000005d025d7220 */ /* 0x000fe20000410000 */
[----:B------:R-:W-:Y:S01]  /*f5a0*/  MUFU.EX2 R23, R44 ;  /* 0x0000002c00177308 */ /* 0x000fe20000000800 */
[-C--:B---3--:R-:W-:Y:S01]  /*f5b0*/  HMMA.16816.F32.BF16 R68, R24, R36.reuse, R68 ;  /* 0x000000241844723c */ /* 0x088fe20000041844 */
[C---:B------:R-:W-:Y:S03]  /*f5c0*/  FMUL.FTZ R94, R0.reuse, R94 ;  /* 0x0000005e005e7220 */ /* 0x040fe60000410000 */
[----:B------:R-:W-:Y:S02]  /*f5d0*/  FMUL.FTZ R95, R0, R95 ;  /* 0x0000005f005f7220 */ /* 0x000fe40000410000 */
[C---:B------:R-:W-:Y:S02]  /*f5e0*/  FMUL.FTZ R96, R21.reuse, R96 ;  /* 0x0000006015607220 */ /* 0x040fe40000410000 */
[C---:B------:R-:W-:Y:S01]  /*f5f0*/  HMMA.16816.F32.BF16 R72, R28.reuse, R36, R72 ;  /* 0x000000241c48723c */ /* 0x040fe20000041848 */
[----:B------:R-:W-:Y:S01]  /*f600*/  FMUL.FTZ R97, R21, R97 ;  /* 0x0000006115617220 */ /* 0x000fe20000410000 */
[----:B------:R-:W3:Y:S02]  /*f610*/  MUFU.EX2 R191, R191 ;  /* 0x000000bf00bf7308 */ /* 0x000ee40000000800 */
[C---:B------:R-:W-:Y:S02]  /*f620*/  FMUL.FTZ R98, R20.reuse, R98 ;  /* 0x0000006214627220 */ /* 0x040fe40000410000 */
[----:B------:R-:W-:Y:S02]  /*f630*/  FMUL.FTZ R99, R20, R99 ;  /* 0x0000006314637220 */ /* 0x000fe40000410000 */
[-C--:B------:R-:W-:Y:S01]  /*f640*/  HMMA.16816.F32.BF16 R76, R28, R38.reuse, R76 ;  /* 0x000000261c4c723c */ /* 0x080fe2000004184c */
[----:B------:R-:W-:Y:S03]  /*f650*/  FFMA.FTZ R195, R176, c[0x0][0x2d0], -R181 ;  /* 0x0000b400b0c37a23 */ /* 0x000fe600000108b5 */
[----:B------:R-:W-:Y:S01]  /*f660*/  FFMA.FTZ R176, R48, c[0x0][0x2d0], -R47 ;  /* 0x0000b40030b07a23 */ /* 0x000fe2000001082f */
[----:B------:R-:W-:Y:S01]  /*f670*/  MUFU.EX2 R193, R193 ;  /* 0x000000c100c17308 */ /* 0x000fe20000000800 */
[----:B------:R-:W-:Y:S02]  /*f680*/  FFMA.FTZ R181, R166, c[0x0][0x2d0], -R181 ;  /* 0x0000b400a6b57a23 */ /* 0x000fe400000108b5 */
[C---:B------:R-:W-:Y:S01]  /*f690*/  HMMA.16816.F32.BF16 R80, R24.reuse, R38, R80 ;  /* 0x000000261850723c */ /* 0x040fe20000041850 */
[----:B------:R-:W5:Y:S03]  /*f6a0*/  LDSM.16.MT88.4 R36, [R214+0x500] ;  /* 0x00050000d624783b */ /* 0x000f660000004200 */
[--C-:B------:R-:W-:Y:S02]  /*f6b0*/  FFMA.FTZ R166, R171, c[0x0][0x2d0], -R47.reuse ;  /* 0x0000b400aba67a23 */ /* 0x100fe4000001082f */
[--C-:B------:R-:W-:Y:S01]  /*f6c0*/  FFMA.FTZ R171, R50, c[0x0][0x2d0], -R47.reuse ;  /* 0x0000b40032ab7a23 */ /* 0x100fe2000001082f */
[----:B------:R-:W1:Y:S01]  /*f6d0*/  MUFU.EX2 R190, R190 ;  /* 0x000000be00be7308 */ /* 0x000e620000000800 */
[----:B------:R-:W-:Y:S01]  /*f6e0*/  FFMA.FTZ R47, R45, c[0x0][0x2d0], -R47 ;  /* 0x0000b4002d2f7a23 */ /* 0x000fe2000001082f */
[-C--:B----4-:R-:W-:Y:S01]  /*f6f0*/  HMMA.16816.F32.BF16 R84, R24, R32.reuse, R84 ;  /* 0x000000201854723c */ /* 0x090fe20000041854 */
[----:B------:R-:W-:Y:S02]  /*f700*/  LDSM.16.MT88.4 R48, [R212+0x1500] ;  /* 0x00150000d430783b */ /* 0x000fe40000004200 */
[----:B------:R-:W-:Y:S02]  /*f710*/  FFMA.FTZ R154, R21, R237, R154 ;  /* 0x000000ed159a7223 */ /* 0x000fe4000001009a */
[----:B------:R-:W-:Y:S02]  /*f720*/  FFMA.FTZ R155, R20, R235, R155 ;  /* 0x000000eb149b7223 */ /* 0x000fe4000001009b */
[----:B------:R-:W-:Y:S01]  /*f730*/  FFMA.FTZ R159, R2, R233, R159 ;  /* 0x000000e9029f7223 */ /* 0x000fe2000001009f */
[C---:B------:R-:W-:Y:S01]  /*f740*/  HMMA.16816.F32.BF16 R88, R28.reuse, R32, R88 ;  /* 0x000000201c58723c */ /* 0x040fe20000041858 */
[----:B------:R4:W-:Y:S03]  /*f750*/  MUFU.EX2 R185, R47 ;  /* 0x0000002f00b97308 */ /* 0x0009e60000000800 */
[----:B------:R-:W-:Y:S01]  /*f760*/  MOV R2, R3 ;  /* 0x0000000300027202 */ /* 0x000fe20000000f00 */
[----:B------:R-:W-:Y:S01]  /*f770*/  FFMA.FTZ R167, R0, R231, R167 ;  /* 0x000000e700a77223 */ /* 0x000fe200000100a7 */
[----:B------:R-:W-:Y:S01]  /*f780*/  MOV R0, R22 ;  /* 0x0000001600007202 */ /* 0x000fe20000000f00 */
[----:B------:R-:W-:Y:S01]  /*f790*/  FADD.FTZ R153, R153, R154 ;  /* 0x0000009a99997221 */ /* 0x000fe20000010000 */
[-C--:B------:R-:W-:Y:S01]  /*f7a0*/  HMMA.16816.F32.BF16 R92, R28, R34.reuse, R92 ;  /* 0x000000221c5c723c */ /* 0x080fe2000004185c */
[----:B------:R-:W-:Y:S02]  /*f7b0*/  FADD.FTZ R156, R156, R155 ;  /* 0x0000009b9c9c7221 */ /* 0x000fe40000010000 */
[----:B------:R-:W-:Y:S01]  /*f7c0*/  MUFU.EX2 R180, R180 ;  /* 0x000000b400b47308 */ /* 0x000fe20000000800 */
[----:B------:R-:W-:Y:S02]  /*f7d0*/  FADD.FTZ R158, R158, R159 ;  /* 0x0000009f9e9e7221 */ /* 0x000fe40000010000 */
[----:B------:R-:W-:Y:S01]  /*f7e0*/  FADD.FTZ R150, R150, R167 ;  /* 0x000000a796967221 */ /* 0x000fe20000010000 */
[----:B--2---:R-:W-:Y:S01]  /*f7f0*/  F2FP.BF16.PACK_AB R28, R187, R184 ;  /* 0x000000b8bb1c723e */ /* 0x004fe200000010ff */
[----:B------:R-:W-:Y:S01]  /*f800*/  HMMA.16816.F32.BF16 R96, R24, R34, R96 ;  /* 0x000000221860723c */ /* 0x000fe20000041860 */
[----:B-1----:R-:W-:Y:S01]  /*f810*/  F2FP.BF16.PACK_AB R30, R189, R186 ;  /* 0x000000babd1e723e */ /* 0x002fe200000010ff */
[----:B------:R-:W1:Y:S02]  /*f820*/  LDSM.16.MT88.4 R32, [R214+0x1100] ;  /* 0x00110000d620783b */ /* 0x000e640000004200 */
[----:B---3--:R-:W-:Y:S01]  /*f830*/  F2FP.BF16.PACK_AB R29, R191, R188 ;  /* 0x000000bcbf1d723e */ /* 0x008fe200000010ff */
[----:B------:R-:W-:Y:S01]  /*f840*/  MUFU.EX2 R177, R177 ;  /* 0x000000b100b17308 */ /* 0x000fe20000000800 */
[----:B------:R-:W-:Y:S01]  /*f850*/  F2FP.BF16.PACK_AB R31, R190, R193 ;  /* 0x000000c1be1f723e */ /* 0x000fe200000010ff */
[----:B------:R-:W-:Y:S01]  /*f860*/  FADD.FTZ R152, R152, R153 ;  /* 0x0000009998987221 */ /* 0x000fe20000010000 */
[----:B------:R-:W-:Y:S01]  /*f870*/  F2FP.BF16.PACK_AB R24, R169, R164 ;  /* 0x000000a4a918723e */ /* 0x000fe200000010ff */
[----:B------:R-:W-:Y:S01]  /*f880*/  FADD.FTZ R161, R161, R156 ;  /* 0x0000009ca1a17221 */ /* 0x000fe20000010000 */
[----:B----4-:R-:W-:Y:S02]  /*f890*/  LDSM.16.MT88.4 R44, [R214+0x1500] ;  /* 0x00150000d62c783b */ /* 0x010fe40000004200 */
[----:B------:R-:W-:Y:S01]  /*f8a0*/  F2FP.BF16.PACK_AB R25, R175, R172 ;  /* 0x000000acaf19723e */ /* 0x000fe200000010ff */
[----:B------:R-:W-:Y:S01]  /*f8b0*/  FADD.FTZ R163, R163, R158 ;  /* 0x0000009ea3a37221 */ /* 0x000fe20000010000 */
[----:B------:R-:W-:Y:S01]  /*f8c0*/  F2FP.BF16.PACK_AB R26, R179, R174 ;  /* 0x000000aeb31a723e */ /* 0x000fe200000010ff */
[----:B------:R-:W-:Y:S01]  /*f8d0*/  MUFU.EX2 R178, R178 ;  /* 0x000000b200b27308 */ /* 0x000fe20000000800 */
[----:B------:R-:W-:Y:S01]  /*f8e0*/  F2FP.BF16.PACK_AB R27, R183, R182 ;  /* 0x000000b6b71b723e */ /* 0x000fe200000010ff */
[----:B------:R-:W-:Y:S01]  /*f8f0*/  FADD.FTZ R165, R165, R150 ;  /* 0x00000096a5a57221 */ /* 0x000fe20000010000 */
[----:B------:R-:W-:Y:S01]  /*f900*/  MOV R150, R151 ;  /* 0x0000009700967202 */ /* 0x000fe20000000f00 */
[----:B------:R-:W-:Y:S01]  /*f910*/  FADD.FTZ R157, R157, R152 ;  /* 0x000000989d9d7221 */ /* 0x000fe20000010000 */
[----:B------:R-:W-:Y:S01]  /*f920*/  MOV R152, R22 ;  /* 0x0000001600987202 */ /* 0x000fe20000000f00 */
[----:B------:R-:W-:Y:S02]  /*f930*/  FADD.FTZ R161, R160, R161 ;  /* 0x000000a1a0a17221 */ /* 0x000fe40000010000 */
[-C--:B-----5:R-:W-:Y:S01]  /*f940*/  HMMA.16816.F32.BF16 R4, R24, R36.reuse, R4 ;  /* 0x000000241804723c */ /* 0x0a0fe20000041804 */
[----:B------:R-:W-:Y:S01]  /*f950*/  FADD.FTZ R163, R162, R163 ;  /* 0x000000a3a2a37221 */ /* 0x000fe20000010000 */
[----:B------:R-:W-:Y:S01]  /*f960*/  MUFU.EX2 R195, R195 ;  /* 0x000000c300c37308 */ /* 0x000fe20000000800 */
[----:B------:R-:W-:Y:S01]  /*f970*/  FADD.FTZ R165, R148, R165 ;  /* 0x000000a594a57221 */ /* 0x000fe20000010000 */
[----:B------:R-:W-:Y:S01]  /*f980*/  MOV R148, R149 ;  /* 0x0000009500947202 */ /* 0x000fe20000000f00 */
[----:B------:R-:W-:Y:S02]  /*f990*/  FADD.FTZ R164, R164, R157 ;  /* 0x0000009da4a47221 */ /* 0x000fe40000010000 */
[----:B------:R-:W-:Y:S01]  /*f9a0*/  FADD.FTZ R172, R172, R161 ;  /* 0x000000a1acac7221 */ /* 0x000fe20000010000 */
[C---:B------:R-:W-:Y:S01]  /*f9b0*/  HMMA.16816.F32.BF16 R8, R28.reuse, R36, R8 ;  /* 0x000000241c08723c */ /* 0x040fe20000041808 */
[----:B------:R-:W-:Y:S03]  /*f9c0*/  FADD.FTZ R184, R184, R163 ;  /* 0x000000a3b8b87221 */ /* 0x000fe60000010000 */
[----:B------:R-:W-:Y:S01]  /*f9d0*/  MUFU.EX2 R173, R173 ;  /* 0x000000ad00ad7308 */ /* 0x000fe20000000800 */
[----:B------:R-:W-:Y:S02]  /*f9e0*/  FADD.FTZ R188, R188, R165 ;  /* 0x000000a5bcbc7221 */ /* 0x000fe40000010000 */
[----:B------:R-:W-:Y:S01]  /*f9f0*/  FADD.FTZ R169, R169, R164 ;  /* 0x000000a4a9a97221 */ /* 0x000fe20000010000 */
[-C--:B------:R-:W-:Y:S01]  /*fa00*/  HMMA.16816.F32.BF16 R12, R28, R38.reuse, R12 ;  /* 0x000000261c0c723c */ /* 0x080fe2000004180c */
[----:B------:R-:W-:Y:S03]  /*fa10*/  FADD.FTZ R175, R175, R172 ;  /* 0x000000acafaf7221 */ /* 0x000fe60000010000 */
[----:B------:R-:W-:Y:S02]  /*fa20*/  FADD.FTZ R187, R187, R184 ;  /* 0x000000b8bbbb7221 */ /* 0x000fe40000010000 */
[----:B------:R-:W-:Y:S01]  /*fa30*/  MUFU.EX2 R168, R168 ;  /* 0x000000a800a87308 */ /* 0x000fe20000000800 */
[----:B------:R-:W-:Y:S01]  /*fa40*/  FADD.FTZ R188, R191, R188 ;  /* 0x000000bcbfbc7221 */ /* 0x000fe20000010000 */
[C---:B------:R-:W-:Y:S01]  /*fa50*/  HMMA.16816.F32.BF16 R100, R24.reuse, R38, R100 ;  /* 0x000000261864723c */ /* 0x040fe20000041864 */
[----:B------:R-:W2:Y:S03]  /*fa60*/  LDSM.16.MT88.4 R36, [R212+0x1100] ;  /* 0x00110000d424783b */ /* 0x000ea60000004200 */
[----:B------:R-:W-:Y:S02]  /*fa70*/  FADD.FTZ R174, R174, R169 ;  /* 0x000000a9aeae7221 */ /* 0x000fe40000010000 */
[----:B------:R-:W-:Y:S02]  /*fa80*/  FADD.FTZ R182, R182, R175 ;  /* 0x000000afb6b67221 */ /* 0x000fe40000010000 */
[-C--:B------:R-:W-:Y:S01]  /*fa90*/  HMMA.16816.F32.BF16 R104, R24, R40.reuse, R104 ;  /* 0x000000281868723c */ /* 0x080fe20000041868 */
[----:B------:R-:W-:Y:S03]  /*faa0*/  MUFU.EX2 R181, R181 ;  /* 0x000000b500b57308 */ /* 0x000fe60000000800 */
[----:B------:R-:W-:Y:S02]  /*fab0*/  FADD.FTZ R186, R186, R187 ;  /* 0x000000bbbaba7221 */ /* 0x000fe40000010000 */
[----:B------:R-:W-:Y:S02]  /*fac0*/  FADD.FTZ R193, R193, R188 ;  /* 0x000000bcc1c17221 */ /* 0x000fe40000010000 */
[C---:B------:R-:W-:Y:S01]  /*fad0*/  HMMA.16816.F32.BF16 R108, R28.reuse, R40, R108 ;  /* 0x000000281c6c723c */ /* 0x040fe2000004186c */
[----:B------:R-:W-:Y:S02]  /*fae0*/  FADD.FTZ R179, R179, R174 ;  /* 0x000000aeb3b37221 */ /* 0x000fe40000010000 */
[----:B------:R-:W-:Y:S01]  /*faf0*/  MUFU.EX2 R166, R166 ;  /* 0x000000a600a67308 */ /* 0x000fe20000000800 */
[----:B------:R-:W-:Y:S02]  /*fb00*/  FADD.FTZ R183, R183, R182 ;  /* 0x000000b6b7b77221 */ /* 0x000fe40000010000 */
[----:B------:R-:W-:Y:S02]  /*fb10*/  FADD.FTZ R189, R189, R186 ;  /* 0x000000babdbd7221 */ /* 0x000fe40000010000 */
[-C--:B------:R-:W-:Y:S01]  /*fb20*/  HMMA.16816.F32.BF16 R112, R28, R42.reuse, R112 ;  /* 0x0000002a1c70723c */ /* 0x080fe20000041870 */
[----:B------:R-:W-:Y:S04]  /*fb30*/  FADD.FTZ R193, R190, R193 ;  /* 0x000000c1bec17221 */ /* 0x000fe80000010000 */
[----:B------:R-:W3:Y:S03]  /*fb40*/  MUFU.EX2 R171, R171 ;  /* 0x000000ab00ab7308 */ /* 0x000ee60000000800 */
[C---:B------:R-:W-:Y:S01]  /*fb50*/  HMMA.16816.F32.BF16 R116, R24.reuse, R42, R116 ;  /* 0x0000002a1874723c */ /* 0x040fe20000041874 */
[----:B------:R-:W4:Y:S06]  /*fb60*/  LDSM.16.MT88.4 R40, [R214+0x1d00] ;  /* 0x001d0000d628783b */ /* 0x000f2c0000004200 */
[----:B------:R-:W5:Y:S01]  /*fb70*/  MUFU.EX2 R176, R176 ;  /* 0x000000b000b07308 */ /* 0x000f620000000800 */
[-C--:B-1----:R-:W-:Y:S08]  /*fb80*/  HMMA.16816.F32.BF16 R120, R24, R32.reuse, R120 ;  /* 0x000000201878723c */ /* 0x082ff00000041878 */
[C---:B------:R-:W-:Y:S01]  /*fb90*/  HMMA.16816.F32.BF16 R124, R28.reuse, R32, R124 ;  /* 0x000000201c7c723c */ /* 0x040fe2000004187c */
[----:B------:R-:W-:Y:S07]  /*fba0*/  MUFU.EX2 R192, R192 ;  /* 0x000000c000c07308 */ /* 0x000fee0000000800 */
[-C--:B------:R-:W-:Y:S03]  /*fbb0*/  HMMA.16816.F32.BF16 R16, R28, R34.reuse, R16 ;  /* 0x000000221c10723c */ /* 0x080fe60000041810 */
[----:B------:R-:W1:Y:S05]  /*fbc0*/  MUFU.EX2 R197, R197 ;  /* 0x000000c500c57308 */ /* 0x000e6a0000000800 */
[C---:B------:R-:W-:Y:S01]  /*fbd0*/  HMMA.16816.F32.BF16 R128, R24.reuse, R34, R128 ;  /* 0x000000221880723c */ /* 0x040fe20000041880 */
[----:B------:R-:W1:Y:S04]  /*fbe0*/  LDSM.16.MT88.4 R32, [R212+0x1d00] ;  /* 0x001d0000d420783b */ /* 0x000e680000004200 */
[----:B------:R-:W1:Y:S03]  /*fbf0*/  MUFU.EX2 R194, R194 ;  /* 0x000000c200c27308 */ /* 0x000e660000000800 */
[-C--:B--2---:R-:W-:Y:S08]  /*fc00*/  HMMA.16816.F32.BF16 R52, R24, R36.reuse, R52 ;  /* 0x000000241834723c */ /* 0x084ff00000041834 */
[C---:B------:R-:W-:Y:S08]  /*fc10*/  HMMA.16816.F32.BF16 R56, R28.reuse, R36, R56 ;  /* 0x000000241c38723c */ /* 0x040ff00000041838 */
[-C--:B------:R-:W-:Y:S08]  /*fc20*/  HMMA.16816.F32.BF16 R60, R28, R38.reuse, R60 ;  /* 0x000000261c3c723c */ /* 0x080ff0000004183c */
[C---:B------:R-:W-:Y:S01]  /*fc30*/  HMMA.16816.F32.BF16 R64, R24.reuse, R38, R64 ;  /* 0x000000261840723c */ /* 0x040fe20000041840 */
[----:B------:R-:W2:Y:S07]  /*fc40*/  LDSM.16.MT88.4 R36, [R214+0x900] ;  /* 0x00090000d624783b */ /* 0x000eae0000004200 */
[-C--:B----4-:R-:W-:Y:S08]  /*fc50*/  HMMA.16816.F32.BF16 R68, R24, R40.reuse, R68 ;  /* 0x000000281844723c */ /* 0x090ff00000041844 */
[C---:B------:R-:W-:Y:S08]  /*fc60*/  HMMA.16816.F32.BF16 R72, R28.reuse, R40, R72 ;  /* 0x000000281c48723c */ /* 0x040ff00000041848 */
[-C--:B------:R-:W-:Y:S08]  /*fc70*/  HMMA.16816.F32.BF16 R76, R28, R42.reuse, R76 ;  /* 0x0000002a1c4c723c */ /* 0x080ff0000004184c */
[C---:B------:R-:W-:Y:S01]  /*fc80*/  HMMA.16816.F32.BF16 R80, R24.reuse, R42, R80 ;  /* 0x0000002a1850723c */ /* 0x040fe20000041850 */
[----:B------:R-:W4:Y:S07]  /*fc90*/  LDSM.16.MT88.4 R40, [R212+0x900] ;  /* 0x00090000d428783b */ /* 0x000f2e0000004200 */
[-C--:B-1----:R-:W-:Y:S08]  /*fca0*/  HMMA.16816.F32.BF16 R84, R24, R32.reuse, R84 ;  /* 0x000000201854723c */ /* 0x082ff00000041854 */
[C---:B------:R-:W-:Y:S08]  /*fcb0*/  HMMA.16816.F32.BF16 R88, R28.reuse, R32, R88 ;  /* 0x000000201c58723c */ /* 0x040ff00000041858 */
[-C--:B------:R-:W-:Y:S07]  /*fcc0*/  HMMA.16816.F32.BF16 R92, R28, R34.reuse, R92 ;  /* 0x000000221c5c723c */ /* 0x080fee000004185c */
[----:B---3--:R-:W-:Y:S01]  /*fcd0*/  F2FP.BF16.PACK_AB R28, R171, R166 ;  /* 0x000000a6ab1c723e */ /* 0x008fe200000010ff */
[----:B------:R-:W-:Y:S01]  /*fce0*/  HMMA.16816.F32.BF16 R96, R24, R34, R96 ;  /* 0x000000221860723c */ /* 0x000fe20000041860 */
[----:B-----5:R-:W-:Y:S01]  /*fcf0*/  F2FP.BF16.PACK_AB R30, R185, R176 ;  /* 0x000000b0b91e723e */ /* 0x020fe200000010ff */
[----:B------:R-:W1:Y:S02]  /*fd00*/  LDSM.16.MT88.4 R32, [R214+0x2100] ;  /* 0x00210000d620783b */ /* 0x000e640000004200 */
[----:B------:R-:W-:Y:S01]  /*fd10*/  F2FP.BF16.PACK_AB R29, R197, R192 ;  /* 0x000000c0c51d723e */ /* 0x000fe200000010ff */
[----:B------:R-:W-:Y:S01]  /*fd20*/  FADD.FTZ R166, R166, R189 ;  /* 0x000000bda6a67221 */ /* 0x000fe20000010000 */
[----:B------:R-:W-:Y:S01]  /*fd30*/  F2FP.BF16.PACK_AB R31, R23, R194 ;  /* 0x000000c2171f723e */ /* 0x000fe200000010ff */
        /* <DEDUP_REMOVED lines=8> */
[----:B------:R-:W-:Y:S02]  /*fdc0*/  FADD.FTZ R195, R195, R178 ;  /* 0x000000b2c3c37221 */ /* 0x000fe40000010000 */
[----:B------:R-:W-:Y:S02]  /*fdd0*/  FADD.FTZ R171, R171, R166 ;  /* 0x000000a6abab7221 */ /* 0x000fe40000010000 */
[----:B------:R-:W-:Y:S02]  /*fde0*/  FADD.FTZ R197, R197, R192 ;  /* 0x000000c0c5c57221 */ /* 0x000fe40000010000 */
[-C--:B--2---:R-:W-:Y:S01]  /*fdf0*/  HMMA.16816.F32.BF16 R144, R24, R36.reuse, R4 ;  /* 0x000000241890723c */ /* 0x084fe20000041804 */
[----:B------:R-:W2:Y:S01]  /*fe00*/  LDSM.16.MT88.4 R4, [R212+0x2100] ;  /* 0x00210000d404783b */ /* 0x000ea20000004200 */
[----:B------:R-:W-:Y:S02]  /*fe10*/  FADD.FTZ R173, R173, R180 ;  /* 0x000000b4adad7221 */ /* 0x000fe40000010000 */
[----:B------:R-:W-:Y:S02]  /*fe20*/  FADD.FTZ R168, R168, R195 ;  /* 0x000000c3a8a87221 */ /* 0x000fe40000010000 */
[----:B------:R-:W-:Y:S02]  /*fe30*/  FADD.FTZ R176, R176, R171 ;  /* 0x000000abb0b07221 */ /* 0x000fe40000010000 */
[C---:B------:R-:W-:Y:S01]  /*fe40*/  HMMA.16816.F32.BF16 R140, R28.reuse, R36, R8 ;  /* 0x000000241c8c723c */ /* 0x040fe20000041808 */
[----:B------:R-:W-:Y:S03]  /*fe50*/  FADD.FTZ R194, R194, R197 ;  /* 0x000000c5c2c27221 */ /* 0x000fe60000010000 */
[----:B------:R-:W-:Y:S02]  /*fe60*/  FADD.FTZ R237, R170, R173 ;  /* 0x000000adaaed7221 */ /* 0x000fe40000010000 */
[----:B------:R-:W-:Y:S02]  /*fe70*/  FADD.FTZ R235, R181, R168 ;  /* 0x000000a8b5eb7221 */ /* 0x000fe40000010000 */
[-C--:B------:R-:W-:Y:S01]  /*fe80*/  HMMA.16816.F32.BF16 R136, R28, R38.reuse, R12 ;  /* 0x000000261c88723c */ /* 0x080fe2000004180c */
[----:B------:R-:W-:Y:S03]  /*fe90*/  FADD.FTZ R233, R185, R176 ;  /* 0x000000b0b9e97221 */ /* 0x000fe60000010000 */
[----:B------:R-:W-:Y:S04]  /*fea0*/  FADD.FTZ R231, R23, R194 ;  /* 0x000000c217e77221 */ /* 0x000fe80000010000 */
[C---:B------:R-:W-:Y:S08]  /*feb0*/  HMMA.16816.F32.BF16 R100, R24.reuse, R38, R100 ;  /* 0x000000261864723c */ /* 0x040ff00000041864 */
        /* <DEDUP_REMOVED lines=15> */
[C---:B------:R-:W-:Y:S08]  /*ffb0*/  HMMA.16816.F32.BF16 R80, R24.reuse, R34, R80 ;  /* 0x000000221850723c */ /* 0x040ff00000041850 */
[-C--:B--2---:R-:W-:Y:S08]  /*ffc0*/  HMMA.16816.F32.BF16 R84, R24, R4.reuse, R84 ;  /* 0x000000041854723c */ /* 0x084ff00000041854 */
[C---:B------:R-:W-:Y:S08]  /*ffd0*/  HMMA.16816.F32.BF16 R88, R28.reuse, R4, R88 ;  /* 0x000000041c58723c */ /* 0x040ff00000041858 */
[-C--:B------:R-:W-:Y:S08]  /*ffe0*/  HMMA.16816.F32.BF16 R92, R28, R6.reuse, R92 ;  /* 0x000000061c5c723c */ /* 0x080ff0000004185c */
[----:B------:R-:W-:Y:S01]  /*fff0*/  HMMA.16816.F32.BF16 R96, R24, R6, R96 ;  /* 0x000000061860723c */ /* 0x000fe20000041860 */
[----:B------:R-:W-:-:S07]  /*10000*/  @P0 BRA `(.L_x_451) ;  /* 0xffffc2b000000947 */ /* 0x000fce000383ffff */
.L_x_433:
[----:B------:R-:W1:Y:S01]  /*10010*/  SHFL.BFLY PT, R2, R237, 0x2, 0x1f ;  /* 0x0c401f00ed027f89 */ /* 0x000e6200000e0000 */
[----:B------:R-:W-:-:S02]  /*10020*/  MOV R10, 0xff800000 ;  /* 0xff800000000a7802 */ /* 0x000fc40000000f00 */
[----:B------:R-:W-:Y:S01]  /*10030*/  PLOP3.LUT P4, PT, PT, PT, PT, 0x8, 0x0 ;  /* 0x000000000000781c */ /* 0x000fe20003f8e170 */
[----:B------:R-:W2:Y:S04]  /*10040*/  SHFL.BFLY PT, R4, R235, 0x2, 0x1f ;  /* 0x0c401f00eb047f89 */ /* 0x000ea800000e0000 */
[----:B------:R-:W3:Y:S04]  /*10050*/  SHFL.BFLY PT, R0, R231, 0x2, 0x1f ;  /* 0x0c401f00e7007f89 */ /* 0x000ee800000e0000 */
[----:B------:R-:W4:Y:S01]  /*10060*/  SHFL.BFLY PT, R8, R233, 0x2, 0x1f ;  /* 0x0c401f00e9087f89 */ /* 0x000f2200000e0000 */
[----:B-1----:R-:W-:-:S02]  /*10070*/  FADD.FTZ R2, R2, R237 ;  /* 0x000000ed02027221 */ /* 0x002fc40000010000 */
[----:B--2---:R-:W-:-:S03]  /*10080*/  FADD.FTZ R13, R4, R235 ;  /* 0x000000eb040d7221 */ /* 0x004fc60000010000 */
[----:B------:R-:W1:Y:S01]  /*10090*/  SHFL.BFLY PT, R7, R2, 0x1, 0x1f ;  /* 0x0c201f0002077f89 */ /* 0x000e6200000e0000 */
[----:B------:R-:W-:Y:S01]  /*100a0*/  CS2R R4, SRZ ;  /* 0x0000000000047805 */ /* 0x000fe2000001ff00 */
[----:B---3--:R-:W-:Y:S02]  /*100b0*/  FADD.FTZ R9, R0, R231 ;  /* 0x000000e700097221 */ /* 0x008fe40000010000 */
[----:B------:R-:W2:Y:S01]  /*100c0*/  SHFL.BFLY PT, R6, R13, 0x1, 0x1f ;  /* 0x0c201f000d067f89 */ /* 0x000ea200000e0000 */
[----:B----4-:R-:W-:-:S03]  /*100d0*/  FADD.FTZ R8, R8, R233 ;  /* 0x000000e908087221 */ /* 0x010fc60000010000 */
[----:B------:R-:W3:Y:S04]  /*100e0*/  SHFL.BFLY PT, R0, R9, 0x1, 0x1f ;  /* 0x0c201f0009007f89 */ /* 0x000ee800000e0000 */
[----:B------:R-:W4:Y:S01]  /*100f0*/  SHFL.BFLY PT, R11, R8, 0x1, 0x1f ;  /* 0x0c201f00080b7f89 */ /* 0x000f2200000e0000 */
[----:B-1----:R-:W-:Y:S02]  /*10100*/  FADD.FTZ R7, R2, R7 ;  /* 0x0000000702077221 */ /* 0x002fe40000010000 */
[----:B--2---:R-:W-:-:S03]  /*10110*/  FADD.FTZ R6, R13, R6 ;  /* 0x000000060d067221 */ /* 0x004fc60000010000 */
[----:B------:R-:W-:Y:S01]  /*10120*/  FSETP.NE.FTZ.AND P3, PT, R7, RZ, PT ;  /* 0x000000ff0700720b */ /* 0x000fe20003f75000 */
[----:B---3--:R-:W-:Y:S01]  /*10130*/  FADD.FTZ R0, R0, R9 ;  /* 0x0000000900007221 */ /* 0x008fe20000010000 */
[----:B------:R-:W-:Y:S02]  /*10140*/  FSETP.NE.FTZ.AND P2, PT, R6, RZ, PT ;  /* 0x000000ff0600720b */ /* 0x000fe40003f55000 */
[----:B------:R-:W-:Y:S01]  /*10150*/  MOV R9, 0xff800000 ;  /* 0xff80000000097802 */ /* 0x000fe20000000f00 */
[----:B----4-:R-:W-:Y:S01]  /*10160*/  FADD.FTZ R2, R8, R11 ;  /* 0x0000000b08027221 */ /* 0x010fe20000010000 */
[----:B------:R-:W-:Y:S02]  /*10170*/  FSETP.NE.FTZ.AND P0, PT, R0, RZ, PT ;  /* 0x000000ff0000720b */ /* 0x000fe40003f15000 */
[----:B------:R-:W-:Y:S02]  /*10180*/  MOV R8, RZ ;  /* 0x000000ff00087202 */ /* 0x000fe40000000f00 */
[----:B------:R-:W-:-:S03]  /*10190*/  FSETP.NE.FTZ.AND P1, PT, R2, RZ, PT ;  /* 0x000000ff0200720b */ /* 0x000fc60003f35000 */
[----:B------:R-:W1:Y:S01]  /*101a0*/  @P3 MUFU.RCP R5, R7 ;  /* 0x0000000700053308 */ /* 0x000e620000001000 */
[----:B------:R-:W-:Y:S02]  /*101b0*/  @P3 MOV R15, 0x3f317218 ;  /* 0x3f317218000f3802 */ /* 0x000fe40000000f00 */
[----:B------:R-:W-:-:S03]  /*101c0*/  @P2 MOV R14, 0x3f317218 ;  /* 0x3f317218000e2802 */ /* 0x000fc60000000f00 */
[----:B------:R-:W-:Y:S02]  /*101d0*/  @P3 FMUL.FTZ R15, R15, c[0x0][0x2d0] ;  /* 0x0000b4000f0f3a20 */ /* 0x000fe40000410000 */
[----:B------:R-:W-:Y:S01]  /*101e0*/  @P2 MUFU.RCP R4, R6 ;  /* 0x0000000600042308 */ /* 0x000fe20000001000 */
[----:B------:R-:W-:Y:S01]  /*101f0*/  @P0 MOV R12, 0x3f317218 ;  /* 0x3f317218000c0802 */ /* 0x000fe20000000f00 */
[----:B------:R-:W-:Y:S01]  /*10200*/  @P2 FMUL.FTZ R14, R14, c[0x0][0x2d0] ;  /* 0x0000b4000e0e2a20 */ /* 0x000fe20000410000 */
[----:B------:R-:W-:-:S03]  /*10210*/  @P1 MOV R13, 0x3f317218 ;  /* 0x3f317218000d1802 */ /* 0x000fc60000000f00 */
[----:B------:R-:W-:Y:S02]  /*10220*/  @P0 FMUL.FTZ R12, R12, c[0x0][0x2d0] ;  /* 0x0000b4000c0c0a20 */ /* 0x000fe40000410000 */
[C---:B-1----:R-:W-:Y:S01]  /*10230*/  FMUL.FTZ R144, R5.reuse, R144 ;  /* 0x0000009005907220 */ /* 0x042fe20000410000 */
[----:B------:R-:W-:Y:S01]  /*10240*/  @P0 MUFU.RCP R8, R0 ;  /* 0x0000000000080308 */ /* 0x000fe20000001000 */
[C---:B------:R-:W-:Y:S02]  /*10250*/  FMUL.FTZ R145, R5.reuse, R145 ;  /* 0x0000009105917220 */ /* 0x040fe40000410000 */
[C---:B------:R-:W-:Y:S02]  /*10260*/  FMUL.FTZ R100, R5.reuse, R100 ;  /* 0x0000006405647220 */ /* 0x040fe40000410000 */
[C---:B------:R-:W-:Y:S02]  /*10270*/  FMUL.FTZ R101, R5.reuse, R101 ;  /* 0x0000006505657220 */ /* 0x040fe40000410000 */
[C---:B------:R-:W-:Y:S01]  /*10280*/  FMUL.FTZ R104, R5.reuse, R104 ;  /* 0x0000006805687220 */ /* 0x040fe20000410000 */
[----:B------:R-:W1:Y:S01]  /*10290*/  @P3 MUFU.LG2 R7, R7 ;  /* 0x0000000700073308 */ /* 0x000e620000000c00 */
[----:B------:R-:W-:-:S02]  /*102a0*/  FMUL.FTZ R105, R5, R105 ;  /* 0x0000006905697220 */ /* 0x000fc40000410000 */
[C---:B------:R-:W-:Y:S02]  /*102b0*/  FMUL.FTZ R116, R5.reuse, R116 ;  /* 0x0000007405747220 */ /* 0x040fe40000410000 */
[C---:B------:R-:W-:Y:S02]  /*102c0*/  FMUL.FTZ R117, R5.reuse, R117 ;  /* 0x0000007505757220 */ /* 0x040fe40000410000 */
[C---:B------:R-:W-:Y:S01]  /*102d0*/  FMUL.FTZ R120, R5.reuse, R120 ;  /* 0x0000007805787220 */ /* 0x040fe20000410000 */
[----:B------:R-:W2:Y:S01]  /*102e0*/  @P2 MUFU.LG2 R6, R6 ;  /* 0x0000000600062308 */ /* 0x000ea20000000c00 */
[C---:B------:R-:W-:Y:S02]  /*102f0*/  FMUL.FTZ R121, R5.reuse, R121 ;  /* 0x0000007905797220 */ /* 0x040fe40000410000 */
[C---:B------:R-:W-:Y:S02]  /*10300*/  FMUL.FTZ R128, R5.reuse, R128 ;  /* 0x0000008005807220 */ /* 0x040fe40000410000 */
[----:B------:R-:W-:-:S02]  /*10310*/  FMUL.FTZ R129, R5, R129 ;  /* 0x0000008105817220 */ /* 0x000fc40000410000 */
[C---:B------:R-:W-:Y:S01]  /*10320*/  FMUL.FTZ R52, R5.reuse, R52 ;  /* 0x0000003405347220 */ /* 0x040fe20000410000 */
[----:B------:R-:W3:Y:S01]  /*10330*/  @P1 MUFU.LG2 R11, R2 ;  /* 0x00000002000b1308 */ /* 0x000ee20000000c00 */
[C---:B------:R-:W-:Y:S02]  /*10340*/  FMUL.FTZ R53, R5.reuse, R53 ;  /* 0x0000003505357220 */ /* 0x040fe40000410000 */
[C---:B------:R-:W-:Y:S02]  /*10350*/  FMUL.FTZ R64, R5.reuse, R64 ;  /* 0x0000004005407220 */ /* 0x040fe40000410000 */
[C---:B------:R-:W-:Y:S02]  /*10360*/  FMUL.FTZ R65, R5.reuse, R65 ;  /* 0x0000004105417220 */ /* 0x040fe40000410000 */
[C---:B------:R-:W-:Y:S01]  /*10370*/  FMUL.FTZ R68, R5.reuse, R68 ;  /* 0x0000004405447220 */ /* 0x040fe20000410000 */
[----:B------:R-:W4:Y:S01]  /*10380*/  @P0 MUFU.LG2 R0, R0 ;  /* 0x0000000000000308 */ /* 0x000f220000000c00 */
[----:B------:R-:W-:-:S02]  /*10390*/  FMUL.FTZ R69, R5, R69 ;  /* 0x0000004505457220 */ /* 0x000fc40000410000 */
[C---:B------:R-:W-:Y:S02]  /*103a0*/  FMUL.FTZ R80, R5.reuse, R80 ;  /* 0x0000005005507220 */ /* 0x040fe40000410000 */
[C---:B------:R-:W-:Y:S02]  /*103b0*/  FMUL.FTZ R81, R5.reuse, R81 ;  /* 0x0000005105517220 */ /* 0x040fe40000410000 */
[C---:B------:R-:W-:Y:S02]  /*103c0*/  FMUL.FTZ R84, R5.reuse, R84 ;  /* 0x0000005405547220 */ /* 0x040fe40000410000 */
[C---:B------:R-:W-:Y:S02]  /*103d0*/  FMUL.FTZ R85, R5.reuse, R85 ;  /* 0x0000005505557220 */ /* 0x040fe40000410000 */
[C---:B------:R-:W-:Y:S02]  /*103e0*/  FMUL.FTZ R96, R5.reuse, R96 ;  /* 0x0000006005607220 */ /* 0x040fe40000410000 */
[----:B------:R-:W-:Y:S01]  /*103f0*/  FMUL.FTZ R97, R5, R97 ;  /* 0x0000006105617220 */ /* 0x000fe20000410000 */
[----:B------:R-:W-:Y:S01]  /*10400*/  MOV R5, RZ ;  /* 0x000000ff00057202 */ /* 0x000fe20000000f00 */
[----:B-1----:R-:W-:-:S02]  /*10410*/  @P3 FMUL.FTZ R16, R7, 0.69314718246459960938 ;  /* 0x3f31721807103820 */ /* 0x002fc40000410000 */
[----:B--2---:R-:W-:Y:S02]  /*10420*/  @P2 FMUL.FTZ R6, R6, 0.69314718246459960938 ;  /* 0x3f31721806062820 */ /* 0x004fe40000410000 */
[----:B---3--:R-:W-:Y:S01]  /*10430*/  @P1 FMUL.FTZ R18, R11, 0.69314718246459960938 ;  /* 0x3f3172180b121820 */ /* 0x008fe20000410000 */
[----:B------:R1:W2:Y:S01]  /*10440*/  @P1 MUFU.RCP R5, R2 ;  /* 0x0000000200051308 */ /* 0x0002a20000001000 */
[----:B------:R-:W-:Y:S02]  /*10450*/  @P1 FMUL.FTZ R13, R13, c[0x0][0x2d0] ;  /* 0x0000b4000d0d1a20 */ /* 0x000fe40000410000 */
[----:B----4-:R-:W-:Y:S02]  /*10460*/  @P0 FMUL.FTZ R7, R0, 0.69314718246459960938 ;  /* 0x3f31721800070820 */ /* 0x010fe40000410000 */
[C---:B------:R-:W-:Y:S02]  /*10470*/  FMUL.FTZ R146, R4.reuse, R146 ;  /* 0x0000009204927220 */ /* 0x040fe40000410000 */
[----:B------:R-:W-:-:S02]  /*10480*/  FMUL.FTZ R147, R4, R147 ;  /* 0x0000009304937220 */ /* 0x000fc40000410000 */
[C---:B------:R-:W-:Y:S02]  /*10490*/  FMUL.FTZ R102, R4.reuse, R102 ;  /* 0x0000006604667220 */ /* 0x040fe40000410000 */
[C---:B------:R-:W-:Y:S02]  /*104a0*/  FMUL.FTZ R103, R4.reuse, R103 ;  /* 0x0000006704677220 */ /* 0x040fe40000410000 */
[C---:B------:R-:W-:Y:S02]  /*104b0*/  FMUL.FTZ R106, R4.reuse, R106 ;  /* 0x0000006a046a7220 */ /* 0x040fe40000410000 */
[C---:B------:R-:W-:Y:S01]  /*104c0*/  FMUL.FTZ R107, R4.reuse, R107 ;  /* 0x0000006b046b7220 */ /* 0x040fe20000410000 */
[----:B-1----:R-:W-:Y:S01]  /*104d0*/  MOV R2, 0xff800000 ;  /* 0xff80000000027802 */ /* 0x002fe20000000f00 */
        /* <DEDUP_REMOVED lines=17> */
[----:B------:R-:W-:Y:S02]  /*105f0*/  FMUL.FTZ R99, R4, R99 ;  /* 0x0000006304637220 */ /* 0x000fe40000410000 */
        /* <DEDUP_REMOVED lines=24> */
[----:B------:R-:W-:Y:S01]  /*10780*/  MOV R8, 0xff800000 ;  /* 0xff80000000087802 */ /* 0x000fe20000000f00 */
        /* <DEDUP_REMOVED lines=24> */
[----:B------:R-:W-:Y:S02]  /*10910*/  @P3 FFMA.FTZ R2, R15, R151, R16 ;  /* 0x000000970f023223 */ /* 0x000fe40000010010 */
[----:B------:R-:W-:-:S02]  /*10920*/  @P2 FFMA.FTZ R8, R14, R149, R6 ;  /* 0x000000950e082223 */ /* 0x000fc40000010006 */
[----:B------:R-:W-:Y:S02]  /*10930*/  @P1 FFMA.FTZ R9, R13, R3, R18 ;  /* 0x000000030d091223 */ /* 0x000fe40000010012 */
[----:B------:R-:W-:Y:S02]  /*10940*/  @P0 FFMA.FTZ R10, R12, R152, R7 ;  /* 0x000000980c0a0223 */ /* 0x000fe40000010007 */
.L_x_379:
[----:B------:R-:W-:Y:S05]  /*10950*/  @P4 BRA `(.L_x_452) ;  /* 0x00001a9000004947 */ /* 0x000fea0003800000 */
[----:B------:R-:W1:Y:S01]  /*10960*/  S2R R12, SR_TID.X ;  /* 0x00000000000c7919 */ /* 0x000e620000002100 */
[----:B------:R-:W-:Y:S01]  /*10970*/  USHF.R.S32.HI UR6, URZ, 0x1f, UR9 ;  /* 0x0000001f3f067899 */ /* 0x000fe20008011409 */
[----:B------:R-:W-:Y:S01]  /*10980*/  IMAD R18, RZ, RZ, -UR9 ;  /* 0x80000009ff127e24 */ /* 0x000fe2000f8e02ff */
[----:B------:R-:W-:Y:S01]  /*10990*/  ULDC.64 UR4, c[0x0][0x4d0] ;  /* 0x0001340000047ab9 */ /* 0x000fe20000000a00 */
[----:B------:R-:W2:Y:S01]  /*109a0*/  S2R R11, SR_CTAID.Y ;  /* 0x00000000000b7919 */ /* 0x000ea20000002600 */
[----:B------:R-:W-:Y:S01]  /*109b0*/  UIMAD UR7, UR6, UR4, URZ ;  /* 0x00000004060772a4 */ /* 0x000fe2000f8e023f */
[----:B------:R-:W-:Y:S01]  /*109c0*/  IMAD.MOV.U32 R14, RZ, RZ, c[0x0][0x4e8] ;  /* 0x00013a00ff0e7624 */ /* 0x000fe200078e00ff */
[----:B------:R-:W-:Y:S01]  /*109d0*/  UIMAD.WIDE.U32 UR12, UR9, UR4, URZ ;  /* 0x00000004090c72a5 */ /* 0x000fe2000f8e003f */
[----:B------:R-:W3:Y:S01]  /*109e0*/  S2R R24, SR_CTAID.Z ;  /* 0x0000000000187919 */ /* 0x000ee20000002700 */
[----:B------:R-:W-:Y:S01]  /*109f0*/  UIMAD UR5, UR9, UR5, UR7 ;  /* 0x00000005090572a4 */ /* 0x000fe2000f8e0207 */
[----:B------:R-:W-:Y:S02]  /*10a00*/  BSSY B0, `(.L_x_453) ;  /* 0x00000c0000007945 */ /* 0x000fe40003800000 */
[----:B------:R-:W-:Y:S01]  /*10a10*/  BAR.SYNC.DEFER_BLOCKING 0x1, 0x80 ;  /* 0x0042000000007b1d */ /* 0x000fe20000010000 */
[----:B------:R-:W-:Y:S01]  /*10a20*/  UIADD3 UR5, UR13, UR5, URZ ;  /* 0x000000050d057290 */ /* 0x000fe2000fffe03f */
[----:B------:R-:W-:Y:S01]  /*10a30*/  IMAD.U32 R23, RZ, RZ, UR13 ;  /* 0x0000000dff177e24 */ /* 0x000fe2000f8e00ff */
[----:B------:R-:W-:Y:S01]  /*10a40*/  ISETP.NE.AND P0, PT, R14, 0x1, PT ;  /* 0x000000010e00780c */ /* 0x000fe20003f05270 */
[----:B------:R-:W-:-:S02]  /*10a50*/  IMAD.U32 R22, RZ, RZ, UR12 ;  /* 0x0000000cff167e24 */ /* 0x000fc4000f8e00ff */
[----:B------:R-:W4:Y:S01]  /*10a60*/  S2R R15, SR_CTAID.X ;  /* 0x00000000000f7919 */ /* 0x000f220000002500 */
[----:B------:R-:W-:Y:S01]  /*10a70*/  IMAD.U32 R23, RZ, RZ, UR5 ;  /* 0x00000005ff177e24 */ /* 0x000fe2000f8e00ff */
[----:B------:R-:W-:Y:S01]  /*10a80*/  ULDC.64 UR4, c[0x0][0x438] ;  /* 0x00010e0000047ab9 */ /* 0x000fe20000000a00 */
[----:B------:R-:W-:Y:S01]  /*10a90*/  IMAD R14, R14, c[0x0][0x388], RZ ;  /* 0x0000e2000e0e7a24 */ /* 0x000fe200078e02ff */
[----:B------:R-:W-:Y:S01]  /*10aa0*/  UIMAD UR6, UR6, UR4, URZ ;  /* 0x00000004060672a4 */ /* 0x000fe2000f8e023f */
[----:B-1----:R-:W-:Y:S01]  /*10ab0*/  SHF.R.S32.HI R7, RZ, 0x1f, R12 ;  /* 0x0000001fff077819 */ /* 0x002fe2000001140c */
[----:B------:R-:W-:Y:S02]  /*10ac0*/  UIMAD.WIDE.U32 UR12, UR9, UR4, URZ ;  /* 0x00000004090c72a5 */ /* 0x000fe4000f8e003f */
[----:B------:R-:W-:Y:S01]  /*10ad0*/  UIMAD UR4, UR9, UR5, UR6 ;  /* 0x00000005090472a4 */ /* 0x000fe2000f8e0206 */
[CC--:B------:R-:W-:Y:S01]  /*10ae0*/  LEA.HI R13, R7.reuse, R12.reuse, RZ, 0x2 ;  /* 0x0000000c070d7211 */ /* 0x0c0fe200078f10ff */
[----:B--2---:R-:W-:Y:S01]  /*10af0*/  IMAD R18, R18, c[0x0][0x550], R11 ;  /* 0x0001540012127a24 */ /* 0x004fe200078e020b */
[-C--:B------:R-:W-:Y:S01]  /*10b00*/  LEA.HI R7, R7, R12.reuse, RZ, 0x5 ;  /* 0x0000000c07077211 */ /* 0x080fe200078f28ff */
[----:B------:R-:W-:Y:S01]  /*10b10*/  UIADD3 UR4, UR13, UR4, URZ ;  /* 0x000000040d047290 */ /* 0x000fe2000fffe03f */
[----:B------:R-:W-:Y:S01]  /*10b20*/  LOP3.LUT R13, R13, 0xfffffffc, RZ, 0xc0, !PT ;  /* 0xfffffffc0d0d7812 */ /* 0x000fe200078ec0ff */
[----:B------:R-:W-:Y:S01]  /*10b30*/  IMAD.U32 R17, RZ, RZ, UR13 ;  /* 0x0000000dff117e24 */ /* 0x000fe2000f8e00ff */
[----:B------:R-:W-:Y:S01]  /*10b40*/  LOP3.LUT R3, R7, 0xffffffe0, RZ, 0xc0, !PT ;  /* 0xffffffe007037812 */ /* 0x000fe200078ec0ff */
[----:B---3--:R-:W-:Y:S01]  /*10b50*/  IMAD.WIDE.U32 R22, R24, c[0x0][0x4d8], R22 ;  /* 0x0001360018167a25 */ /* 0x008fe200078e0016 */
[----:B------:R-:W-:-:S02]  /*10b60*/  IADD3 R6, -R13, R12, RZ ;  /* 0x0000000c0d067210 */ /* 0x000fc40007ffe1ff */
[----:B------:R-:W-:Y:S01]  /*10b70*/  SHF.R.S32.HI R19, RZ, 0x5, R7 ;  /* 0x00000005ff137819 */ /* 0x000fe20000011407 */
[----:B------:R-:W-:Y:S01]  /*10b80*/  IMAD.IADD R3, R12, 0x1, -R3 ;  /* 0x000000010c037824 */ /* 0x000fe200078e0a03 */
[----:B------:R-:W-:Y:S01]  /*10b90*/  LEA.HI R0, R6, R6, RZ, 0x1 ;  /* 0x0000000606007211 */ /* 0x000fe200078f08ff */
[----:B------:R-:W-:Y:S01]  /*10ba0*/  IMAD.U32 R17, RZ, RZ, UR4 ;  /* 0x00000004ff117e24 */ /* 0x000fe2000f8e00ff */
[----:B------:R-:W-:Y:S02]  /*10bb0*/  SHF.R.S32.HI R12, RZ, 0x1f, R7 ;  /* 0x0000001fff0c7819 */ /* 0x000fe40000011407 */
[----:B------:R-:W-:Y:S02]  /*10bc0*/  LOP3.LUT R11, R0, 0x1ffffffe, RZ, 0xc0, !PT ;  /* 0x1ffffffe000b7812 */ /* 0x000fe400078ec0ff */
[----:B------:R-:W-:Y:S02]  /*10bd0*/  LEA.HI R12, R12, R19, RZ, 0x2 ;  /* 0x000000130c0c7211 */ /* 0x000fe400078f10ff */
[----:B------:R-:W-:Y:S01]  /*10be0*/  SHF.R.S32.HI R7, RZ, 0x1f, R24 ;  /* 0x0000001fff077819 */ /* 0x000fe20000011418 */
[----:B------:R-:W-:Y:S01]  /*10bf0*/  IMAD.IADD R6, R6, 0x1, -R11 ;  /* 0x0000000106067824 */ /* 0x000fe200078e0a0b */
[----:B------:R-:W-:-:S02]  /*10c00*/  SHF.L.U32 R11, R0, 0x5, RZ ;  /* 0x00000005000b7819 */ /* 0x000fc400000006ff */
[----:B------:R-:W-:Y:S01]  /*10c10*/  SHF.R.S32.HI R0, RZ, 0x1f, R3 ;  /* 0x0000001fff007819 */ /* 0x000fe20000011403 */
[C---:B------:R-:W-:Y:S01]  /*10c20*/  IMAD R13, R7.reuse, c[0x0][0x4d8], RZ ;  /* 0x00013600070d7a24 */ /* 0x040fe200078e02ff */
[----:B------:R-:W-:Y:S01]  /*10c30*/  LOP3.LUT R12, R12, 0xffffffc, RZ, 0xc0, !PT ;  /* 0x0ffffffc0c0c7812 */ /* 0x000fe200078ec0ff */
[----:B------:R-:W-:Y:S01]  /*10c40*/  IMAD R7, R7, c[0x0][0x440], RZ ;  /* 0x0001100007077a24 */ /* 0x000fe200078e02ff */
[----:B------:R-:W-:Y:S01]  /*10c50*/  LEA.HI R0, R0, R3, RZ, 0x2 ;  /* 0x0000000300007211 */ /* 0x000fe200078f10ff */
[C---:B------:R-:W-:Y:S01]  /*10c60*/  IMAD R13, R24.reuse, c[0x0][0x4dc], R13 ;  /* 0x00013700180d7a24 */ /* 0x040fe200078e020d */
[----:B------:R-:W-:Y:S01]  /*10c70*/  LOP3.LUT R11, R11, 0xffffffc0, RZ, 0xc0, !PT ;  /* 0xffffffc00b0b7812 */ /* 0x000fe200078ec0ff */
[----:B------:R-:W-:Y:S01]  /*10c80*/  IMAD.IADD R19, R19, 0x1, -R12 ;  /* 0x0000000113137824 */ /* 0x000fe200078e0a0c */
[----:B------:R-:W-:Y:S01]  /*10c90*/  SHF.R.S32.HI R12, RZ, 0x2, R0 ;  /* 0x00000002ff0c7819 */ /* 0x000fe20000011400 */
[----:B------:R-:W-:Y:S01]  /*10ca0*/  IMAD R7, R24, c[0x0][0x444], R7 ;  /* 0x0001110018077a24 */ /* 0x000fe200078e0207 */
[----:B------:R-:W-:Y:S01]  /*10cb0*/  MOV R16, UR12 ;  /* 0x0000000c00107c02 */ /* 0x000fe20008000f00 */
[----:B------:R-:W-:Y:S01]  /*10cc0*/  IMAD R11, R6, 0x8, R11 ;  /* 0x00000008060b7824 */ /* 0x000fe200078e020b */
[----:B------:R-:W-:Y:S01]  /*10cd0*/  LEA R12, R19, R12, 0x4 ;  /* 0x0000000c130c7211 */ /* 0x000fe200078e20ff */
[----:B------:R-:W-:Y:S01]  /*10ce0*/  IMAD.IADD R23, R23, 0x1, R13 ;  /* 0x0000000117177824 */ /* 0x000fe200078e020d */
[----:B------:R-:W-:Y:S01]  /*10cf0*/  SHF.R.S32.HI R13, RZ, 0x1f, R18 ;  /* 0x0000001fff0d7819 */ /* 0x000fe20000011412 */
[----:B------:R-:W-:Y:S01]  /*10d00*/  IMAD.WIDE.U32 R24, R24, c[0x0][0x440], R16 ;  /* 0x0001100018187a25 */ /* 0x000fe200078e0010 */
[----:B------:R-:W-:-:S02]  /*10d10*/  LOP3.LUT P1, RZ, R3, 0x3, RZ, 0xc0, !PT ;  /* 0x0000000303ff7812 */ /* 0x000fc4000782c0ff */
[----:B------:R-:W-:Y:S01]  /*10d20*/  LOP3.LUT R0, R0, 0x7ffffffc, RZ, 0xc0, !PT ;  /* 0x7ffffffc00007812 */ /* 0x000fe200078ec0ff */
[----:B------:R-:W-:Y:S02]  /*10d30*/  IMAD.IADD R20, R12, 0x1, R11 ;  /* 0x000000010c147824 */ /* 0x000fe400078e020b */
[----:B------:R-:W-:Y:S01]  /*10d40*/  IMAD.IADD R25, R25, 0x1, R7 ;  /* 0x0000000119197824 */ /* 0x000fe200078e0207 */
[----:B------:R-:W-:Y:S01]  /*10d50*/  IADD3 R3, R3, -R0, RZ ;  /* 0x8000000003037210 */ /* 0x000fe20007ffe0ff */
[----:B------:R-:W-:Y:S01]  /*10d60*/  IMAD R17, R13, c[0x0][0x448], RZ ;  /* 0x000112000d117a24 */ /* 0x000fe200078e02ff */
[----:B----4-:R-:W-:Y:S01]  /*10d70*/  LEA R20, R15, R20, 0x7 ;  /* 0x000000140f147211 */ /* 0x010fe200078e38ff */
[----:B------:R-:W-:Y:S01]  /*10d80*/  IMAD R13, R13, c[0x0][0x4e0], RZ ;  /* 0x000138000d0d7a24 */ /* 0x000fe200078e02ff */
[----:B------:R-:W-:Y:S01]  /*10d90*/  LEA R15, R15, R12, 0x7 ;  /* 0x0000000c0f0f7211 */ /* 0x000fe200078e38ff */
[----:B------:R-:W-:Y:S01]  /*10da0*/  IMAD R17, R18, c[0x0][0x44c], R17 ;  /* 0x0001130012117a24 */ /* 0x000fe200078e0211 */
[----:B------:R-:W-:Y:S01]  /*10db0*/  MOV R7, R20 ;  /* 0x0000001400077202 */ /* 0x000fe20000000f00 */
[----:B------:R-:W-:Y:S01]  /*10dc0*/  @P0 IMAD.HI.U32 R16, R20, c[0x0][0x4ec], RZ ;  /* 0x00013b0014100a27 */ /* 0x000fe200078e00ff */
[----:B------:R-:W-:-:S03]  /*10dd0*/  ISETP.GE.OR P4, PT, R15, R14, P1 ;  /* 0x0000000e0f00720c */ /* 0x000fc60000f86670 */
[----:B------:R-:W-:Y:S01]  /*10de0*/  IMAD.MOV.U32 R6, RZ, RZ, R20 ;  /* 0x000000ffff067224 */ /* 0x000fe200078e0014 */
[----:B------:R-:W-:Y:S01]  /*10df0*/  @P0 SHF.R.U32.HI R6, RZ, c[0x0][0x4f0], R16 ;  /* 0x00013c00ff060a19 */ /* 0x000fe20000011610 */
[----:B------:R-:W-:-:S03]  /*10e00*/  @P0 IMAD.HI.U32 R11, R20, c[0x0][0x4ec], RZ ;  /* 0x00013b00140b0a27 */ /* 0x000fc600078e00ff */
[----:B------:R-:W-:Y:S01]  /*10e10*/  SHF.R.S32.HI R16, RZ, 0x1f, R6 ;  /* 0x0000001fff107819 */ /* 0x000fe20000011406 */
[----:B------:R-:W-:Y:S01]  /*10e20*/  IMAD.WIDE.U32 R24, R18, c[0x0][0x448], R24 ;  /* 0x0001120012187a25 */ /* 0x000fe200078e0018 */
[----:B------:R-:W-:-:S03]  /*10e30*/  @P0 SHF.R.U32.HI R7, RZ, c[0x0][0x4f0], R11 ;  /* 0x00013c00ff070a19 */ /* 0x000fc6000001160b */
[----:B------:R-:W-:Y:S02]  /*10e40*/  IMAD.MOV R11, RZ, RZ, -R6 ;  /* 0x000000ffff0b7224 */ /* 0x000fe400078e0a06 */
[C---:B------:R-:W-:Y:S02]  /*10e50*/  IMAD R13, R18.reuse, c[0x0][0x4e4], R13 ;  /* 0x00013900120d7a24 */ /* 0x040fe400078e020d */
[----:B------:R-:W-:Y:S01]  /*10e60*/  IMAD.WIDE.U32 R18, R18, c[0x0][0x4e0], R22 ;  /* 0x0001380012127a25 */ /* 0x000fe200078e0016 */
[----:B------:R-:W-:-:S03]  /*10e70*/  SHF.R.S32.HI R22, RZ, 0x1f, R7 ;  /* 0x0000001fff167819 */ /* 0x000fc60000011407 */
[----:B------:R-:W-:Y:S01]  /*10e80*/  IMAD R11, R11, c[0x0][0x4e8], R20 ;  /* 0x00013a000b0b7a24 */ /* 0x000fe200078e0214 */
[----:B------:R-:W-:Y:S01]  /*10e90*/  IADD3 R18, P0, R6, R18, RZ ;  /* 0x0000001206127210 */ /* 0x000fe20007f1e0ff */
[----:B------:R-:W-:Y:S02]  /*10ea0*/  IMAD.IADD R25, R25, 0x1, R17 ;  /* 0x0000000119197824 */ /* 0x000fe400078e0211 */
[----:B------:R-:W-:Y:S01]  /*10eb0*/  IMAD R22, R22, c[0x0][0x430], RZ ;  /* 0x00010c0016167a24 */ /* 0x000fe200078e02ff */
[----:B------:R-:W-:Y:S01]  /*10ec0*/  SHF.R.S32.HI R6, RZ, 0x1f, R11 ;  /* 0x0000001fff067819 */ /* 0x000fe2000001140b */
[----:B------:R-:W-:Y:S01]  /*10ed0*/  IMAD.SHL.U32 R3, R3, 0x2, RZ ;  /* 0x0000000203037824 */ /* 0x000fe200078e00ff */
[----:B------:R-:W-:Y:S01]  /*10ee0*/  IADD3.X R19, R16, R19, R13, P0, !PT ;  /* 0x0000001310137210 */ /* 0x000fe200007fe40d */
[----:B------:R-:W-:-:S04]  /*10ef0*/  IMAD.WIDE.U32 R16, R7, c[0x0][0x430], R24 ;  /* 0x00010c0007107a25 */ /* 0x000fc800078e0018 */
[----:B------:R-:W-:Y:S02]  /*10f00*/  IMAD R6, R6, c[0x0][0x4c8], RZ ;  /* 0x0001320006067a24 */ /* 0x000fe400078e02ff */
[----:B------:R-:W-:-:S04]  /*10f10*/  IMAD.WIDE.U32 R18, R11, c[0x0][0x4c8], R18 ;  /* 0x000132000b127a25 */ /* 0x000fc800078e0012 */
[----:B------:R-:W-:Y:S01]  /*10f20*/  IMAD R6, R11, c[0x0][0x4cc], R6 ;  /* 0x000133000b067a24 */ /* 0x000fe200078e0206 */
[C---:B------:R-:W-:Y:S01]  /*10f30*/  LEA R25, P0, R18.reuse, c[0x0][0x4a8], 0x2 ;  /* 0x00012a0012197a11 */ /* 0x040fe200078010ff */
[C---:B------:R-:W-:Y:S01]  /*10f40*/  IMAD R13, R7.reuse, c[0x0][0x434], R22 ;  /* 0x00010d00070d7a24 */ /* 0x040fe200078e0216 */
[----:B------:R-:W-:Y:S01]  /*10f50*/  IADD3 R7, -R7, RZ, RZ ;  /* 0x000000ff07077210 */ /* 0x000fe20007ffe1ff */
[----:B------:R-:W-:Y:S02]  /*10f60*/  IMAD.IADD R11, R19, 0x1, R6 ;  /* 0x00000001130b7824 */ /* 0x000fe400078e0206 */
[----:B------:R-:W-:Y:S01]  /*10f70*/  SHFL.IDX PT, R22, R25, RZ, 0x1c1f ;  /* 0x001c1fff19167589 */ /* 0x000fe200000e0000 */
[----:B------:R-:W-:Y:S02]  /*10f80*/  IMAD.IADD R13, R17, 0x1, R13 ;  /* 0x00000001110d7824 */ /* 0x000fe400078e020d */
[----:B------:R-:W-:Y:S01]  /*10f90*/  LEA.HI.X R24, R18, c[0x0][0x4ac], R11, 0x2, P0 ;  /* 0x00012b0012187a11 */ /* 0x000fe200000f140b */
[----:B------:R-:W-:Y:S01]  /*10fa0*/  IMAD R7, R7, c[0x0][0x4e8], R20 ;  /* 0x00013a0007077a24 */ /* 0x000fe200078e0214 */
[----:B------:R-:W-:Y:S01]  /*10fb0*/  SHFL.IDX PT, R18, R25, 0x2, 0x1c1f ;  /* 0x005c1f0019127f89 */ /* 0x000fe200000e0000 */
[----:B------:R-:W-:Y:S01]  /*10fc0*/  IMAD.MOV.U32 R12, RZ, RZ, R16 ;  /* 0x000000ffff0c7224 */ /* 0x000fe200078e0010 */
[----:B------:R-:W-:-:S02]  /*10fd0*/  IADD3 R11, R15, 0x48, RZ ;  /* 0x000000480f0b7810 */ /* 0x000fc40007ffe0ff */
[----:B------:R-:W1:Y:S01]  /*10fe0*/  SHFL.IDX PT, R23, R24, RZ, 0x1c1f ;  /* 0x001c1fff18177589 */ /* 0x000e6200000e0000 */
[----:B------:R-:W-:Y:S01]  /*10ff0*/  IMAD.WIDE.U32 R26, R7, c[0x0][0x428], R12 ;  /* 0x00010a00071a7a25 */ /* 0x000fe200078e000c */
[C---:B------:R-:W-:Y:S02]  /*11000*/  IADD3 R13, R15.reuse, 0x8, RZ ;  /* 0x000000080f0d7810 */ /* 0x040fe40007ffe0ff */
[----:B------:R-:W-:Y:S01]  /*11010*/  SHFL.IDX PT, R20, R25, 0x1, 0x1c1f ;  /* 0x003c1f0019147f89 */ /* 0x000fe200000e0000 */
[----:B------:R-:W-:Y:S02]  /*11020*/  IADD3 R12, R15, 0x40, RZ ;  /* 0x000000400f0c7810 */ /* 0x000fe40007ffe0ff */
[-C--:B------:R-:W-:Y:S01]  /*11030*/  ISETP.GE.OR P3, PT, R13, R14.reuse, P1 ;  /* 0x0000000e0d00720c */ /* 0x080fe20000f66670 */
[----:B------:R-:W2:Y:S01]  /*11040*/  SHFL.IDX PT, R21, R24, 0x1, 0x1c1f ;  /* 0x003c1f0018157f89 */ /* 0x000ea200000e0000 */
[-C--:B------:R-:W-:Y:S02]  /*11050*/  ISETP.GE.OR P2, PT, R12, R14.reuse, P1 ;  /* 0x0000000e0c00720c */ /* 0x080fe40000f46670 */
[----:B------:R-:W-:Y:S01]  /*11060*/  ISETP.GE.OR P1, PT, R11, R14, P1 ;  /* 0x0000000e0b00720c */ /* 0x000fe20000f26670 */
[----:B------:R-:W3:Y:S01]  /*11070*/  SHFL.IDX PT, R19, R24, 0x2, 0x1c1f ;  /* 0x005c1f0018137f89 */ /* 0x000ee200000e0000 */
[----:B------:R-:W-:-:S02]  /*11080*/  SHF.R.S32.HI R6, RZ, 0x1f, R7 ;  /* 0x0000001fff067819 */ /* 0x000fc40000011407 */
[-C--:B------:R-:W-:Y:S01]  /*11090*/  ISETP.GE.AND P5, PT, R12, R14.reuse, PT ;  /* 0x0000000e0c00720c */ /* 0x080fe20003fa6270 */
[----:B------:R-:W-:Y:S01]  /*110a0*/  SHFL.IDX PT, R16, R25, 0x3, 0x1c1f ;  /* 0x007c1f0019107f89 */ /* 0x000fe200000e0000 */
[----:B------:R-:W-:Y:S01]  /*110b0*/  ISETP.GE.AND P6, PT, R11, R14, PT ;  /* 0x0000000e0b00720c */ /* 0x000fe20003fc6270 */
[----:B------:R-:W-:Y:S02]  /*110c0*/  IMAD R6, R6, c[0x0][0x428], RZ ;  /* 0x00010a0006067a24 */ /* 0x000fe400078e02ff */
[----:B------:R-:W4:Y:S02]  /*110d0*/  SHFL.IDX PT, R17, R24, 0x3, 0x1c1f ;  /* 0x007c1f0018117f89 */ /* 0x000f2400000e0000 */
[----:B------:R-:W-:Y:S01]  /*110e0*/  IMAD R6, R7, c[0x0][0x42c], R6 ;  /* 0x00010b0007067a24 */ /* 0x000fe200078e0206 */
[----:B------:R-:W-:Y:S01]  /*110f0*/  LEA R7, P0, R26, c[0x0][0x400], 0x2 ;  /* 0x000100001a077a11 */ /* 0x000fe200078010ff */
[----:B-1----:R1:W-:Y:S02]  /*11100*/  @!P4 ST.E [R22.64], R2 ;  /* 0x000000021600c985 */ /* 0x0023e4000c10190a */
[----:B------:R-:W-:-:S02]  /*11110*/  IMAD.IADD R6, R27, 0x1, R6 ;  /* 0x000000011b067824 */ /* 0x000fc400078e0206 */
[----:B------:R1:W1:Y:S03]  /*11120*/  SHFL.IDX PT, R24, R7, RZ, 0x1c1f ;  /* 0x001c1fff07187589 */ /* 0x00026600000e0000 */
[----:B------:R-:W-:Y:S01]  /*11130*/  LEA.HI.X R6, R26, c[0x0][0x404], R6, 0x2, P0 ;  /* 0x000101001a067a11 */ /* 0x000fe200000f1406 */
[----:B--2---:R2:W-:Y:S01]  /*11140*/  @!P3 ST.E [R20.64], R8 ;  /* 0x000000081400b985 */ /* 0x0045e2000c10190a */
[----:B------:R-:W-:-:S03]  /*11150*/  ISETP.GE.AND P0, PT, R13, R14, PT ;  /* 0x0000000e0d00720c */ /* 0x000fc60003f06270 */
[----:B---3--:R2:W-:Y:S04]  /*11160*/  @!P2 ST.E [R18.64], R9 ;  /* 0x000000091200a985 */ /* 0x0085e8000c10190a */
[----:B------:R2:W3:Y:S04]  /*11170*/  SHFL.IDX PT, R25, R6, RZ, 0x1c1f ;  /* 0x001c1fff06197589 */ /* 0x0004e800000e0000 */
[----:B----4-:R2:W-:Y:S01]  /*11180*/  @!P1 ST.E [R16.64], R10 ;  /* 0x0000000a10009985 */ /* 0x0105e2000c10190a */
[----:B------:R-:W-:-:S13]  /*11190*/  ISETP.GE.AND P1, PT, R15, R14, PT ;  /* 0x0000000e0f00720c */ /* 0x000fda0003f26270 */
[----:B------:R-:W-:Y:S05]  /*111a0*/  @P1 BRA `(.L_x_454) ;  /* 0x0000045000001947 */ /* 0x000fea0003800000 */
[C---:B-1----:R-:W-:Y:S02]  /*111b0*/  IADD3 R11, R3.reuse, 0x8, RZ ;  /* 0x00000008030b7810 */ /* 0x042fe40007ffe0ff */
[C---:B--2---:R-:W-:Y:S02]  /*111c0*/  IADD3 R9, R3.reuse, 0x10, RZ ;  /* 0x0000001003097810 */ /* 0x044fe40007ffe0ff */
[----:B------:R-:W-:Y:S02]  /*111d0*/  IADD3 R0, R3, 0x18, RZ ;  /* 0x0000001803007810 */ /* 0x000fe40007ffe0ff */
[----:B------:R-:W-:Y:S02]  /*111e0*/  ISETP.GE.AND P3, PT, R11, c[0x0][0x3c8], PT ;  /* 0x0000f2000b007a0c */ /* 0x000fe40003f66270 */
[----:B------:R-:W-:Y:S02]  /*111f0*/  ISETP.GE.AND P2, PT, R9, c[0x0][0x3c8], PT ;  /* 0x0000f20009007a0c */ /* 0x000fe40003f46270 */
[----:B------:R-:W-:-:S02]  /*11200*/  ISETP.GE.AND P1, PT, R0, c[0x0][0x3c8], PT ;  /* 0x0000f20000007a0c */ /* 0x000fc40003f26270 */
[C---:B------:R-:W-:Y:S02]  /*11210*/  ISETP.GE.AND P4, PT, R3.reuse, c[0x0][0x3c8], PT ;  /* 0x0000f20003007a0c */ /* 0x040fe40003f86270 */
[C---:B------:R-:W-:Y:S02]  /*11220*/  IADD3 R14, R3.reuse, 0x28, RZ ;  /* 0x00000028030e7810 */ /* 0x040fe40007ffe0ff */
[----:B------:R-:W-:-:S03]  /*11230*/  IADD3 R2, R3, 0x30, RZ ;  /* 0x0000003003027810 */ /* 0x000fc60007ffe0ff */
[----:B------:R-:W-:Y:S02]  /*11240*/  @!P3 LEA.HI R11, R11, R11, RZ, 0x1 ;  /* 0x0000000b0b0bb211 */ /* 0x000fe400078f08ff */
[----:B------:R-:W-:Y:S02]  /*11250*/  @!P2 LEA.HI R9, R9, R9, RZ, 0x1 ;  /* 0x000000090909a211 */ /* 0x000fe400078f08ff */
[----:B------:R-:W-:Y:S02]  /*11260*/  @!P1 LEA.HI R0, R0, R0, RZ, 0x1 ;  /* 0x0000000000009211 */ /* 0x000fe400078f08ff */
[----:B------:R-:W-:Y:S01]  /*11270*/  @!P3 LOP3.LUT R11, R11, 0xfffffffe, RZ, 0xc0, !PT ;  /* 0xfffffffe0b0bb812 */ /* 0x000fe200078ec0ff */
[--C-:B---3--:R-:W-:Y:S01]  /*11280*/  @!P4 IMAD.WIDE R12, R3, 0x4, R24.reuse ;  /* 0x00000004030cc825 */ /* 0x108fe200078e0218 */
[----:B------:R-:W-:Y:S02]  /*11290*/  @!P2 LOP3.LUT R9, R9, 0xfffffffe, RZ, 0xc0, !PT ;  /* 0xfffffffe0909a812 */ /* 0x000fe400078ec0ff */
[----:B------:R-:W-:Y:S01]  /*112a0*/  @!P1 LOP3.LUT R15, R0, 0xfffffffe, RZ, 0xc0, !PT ;  /* 0xfffffffe000f9812 */ /* 0x000fe200078ec0ff */
[--C-:B------:R-:W-:Y:S01]  /*112b0*/  @!P3 IMAD.WIDE R10, R11, 0x4, R24.reuse ;  /* 0x000000040b0ab825 */ /* 0x100fe200078e0218 */
[----:B------:R-:W-:Y:S01]  /*112c0*/  IADD3 R0, R3, 0x20, RZ ;  /* 0x0000002003007810 */ /* 0x000fe20007ffe0ff */
[----:B------:R1:W-:Y:S02]  /*112d0*/  @!P4 ST.E.64 [R12.64], R144 ;  /* 0x000000900c00c985 */ /* 0x0003e4000c101b0a */
[--C-:B------:R-:W-:Y:S01]  /*112e0*/  @!P2 IMAD.WIDE R8, R9, 0x4, R24.reuse ;  /* 0x000000040908a825 */ /* 0x100fe200078e0218 */
[----:B------:R-:W-:Y:S01]  /*112f0*/  ISETP.GE.AND P4, PT, R0, c[0x0][0x3c8], PT ;  /* 0x0000f20000007a0c */ /* 0x000fe20003f86270 */
[----:B------:R2:W-:Y:S01]  /*11300*/  @!P3 ST.E.64 [R10.64], R100 ;  /* 0x000000640a00b985 */ /* 0x0005e2000c101b0a */
[----:B------:R-:W-:Y:S01]  /*11310*/  ISETP.GE.AND P3, PT, R14, c[0x0][0x3c8], PT ;  /* 0x0000f2000e007a0c */ /* 0x000fe20003f66270 */
[----:B------:R-:W-:Y:S01]  /*11320*/  @!P1 IMAD.WIDE R16, R15, 0x4, R24 ;  /* 0x000000040f109825 */ /* 0x000fe200078e0218 */
[----:B------:R-:W-:Y:S01]  /*11330*/  IADD3 R15, R3, 0x38, RZ ;  /* 0x00000038030f7810 */ /* 0x000fe20007ffe0ff */
[----:B------:R3:W-:Y:S01]  /*11340*/  @!P2 ST.E.64 [R8.64], R104 ;  /* 0x000000680800a985 */ /* 0x0007e2000c101b0a */
[----:B------:R-:W-:-:S03]  /*11350*/  ISETP.GE.AND P2, PT, R2, c[0x0][0x3c8], PT ;  /* 0x0000f20002007a0c */ /* 0x000fc60003f46270 */
[----:B------:R4:W-:Y:S01]  /*11360*/  @!P1 ST.E.64 [R16.64], R116 ;  /* 0x0000007410009985 */ /* 0x0009e2000c101b0a */
[----:B------:R-:W-:-:S03]  /*11370*/  ISETP.GE.AND P1, PT, R15, c[0x0][0x3c8], PT ;  /* 0x0000f2000f007a0c */ /* 0x000fc60003f26270 */
[----:B------:R-:W-:Y:S02]  /*11380*/  @!P4 LEA.HI R0, R0, R0, RZ, 0x1 ;  /* 0x000000000000c211 */ /* 0x000fe400078f08ff */
[----:B------:R-:W-:-:S04]  /*11390*/  @!P3 LEA.HI R14, R14, R14, RZ, 0x1 ;  /* 0x0000000e0e0eb211 */ /* 0x000fc800078f08ff */
[----:B------:R-:W-:-:S04]  /*113a0*/  @!P2 LEA.HI R2, R2, R2, RZ, 0x1 ;  /* 0x000000020202a211 */ /* 0x000fc800078f08ff */
[----:B------:R-:W-:Y:S02]  /*113b0*/  @!P1 LEA.HI R15, R15, R15, RZ, 0x1 ;  /* 0x0000000f0f0f9211 */ /* 0x000fe400078f08ff */
[----:B-1----:R-:W-:Y:S02]  /*113c0*/  @!P2 LOP3.LUT R13, R2, 0xfffffffe, RZ, 0xc0, !PT ;  /* 0xfffffffe020da812 */ /* 0x002fe400078ec0ff */
[----:B------:R-:W-:Y:S02]  /*113d0*/  @!P1 LOP3.LUT R15, R15, 0xfffffffe, RZ, 0xc0, !PT ;  /* 0xfffffffe0f0f9812 */ /* 0x000fe400078ec0ff */
[----:B--2---:R-:W-:Y:S01]  /*113e0*/  @!P3 LOP3.LUT R11, R14, 0xfffffffe, RZ, 0xc0, !PT ;  /* 0xfffffffe0e0bb812 */ /* 0x004fe200078ec0ff */
[--C-:B------:R-:W-:Y:S01]  /*113f0*/  @!P2 IMAD.WIDE R12, R13, 0x4, R24.reuse ;  /* 0x000000040d0ca825 */ /* 0x100fe200078e0218 */
[----:B------:R-:W-:Y:S02]  /*11400*/  IADD3 R2, R3, 0x48, RZ ;  /* 0x0000004803027810 */ /* 0x000fe40007ffe0ff */
[----:B---3--:R-:W-:Y:S01]  /*11410*/  @!P4 LOP3.LUT R9, R0, 0xfffffffe, RZ, 0xc0, !PT ;  /* 0xfffffffe0009c812 */ /* 0x008fe200078ec0ff */
[----:B------:R-:W-:Y:S01]  /*11420*/  @!P3 IMAD.WIDE R10, R11, 0x4, R24 ;  /* 0x000000040b0ab825 */ /* 0x000fe200078e0218 */
[----:B------:R-:W-:-:S02]  /*11430*/  IADD3 R0, R3, 0x40, RZ ;  /* 0x0000004003007810 */ /* 0x000fc40007ffe0ff */
[----:B----4-:R-:W-:Y:S01]  /*11440*/  IADD3 R17, R3, 0x50, RZ ;  /* 0x0000005003117810 */ /* 0x010fe20007ffe0ff */
[----:B------:R-:W-:Y:S01]  /*11450*/  @!P4 IMAD.WIDE R8, R9, 0x4, R24 ;  /* 0x000000040908c825 */ /* 0x000fe200078e0218 */
[----:B------:R-:W-:-:S03]  /*11460*/  IADD3 R16, R3, 0x58, RZ ;  /* 0x0000005803107810 */ /* 0x000fc60007ffe0ff */
[----:B------:R-:W-:Y:S01]  /*11470*/  @!P1 IMAD.WIDE R14, R15, 0x4, R24 ;  /* 0x000000040f0e9825 */ /* 0x000fe200078e0218 */
[----:B------:R1:W-:Y:S01]  /*11480*/  @!P4 ST.E.64 [R8.64], R120 ;  /* 0x000000780800c985 */ /* 0x0003e2000c101b0a */
[----:B------:R-:W-:-:S03]  /*11490*/  ISETP.GE.AND P4, PT, R0, c[0x0][0x3c8], PT ;  /* 0x0000f20000007a0c */ /* 0x000fc60003f86270 */
[----:B------:R2:W-:Y:S01]  /*114a0*/  @!P3 ST.E.64 [R10.64], R128 ;  /* 0x000000800a00b985 */ /* 0x0005e2000c101b0a */
[----:B------:R-:W-:-:S03]  /*114b0*/  ISETP.GE.AND P3, PT, R2, c[0x0][0x3c8], PT ;  /* 0x0000f20002007a0c */ /* 0x000fc60003f66270 */
[----:B------:R3:W-:Y:S01]  /*114c0*/  @!P2 ST.E.64 [R12.64], R52 ;  /* 0x000000340c00a985 */ /* 0x0007e2000c101b0a */
[----:B------:R-:W-:-:S03]  /*114d0*/  ISETP.GE.AND P2, PT, R17, c[0x0][0x3c8], PT ;  /* 0x0000f20011007a0c */ /* 0x000fc60003f46270 */
[----:B------:R4:W-:Y:S01]  /*114e0*/  @!P1 ST.E.64 [R14.64], R64 ;  /* 0x000000400e009985 */ /* 0x0009e2000c101b0a */
[----:B------:R-:W-:Y:S02]  /*114f0*/  ISETP.GE.AND P1, PT, R16, c[0x0][0x3c8], PT ;  /* 0x0000f20010007a0c */ /* 0x000fe40003f26270 */
[----:B------:R-:W-:-:S03]  /*11500*/  @!P4 LEA.HI R0, R0, R0, RZ, 0x1 ;  /* 0x000000000000c211 */ /* 0x000fc600078f08ff */
[----:B------:R-:W-:-:S04]  /*11510*/  @!P3 LEA.HI R2, R2, R2, RZ, 0x1 ;  /* 0x000000020202b211 */ /* 0x000fc800078f08ff */
[----:B------:R-:W-:-:S04]  /*11520*/  @!P2 LEA.HI R17, R17, R17, RZ, 0x1 ;  /* 0x000000111111a211 */ /* 0x000fc800078f08ff */
[----:B------:R-:W-:Y:S02]  /*11530*/  @!P1 LEA.HI R16, R16, R16, RZ, 0x1 ;  /* 0x0000001010109211 */ /* 0x000fe400078f08ff */
[----:B------:R-:W-:Y:S02]  /*11540*/  @!P2 LOP3.LUT R17, R17, 0xfffffffe, RZ, 0xc0, !PT ;  /* 0xfffffffe1111a812 */ /* 0x000fe400078ec0ff */
[----:B-1----:R-:W-:Y:S02]  /*11550*/  @!P4 LOP3.LUT R9, R0, 0xfffffffe, RZ, 0xc0, !PT ;  /* 0xfffffffe0009c812 */ /* 0x002fe400078ec0ff */
[----:B--2---:R-:W-:-:S03]  /*11560*/  @!P3 LOP3.LUT R11, R2, 0xfffffffe, RZ, 0xc0, !PT ;  /* 0xfffffffe020bb812 */ /* 0x004fc600078ec0ff */
[----:B------:R-:W-:Y:S01]  /*11570*/  @!P4 IMAD.WIDE R8, R9, 0x4, R24 ;  /* 0x000000040908c825 */ /* 0x000fe200078e0218 */
[----:B---3--:R-:W-:-:S03]  /*11580*/  @!P1 LOP3.LUT R13, R16, 0xfffffffe, RZ, 0xc0, !PT ;  /* 0xfffffffe100d9812 */ /* 0x008fc600078ec0ff */
[--C-:B------:R-:W-:Y:S01]  /*11590*/  @!P3 IMAD.WIDE R10, R11, 0x4, R24.reuse ;  /* 0x000000040b0ab825 */ /* 0x100fe200078e0218 */
[----:B------:R1:W-:Y:S03]  /*115a0*/  @!P4 ST.E.64 [R8.64], R68 ;  /* 0x000000440800c985 */ /* 0x0003e6000c101b0a */
[--C-:B----4-:R-:W-:Y:S01]  /*115b0*/  @!P2 IMAD.WIDE R14, R17, 0x4, R24.reuse ;  /* 0x00000004110ea825 */ /* 0x110fe200078e0218 */
[----:B------:R1:W-:Y:S03]  /*115c0*/  @!P3 ST.E.64 [R10.64], R80 ;  /* 0x000000500a00b985 */ /* 0x0003e6000c101b0a */
[----:B------:R-:W-:Y:S01]  /*115d0*/  @!P1 IMAD.WIDE R24, R13, 0x4, R24 ;  /* 0x000000040d189825 */ /* 0x000fe200078e0218 */
[----:B------:R1:W-:Y:S04]  /*115e0*/  @!P2 ST.E.64 [R14.64], R84 ;  /* 0x000000540e00a985 */ /* 0x0003e8000c101b0a */
[----:B------:R1:W-:Y:S02]  /*115f0*/  @!P1 ST.E.64 [R24.64], R96 ;  /* 0x0000006018009985 */ /* 0x0003e4000c101b0a */
.L_x_454:
[----:B-1----:R-:W-:Y:S05]  /*11600*/  BSYNC B0 ;  /* 0x0000000000007941 */ /* 0x002fea0003800000 */
.L_x_453:
[----:B------:R1:W4:Y:S01]  /*11610*/  SHFL.IDX PT, R13, R6, 0x1, 0x1c1f ;  /* 0x003c1f00060d7f89 */ /* 0x00032200000e0000 */
[----:B------:R-:W-:Y:S03]  /*11620*/  BSSY B0, `(.L_x_455) ;  /* 0x0000048000007945 */ /* 0x000fe60003800000 */
[----:B------:R1:W2:Y:S01]  /*11630*/  SHFL.IDX PT, R12, R7, 0x1, 0x1c1f ;  /* 0x003c1f00070c7f89 */ /* 0x0002a200000e0000 */
[----:B------:R-:W-:Y:S05]  /*11640*/  @P0 BRA `(.L_x_456) ;  /* 0x0000045000000947 */ /* 0x000fea0003800000 */
[C---:B------:R-:W-:Y:S02]  /*11650*/  IADD3 R11, R3.reuse, 0x8, RZ ;  /* 0x00000008030b7810 */ /* 0x040fe40007ffe0ff */
[----:B------:R-:W-:-:S02]  /*11660*/  ISETP.GE.AND P1, PT, R3, c[0x0][0x3c8], PT ;  /* 0x0000f20003007a0c */ /* 0x000fc40003f26270 */
[----:B------:R-:W-:Y:S02]  /*11670*/  ISETP.GE.AND P0, PT, R11, c[0x0][0x3c8], PT ;  /* 0x0000f2000b007a0c */ /* 0x000fe40003f06270 */
[C---:B--2---:R-:W-:Y:S02]  /*11680*/  IADD3 R10, R3.reuse, 0x10, RZ ;  /* 0x00000010030a7810 */ /* 0x044fe40007ffe0ff */
[C---:B------:R-:W-:Y:S02]  /*11690*/  IADD3 R9, R3.reuse, 0x18, RZ ;  /* 0x0000001803097810 */ /* 0x040fe40007ffe0ff */
[----:B------:R-:W-:Y:S02]  /*116a0*/  ISETP.GE.AND P4, PT, R10, c[0x0][0x3c8], PT ;  /* 0x0000f2000a007a0c */ /* 0x000fe40003f86270 */
[----:B------:R-:W-:Y:S02]  /*116b0*/  IADD3 R8, R3, 0x20, RZ ;  /* 0x0000002003087810 */ /* 0x000fe40007ffe0ff */
[----:B------:R-:W-:Y:S01]  /*116c0*/  ISETP.GE.AND P3, PT, R9, c[0x0][0x3c8], PT ;  /* 0x0000f20009007a0c */ /* 0x000fe20003f66270 */
[C---:B----4-:R-:W-:Y:S01]  /*116d0*/  @!P1 IMAD.WIDE R14, R3.reuse, 0x4, R12 ;  /* 0x00000004030e9825 */ /* 0x050fe200078e020c */
[----:B------:R-:W-:-:S02]  /*116e0*/  IADD3 R2, R3, 0x28, RZ ;  /* 0x0000002803027810 */ /* 0x000fc40007ffe0ff */
[----:B------:R-:W-:Y:S02]  /*116f0*/  @!P0 LEA.HI R11, R11, R11, RZ, 0x1 ;  /* 0x0000000b0b0b8211 */ /* 0x000fe400078f08ff */
[----:B------:R-:W-:Y:S01]  /*11700*/  IADD3 R0, R3, 0x30, RZ ;  /* 0x0000003003007810 */ /* 0x000fe20007ffe0ff */
[----:B------:R2:W-:Y:S01]  /*11710*/  @!P1 ST.E.64 [R14.64], R146 ;  /* 0x000000920e009985 */ /* 0x0005e2000c101b0a */
[----:B------:R-:W-:Y:S02]  /*11720*/  @!P0 LOP3.LUT R11, R11, 0xfffffffe, RZ, 0xc0, !PT ;  /* 0xfffffffe0b0b8812 */ /* 0x000fe400078ec0ff */
[----:B------:R-:W-:Y:S02]  /*11730*/  ISETP.GE.AND P2, PT, R8, c[0x0][0x3c8], PT ;  /* 0x0000f20008007a0c */ /* 0x000fe40003f46270 */
[----:B------:R-:W-:Y:S01]  /*11740*/  ISETP.GE.AND P1, PT, R2, c[0x0][0x3c8], PT ;  /* 0x0000f20002007a0c */ /* 0x000fe20003f26270 */
[----:B------:R-:W-:Y:S01]  /*11750*/  @!P0 IMAD.WIDE R16, R11, 0x4, R12 ;  /* 0x000000040b108825 */ /* 0x000fe200078e020c */
[----:B------:R-:W-:-:S02]  /*11760*/  @!P4 LEA.HI R10, R10, R10, RZ, 0x1 ;  /* 0x0000000a0a0ac211 */ /* 0x000fc400078f08ff */
[----:B------:R-:W-:Y:S02]  /*11770*/  @!P3 LEA.HI R9, R9, R9, RZ, 0x1 ;  /* 0x000000090909b211 */ /* 0x000fe400078f08ff */
[----:B------:R4:W-:Y:S01]  /*11780*/  @!P0 ST.E.64 [R16.64], R102 ;  /* 0x0000006610008985 */ /* 0x0009e2000c101b0a */
[----:B------:R-:W-:Y:S02]  /*11790*/  ISETP.GE.AND P0, PT, R0, c[0x0][0x3c8], PT ;  /* 0x0000f20000007a0c */ /* 0x000fe40003f06270 */
[----:B------:R-:W-:Y:S02]  /*117a0*/  @!P4 LOP3.LUT R11, R10, 0xfffffffe, RZ, 0xc0, !PT ;  /* 0xfffffffe0a0bc812 */ /* 0x000fe400078ec0ff */
[----:B------:R-:W-:Y:S02]  /*117b0*/  @!P2 LEA.HI R8, R8, R8, RZ, 0x1 ;  /* 0x000000080808a211 */ /* 0x000fe400078f08ff */
[----:B------:R-:W-:Y:S01]  /*117c0*/  @!P3 LOP3.LUT R9, R9, 0xfffffffe, RZ, 0xc0, !PT ;  /* 0xfffffffe0909b812 */ /* 0x000fe200078ec0ff */
[----:B------:R-:W-:Y:S01]  /*117d0*/  @!P4 IMAD.WIDE R18, R11, 0x4, R12 ;  /* 0x000000040b12c825 */ /* 0x000fe200078e020c */
[----:B------:R-:W-:-:S02]  /*117e0*/  @!P1 LEA.HI R2, R2, R2, RZ, 0x1 ;  /* 0x0000000202029211 */ /* 0x000fc400078f08ff */
[C---:B------:R-:W-:Y:S02]  /*117f0*/  IADD3 R21, R3.reuse, 0x48, RZ ;  /* 0x0000004803157810 */ /* 0x040fe40007ffe0ff */
[----:B------:R-:W-:Y:S01]  /*11800*/  @!P1 LOP3.LUT R11, R2, 0xfffffffe, RZ, 0xc0, !PT ;  /* 0xfffffffe020b9812 */ /* 0x000fe200078ec0ff */
[----:B------:R5:W-:Y:S01]  /*11810*/  @!P4 ST.E.64 [R18.64], R106 ;  /* 0x0000006a1200c985 */ /* 0x000be2000c101b0a */
[----:B------:R-:W-:Y:S02]  /*11820*/  @!P0 LEA.HI R0, R0, R0, RZ, 0x1 ;  /* 0x0000000000008211 */ /* 0x000fe400078f08ff */
[----:B------:R-:W-:Y:S01]  /*11830*/  IADD3 R2, R3, 0x40, RZ ;  /* 0x0000004003027810 */ /* 0x000fe20007ffe0ff */
[----:B------:R-:W-:Y:S01]  /*11840*/  @!P1 IMAD.WIDE R10, R11, 0x4, R12 ;  /* 0x000000040b0a9825 */ /* 0x000fe200078e020c */
[----:B--2---:R-:W-:Y:S02]  /*11850*/  @!P2 LOP3.LUT R15, R8, 0xfffffffe, RZ, 0xc0, !PT ;  /* 0xfffffffe080fa812 */ /* 0x004fe400078ec0ff */
[----:B------:R-:W-:-:S03]  /*11860*/  IADD3 R20, R3, 0x50, RZ ;  /* 0x0000005003147810 */ /* 0x000fc60007ffe0ff */
[----:B------:R-:W-:-:S04]  /*11870*/  @!P2 IMAD.WIDE R14, R15, 0x4, R12 ;  /* 0x000000040f0ea825 */ /* 0x000fc800078e020c */
[--C-:B----4-:R-:W-:Y:S01]  /*11880*/  @!P3 IMAD.WIDE R16, R9, 0x4, R12.reuse ;  /* 0x000000040910b825 */ /* 0x110fe200078e020c */
[----:B------:R-:W-:Y:S02]  /*11890*/  @!P0 LOP3.LUT R9, R0, 0xfffffffe, RZ, 0xc0, !PT ;  /* 0xfffffffe00098812 */ /* 0x000fe400078ec0ff */
[----:B------:R-:W-:Y:S02]  /*118a0*/  IADD3 R0, R3, 0x38, RZ ;  /* 0x0000003803007810 */ /* 0x000fe40007ffe0ff */
[----:B------:R2:W-:Y:S01]  /*118b0*/  @!P3 ST.E.64 [R16.64], R118 ;  /* 0x000000761000b985 */ /* 0x0005e2000c101b0a */
[----:B------:R-:W-:Y:S01]  /*118c0*/  @!P0 IMAD.WIDE R8, R9, 0x4, R12 ;  /* 0x0000000409088825 */ /* 0x000fe200078e020c */
[----:B------:R-:W-:Y:S02]  /*118d0*/  ISETP.GE.AND P4, PT, R0, c[0x0][0x3c8], PT ;  /* 0x0000f20000007a0c */ /* 0x000fe40003f86270 */
[----:B------:R4:W-:Y:S01]  /*118e0*/  @!P2 ST.E.64 [R14.64], R122 ;  /* 0x0000007a0e00a985 */ /* 0x0009e2000c101b0a */
[----:B------:R-:W-:-:S02]  /*118f0*/  ISETP.GE.AND P3, PT, R2, c[0x0][0x3c8], PT ;  /* 0x0000f20002007a0c */ /* 0x000fc40003f66270 */
[----:B------:R-:W-:Y:S01]  /*11900*/  ISETP.GE.AND P2, PT, R21, c[0x0][0x3c8], PT ;  /* 0x0000f20015007a0c */ /* 0x000fe20003f46270 */
[----:B------:R1:W-:Y:S01]  /*11910*/  @!P1 ST.E.64 [R10.64], R130 ;  /* 0x000000820a009985 */ /* 0x0003e2000c101b0a */
[----:B-----5:R-:W-:Y:S02]  /*11920*/  IADD3 R18, R3, 0x58, RZ ;  /* 0x0000005803127810 */ /* 0x020fe40007ffe0ff */
[----:B------:R-:W-:Y:S01]  /*11930*/  ISETP.GE.AND P1, PT, R20, c[0x0][0x3c8], PT ;  /* 0x0000f20014007a0c */ /* 0x000fe20003f26270 */
[----:B------:R5:W-:Y:S01]  /*11940*/  @!P0 ST.E.64 [R8.64], R54 ;  /* 0x0000003608008985 */ /* 0x000be2000c101b0a */
[----:B------:R-:W-:Y:S02]  /*11950*/  ISETP.GE.AND P0, PT, R18, c[0x0][0x3c8], PT ;  /* 0x0000f20012007a0c */ /* 0x000fe40003f06270 */
[----:B------:R-:W-:-:S03]  /*11960*/  @!P4 LEA.HI R0, R0, R0, RZ, 0x1 ;  /* 0x000000000000c211 */ /* 0x000fc600078f08ff */
[----:B------:R-:W-:Y:S02]  /*11970*/  @!P3 LEA.HI R2, R2, R2, RZ, 0x1 ;  /* 0x000000020202b211 */ /* 0x000fe400078f08ff */
[----:B------:R-:W-:-:S04]  /*11980*/  @!P2 LEA.HI R21, R21, R21, RZ, 0x1 ;  /* 0x000000151515a211 */ /* 0x000fc800078f08ff */
[----:B------:R-:W-:Y:S02]  /*11990*/  @!P1 LEA.HI R20, R20, R20, RZ, 0x1 ;  /* 0x0000001414149211 */ /* 0x000fe400078f08ff */
[----:B------:R-:W-:Y:S02]  /*119a0*/  @!P0 LEA.HI R18, R18, R18, RZ, 0x1 ;  /* 0x0000001212128211 */ /* 0x000fe400078f08ff */
[----:B------:R-:W-:Y:S02]  /*119b0*/  @!P2 LOP3.LUT R21, R21, 0xfffffffe, RZ, 0xc0, !PT ;  /* 0xfffffffe1515a812 */ /* 0x000fe400078ec0ff */
[----:B--2---:R-:W-:Y:S02]  /*119c0*/  @!P0 LOP3.LUT R17, R18, 0xfffffffe, RZ, 0xc0, !PT ;  /* 0xfffffffe12118812 */ /* 0x004fe400078ec0ff */
[----:B----4-:R-:W-:Y:S01]  /*119d0*/  @!P1 LOP3.LUT R15, R20, 0xfffffffe, RZ, 0xc0, !PT ;  /* 0xfffffffe140f9812 */ /* 0x010fe200078ec0ff */
[----:B------:R-:W-:Y:S01]  /*119e0*/  @!P2 IMAD.WIDE R18, R21, 0x4, R12 ;  /* 0x000000041512a825 */ /* 0x000fe200078e020c */
[----:B-1----:R-:W-:-:S03]  /*119f0*/  @!P3 LOP3.LUT R11, R2, 0xfffffffe, RZ, 0xc0, !PT ;  /* 0xfffffffe020bb812 */ /* 0x002fc600078ec0ff */
[----:B------:R-:W-:Y:S01]  /*11a00*/  @!P1 IMAD.WIDE R14, R15, 0x4, R12 ;  /* 0x000000040f0e9825 */ /* 0x000fe200078e020c */
[----:B-----5:R-:W-:-:S03]  /*11a10*/  @!P4 LOP3.LUT R9, R0, 0xfffffffe, RZ, 0xc0, !PT ;  /* 0xfffffffe0009c812 */ /* 0x020fc600078ec0ff */
[----:B------:R-:W-:-:S04]  /*11a20*/  @!P3 IMAD.WIDE R10, R11, 0x4, R12 ;  /* 0x000000040b0ab825 */ /* 0x000fc800078e020c */
[----:B------:R-:W-:-:S04]  /*11a30*/  @!P4 IMAD.WIDE R8, R9, 0x4, R12 ;  /* 0x000000040908c825 */ /* 0x000fc800078e020c */
[----:B------:R-:W-:Y:S01]  /*11a40*/  @!P0 IMAD.WIDE R12, R17, 0x4, R12 ;  /* 0x00000004110c8825 */ /* 0x000fe200078e020c */
[----:B------:R1:W-:Y:S04]  /*11a50*/  @!P4 ST.E.64 [R8.64], R66 ;  /* 0x000000420800c985 */ /* 0x0003e8000c101b0a */
[----:B------:R1:W-:Y:S04]  /*11a60*/  @!P3 ST.E.64 [R10.64], R70 ;  /* 0x000000460a00b985 */ /* 0x0003e8000c101b0a */
[----:B------:R1:W-:Y:S04]  /*11a70*/  @!P2 ST.E.64 [R18.64], R82 ;  /* 0x000000521200a985 */ /* 0x0003e8000c101b0a */
[----:B------:R1:W-:Y:S04]  /*11a80*/  @!P1 ST.E.64 [R14.64], R86 ;  /* 0x000000560e009985 */ /* 0x0003e8000c101b0a */
[----:B------:R1:W-:Y:S02]  /*11a90*/  @!P0 ST.E.64 [R12.64], R98 ;  /* 0x000000620c008985 */ /* 0x0003e4000c101b0a */
.L_x_456:
[----:B------:R-:W-:Y:S05]  /*11aa0*/  BSYNC B0 ;  /* 0x0000000000007941 */ /* 0x000fea0003800000 */
.L_x_455:
[----:B-1--4-:R1:W4:Y:S01]  /*11ab0*/  SHFL.IDX PT, R13, R6, 0x2, 0x1c1f ;  /* 0x005c1f00060d7f89 */ /* 0x01232200000e0000 */
[----:B------:R-:W-:Y:S03]  /*11ac0*/  BSSY B0, `(.L_x_457) ;  /* 0x0000048000007945 */ /* 0x000fe60003800000 */
[----:B--2---:R1:W2:Y:S01]  /*11ad0*/  SHFL.IDX PT, R12, R7, 0x2, 0x1c1f ;  /* 0x005c1f00070c7f89 */ /* 0x0042a200000e0000 */
[----:B------:R-:W-:Y:S05]  /*11ae0*/  @P5 BRA `(.L_x_458) ;  /* 0x0000045000005947 */ /* 0x000fea0003800000 */
[C---:B------:R-:W-:Y:S02]  /*11af0*/  IADD3 R10, R3.reuse, 0x8, RZ ;  /* 0x00000008030a7810 */ /* 0x040fe40007ffe0ff */
[----:B------:R-:W-:-:S02]  /*11b00*/  IADD3 R9, R3, 0x10, RZ ;  /* 0x0000001003097810 */ /* 0x000fc40007ffe0ff */
[----:B------:R-:W-:Y:S02]  /*11b10*/  ISETP.GE.AND P4, PT, R10, c[0x0][0x3c8], PT ;  /* 0x0000f2000a007a0c */ /* 0x000fe40003f86270 */
[----:B------:R-:W-:Y:S02]  /*11b20*/  IADD3 R8, R3, 0x18, RZ ;  /* 0x0000001803087810 */ /* 0x000fe40007ffe0ff */
[----:B------:R-:W-:Y:S02]  /*11b30*/  ISETP.GE.AND P3, PT, R9, c[0x0][0x3c8], PT ;  /* 0x0000f20009007a0c */ /* 0x000fe40003f66270 */
[C---:B------:R-:W-:Y:S02]  /*11b40*/  IADD3 R2, R3.reuse, 0x20, RZ ;  /* 0x0000002003027810 */ /* 0x040fe40007ffe0ff */
[----:B------:R-:W-:Y:S02]  /*11b50*/  IADD3 R0, R3, 0x28, RZ ;  /* 0x0000002803007810 */ /* 0x000fe40007ffe0ff */
[----:B------:R-:W-:-:S02]  /*11b60*/  ISETP.GE.AND P2, PT, R8, c[0x0][0x3c8], PT ;  /* 0x0000f20008007a0c */ /* 0x000fc40003f46270 */
[----:B------:R-:W-:Y:S02]  /*11b70*/  ISETP.GE.AND P1, PT, R2, c[0x0][0x3c8], PT ;  /* 0x0000f20002007a0c */ /* 0x000fe40003f26270 */
[----:B------:R-:W-:Y:S02]  /*11b80*/  ISETP.GE.AND P0, PT, R0, c[0x0][0x3c8], PT ;  /* 0x0000f20000007a0c */ /* 0x000fe40003f06270 */
[----:B------:R-:W-:Y:S02]  /*11b90*/  ISETP.GE.AND P5, PT, R3, c[0x0][0x3c8], PT ;  /* 0x0000f20003007a0c */ /* 0x000fe40003fa6270 */
[----:B------:R-:W-:Y:S02]  /*11ba0*/  @!P4 LEA.HI R10, R10, R10, RZ, 0x1 ;  /* 0x0000000a0a0ac211 */ /* 0x000fe400078f08ff */
[----:B------:R-:W-:Y:S02]  /*11bb0*/  @!P3 LEA.HI R9, R9, R9, RZ, 0x1 ;  /* 0x000000090909b211 */ /* 0x000fe400078f08ff */
[----:B------:R-:W-:-:S02]  /*11bc0*/  @!P4 LOP3.LUT R11, R10, 0xfffffffe, RZ, 0xc0, !PT ;  /* 0xfffffffe0a0bc812 */ /* 0x000fc400078ec0ff */
[----:B------:R-:W-:Y:S02]  /*11bd0*/  @!P2 LEA.HI R8, R8, R8, RZ, 0x1 ;  /* 0x000000080808a211 */ /* 0x000fe400078f08ff */
[----:B------:R-:W-:Y:S01]  /*11be0*/  @!P3 LOP3.LUT R9, R9, 0xfffffffe, RZ, 0xc0, !PT ;  /* 0xfffffffe0909b812 */ /* 0x000fe200078ec0ff */
[--C-:B--2-4-:R-:W-:Y:S01]  /*11bf0*/  @!P4 IMAD.WIDE R18, R11, 0x4, R12.reuse ;  /* 0x000000040b12c825 */ /* 0x114fe200078e020c */
[----:B------:R-:W-:Y:S02]  /*11c00*/  @!P1 LEA.HI R2, R2, R2, RZ, 0x1 ;  /* 0x0000000202029211 */ /* 0x000fe400078f08ff */
[----:B------:R-:W-:Y:S01]  /*11c10*/  @!P0 LEA.HI R0, R0, R0, RZ, 0x1 ;  /* 0x0000000000008211 */ /* 0x000fe200078f08ff */
[--C-:B------:R-:W-:Y:S01]  /*11c20*/  @!P5 IMAD.WIDE R14, R3, 0x4, R12.reuse ;  /* 0x00000004030ed825 */ /* 0x100fe200078e020c */
[----:B------:R-:W-:Y:S02]  /*11c30*/  @!P2 LOP3.LUT R17, R8, 0xfffffffe, RZ, 0xc0, !PT ;  /* 0xfffffffe0811a812 */ /* 0x000fe400078ec0ff */
[----:B------:R-:W-:Y:S01]  /*11c40*/  @!P1 LOP3.LUT R11, R2, 0xfffffffe, RZ, 0xc0, !PT ;  /* 0xfffffffe020b9812 */ /* 0x000fe200078ec0ff */
[--C-:B------:R-:W-:Y:S01]  /*11c50*/  @!P3 IMAD.WIDE R20, R9, 0x4, R12.reuse ;  /* 0x000000040914b825 */ /* 0x100fe200078e020c */
[----:B------:R-:W-:Y:S01]  /*11c60*/  @!P0 LOP3.LUT R9, R0, 0xfffffffe, RZ, 0xc0, !PT ;  /* 0xfffffffe00098812 */ /* 0x000fe200078ec0ff */
[----:B------:R2:W-:Y:S01]  /*11c70*/  @!P5 ST.E.64 [R14.64], R140 ;  /* 0x0000008c0e00d985 */ /* 0x0005e2000c101b0a */
[----:B------:R-:W-:Y:S01]  /*11c80*/  IADD3 R0, R3, 0x30, RZ ;  /* 0x0000003003007810 */ /* 0x000fe20007ffe0ff */
[--C-:B------:R-:W-:Y:S01]  /*11c90*/  @!P1 IMAD.WIDE R10, R11, 0x4, R12.reuse ;  /* 0x000000040b0a9825 */ /* 0x100fe200078e020c */
[C---:B------:R-:W-:Y:S01]  /*11ca0*/  IADD3 R2, R3.reuse, 0x38, RZ ;  /* 0x0000003803027810 */ /* 0x040fe20007ffe0ff */
[----:B------:R-:W-:Y:S01]  /*11cb0*/  @!P4 ST.E.64 [R18.64], R136 ;  /* 0x000000881200c985 */ /* 0x000fe2000c101b0a */
[----:B------:R-:W-:Y:S01]  /*11cc0*/  IADD3 R23, R3, 0x40, RZ ;  /* 0x0000004003177810 */ /* 0x000fe20007ffe0ff */
[----:B------:R-:W-:Y:S01]  /*11cd0*/  @!P0 IMAD.WIDE R8, R9, 0x4, R12 ;  /* 0x0000000409088825 */ /* 0x000fe200078e020c */
[----:B------:R-:W-:Y:S01]  /*11ce0*/  IADD3 R22, R3, 0x48, RZ ;  /* 0x0000004803167810 */ /* 0x000fe20007ffe0ff */
[----:B------:R4:W-:Y:S01]  /*11cf0*/  @!P3 ST.E.64 [R20.64], R108 ;  /* 0x0000006c1400b985 */ /* 0x0009e2000c101b0a */
[----:B------:R-:W-:-:S02]  /*11d00*/  ISETP.GE.AND P5, PT, R0, c[0x0][0x3c8], PT ;  /* 0x0000f20000007a0c */ /* 0x000fc40003fa6270 */
[----:B------:R-:W-:Y:S02]  /*11d10*/  IADD3 R16, R3, 0x58, RZ ;  /* 0x0000005803107810 */ /* 0x000fe40007ffe0ff */
[----:B------:R-:W-:Y:S02]  /*11d20*/  ISETP.GE.AND P4, PT, R2, c[0x0][0x3c8], PT ;  /* 0x0000f20002007a0c */ /* 0x000fe40003f86270 */
[----:B------:R-:W-:-:S07]  /*11d30*/  ISETP.GE.AND P3, PT, R23, c[0x0][0x3c8], PT ;  /* 0x0000f20017007a0c */ /* 0x000fce0003f66270 */
[----:B------:R-:W-:-:S04]  /*11d40*/  @!P5 LEA.HI R0, R0, R0, RZ, 0x1 ;  /* 0x000000000000d211 */ /* 0x000fc800078f08ff */
[----:B------:R-:W-:Y:S02]  /*11d50*/  @!P4 LEA.HI R2, R2, R2, RZ, 0x1 ;  /* 0x000000020202c211 */ /* 0x000fe400078f08ff */
[----:B------:R-:W-:Y:S01]  /*11d60*/  @!P3 LEA.HI R23, R23, R23, RZ, 0x1 ;  /* 0x000000171717b211 */ /* 0x000fe200078f08ff */
[--C-:B--2---:R-:W-:Y:S01]  /*11d70*/  @!P2 IMAD.WIDE R14, R17, 0x4, R12.reuse ;  /* 0x00000004110ea825 */ /* 0x104fe200078e020c */
[----:B------:R-:W-:Y:S02]  /*11d80*/  IADD3 R17, R3, 0x50, RZ ;  /* 0x0000005003117810 */ /* 0x000fe40007ffe0ff */
[----:B------:R-:W-:Y:S02]  /*11d90*/  @!P3 LOP3.LUT R23, R23, 0xfffffffe, RZ, 0xc0, !PT ;  /* 0xfffffffe1717b812 */ /* 0x000fe400078ec0ff */
[----:B------:R2:W-:Y:S01]  /*11da0*/  @!P2 ST.E.64 [R14.64], R112 ;  /* 0x000000700e00a985 */ /* 0x0005e2000c101b0a */
[----:B------:R-:W-:Y:S02]  /*11db0*/  ISETP.GE.AND P2, PT, R22, c[0x0][0x3c8], PT ;  /* 0x0000f20016007a0c */ /* 0x000fe40003f46270 */
[----:B----4-:R-:W-:Y:S01]  /*11dc0*/  @!P3 IMAD.WIDE R20, R23, 0x4, R12 ;  /* 0x000000041714b825 */ /* 0x010fe200078e020c */
[----:B------:R4:W-:Y:S01]  /*11dd0*/  @!P1 ST.E.64 [R10.64], R124 ;  /* 0x0000007c0a009985 */ /* 0x0009e2000c101b0a */
[----:B------:R-:W-:-:S03]  /*11de0*/  ISETP.GE.AND P1, PT, R17, c[0x0][0x3c8], PT ;  /* 0x0000f20011007a0c */ /* 0x000fc60003f26270 */
[----:B------:R5:W-:Y:S01]  /*11df0*/  @!P0 ST.E.64 [R8.64], R132 ;  /* 0x0000008408008985 */ /* 0x000be2000c101b0a */
[----:B------:R-:W-:-:S05]  /*11e00*/  ISETP.GE.AND P0, PT, R16, c[0x0][0x3c8], PT ;  /* 0x0000f20010007a0c */ /* 0x000fca0003f06270 */
[----:B------:R-:W-:-:S04]  /*11e10*/  @!P2 LEA.HI R22, R22, R22, RZ, 0x1 ;  /* 0x000000161616a211 */ /* 0x000fc800078f08ff */
[----:B------:R-:W-:-:S04]  /*11e20*/  @!P1 LEA.HI R17, R17, R17, RZ, 0x1 ;  /* 0x0000001111119211 */ /* 0x000fc800078f08ff */
[----:B------:R-:W-:Y:S02]  /*11e30*/  @!P0 LEA.HI R16, R16, R16, RZ, 0x1 ;  /* 0x0000001010108211 */ /* 0x000fe400078f08ff */
[----:B------:R-:W-:Y:S02]  /*11e40*/  @!P1 LOP3.LUT R17, R17, 0xfffffffe, RZ, 0xc0, !PT ;  /* 0xfffffffe11119812 */ /* 0x000fe400078ec0ff */
[----:B------:R-:W-:Y:S02]  /*11e50*/  @!P0 LOP3.LUT R19, R16, 0xfffffffe, RZ, 0xc0, !PT ;  /* 0xfffffffe10138812 */ /* 0x000fe400078ec0ff */
[----:B--2---:R-:W-:Y:S01]  /*11e60*/  @!P2 LOP3.LUT R15, R22, 0xfffffffe, RZ, 0xc0, !PT ;  /* 0xfffffffe160fa812 */ /* 0x004fe200078ec0ff */
[----:B------:R-:W-:Y:S01]  /*11e70*/  @!P1 IMAD.WIDE R16, R17, 0x4, R12 ;  /* 0x0000000411109825 */ /* 0x000fe200078e020c */
[----:B----4-:R-:W-:-:S03]  /*11e80*/  @!P4 LOP3.LUT R11, R2, 0xfffffffe, RZ, 0xc0, !PT ;  /* 0xfffffffe020bc812 */ /* 0x010fc600078ec0ff */
        /* <DEDUP_REMOVED lines=9> */
[----:B------:R2:W-:Y:S04]  /*11f20*/  @!P1 ST.E.64 [R16.64], R88 ;  /* 0x0000005810009985 */ /* 0x0005e8000c101b0a */
[----:B------:R2:W-:Y:S02]  /*11f30*/  @!P0 ST.E.64 [R12.64], R4 ;  /* 0x000000040c008985 */ /* 0x0005e4000c101b0a */
.L_x_458:
[----:B------:R-:W-:Y:S05]  /*11f40*/  BSYNC B0 ;  /* 0x0000000000007941 */ /* 0x000fea0003800000 */
.L_x_457:
[----:B--2---:R2:W1:Y:S04]  /*11f50*/  SHFL.IDX PT, R9, R6, 0x3, 0x1c1f ;  /* 0x007c1f0006097f89 */ /* 0x00446800000e0000 */
[----:B------:R2:W4:Y:S01]  /*11f60*/  SHFL.IDX PT, R8, R7, 0x3, 0x1c1f ;  /* 0x007c1f0007087f89 */ /* 0x00052200000e0000 */
[----:B------:R-:W-:Y:S05]  /*11f70*/  @P6 EXIT ;  /* 0x000000000000694d */ /* 0x000fea0003800000 */
[C---:B-12---:R-:W-:Y:S02]  /*11f80*/  IADD3 R6, R3.reuse, 0x8, RZ ;  /* 0x0000000803067810 */ /* 0x046fe40007ffe0ff */
        /* <DEDUP_REMOVED lines=12> */
[----:B----4-:R-:W-:Y:S01]  /*12050*/  @!P3 IMAD.WIDE R10, R3, 0x4, R8 ;  /* 0x00000004030ab825 */ /* 0x010fe200078e0208 */
[----:B------:R-:W-:-:S02]  /*12060*/  @!P2 LOP3.LUT R6, R6, 0xfffffffe, RZ, 0xc0, !PT ;  /* 0xfffffffe0606a812 */ /* 0x000fc400078ec0ff */
[----:B------:R-:W-:Y:S02]  /*12070*/  @!P1 LOP3.LUT R5, R5, 0xfffffffe, RZ, 0xc0, !PT ;  /* 0xfffffffe05059812 */ /* 0x000fe400078ec0ff */
[----:B------:R-:W-:Y:S01]  /*12080*/  @!P0 LOP3.LUT R4, R4, 0xfffffffe, RZ, 0xc0, !PT ;  /* 0xfffffffe04048812 */ /* 0x000fe200078ec0ff */
[--C-:B------:R-:W-:Y:S01]  /*12090*/  @!P2 IMAD.WIDE R6, R6, 0x4, R8.reuse ;  /* 0x000000040606a825 */ /* 0x100fe200078e0208 */
[----:B------:R-:W-:Y:S01]  /*120a0*/  ISETP.GE.AND P5, PT, R0, c[0x0][0x3c8], PT ;  /* 0x0000f20000007a0c */ /* 0x000fe20003fa6270 */
[----:B------:R-:W-:Y:S01]  /*120b0*/  @!P3 ST.E.64 [R10.64], R142 ;  /* 0x0000008e0a00b985 */ /* 0x000fe2000c101b0a */
[----:B------:R-:W-:Y:S01]  /*120c0*/  IADD3 R18, R3, 0x30, RZ ;  /* 0x0000003003127810 */ /* 0x000fe20007ffe0ff */
[--C-:B------:R-:W-:Y:S01]  /*120d0*/  @!P1 IMAD.WIDE R12, R5, 0x4, R8.reuse ;  /* 0x00000004050c9825 */ /* 0x100fe200078e0208 */
[C---:B------:R-:W-:Y:S01]  /*120e0*/  IADD3 R17, R3.reuse, 0x38, RZ ;  /* 0x0000003803117810 */ /* 0x040fe20007ffe0ff */
[----:B------:R1:W-:Y:S01]  /*120f0*/  @!P2 ST.E.64 [R6.64], R138 ;  /* 0x0000008a0600a985 */ /* 0x0003e2000c101b0a */
[C---:B------:R-:W-:Y:S01]  /*12100*/  IADD3 R16, R3.reuse, 0x40, RZ ;  /* 0x0000004003107810 */ /* 0x040fe20007ffe0ff */
[----:B------:R-:W-:Y:S01]  /*12110*/  @!P0 IMAD.WIDE R4, R4, 0x4, R8 ;  /* 0x0000000404048825 */ /* 0x000fe200078e0208 */
[C---:B------:R-:W-:Y:S01]  /*12120*/  IADD3 R15, R3.reuse, 0x48, RZ ;  /* 0x00000048030f7810 */ /* 0x040fe20007ffe0ff */
[----:B------:R-:W-:Y:S01]  /*12130*/  @!P1 ST.E.64 [R12.64], R110 ;  /* 0x0000006e0c009985 */ /* 0x000fe2000c101b0a */
[----:B------:R-:W-:-:S02]  /*12140*/  IADD3 R14, R3, 0x50, RZ ;  /* 0x00000050030e7810 */ /* 0x000fc40007ffe0ff */
[----:B------:R-:W-:Y:S01]  /*12150*/  ISETP.GE.AND P4, PT, R18, c[0x0][0x3c8], PT ;  /* 0x0000f20012007a0c */ /* 0x000fe20003f86270 */
[----:B------:R2:W-:Y:S01]  /*12160*/  @!P0 ST.E.64 [R4.64], R114 ;  /* 0x0000007204008985 */ /* 0x0005e2000c101b0a */
[----:B------:R-:W-:Y:S02]  /*12170*/  ISETP.GE.AND P3, PT, R17, c[0x0][0x3c8], PT ;  /* 0x0000f20011007a0c */ /* 0x000fe40003f66270 */
[----:B------:R-:W-:Y:S02]  /*12180*/  ISETP.GE.AND P2, PT, R16, c[0x0][0x3c8], PT ;  /* 0x0000f20010007a0c */ /* 0x000fe40003f46270 */
[----:B------:R-:W-:Y:S02]  /*12190*/  ISETP.GE.AND P1, PT, R15, c[0x0][0x3c8], PT ;  /* 0x0000f2000f007a0c */ /* 0x000fe40003f26270 */
[----:B------:R-:W-:Y:S02]  /*121a0*/  ISETP.GE.AND P0, PT, R14, c[0x0][0x3c8], PT ;  /* 0x0000f2000e007a0c */ /* 0x000fe40003f06270 */
[----:B------:R-:W-:-:S02]  /*121b0*/  @!P6 LEA.HI R2, R2, R2, RZ, 0x1 ;  /* 0x000000020202e211 */ /* 0x000fc400078f08ff */
[----:B------:R-:W-:Y:S02]  /*121c0*/  @!P5 LEA.HI R0, R0, R0, RZ, 0x1 ;  /* 0x000000000000d211 */ /* 0x000fe400078f08ff */
[----:B------:R-:W-:Y:S02]  /*121d0*/  @!P4 LEA.HI R18, R18, R18, RZ, 0x1 ;  /* 0x000000121212c211 */ /* 0x000fe400078f08ff */
[----:B------:R-:W-:Y:S02]  /*121e0*/  @!P3 LEA.HI R17, R17, R17, RZ, 0x1 ;  /* 0x000000111111b211 */ /* 0x000fe400078f08ff */
[----:B------:R-:W-:Y:S02]  /*121f0*/  @!P2 LEA.HI R16, R16, R16, RZ, 0x1 ;  /* 0x000000101010a211 */ /* 0x000fe400078f08ff */
[----:B------:R-:W-:Y:S02]  /*12200*/  @!P1 LEA.HI R15, R15, R15, RZ, 0x1 ;  /* 0x0000000f0f0f9211 */ /* 0x000fe400078f08ff */
[----:B-1----:R-:W-:-:S02]  /*12210*/  @!P5 LOP3.LUT R7, R0, 0xfffffffe, RZ, 0xc0, !PT ;  /* 0xfffffffe0007d812 */ /* 0x002fc400078ec0ff */
[----:B------:R-:W-:Y:S02]  /*12220*/  @!P0 LEA.HI R14, R14, R14, RZ, 0x1 ;  /* 0x0000000e0e0e8211 */ /* 0x000fe400078f08ff */
[----:B------:R-:W-:Y:S01]  /*12230*/  @!P4 LOP3.LUT R11, R18, 0xfffffffe, RZ, 0xc0, !PT ;  /* 0xfffffffe120bc812 */ /* 0x000fe200078ec0ff */
[--C-:B------:R-:W-:Y:S01]  /*12240*/  @!P5 IMAD.WIDE R6, R7, 0x4, R8.reuse ;  /* 0x000000040706d825 */ /* 0x100fe200078e0208 */
[----:B------:R-:W-:Y:S02]  /*12250*/  @!P3 LOP3.LUT R17, R17, 0xfffffffe, RZ, 0xc0, !PT ;  /* 0xfffffffe1111b812 */ /* 0x000fe400078ec0ff */
[----:B--2---:R-:W-:Y:S02]  /*12260*/  @!P6 LOP3.LUT R5, R2, 0xfffffffe, RZ, 0xc0, !PT ;  /* 0xfffffffe0205e812 */ /* 0x004fe400078ec0ff */
[----:B------:R-:W-:Y:S02]  /*12270*/  @!P2 LOP3.LUT R13, R16, 0xfffffffe, RZ, 0xc0, !PT ;  /* 0xfffffffe100da812 */ /* 0x000fe400078ec0ff */
[----:B------:R-:W-:Y:S01]  /*12280*/  @!P1 LOP3.LUT R15, R15, 0xfffffffe, RZ, 0xc0, !PT ;  /* 0xfffffffe0f0f9812 */ /* 0x000fe200078ec0ff */
[----:B------:R-:W-:Y:S01]  /*12290*/  @!P6 IMAD.WIDE R4, R5, 0x4, R8 ;  /* 0x000000040504e825 */ /* 0x000fe200078e0208 */
[----:B------:R-:W-:-:S03]  /*122a0*/  IADD3 R3, R3, 0x58, RZ ;  /* 0x0000005803037810 */ /* 0x000fc60007ffe0ff */
[--C-:B------:R-:W-:Y:S01]  /*122b0*/  @!P2 IMAD.WIDE R12, R13, 0x4, R8.reuse ;  /* 0x000000040d0ca825 */ /* 0x100fe200078e0208 */
[----:B------:R1:W-:Y:S04]  /*122c0*/  @!P6 ST.E.64 [R4.64], R126 ;  /* 0x0000007e0400e985 */ /* 0x0003e8000c101b0a */
[----:B------:R2:W-:Y:S01]  /*122d0*/  @!P5 ST.E.64 [R6.64], R134 ;  /* 0x000000860600d985 */ /* 0x0005e2000c101b0a */
[----:B-1----:R-:W-:Y:S01]  /*122e0*/  @!P0 LOP3.LUT R5, R14, 0xfffffffe, RZ, 0xc0, !PT ;  /* 0xfffffffe0e058812 */ /* 0x002fe200078ec0ff */
[----:B------:R-:W-:-:S04]  /*122f0*/  @!P1 IMAD.WIDE R14, R15, 0x4, R8 ;  /* 0x000000040f0e9825 */ /* 0x000fc800078e0208 */
[----:B--2---:R-:W-:-:S04]  /*12300*/  @!P4 IMAD.WIDE R6, R11, 0x4, R8 ;  /* 0x000000040b06c825 */ /* 0x004fc800078e0208 */
[--C-:B------:R-:W-:Y:S01]  /*12310*/  @!P3 IMAD.WIDE R10, R17, 0x4, R8.reuse ;  /* 0x00000004110ab825 */ /* 0x100fe200078e0208 */
[----:B------:R1:W-:Y:S03]  /*12320*/  @!P4 ST.E.64 [R6.64], R58 ;  /* 0x0000003a0600c985 */ /* 0x0003e6000c101b0a */
[----:B------:R-:W-:Y:S01]  /*12330*/  @!P0 IMAD.WIDE R4, R5, 0x4, R8 ;  /* 0x0000000405048825 */ /* 0x000fe200078e0208 */
[----:B------:R1:W-:Y:S04]  /*12340*/  @!P3 ST.E.64 [R10.64], R62 ;  /* 0x0000003e0a00b985 */ /* 0x0003e8000c101b0a */
[----:B------:R1:W-:Y:S04]  /*12350*/  @!P2 ST.E.64 [R12.64], R74 ;  /* 0x0000004a0c00a985 */ /* 0x0003e8000c101b0a */
        /* <DEDUP_REMOVED lines=9> */
.L_x_452:
        /* <DEDUP_REMOVED lines=9> */
[----:B------:R-:W1:Y:S01]  /*12480*/  S2R R5, SR_CTAID.Z ;  /* 0x0000000000057919 */ /* 0x000e620000002700 */
[----:B------:R-:W-:Y:S01]  /*12490*/  USHF.R.S32.HI UR6, URZ, 0x1f, UR9 ;  /* 0x0000001f3f067899 */ /* 0x000fe20008011409 */
[----:B------:R-:W-:Y:S01]  /*124a0*/  ISETP.NE.AND P0, PT, R0, 0x1, PT ;  /* 0x000000010000780c */ /* 0x000fe20003f05270 */
[----:B------:R-:W-:Y:S01]  /*124b0*/  ULDC.64 UR4, c[0x0][0x4d0] ;  /* 0x0001340000047ab9 */ /* 0x000fe20000000a00 */
[----:B------:R-:W2:Y:S01]  /*124c0*/  S2R R3, SR_CTAID.Y ;  /* 0x0000000000037919 */ /* 0x000ea20000002600 */
[----:B------:R-:W-:Y:S01]  /*124d0*/  UIMAD UR6, UR6, UR4, URZ ;  /* 0x00000004060672a4 */ /* 0x000fe2000f8e023f */
[----:B------:R-:W-:Y:S01]  /*124e0*/  IADD3 R2, RZ, -UR9, RZ ;  /* 0x80000009ff027c10 */ /* 0x000fe2000fffe0ff */
[----:B------:R-:W-:Y:S01]  /*124f0*/  UIMAD.WIDE.U32 UR12, UR9, UR4, URZ ;  /* 0x00000004090c72a5 */ /* 0x000fe2000f8e003f */
[----:B------:R-:W-:Y:S01]  /*12500*/  MOV R6, R7 ;  /* 0x0000000700067202 */ /* 0x000fe20000000f00 */
[----:B------:R-:W-:-:S04]  /*12510*/  UIMAD UR4, UR9, UR5, UR6 ;  /* 0x00000005090472a4 */ /* 0x000fc8000f8e0206 */
[----:B------:R-:W-:Y:S01]  /*12520*/  UIADD3 UR4, UR13, UR4, URZ ;  /* 0x000000040d047290 */ /* 0x000fe2000fffe03f */
[----:B------:R-:W-:Y:S01]  /*12530*/  MOV R9, UR13 ;  /* 0x0000000d00097c02 */ /* 0x000fe20008000f00 */
[----:B------:R-:W-:-:S04]  /*12540*/  @P0 IMAD.HI.U32 R4, R7, c[0x0][0x4ec], RZ ;  /* 0x00013b0007040a27 */ /* 0x000fc800078e00ff */
[----:B------:R-:W-:Y:S01]  /*12550*/  IMAD.U32 R8, RZ, RZ, UR12 ;  /* 0x0000000cff087e24 */ /* 0x000fe2000f8e00ff */
[----:B------:R-:W-:Y:S01]  /*12560*/  @P0 SHF.R.U32.HI R6, RZ, c[0x0][0x4f0], R4 ;  /* 0x00013c00ff060a19 */ /* 0x000fe20000011604 */
[----:B------:R-:W-:Y:S01]  /*12570*/  IMAD.U32 R9, RZ, RZ, UR4 ;  /* 0x00000004ff097e24 */ /* 0x000fe2000f8e00ff */
[----:B-1----:R-:W-:-:S03]  /*12580*/  SHF.R.S32.HI R0, RZ, 0x1f, R5 ;  /* 0x0000001fff007819 */ /* 0x002fc60000011405 */
[----:B------:R-:W-:Y:S01]  /*12590*/  IMAD.WIDE.U32 R8, R5, c[0x0][0x4d8], R8 ;  /* 0x0001360005087a25 */ /* 0x000fe200078e0008 */
[----:B------:R-:W-:-:S03]  /*125a0*/  IADD3 R4, -R6, RZ, RZ ;  /* 0x000000ff06047210 */ /* 0x000fc60007ffe1ff */
[----:B------:R-:W-:Y:S02]  /*125b0*/  IMAD R0, R0, c[0x0][0x4d8], RZ ;  /* 0x0001360000007a24 */ /* 0x000fe400078e02ff */
[----:B--2---:R-:W-:Y:S02]  /*125c0*/  IMAD R2, R2, c[0x0][0x550], R3 ;  /* 0x0001540002027a24 */ /* 0x004fe400078e0203 */
[----:B------:R-:W-:Y:S02]  /*125d0*/  IMAD R0, R5, c[0x0][0x4dc], R0 ;  /* 0x0001370005007a24 */ /* 0x000fe400078e0200 */
[----:B------:R-:W-:Y:S01]  /*125e0*/  IMAD R4, R4, c[0x0][0x4e8], R7 ;  /* 0x00013a0004047a24 */ /* 0x000fe200078e0207 */
[----:B------:R-:W-:Y:S01]  /*125f0*/  SHF.R.S32.HI R3, RZ, 0x1f, R2 ;  /* 0x0000001fff037819 */ /* 0x000fe20000011402 */
[----:B------:R-:W-:Y:S01]  /*12600*/  IMAD.IADD R9, R0, 0x1, R9 ;  /* 0x0000000100097824 */ /* 0x000fe200078e0209 */
[----:B------:R-:W-:-:S03]  /*12610*/  SHF.R.S32.HI R0, RZ, 0x1f, R6 ;  /* 0x0000001fff007819 */ /* 0x000fc60000011406 */
[----:B------:R-:W-:Y:S02]  /*12620*/  IMAD R3, R3, c[0x0][0x4e0], RZ ;  /* 0x0001380003037a24 */ /* 0x000fe400078e02ff */
[----:B------:R-:W-:-:S04]  /*12630*/  IMAD.WIDE.U32 R8, R2, c[0x0][0x4e0], R8 ;  /* 0x0001380002087a25 */ /* 0x000fc800078e0008 */
[----:B------:R-:W-:Y:S01]  /*12640*/  IMAD R3, R2, c[0x0][0x4e4], R3 ;  /* 0x0001390002037a24 */ /* 0x000fe200078e0203 */
[----:B------:R-:W-:Y:S02]  /*12650*/  SHF.R.S32.HI R2, RZ, 0x1f, R4 ;  /* 0x0000001fff027819 */ /* 0x000fe40000011404 */
[----:B------:R-:W-:-:S03]  /*12660*/  IADD3 R6, P0, R6, R8, RZ ;  /* 0x0000000806067210 */ /* 0x000fc60007f1e0ff */
[----:B------:R-:W-:Y:S01]  /*12670*/  IMAD R5, R2, c[0x0][0x4c8], RZ ;  /* 0x0001320002057a24 */ /* 0x000fe200078e02ff */
[----:B------:R-:W-:-:S03]  /*12680*/  IADD3.X R7, R0, R9, R3, P0, !PT ;  /* 0x0000000900077210 */ /* 0x000fc600007fe403 */
[C---:B------:R-:W-:Y:S02]  /*12690*/  IMAD R5, R4.reuse, c[0x0][0x4cc], R5 ;  /* 0x0001330004057a24 */ /* 0x040fe400078e0205 */
[----:B------:R-:W-:-:S05]  /*126a0*/  IMAD.WIDE.U32 R6, R4, c[0x0][0x4c8], R6 ;  /* 0x0001320004067a25 */ /* 0x000fca00078e0006 */
[----:B------:R-:W-:Y:S02]  /*126b0*/  IADD3 R5, R7, R5, RZ ;  /* 0x0000000507057210 */ /* 0x000fe40007ffe0ff */
[----:B------:R-:W-:-:S04]  /*126c0*/  LEA R2, P0, R6, c[0x0][0x4a8], 0x2 ;  /* 0x00012a0006027a11 */ /* 0x000fc800078010ff */
[----:B------:R-:W-:Y:S02]  /*126d0*/  LEA.HI.X R3, R6, c[0x0][0x4ac], R5, 0x2, P0 ;  /* 0x00012b0006037a11 */ /* 0x000fe400000f1405 */
[----:B------:R-:W-:-:S05]  /*126e0*/  MOV R5, 0xff800000 ;  /* 0xff80000000057802 */ /* 0x000fca0000000f00 */
[----:B------:R-:W-:Y:S01]  /*126f0*/  STG.E [R2.64], R5 ;  /* 0x0000000502007986 */ /* 0x000fe2000c10190a */
[----:B------:R-:W-:Y:S05]  /*12700*/  EXIT ;  /* 0x000000000000794d */ /* 0x000fea0003800000 */
.L_x_459:
        /* <DEDUP_REMOVED lines=15> */
.L_x_1435:


//--------------------- .text._ZN7cutlass13device_kernelIN5flash19enable_sm80_to_sm89INS1_16FlashAttnFwdSm80INS1_25CollectiveMainloopFwdSm80ILi4ELi1ELb0EN4cute5tupleIJNS5_1CILi128EEENS7_ILi48EEENS7_ILi96EEEEEELi96ENS_10bfloat16_tEfNS_4arch4Sm80ELb0ELb1ELb0ELb1ELb0ELb0ELb1ELb1EEENS1_21CollectiveEpilogueFwdINS6_IJS8_SA_S9_EEENS6_IJNS7_ILi1EEESI_SI_EEESC_SE_Li128ELb1ELb1ELb1ELb0EEENS1_36VarlenDynamicPersistentTileSchedulerILi128ELi48ELi128ELi128ELb1ELb1ELb0ELb1ELb0ELb1EEEEEEEEEvNT_6ParamsE --------------------------
	.section	.text._ZN7cutlass13device_kernelIN5flash19enable_sm80_to_sm89INS1_16FlashAttnFwdSm80INS1_25CollectiveMainloopFwdSm80ILi4ELi1ELb0EN4cute5tupleIJNS5_1CILi128EEENS7_ILi48EEENS7_ILi96EEEEEELi96ENS_10bfloat16_tEfNS_4arch4Sm80ELb0ELb1ELb0ELb1ELb0ELb0ELb1ELb1EEENS1_21CollectiveEpilogueFwdINS6_IJS8_SA_S9_EEENS6_IJNS7_ILi1EEESI_SI_EEESC_SE_Li128ELb1ELb1ELb1ELb0EEENS1_36VarlenDynamicPersistentTileSchedulerILi128ELi48ELi128ELi128ELb1ELb1ELb0ELb1ELb0ELb1EEEEEEEEEvNT_6ParamsE,"ax",@progbits
	.sectioninfo	@"SHI_REGISTERS=255"
	.align	128
.text._ZN7cutlass13device_kernelIN5flash19enable_sm80_to_sm89INS1_16FlashAttnFwdSm80INS1_25CollectiveMainloopFwdSm80ILi4ELi1ELb0EN4cute5tupleIJNS5_1CILi128EEENS7_ILi48EEENS7_ILi96EEEEEELi96ENS_10bfloat16_tEfNS_4arch4Sm80ELb0ELb1ELb0ELb1ELb0ELb0ELb1ELb1EEENS1_21CollectiveEpilogueFwdINS6_IJS8_SA_S9_EEENS6_IJNS7_ILi1EEESI_SI_EEESC_SE_Li128ELb1ELb1ELb1ELb0EEENS1_36VarlenDynamicPersistentTileSchedulerILi128ELi48ELi128ELi128ELb1ELb1ELb0ELb1ELb0ELb1EEEEEEEEEvNT_6ParamsE:
        .type           _ZN7cutlass13device_kernelIN5flash19enable_sm80_to_sm89INS1_16FlashAttnFwdSm80INS1_25CollectiveMainloopFwdSm80ILi4ELi1ELb0EN4cute5tupleIJNS5_1CILi128EEENS7_ILi48EEENS7_ILi96EEEEEELi96ENS_10bfloat16_tEfNS_4arch4Sm80ELb0ELb1ELb0ELb1ELb0ELb0ELb1ELb1EEENS1_21CollectiveEpilogueFwdINS6_IJS8_SA_S9_EEENS6_IJNS7_ILi1EEESI_SI_EEESC_SE_Li128ELb1ELb1ELb1ELb0EEENS1_36VarlenDynamicPersistentTileSchedulerILi128ELi48ELi128ELi128ELb1ELb1ELb0ELb1ELb0ELb1EEEEEEEEEvNT_6ParamsE,@function
        .size           _ZN7cutlass13device_kernelIN5flash19enable_sm80_to_sm89INS1_16FlashAttnFwdSm80INS1_25CollectiveMainloopFwdSm80ILi4ELi1ELb0EN4cute5tupleIJNS5_1CILi128EEENS7_ILi48EEENS7_ILi96EEEEEELi96ENS_10bfloat16_tEfNS_4arch4Sm80ELb0ELb1ELb0ELb1ELb0ELb0ELb1ELb1EEENS1_21CollectiveEpilogueFwdINS6_IJS8_SA_S9_EEENS6_IJNS7_ILi1EEESI_SI_EEESC_SE_Li128ELb1ELb1ELb1ELb0EEENS1_36VarlenDynamicPersistentTileSchedulerILi128ELi48ELi128ELi128ELb1ELb1ELb0ELb1ELb0ELb1EEEEEEEEEvNT_6ParamsE,(.L_x_1436 - _ZN7cutlass13device_kernelIN5flash19enable_sm80_to_sm89INS1_16FlashAttnFwdSm80INS1_25CollectiveMainloopFwdSm80ILi4ELi1ELb0EN4cute5tupleIJNS5_1CILi128EEENS7_ILi48EEENS7_ILi96EEEEEELi96ENS_10bfloat16_tEfNS_4arch4Sm80ELb0ELb1ELb0ELb1ELb0ELb0ELb1ELb1EEENS1_21CollectiveEpilogueFwdINS6_IJS8_SA_S9_EEENS6_IJNS7_ILi1EEESI_SI_EEESC_SE_Li128ELb1ELb1ELb1ELb0EEENS1_36VarlenDynamicPersistentTileSchedulerILi128ELi48ELi128ELi128ELb1ELb1ELb0ELb1ELb0ELb1EEEEEEEEEvNT_6ParamsE)
        .other          _ZN7cutlass13device_kernelIN5flash19enable_sm80_to_sm89INS1_16FlashAttnFwdSm80INS1_25CollectiveMainloopFwdSm80ILi4ELi1ELb0EN4cute5tupleIJNS5_1CILi128EEENS7_ILi48EEENS7_ILi96EEEEEELi96ENS_10bfloat16_tEfNS_4arch4Sm80ELb0ELb1ELb0ELb1ELb0ELb0ELb1ELb1EEENS1_21CollectiveEpilogueFwdINS6_IJS8_SA_S9_EEENS6_IJNS7_ILi1EEESI_SI_EEESC_SE_Li128ELb1ELb1ELb1ELb0EEENS1_36VarlenDynamicPersistentTileSchedulerILi128ELi48ELi128ELi128ELb1ELb1ELb0ELb1ELb0ELb1EEEEEEEEEvNT_6ParamsE,@"STO_CUDA_ENTRY STV_DEFAULT"
_ZN7cutlass13device_kernelIN5flash19enable_sm80_to_sm89INS1_16FlashAttnFwdSm80INS1_25CollectiveMainloopFwdSm80ILi4ELi1ELb0EN4cute5tupleIJNS5_1CILi128EEENS7_ILi48EEENS7_ILi96EEEEEELi96ENS_10bfloat16_tEfNS_4arch4Sm80ELb0ELb1ELb0ELb1ELb0ELb0ELb1ELb1EEENS1_21CollectiveEpilogueFwdINS6_IJS8_SA_S9_EEENS6_IJNS7_ILi1EEESI_SI_EEESC_SE_Li128ELb1ELb1ELb1ELb0EEENS1_36VarlenDynamicPersistentTileSchedulerILi128ELi48ELi128ELi128ELb1ELb1ELb0ELb1ELb0ELb1EEEEEEEEEvNT_6ParamsE:
        /* <DEDUP_REMOVED lines=10> */
[----:B-1----:R1:W-:Y:S04]  /*00a0*/  @P0 STL.64 [R1+0x18], R4 ;  /* 0x0000180401000387 */ /* 0x0023e80000100a00 */
[----:B------:R1:W-:Y:S04]  /*00b0*/  @P0 STL.64 [R1+0x20], R6 ;  /* 0x0000200601000387 */ /* 0x0003e80000100a00 */
[----:B------:R-:W-:Y:S06]  /*00c0*/  @P0 BAR.ARV 0x4, 0x80 ;  /* 0x0102000000000b1d */ /* 0x000fec0000002000 */
[----:B------:R-:W-:Y:S05]  /*00d0*/  @P0 BRA `(.L_x_460) ;  /* 0x00000fd000000947 */ /* 0x000fea0003800000 */
[----:B------:R-:W-:Y:S01]  /*00e0*/  LOP3.LUT R13, R2, 0x1f, RZ, 0xc0, !PT ;  /* 0x0000001f020d7812 */ /* 0x000fe200078ec0ff */
[----:B------:R-:W-:-:S03]  /*00f0*/  CS2R R8, SRZ ;  /* 0x0000000000087805 */ /* 0x000fc6000001ff00 */
[----:B------:R-:W-:-:S04]  /*0100*/  ISETP.NE.AND P6, PT, R13, 0x1f, PT ;  /* 0x0000001f0d00780c */ /* 0x000fc80003fc5270 */
[----:B------:R-:W-:-:S13]  /*0110*/  ISETP.GE.OR P0, PT, R13, c[0x0][0x53c], !P6 ;  /* 0x00014f000d007a0c */ /* 0x000fda0007706670 */
[----:B-1----:R-:W-:Y:S02]  /*0120*/  @!P0 IMAD.MOV.U32 R4, RZ, RZ, 0x4 ;  /* 0x00000004ff048424 */ /* 0x002fe400078e00ff */
[----:B------:R-:W-:Y:S02]  /*0130*/  @!P0 IMAD.MOV.U32 R2, RZ, RZ, 0x4 ;  /* 0x00000004ff028424 */ /* 0x000fe400078e00ff */
[----:B------:R-:W-:-:S04]  /*0140*/  @!P0 IMAD.WIDE.U32 R4, R13, R4, c[0x0][0x580] ;  /* 0x000160000d048625 */ /* 0x000fc800078e0004 */
[C---:B------:R-:W-:Y:S01]  /*0150*/  @!P0 IMAD.WIDE.U32 R2, R13.reuse, R2, c[0x0][0x578] ;  /* 0x00015e000d028625 */ /* 0x040fe200078e0002 */
[----:B------:R-:W2:Y:S04]  /*0160*/  @!P0 LDG.E R9, [R4.64] ;  /* 0x0000000604098981 */ /* 0x000ea8000c1e1900 */
[----:B------:R-:W2:Y:S01]  /*0170*/  @!P0 LDG.E R8, [R2.64] ;  /* 0x0000000602088981 */ /* 0x000ea2000c1e1900 */
[C---:B------:R-:W-:Y:S01]  /*0180*/  ISETP.NE.AND P5, PT, R13.reuse, RZ, PT ;  /* 0x000000ff0d00720c */ /* 0x040fe20003fa5270 */
[----:B------:R-:W1:Y:S01]  /*0190*/  S2UR UR4, SR_CTAID.X ;  /* 0x00000000000479c3 */ /* 0x000e620000002500 */
[C---:B------:R-:W-:Y:S01]  /*01a0*/  ISETP.GE.U32.AND P4, PT, R13.reuse, 0x2, PT ;  /* 0x000000020d00780c */ /* 0x040fe20003f86070 */
[----:B------:R-:W-:Y:S01]  /*01b0*/  IMAD.MOV.U32 R7, RZ, RZ, RZ ;  /* 0x000000ffff077224 */ /* 0x000fe200078e00ff */
        /* <DEDUP_REMOVED lines=26> */
.L_x_465:
        /* <DEDUP_REMOVED lines=16> */
.L_x_645:
        /* <DEDUP_REMOVED lines=16> */
.L_x_646:
[----:B--2---:R-:W-:-:S05]  /*0560*/  IMAD R0, R0, c[0x0][0x538], RZ ;  /* 0x00014e0000007a24 */ /* 0x004fca00078e02ff */
[----:B------:R-:W-:-:S04]  /*0570*/  IADD3 R6, R0, R6, RZ ;  /* 0x0000000600067210 */ /* 0x000fc80007ffe0ff */
[----:B------:R-:W-:-:S13]  /*0580*/  ISETP.GT.AND P0, PT, R6, UR4, PT ;  /* 0x0000000406007c0c */ /* 0x000fda000bf04270 */
[----:B-1----:R-:W-:Y:S05]  /*0590*/  @!P0 BRA `(.L_x_465) ;  /* 0xfffffdc000008947 */ /* 0x002fea000383ffff */
.L_x_461:
[----:B------:R-:W-:-:S05]  /*05a0*/  IADD3 R11, -R0, R6, RZ ;  /* 0x00000006000b7210 */ /* 0x000fca0007ffe1ff */
[----:B------:R-:W-:-:S05]  /*05b0*/  IMAD R0, R4, c[0x0][0x538], R11 ;  /* 0x00014e0004007a24 */ /* 0x000fca00078e020b */
[----:B------:R-:W-:Y:S01]  /*05c0*/  ISETP.GT.AND P0, PT, R0, UR4, PT ;  /* 0x0000000400007c0c */ /* 0x000fe2000bf04270 */
[----:B------:R-:W-:-:S12]  /*05d0*/  BRA.DIV ~URZ, `(.L_x_466) ;  /* 0x000169127f007947 */ /* 0x000fd8000b800000 */
[----:B------:R-:W-:-:S04]  /*05e0*/  VOTE.ANY R10, PT, !P0 ;  /* 0x00000000000a7806 */ /* 0x000fc800040e0100 */
.L_x_647:
[----:B------:R-:W1:Y:S02]  /*05f0*/  POPC R6, R10 ;  /* 0x0000000a00067309 */ /* 0x000e640000000000 */
[----:B-1----:R-:W-:-:S05]  /*0600*/  IADD3 R0, R6, R7, RZ ;  /* 0x0000000706007210 */ /* 0x002fca0007ffe0ff */
[----:B------:R1:W-:Y:S01]  /*0610*/  STL [R1+0x24], R0 ;  /* 0x0000240001007387 */ /* 0x0003e20000100800 */
[----:B------:R-:W-:Y:S05]  /*0620*/  BRA.DIV ~URZ, `(.L_x_467) ;  /* 0x000169127f007947 */ /* 0x000fea000b800000 */
[----:B------:R2:W3:Y:S01]  /*0630*/  SHFL.IDX PT, R12, R9, R6, 0x1f ;  /* 0x00001f06090c7589 */ /* 0x0004e200000e0000 */
[----:B------:R-:W-:-:S03]  /*0640*/  MOV R7, RZ ;  /* 0x000000ff00077202 */ /* 0x000fc60000000f00 */
[----:B------:R2:W4:Y:S04]  /*0650*/  SHFL.IDX PT, R9, R8, R6, 0x1f ;  /* 0x00001f0608097589 */ /* 0x00052800000e0000 */
.L_x_648:
[----:B------:R-:W-:Y:S01]  /*0660*/  ISETP.NE.AND P0, PT, R10, RZ, PT ;  /* 0x000000ff0a00720c */ /* 0x000fe20003f05270 */
[----:B------:R-:W-:-:S12]  /*0670*/  BSSY B0, `(.L_x_468) ;  /* 0x0000005000007945 */ /* 0x000fd80003800000 */
[----:B------:R-:W-:Y:S05]  /*0680*/  @!P0 BRA `(.L_x_469) ;  /* 0x0000003000008947 */ /* 0x000fea0003800000 */
[----:B------:R-:W-:Y:S01]  /*0690*/  IADD3 R3, R6, -0x1, RZ ;  /* 0xffffffff06037810 */ /* 0x000fe20007ffe0ff */
[----:B------:R-:W-:Y:S05]  /*06a0*/  BRA.DIV ~URZ, `(.L_x_470) ;  /* 0x000169727f007947 */ /* 0x000fea000b800000 */
[----:B------:R1:W2:Y:S02]  /*06b0*/  SHFL.IDX PT, R7, R4, R3, 0x1f ;  /* 0x00001f0304077589 */ /* 0x0002a400000e0000 */
.L_x_469:
[----:B------:R-:W-:Y:S05]  /*06c0*/  BSYNC B0 ;  /* 0x0000000000007941 */ /* 0x000fea0003800000 */
.L_x_468:
[----:B-12---:R-:W-:Y:S01]  /*06d0*/  IMAD R0, R7, c[0x0][0x538], R11 ;  /* 0x00014e0007007a24 */ /* 0x006fe200078e020b */
[----:B----4-:R-:W-:Y:S01]  /*06e0*/  ISETP.NE.AND P0, PT, R9, 0x1, PT ;  /* 0x000000010900780c */ /* 0x010fe20003f05270 */
[----:B------:R-:W-:Y:S03]  /*06f0*/  BSSY B0, `(.L_x_471) ;  /* 0x0000089000007945 */ /* 0x000fe60003800000 */
[----:B------:R1:W-:Y:S01]  /*0700*/  STL [R1+0x18], R0 ;  /* 0x0000180001007387 */ /* 0x0003e20000100800 */
[----:B------:R-:W-:-:S08]  /*0710*/  IADD3 R11, -R0, UR4, RZ ;  /* 0x00000004000b7c10 */ /* 0x000fd0000fffe1ff */
[----:B------:R-:W-:Y:S05]  /*0720*/  @!P0 BRA `(.L_x_472) ;  /* 0x000003f000008947 */ /* 0x000fea0003800000 */
[-C--:B-1-3--:R-:W-:Y:S02]  /*0730*/  IABS R0, R12.reuse ;  /* 0x0000000c00007213 */ /* 0x08afe40000000000 */
[----:B------:R-:W-:-:S03]  /*0740*/  IABS R6, R12 ;  /* 0x0000000c00067213 */ /* 0x000fc60000000000 */
[----:B------:R-:W-:Y:S01]  /*0750*/  IMAD.MOV.U32 R5, RZ, RZ, R0 ;  /* 0x000000ffff057224 */ /* 0x000fe200078e0000 */
[----:B------:R-:W-:-:S03]  /*0760*/  IABS R0, R9 ;  /* 0x0000000900007213 */ /* 0x000fc60000000000 */
[----:B------:R-:W1:Y:S02]  /*0770*/  I2F.RP R2, R5 ;  /* 0x0000000500027306 */ /* 0x000e640000209400 */
[----:B------:R-:W-:Y:S01]  /*0780*/  IMAD.MOV.U32 R8, RZ, RZ, R0 ;  /* 0x000000ffff087224 */ /* 0x000fe200078e0000 */
[----:B------:R-:W-:-:S05]  /*0790*/  IABS R0, R11 ;  /* 0x0000000b00007213 */ /* 0x000fca0000000000 */
[----:B------:R-:W-:Y:S08]  /*07a0*/  I2F.RP R7, R8 ;  /* 0x0000000800077306 */ /* 0x000ff00000209400 */
[----:B-1----:R-:W1:Y:S02]  /*07b0*/  MUFU.RCP R2, R2 ;  /* 0x0000000200027308 */ /* 0x002e640000001000 */
[----:B-1----:R-:W-:-:S06]  /*07c0*/  IADD3 R2, R2, 0xffffffe, RZ ;  /* 0x0ffffffe02027810 */ /* 0x002fcc0007ffe0ff */
[----:B------:R-:W1:Y:S02]  /*07d0*/  F2I.FTZ.U32.TRUNC.NTZ R3, R2 ;  /* 0x0000000200037305 */ /* 0x000e64000021f000 */
[----:B-1----:R-:W-:-:S04]  /*07e0*/  IMAD.MOV R2, RZ, RZ, -R3 ;  /* 0x000000ffff027224 */ /* 0x002fc800078e0a03 */
[----:B------:R-:W-:Y:S02]  /*07f0*/  IMAD R4, R2, R5, RZ ;  /* 0x0000000502047224 */ /* 0x000fe400078e02ff */
[----:B------:R-:W-:-:S04]  /*0800*/  IMAD.MOV.U32 R2, RZ, RZ, RZ ;  /* 0x000000ffff027224 */ /* 0x000fc800078e00ff */
[----:B------:R-:W-:Y:S01]  /*0810*/  IMAD.HI.U32 R2, R3, R4, R2 ;  /* 0x0000000403027227 */ /* 0x000fe200078e0002 */
[----:B------:R-:W-:-:S03]  /*0820*/  MOV R3, R0 ;  /* 0x0000000000037202 */ /* 0x000fc60000000f00 */
[----:B------:R-:W-:Y:S02]  /*0830*/  IMAD.MOV R0, RZ, RZ, -R6 ;  /* 0x000000ffff007224 */ /* 0x000fe400078e0a06 */
        /* <DEDUP_REMOVED lines=28> */
[----:B------:R-:W-:-:S03]  /*0a00*/  IMAD.MOV R5, RZ, RZ, -R4 ;  /* 0x000000ffff057224 */ /* 0x000fc600078e0a04 */
        /* <DEDUP_REMOVED lines=10> */
[----:B------:R-:W-:-:S04]  /*0ab0*/  IMAD.MOV R2, RZ, RZ, -R0 ;  /* 0x000000ffff027224 */ /* 0x000fc800078e0a00 */
[C---:B------:R-:W-:Y:S01]  /*0ac0*/  IMAD R3, R9.reuse, R2, R4 ;  /* 0x0000000209037224 */ /* 0x040fe200078e0204 */
[----:B------:R-:W-:Y:S01]  /*0ad0*/  LEA R2, R9, R0, 0x18 ;  /* 0x0000000009027211 */ /* 0x000fe200078ec0ff */
[----:B------:R-:W-:-:S04]  /*0ae0*/  IMAD R0, R12, R5, R11 ;  /* 0x000000050c007224 */ /* 0x000fc800078e020b */
[----:B------:R-:W-:-:S05]  /*0af0*/  IMAD R2, R3, 0x10000, R2 ;  /* 0x0001000003027824 */ /* 0x000fca00078e0202 */
[----:B------:R1:W-:Y:S01]  /*0b00*/  STL [R1+0x20], R2 ;  /* 0x0000200201007387 */ /* 0x0003e20000100800 */
[----:B------:R-:W-:Y:S05]  /*0b10*/  BRA `(.L_x_473) ;  /* 0x0000046000007947 */ /* 0x000fea0003800000 */
.L_x_472:
[----:B------:R-:W2:Y:S01]  /*0b20*/  LDL R3, [R1+0x24] ;  /* 0x0000240001037983 */ /* 0x000ea20000100800 */
[----:B------:R-:W-:-:S04]  /*0b30*/  IMAD.MOV.U32 R2, RZ, RZ, 0x4 ;  /* 0x00000004ff027424 */ /* 0x000fc800078e00ff */
[----:B--2---:R-:W-:-:S05]  /*0b40*/  IMAD.WIDE R2, R3, R2, c[0x0][0x590] ;  /* 0x0001640003027625 */ /* 0x004fca00078e0202 */
[----:B------:R-:W2:Y:S02]  /*0b50*/  LDG.E R7, [R2.64] ;  /* 0x0000000602077981 */ /* 0x000ea4000c1e1900 */
[----:B--23--:R-:W-:-:S05]  /*0b60*/  IMAD R9, R7, R12, RZ ;  /* 0x0000000c07097224 */ /* 0x00cfca00078e02ff */
[-C--:B-1----:R-:W-:Y:S02]  /*0b70*/  IABS R0, R9.reuse ;  /* 0x0000000900007213 */ /* 0x082fe40000000000 */
[----:B------:R-:W-:-:S03]  /*0b80*/  IABS R8, R9 ;  /* 0x0000000900087213 */ /* 0x000fc60000000000 */
[----:B------:R-:W-:-:S04]  /*0b90*/  IMAD.MOV.U32 R6, RZ, RZ, R0 ;  /* 0x000000ffff067224 */ /* 0x000fc800078e0000 */
[----:B------:R-:W1:Y:S08]  /*0ba0*/  I2F.RP R2, R6 ;  /* 0x0000000600027306 */ /* 0x000e700000209400 */
[----:B-1----:R-:W1:Y:S02]  /*0bb0*/  MUFU.RCP R2, R2 ;  /* 0x0000000200027308 */ /* 0x002e640000001000 */
[----:B-1----:R-:W-:-:S06]  /*0bc0*/  IADD3 R2, R2, 0xffffffe, RZ ;  /* 0x0ffffffe02027810 */ /* 0x002fcc0007ffe0ff */
[----:B------:R-:W1:Y:S02]  /*0bd0*/  F2I.FTZ.U32.TRUNC.NTZ R3, R2 ;  /* 0x0000000200037305 */ /* 0x000e64000021f000 */
[----:B-1----:R-:W-:-:S04]  /*0be0*/  IMAD.MOV R0, RZ, RZ, -R3 ;  /* 0x000000ffff007224 */ /* 0x002fc800078e0a03 */
[----:B------:R-:W-:Y:S01]  /*0bf0*/  IMAD.MOV.U32 R2, RZ, RZ, R0 ;  /* 0x000000ffff027224 */ /* 0x000fe200078e0000 */
[----:B------:R-:W-:-:S03]  /*0c00*/  IABS R0, R11 ;  /* 0x0000000b00007213 */ /* 0x000fc60000000000 */
[----:B------:R-:W-:Y:S01]  /*0c10*/  IMAD R4, R2, R6, RZ ;  /* 0x0000000602047224 */ /* 0x000fe200078e02ff */
[----:B------:R-:W-:Y:S01]  /*0c20*/  MOV R5, R0 ;  /* 0x0000000000057202 */ /* 0x000fe20000000f00 */
[----:B------:R-:W-:-:S04]  /*0c30*/  IMAD.MOV.U32 R2, RZ, RZ, RZ ;  /* 0x000000ffff027224 */ /* 0x000fc800078e00ff */
[----:B------:R-:W-:-:S04]  /*0c40*/  IMAD.HI.U32 R0, R3, R4, R2 ;  /* 0x0000000403007227 */ /* 0x000fc800078e0002 */
[----:B------:R-:W-:Y:S02]  /*0c50*/  IMAD.MOV R2, RZ, RZ, -R8 ;  /* 0x000000ffff027224 */ /* 0x000fe400078e0a08 */
        /* <DEDUP_REMOVED lines=9> */
[----:B------:R-:W-:-:S04]  /*0cf0*/  @P2 IADD3 R0, R0, 0x1, RZ ;  /* 0x0000000100002810 */ /* 0x000fc80007ffe0ff */
[----:B------:R-:W-:-:S05]  /*0d00*/  MOV R4, R0 ;  /* 0x0000000000047202 */ /* 0x000fca0000000f00 */
[----:B------:R-:W-:Y:S01]  /*0d10*/  @!P1 IMAD.MOV R4, RZ, RZ, -R4 ;  /* 0x000000ffff049224 */ /* 0x000fe200078e0a04 */
[----:B------:R-:W-:-:S05]  /*0d20*/  @!P0 LOP3.LUT R4, RZ, R9, RZ, 0x33, !PT ;  /* 0x00000009ff048212 */ /* 0x000fca00078e33ff */
[----:B------:R-:W-:-:S05]  /*0d30*/  IMAD R10, R7, R4, RZ ;  /* 0x00000004070a7224 */ /* 0x000fca00078e02ff */
[----:B------:R-:W-:-:S04]  /*0d40*/  IADD3 R0, -R10, c[0x0][0x538], RZ ;  /* 0x00014e000a007a10 */ /* 0x000fc80007ffe1ff */
[----:B------:R-:W-:-:S04]  /*0d50*/  IMNMX R6, R7, R0, PT ;  /* 0x0000000007067217 */ /* 0x000fc80003800200 */
[----:B------:R-:W-:-:S05]  /*0d60*/  IABS R0, R6 ;  /* 0x0000000600007213 */ /* 0x000fca0000000000 */
[----:B------:R-:W-:-:S04]  /*0d70*/  IMAD.MOV.U32 R5, RZ, RZ, R0 ;  /* 0x000000ffff057224 */ /* 0x000fc800078e0000 */
[----:B------:R-:W1:Y:S08]  /*0d80*/  I2F.RP R2, R5 ;  /* 0x0000000500027306 */ /* 0x000e700000209400 */
[----:B-1----:R-:W1:Y:S02]  /*0d90*/  MUFU.RCP R2, R2 ;  /* 0x0000000200027308 */ /* 0x002e640000001000 */
[----:B-1----:R-:W-:-:S06]  /*0da0*/  IADD3 R2, R2, 0xffffffe, RZ ;  /* 0x0ffffffe02027810 */ /* 0x002fcc0007ffe0ff */
[----:B------:R1:W2:Y:S02]  /*0db0*/  F2I.FTZ.U32.TRUNC.NTZ R3, R2 ;  /* 0x0000000200037305 */ /* 0x0002a4000021f000 */
[----:B-1----:R-:W-:Y:S01]  /*0dc0*/  IMAD.MOV R2, RZ, RZ, -R4 ;  /* 0x000000ffff027224 */ /* 0x002fe200078e0a04 */
[----:B--2---:R-:W-:-:S03]  /*0dd0*/  IADD3 R0, RZ, -R3, RZ ;  /* 0x80000003ff007210 */ /* 0x004fc60007ffe0ff */
[----:B------:R-:W-:Y:S01]  /*0de0*/  IMAD R8, R9, R2, R11 ;  /* 0x0000000209087224 */ /* 0x000fe200078e020b */
[----:B------:R-:W-:Y:S01]  /*0df0*/  IABS R9, R6 ;  /* 0x0000000600097213 */ /* 0x000fe20000000000 */
[----:B------:R-:W-:Y:S02]  /*0e00*/  IMAD.MOV.U32 R7, RZ, RZ, R0 ;  /* 0x000000ffff077224 */ /* 0x000fe400078e0000 */
[----:B------:R-:W-:Y:S01]  /*0e10*/  IMAD.MOV.U32 R2, RZ, RZ, RZ ;  /* 0x000000ffff027224 */ /* 0x000fe200078e00ff */
[----:B------:R-:W-:Y:S01]  /*0e20*/  IABS R0, R8 ;  /* 0x0000000800007213 */ /* 0x000fe20000000000 */
[----:B------:R-:W-:-:S04]  /*0e30*/  IMAD R7, R7, R5, RZ ;  /* 0x0000000507077224 */ /* 0x000fc800078e02ff */
[----:B------:R-:W-:Y:S01]  /*0e40*/  IMAD.MOV.U32 R4, RZ, RZ, R0 ;  /* 0x000000ffff047224 */ /* 0x000fe200078e0000 */
[----:B------:R-:W-:Y:S01]  /*0e50*/  IADD3 R0, RZ, -R9, RZ ;  /* 0x80000009ff007210 */ /* 0x000fe20007ffe0ff */
[----:B------:R-:W-:-:S04]  /*0e60*/  IMAD.HI.U32 R3, R3, R7, R2 ;  /* 0x0000000703037227 */ /* 0x000fc800078e0002 */
[----:B------:R-:W-:Y:S02]  /*0e70*/  IMAD.MOV.U32 R2, RZ, RZ, R0 ;  /* 0x000000ffff027224 */ /* 0x000fe400078e0000 */
[----:B------:R-:W-:Y:S01]  /*0e80*/  IMAD.HI.U32 R0, R3, R4, RZ ;  /* 0x0000000403007227 */ /* 0x000fe200078e00ff */
[----:B------:R-:W-:-:S03]  /*0e90*/  IADD3 R3, R10, 0x1000000, R8 ;  /* 0x010000000a037810 */ /* 0x000fc60007ffe008 */
[----:B------:R-:W-:-:S05]  /*0ea0*/  IMAD R2, R0, R2, R4 ;  /* 0x0000000200027224 */ /* 0x000fca00078e0204 */
[----:B------:R-:W-:-:S13]  /*0eb0*/  ISETP.GT.U32.AND P0, PT, R5, R2, PT ;  /* 0x000000020500720c */ /* 0x000fda0003f04070 */
[----:B------:R-:W-:Y:S01]  /*0ec0*/  @!P0 IMAD.IADD R2, R2, 0x1, -R5 ;  /* 0x0000000102028824 */ /* 0x000fe200078e0a05 */
[----:B------:R-:W-:Y:S02]  /*0ed0*/  @!P0 IADD3 R0, R0, 0x1, RZ ;  /* 0x0000000100008810 */ /* 0x000fe40007ffe0ff */
[----:B------:R-:W-:Y:S02]  /*0ee0*/  ISETP.NE.AND P0, PT, R6, RZ, PT ;  /* 0x000000ff0600720c */ /* 0x000fe40003f05270 */
[----:B------:R-:W-:Y:S02]  /*0ef0*/  ISETP.GE.U32.AND P2, PT, R2, R5, PT ;  /* 0x000000050200720c */ /* 0x000fe40003f46070 */
[----:B------:R-:W-:-:S04]  /*0f00*/  LOP3.LUT R2, R8, R6, RZ, 0x3c, !PT ;  /* 0x0000000608027212 */ /* 0x000fc800078e3cff */
[----:B------:R-:W-:Y:S01]  /*0f10*/  ISETP.GE.AND P1, PT, R2, RZ, PT ;  /* 0x000000ff0200720c */ /* 0x000fe20003f26270 */
[----:B------:R-:W-:-:S06]  /*0f20*/  IMAD.MOV R2, RZ, RZ, -R6 ;  /* 0x000000ffff027224 */ /* 0x000fcc00078e0a06 */
[----:B------:R-:W-:-:S06]  /*0f30*/  @P2 IADD3 R0, R0, 0x1, RZ ;  /* 0x0000000100002810 */ /* 0x000fcc0007ffe0ff */
[----:B------:R-:W-:Y:S02]  /*0f40*/  @!P1 IADD3 R0, -R0, RZ, RZ ;  /* 0x000000ff00009210 */ /* 0x000fe40007ffe1ff */
[----:B------:R-:W-:-:S05]  /*0f50*/  @!P0 LOP3.LUT R0, RZ, R6, RZ, 0x33, !PT ;  /* 0x00000006ff008212 */ /* 0x000fca00078e33ff */
[----:B------:R-:W-:-:S05]  /*0f60*/  IMAD R2, R0, R2, R3 ;  /* 0x0000000200027224 */ /* 0x000fca00078e0203 */
[----:B------:R1:W-:Y:S02]  /*0f70*/  STL [R1+0x20], R2 ;  /* 0x0000200201007387 */ /* 0x0003e40000100800 */
.L_x_473:
[----:B------:R-:W-:Y:S05]  /*0f80*/  BSYNC B0 ;  /* 0x0000000000007941 */ /* 0x000fea0003800000 */
.L_x_471:
[----:B------:R-:W-:-:S04]  /*0f90*/  LOP3.LUT R0, RZ, R0, RZ, 0x33, !PT ;  /* 0x00000000ff007212 */ /* 0x000fc800078e33ff */
[----:B------:R-:W-:-:S05]  /*0fa0*/  IADD3 R0, R0, R12, RZ ;  /* 0x0000000c00007210 */ /* 0x000fca0007ffe0ff */
[----:B------:R2:W-:Y:S01]  /*0fb0*/  STL [R1+0x1c], R0 ;  /* 0x00001c0001007387 */ /* 0x0005e20000100800 */
[----:B------:R-:W-:Y:S05]  /*0fc0*/  BRA `(.L_x_474) ;  /* 0x0000006000007947 */ /* 0x000fea0003800000 */
.L_x_462:
[----:B------:R-:W-:Y:S01]  /*0fd0*/  MOV R0, UR4 ;  /* 0x0000000400007c02 */ /* 0x000fe20008000f00 */
[----:B------:R-:W-:Y:S04]  /*0fe0*/  STL [R1+0x1c], RZ ;  /* 0x00001cff01007387 */ /* 0x000fe80000100800 */
[----:B------:R-:W-:Y:S04]  /*0ff0*/  STL [R1+0x20], RZ ;  /* 0x000020ff01007387 */ /* 0x000fe80000100800 */
[----:B------:R1:W-:Y:S02]  /*1000*/  STL [R1+0x18], R0 ;  /* 0x0000180001007387 */ /* 0x0003e40000100800 */
[----:B-1----:R-:W-:-:S05]  /*1010*/  MOV R0, c[0x0][0x53c] ;  /* 0x00014f0000007a02 */ /* 0x002fca0000000f00 */
[----:B------:R1:W-:Y:S02]  /*1020*/  STL [R1+0x24], R0 ;  /* 0x0000240001007387 */ /* 0x0003e40000100800 */
.L_x_474:
[----:B------:R-:W3:Y:S04]  /*1030*/  LDL R4, [R1+0x18] ;  /* 0x0000180001047983 */ /* 0x000ee80000100800 */
[----:B------:R-:W3:Y:S04]  /*1040*/  LDL R5, [R1+0x1c] ;  /* 0x00001c0001057983 */ /* 0x000ee80000100800 */
[----:B------:R-:W3:Y:S04]  /*1050*/  LDL R6, [R1+0x20] ;  /* 0x0000200001067983 */ /* 0x000ee80000100800 */
[----:B------:R-:W3:Y:S01]  /*1060*/  LDL R7, [R1+0x24] ;  /* 0x0000240001077983 */ /* 0x000ee20000100800 */
[----:B------:R-:W-:Y:S01]  /*1070*/  ISETP.NE.AND P0, PT, R13, RZ, PT ;  /* 0x000000ff0d00720c */ /* 0x000fe20003f05270 */
[----:B------:R-:W-:-:S12]  /*1080*/  WARPSYNC 0xffffffff ;  /* 0xffffffff00007948 */ /* 0x000fd80003800000 */
[----:B---3--:R3:W-:Y:S04]  /*1090*/  @!P0 STS.128 [0xc080], R4 ;  /* 0x00c08004ff008388 */ /* 0x0087e80000000c00 */
[----:B------:R-:W-:Y:S06]  /*10a0*/  BAR.ARV 0x5, 0x80 ;  /* 0x0142000000007b1d */ /* 0x000fec0000002000 */
.L_x_460:
[----:B-12---:R-:W2:Y:S02]  /*10b0*/  LDL R0, [R1+0x24] ;  /* 0x0000240001007983 */ /* 0x006ea40000100800 */
[----:B--2---:R-:W-:-:S13]  /*10c0*/  ISETP.GE.AND P0, PT, R0, c[0x0][0x53c], PT ;  /* 0x00014f0000007a0c */ /* 0x004fda0003f06270 */
[----:B------:R-:W-:Y:S05]  /*10d0*/  @P0 EXIT ;  /* 0x000000000000094d */ /* 0x000fea0003800000 */
[----:B------:R-:W1:Y:S02]  /*10e0*/  S2R R11, SR_TID.X ;  /* 0x00000000000b7919 */ /* 0x000e640000002100 */
[----:B-1----:R-:W-:-:S04]  /*10f0*/  SHF.R.S32.HI R9, RZ, 0x1f, R11 ;  /* 0x0000001fff097819 */ /* 0x002fc8000001140b */
[CC--:B------:R-:W-:Y:S02]  /*1100*/  LEA.HI R17, R9.reuse, R11.reuse, RZ, 0x3 ;  /* 0x0000000b09117211 */ /* 0x0c0fe400078f18ff */
[----:B------:R-:W-:Y:S02]  /*1110*/  LEA.HI R3, R9, R11, RZ, 0x4 ;  /* 0x0000000b09037211 */ /* 0x000fe400078f20ff */
[----:B------:R-:W-:Y:S02]  /*1120*/  LOP3.LUT R2, R17, 0xfffffff8, RZ, 0xc0, !PT ;  /* 0xfffffff811027812 */ /* 0x000fe400078ec0ff */
[----:B---3--:R-:W-:Y:S02]  /*1130*/  SHF.R.S32.HI R5, RZ, 0x4, R3 ;  /* 0x00000004ff057819 */ /* 0x008fe40000011403 */
[----:B------:R-:W-:Y:S01]  /*1140*/  LOP3.LUT R0, R3, 0xfffffff0, RZ, 0xc0, !PT ;  /* 0xfffffff003007812 */ /* 0x000fe200078ec0ff */
[----:B------:R-:W-:Y:S01]  /*1150*/  IMAD.IADD R2, R11, 0x1, -R2 ;  /* 0x000000010b027824 */ /* 0x000fe200078e0a02 */
[----:B------:R-:W-:-:S02]  /*1160*/  LEA.HI R3, R3, R5, RZ, 0x1 ;  /* 0x0000000503037211 */ /* 0x000fc400078f08ff */
[----:B------:R-:W-:Y:S01]  /*1170*/  LEA.HI R6, R9, R11, RZ, 0x2 ;  /* 0x0000000b09067211 */ /* 0x000fe200078f10ff */
[----:B------:R-:W-:Y:S01]  /*1180*/  IMAD.IADD R0, R11, 0x1, -R0 ;  /* 0x000000010b007824 */ /* 0x000fe200078e0a00 */
[----:B------:R-:W-:Y:S02]  /*1190*/  LEA.HI R7, R2, R2, RZ, 0x1 ;  /* 0x0000000202077211 */ /* 0x000fe400078f08ff */
[----:B------:R-:W-:Y:S02]  /*11a0*/  LOP3.LUT R4, R3, 0xfffffffe, RZ, 0xc0, !PT ;  /* 0xfffffffe03047812 */ /* 0x000fe400078ec0ff */
[----:B------:R-:W-:Y:S02]  /*11b0*/  LOP3.LUT R3, R7, 0x3fffffe, RZ, 0xc0, !PT ;  /* 0x03fffffe07037812 */ /* 0x000fe400078ec0ff */
[----:B------:R-:W-:Y:S01]  /*11c0*/  LEA.HI R10, R0, R0, RZ, 0x1 ;  /* 0x00000000000a7211 */ /* 0x000fe200078f08ff */
[----:B------:R-:W-:Y:S01]  /*11d0*/  IMAD.IADD R12, R5, 0x1, -R4 ;  /* 0x00000001050c7824 */ /* 0x000fe200078e0a04 */
[----:B------:R-:W-:Y:S01]  /*11e0*/  SHF.R.S32.HI R4, RZ, 0x3, R17 ;  /* 0x00000003ff047819 */ /* 0x000fe20000011411 */
[----:B------:R-:W-:Y:S01]  /*11f0*/  IMAD.IADD R15, R2, 0x1, -R3 ;  /* 0x00000001020f7824 */ /* 0x000fe200078e0a03 */
[----:B------:R-:W-:-:S02]  /*1200*/  LOP3.LUT R2, R10, 0x7fffffe, RZ, 0xc0, !PT ;  /* 0x07fffffe0a027812 */ /* 0x000fc400078ec0ff */
[----:B------:R-:W-:Y:S02]  /*1210*/  SHF.R.S32.HI R3, RZ, 0x1f, R0 ;  /* 0x0000001fff037819 */ /* 0x000fe40000011400 */
[----:B------:R-:W-:Y:S01]  /*1220*/  LOP3.LUT R5, R6, 0xfffffffc, RZ, 0xc0, !PT ;  /* 0xfffffffc06057812 */ /* 0x000fe200078ec0ff */
[----:B------:R-:W-:Y:S01]  /*1230*/  IMAD.IADD R13, R0, 0x1, -R2 ;  /* 0x00000001000d7824 */ /* 0x000fe200078e0a02 */
[----:B------:R-:W-:Y:S01]  /*1240*/  LEA.HI R16, R3, R0, RZ, 0x3 ;  /* 0x0000000003107211 */ /* 0x000fe200078f18ff */
[----:B------:R-:W-:Y:S01]  /*1250*/  IMAD.SHL.U32 R0, R4, 0x40, RZ ;  /* 0x0000004004007824 */ /* 0x000fe200078e00ff */
[----:B------:R-:W-:Y:S01]  /*1260*/  LEA.HI R9, R9, R11, RZ, 0x5 ;  /* 0x0000000b09097211 */ /* 0x000fe200078f28ff */
[----:B------:R-:W-:Y:S01]  /*1270*/  IMAD.IADD R18, R11, 0x1, -R5 ;  /* 0x000000010b127824 */ /* 0x000fe200078e0a05 */
[----:B------:R-:W-:Y:S02]  /*1280*/  SHF.R.S32.HI R14, RZ, 0x2, R6 ;  /* 0x00000002ff0e7819 */ /* 0x000fe40000011406 */
[----:B------:R-:W-:Y:S01]  /*1290*/  LOP3.LUT R2, R9, 0xffffffe0, RZ, 0xc0, !PT ;  /* 0xffffffe009027812 */ /* 0x000fe200078ec0ff */
[----:B------:R-:W-:Y:S01]  /*12a0*/  IMAD.SHL.U32 R22, R18, 0x8, RZ ;  /* 0x0000000812167824 */ /* 0x000fe200078e00ff */
[----:B------:R-:W-:-:S02]  /*12b0*/  LOP3.LUT R0, R0, 0xc0, RZ, 0xc0, !PT ;  /* 0x000000c000007812 */ /* 0x000fc400078ec0ff */
[----:B------:R-:W-:Y:S01]  /*12c0*/  LEA.HI R5, R6, R14, RZ, 0x1 ;  /* 0x0000000e06057211 */ /* 0x000fe200078f08ff */
[----:B------:R-:W-:Y:S01]  /*12d0*/  IMAD.IADD R21, R11, 0x1, -R2 ;  /* 0x000000010b157824 */ /* 0x000fe200078e0a02 */
[----:B------:R-:W-:Y:S02]  /*12e0*/  SHF.R.U32.HI R4, RZ, 0x3, R0 ;  /* 0x00000003ff047819 */ /* 0x000fe40000011600 */
[----:B------:R-:W-:Y:S02]  /*12f0*/  LOP3.LUT R3, R0, 0x18, R22, 0xf8, !PT ;  /* 0x0000001800037812 */ /* 0x000fe400078ef816 */
[--C-:B------:R-:W-:Y:S02]  /*1300*/  SHF.R.S32.HI R8, RZ, 0x5, R9.reuse ;  /* 0x00000005ff087819 */ /* 0x100fe40000011409 */
[----:B------:R-:W-:Y:S02]  /*1310*/  SHF.R.S32.HI R0, RZ, 0x1f, R9 ;  /* 0x0000001fff007819 */ /* 0x000fe40000011409 */
[----:B------:R-:W-:-:S02]  /*1320*/  LOP3.LUT R2, R5, 0x7fffffe, RZ, 0xc0, !PT ;  /* 0x07fffffe05027812 */ /* 0x000fc400078ec0ff */
[----:B------:R-:W-:Y:S02]  /*1330*/  LEA.HI R0, R0, R8, RZ, 0x2 ;  /* 0x0000000800007211 */ /* 0x000fe400078f10ff */
[----:B------:R-:W-:Y:S01]  /*1340*/  LOP3.LUT R5, R3, R4, RZ, 0x3c, !PT ;  /* 0x0000000403057212 */ /* 0x000fe200078e3cff */
[----:B------:R-:W-:Y:S01]  /*1350*/  IMAD.IADD R2, R14, 0x1, -R2 ;  /* 0x000000010e027824 */ /* 0x000fe200078e0a02 */
[----:B------:R-:W-:Y:S02]  /*1360*/  SHF.R.S32.HI R4, RZ, 0x1f, R6 ;  /* 0x0000001fff047819 */ /* 0x000fe40000011406 */
[----:B------:R-:W-:Y:S02]  /*1370*/  SHF.R.S32.HI R9, RZ, 0x1f, R21 ;  /* 0x0000001fff097819 */ /* 0x000fe40000011415 */
[----:B------:R-:W-:Y:S01]  /*1380*/  LOP3.LUT R3, R0, 0xffffffc, RZ, 0xc0, !PT ;  /* 0x0ffffffc00037812 */ /* 0x000fe200078ec0ff */
[----:B------:R-:W-:Y:S01]  /*1390*/  IMAD R0, R8, 0x8, R2 ;  /* 0x0000000808007824 */ /* 0x000fe200078e0202 */
[----:B------:R-:W-:-:S02]  /*13a0*/  LEA.HI R2, R4, R14, RZ, 0x3 ;  /* 0x0000000e04027211 */ /* 0x000fc400078f18ff */
[----:B------:R-:W-:Y:S01]  /*13b0*/  LEA.HI R11, R9, R21, RZ, 0x2 ;  /* 0x00000015090b7211 */ /* 0x000fe200078f10ff */
[----:B------:R-:W-:Y:S01]  /*13c0*/  IMAD.U32 R5, R0, 0x20, R5 ;  /* 0x0000002000057824 */ /* 0x000fe200078e0005 */
[----:B------:R-:W-:Y:S01]  /*13d0*/  LOP3.LUT R2, R2, 0xfffffff8, RZ, 0xc0, !PT ;  /* 0xfffffff802027812 */ /* 0x000fe200078ec0ff */
[C---:B------:R-:W-:Y:S01]  /*13e0*/  IMAD.IADD R4, R8.reuse, 0x1, -R3 ;  /* 0x0000000108047824 */ /* 0x040fe200078e0a03 */
[----:B------:R-:W-:Y:S01]  /*13f0*/  SHF.R.S32.HI R3, RZ, 0x2, R11 ;  /* 0x00000002ff037819 */ /* 0x000fe2000001140b */
[----:B------:R-:W-:Y:S01]  /*1400*/  IMAD.SHL.U32 R8, R8, 0x200, RZ ;  /* 0x0000020008087824 */ /* 0x000fe200078e00ff */
[----:B------:R-:W-:Y:S01]  /*1410*/  LEA.HI R0, R18, R18, RZ, 0x1 ;  /* 0x0000001212007211 */ /* 0x000fe200078f08ff */
[----:B------:R1:W-:Y:S01]  /*1420*/  STL [R1+0x58], R5 ;  /* 0x0000580501007387 */ /* 0x0003e20000100800 */
[----:B------:R-:W-:Y:S01]  /*1430*/  IADD3 R20, R22, 0x20, RZ ;  /* 0x0000002016147810 */ /* 0x000fe20007ffe0ff */
[----:B------:R-:W-:Y:S01]  /*1440*/  IMAD R19, R4, 0x10, R3 ;  /* 0x0000001004137824 */ /* 0x000fe200078e0203 */
[----:B------:R-:W-:-:S02]  /*1450*/  SHF.R.S32.HI R3, RZ, 0x1, R7 ;  /* 0x00000001ff037819 */ /* 0x000fc40000011407 */
[--C-:B------:R-:W-:Y:S02]  /*1460*/  SHF.R.S32.HI R7, RZ, 0x1, R10.reuse ;  /* 0x00000001ff077819 */ /* 0x100fe4000001140a */
[----:B------:R-:W-:Y:S01]  /*1470*/  SHF.R.S32.HI R10, RZ, 0x1f, R10 ;  /* 0x0000001fff0a7819 */ /* 0x000fe2000001140a */
[----:B------:R-:W-:Y:S01]  /*1480*/  STL [R1+0x60], R19 ;  /* 0x0000601301007387 */ /* 0x000fe20000100800 */
[----:B------:R-:W-:Y:S02]  /*1490*/  LOP3.LUT P2, RZ, R3, 0x2, RZ, 0xc0, !PT ;  /* 0x0000000203ff7812 */ /* 0x000fe4000784c0ff */
[----:B------:R-:W-:Y:S01]  /*14a0*/  SHF.R.S32.HI R23, RZ, 0x1f, R22 ;  /* 0x0000001fff177819 */ /* 0x000fe20000011416 */
[----:B-1----:R-:W-:Y:S01]  /*14b0*/  IMAD.IADD R5, R14, 0x1, -R2 ;  /* 0x000000010e057824 */ /* 0x002fe200078e0a02 */
[C---:B------:R-:W-:Y:S01]  /*14c0*/  LOP3.LUT R2, R0.reuse, 0x1ffffffe, RZ, 0xc0, !PT ;  /* 0x1ffffffe00027812 */ /* 0x040fe200078ec0ff */
[----:B------:R-:W-:-:S03]  /*14d0*/  IMAD.SHL.U32 R0, R0, 0x20, RZ ;  /* 0x0000002000007824 */ /* 0x000fc600078e00ff */
[----:B------:R-:W-:Y:S01]  /*14e0*/  LEA.HI R6, R5, R5, RZ, 0x1 ;  /* 0x0000000505067211 */ /* 0x000fe200078f08ff */
[----:B------:R-:W-:Y:S01]  /*14f0*/  IMAD.IADD R4, R18, 0x1, -R2 ;  /* 0x0000000112047824 */ /* 0x000fe200078e0a02 */
[----:B------:R-:W-:Y:S01]  /*1500*/  LOP3.LUT R0, R0, 0xffffffc0, RZ, 0xc0, !PT ;  /* 0xffffffc000007812 */ /* 0x000fe200078ec0ff */
[----:B------:R-:W-:Y:S01]  /*1510*/  IMAD.SHL.U32 R2, R3, 0x40, RZ ;  /* 0x0000004003027824 */ /* 0x000fe200078e00ff */
[----:B------:R-:W-:Y:S02]  /*1520*/  LOP3.LUT R9, R6, 0x3fffffe, RZ, 0xc0, !PT ;  /* 0x03fffffe06097812 */ /* 0x000fe400078ec0ff */
[----:B------:R-:W-:Y:S01]  /*1530*/  LEA.HI R3, R10, R7, RZ, 0x2 ;  /* 0x000000070a037211 */ /* 0x000fe200078f10ff */
[----:B------:R-:W-:Y:S01]  /*1540*/  IMAD R14, R4, 0x8, R0 ;  /* 0x00000008040e7824 */ /* 0x000fe200078e0200 */
[----:B------:R-:W-:Y:S01]  /*1550*/  LOP3.LUT R0, R2, 0xc0, RZ, 0xc0, !PT ;  /* 0x000000c002007812 */ /* 0x000fe200078ec0ff */
[----:B------:R-:W-:Y:S01]  /*1560*/  IMAD.IADD R9, R5, 0x1, -R9 ;  /* 0x0000000105097824 */ /* 0x000fe200078e0a09 */
[----:B------:R-:W-:Y:S01]  /*1570*/  LOP3.LUT R2, R3, 0xfffffffc, RZ, 0xc0, !PT ;  /* 0xfffffffc03027812 */ /* 0x000fe200078ec0ff */
[----:B------:R-:W-:Y:S01]  /*1580*/  IMAD R3, R18, 0x2, R8 ;  /* 0x0000000212037824 */ /* 0x000fe200078e0208 */
[----:B------:R-:W-:-:S02]  /*1590*/  LOP3.LUT R5, R0, 0x8, R17, 0xf8, !PT ;  /* 0x0000000800057812 */ /* 0x000fc400078ef811 */
[----:B------:R-:W-:Y:S01]  /*15a0*/  SHF.R.U32.HI R4, RZ, 0x3, R0 ;  /* 0x00000003ff047819 */ /* 0x000fe20000011600 */
[----:B------:R-:W-:Y:S01]  /*15b0*/  IMAD.IADD R2, R7, 0x1, -R2 ;  /* 0x0000000107027824 */ /* 0x000fe200078e0a02 */
[----:B------:R-:W-:Y:S01]  /*15c0*/  SHF.R.S32.HI R0, RZ, 0x1, R6 ;  /* 0x00000001ff007819 */ /* 0x000fe20000011406 */
[----:B------:R-:W-:Y:S01]  /*15d0*/  IMAD R6, R9, 0x20, R3 ;  /* 0x0000002009067824 */ /* 0x000fe200078e0203 */
[----:B------:R-:W-:Y:S01]  /*15e0*/  LOP3.LUT R10, R5, R4, RZ, 0x3c, !PT ;  /* 0x00000004050a7212 */ /* 0x000fe200078e3cff */
[----:B------:R-:W-:Y:S01]  /*15f0*/  IMAD.SHL.U32 R5, R16, 0x20, RZ ;  /* 0x0000002010057824 */ /* 0x000fe200078e00ff */
[----:B------:R-:W-:Y:S01]  /*1600*/  LOP3.LUT P3, RZ, R2, 0x2, RZ, 0xc0, !PT ;  /* 0x0000000202ff7812 */ /* 0x000fe2000786c0ff */
[C---:B------:R-:W-:Y:S01]  /*1610*/  IMAD.SHL.U32 R3, R0.reuse, 0x40, RZ ;  /* 0x0000004000037824 */ /* 0x040fe200078e00ff */
[----:B------:R-:W-:Y:S01]  /*1620*/  LOP3.LUT P0, RZ, R0, 0x2, RZ, 0xc0, !PT ;  /* 0x0000000200ff7812 */ /* 0x000fe2000780c0ff */
[----:B------:R-:W-:Y:S01]  /*1630*/  IMAD.SHL.U32 R2, R2, 0x40, RZ ;  /* 0x0000004002027824 */ /* 0x000fe200078e00ff */
[----:B------:R-:W-:Y:S01]  /*1640*/  LOP3.LUT R4, R0, 0x1, RZ, 0xc0, !PT ;  /* 0x0000000100047812 */ /* 0x000fe200078ec0ff */
[C---:B------:R-:W-:Y:S01]  /*1650*/  IMAD.SHL.U32 R7, R12.reuse, 0x8, RZ ;  /* 0x000000080c077824 */ /* 0x040fe200078e00ff */
[----:B------:R-:W-:Y:S01]  /*1660*/  LOP3.LUT R3, R3, 0xc0, RZ, 0xc0, !PT ;  /* 0x000000c003037812 */ /* 0x000fe200078ec0ff */
[----:B------:R-:W-:Y:S01]  /*1670*/  IMAD R9, R12, 0x8, R15 ;  /* 0x000000080c097824 */ /* 0x000fe200078e020f */
[----:B------:R-:W-:-:S02]  /*1680*/  LOP3.LUT R0, R5, 0xffffff00, RZ, 0xc0, !PT ;  /* 0xffffff0005007812 */ /* 0x000fc400078ec0ff */
[----:B------:R-:W-:Y:S02]  /*1690*/  LEA.HI R3, R3, R3, RZ, 0x1d ;  /* 0x0000000303037211 */ /* 0x000fe400078fe8ff */
[----:B------:R-:W-:Y:S02]  /*16a0*/  LOP3.LUT R2, R2, 0xc0, RZ, 0xc0, !PT ;  /* 0x000000c002027812 */ /* 0x000fe400078ec0ff */
[----:B------:R-:W-:Y:S01]  /*16b0*/  ISETP.NE.U32.AND P1, PT, R4, 0x1, PT ;  /* 0x000000010400780c */ /* 0x000fe20003f25070 */
[----:B------:R-:W-:Y:S01]  /*16c0*/  IMAD.IADD R3, R3, 0x1, R6 ;  /* 0x0000000103037824 */ /* 0x000fe200078e0206 */
[----:B------:R-:W-:Y:S01]  /*16d0*/  LOP3.LUT R6, R2, 0x8, R7, 0xf8, !PT ;  /* 0x0000000802067812 */ /* 0x000fe200078ef807 */
[----:B------:R-:W-:Y:S01]  /*16e0*/  IMAD.IADD R4, R0, 0x1, R8 ;  /* 0x0000000100047824 */ /* 0x000fe200078e0208 */
[----:B------:R-:W-:Y:S01]  /*16f0*/  SHF.R.U32.HI R5, RZ, 0x3, R2 ;  /* 0x00000003ff057819 */ /* 0x000fe20000011602 */
[----:B------:R-:W-:Y:S02]  /*1700*/  IMAD.SHL.U32 R18, R3, 0x2, RZ ;  /* 0x0000000203127824 */ /* 0x000fe400078e00ff */
[----:B------:R-:W-:Y:S01]  /*1710*/  IMAD R2, R13, 0x20, R4 ;  /* 0x000000200d027824 */ /* 0x000fe200078e0204 */
[----:B------:R-:W-:Y:S01]  /*1720*/  LOP3.LUT R4, R11, 0x7ffffffc, RZ, 0xc0, !PT ;  /* 0x7ffffffc0b047812 */ /* 0x000fe200078ec0ff */
[----:B------:R-:W-:Y:S01]  /*1730*/  IMAD R7, R13, 0x20, R0 ;  /* 0x000000200d077824 */ /* 0x000fe200078e0200 */
[----:B------:R-:W-:Y:S01]  /*1740*/  LOP3.LUT R3, R6, R5, RZ, 0x3c, !PT ;  /* 0x0000000506037212 */ /* 0x000fe200078e3cff */
[----:B------:R-:W-:Y:S01]  /*1750*/  IMAD.MOV.U32 R6, RZ, RZ, 0x20 ;  /* 0x00000020ff067424 */ /* 0x000fe200078e00ff */
[C---:B------:R-:W-:Y:S01]  /*1760*/  IADD3 R5, R18.reuse, 0x80, RZ ;  /* 0x0000008012057810 */ /* 0x040fe20007ffe0ff */
[----:B------:R-:W-:Y:S01]  /*1770*/  IMAD.IADD R4, R21, 0x1, -R4 ;  /* 0x0000000115047824 */ /* 0x000fe200078e0a04 */
[----:B------:R-:W-:Y:S01]  /*1780*/  IADD3 R17, R18, 0x70, RZ ;  /* 0x0000007012117810 */ /* 0x000fe20007ffe0ff */
[----:B------:R-:W-:Y:S01]  /*1790*/  STL [R1+0x40], R18 ;  /* 0x0000401201007387 */ /* 0x000fe20000100800 */
[----:B------:R-:W-:Y:S01]  /*17a0*/  @P1 IADD3 R17, R5, 0x10, RZ ;  /* 0x0000001005111810 */ /* 0x000fe20007ffe0ff */
[----:B------:R-:W-:Y:S01]  /*17b0*/  IMAD.SHL.U32 R235, R4, 0x2, RZ ;  /* 0x0000000204eb7824 */ /* 0x000fe200078e00ff */
[----:B------:R-:W-:Y:S01]  /*17c0*/  IADD3 R5, R22, 0x40, RZ ;  /* 0x0000004016057810 */ /* 0x000fe20007ffe0ff */
[----:B------:R-:W-:-:S02]  /*17d0*/  IMAD.IADD R2, R3, 0x1, R2 ;  /* 0x0000000103027824 */ /* 0x000fc400078e0202 */
[----:B------:R-:W-:Y:S01]  /*17e0*/  IMAD.U32 R0, R9, 0x20, R10 ;  /* 0x0000002009007824 */ /* 0x000fe200078e000a */
[----:B------:R-:W-:Y:S01]  /*17f0*/  STL [R1+0x44], R17 ;  /* 0x0000441101007387 */ /* 0x000fe20000100800 */
[----:B------:R-:W-:Y:S01]  /*1800*/  IMAD.IADD R3, R3, 0x1, R7 ;  /* 0x0000000103037824 */ /* 0x000fe200078e0207 */
[----:B------:R-:W-:Y:S02]  /*1810*/  SHF.R.S32.HI R7, RZ, 0x1f, R20 ;  /* 0x0000001fff077819 */ /* 0x000fe40000011414 */
[----:B------:R-:W-:Y:S01]  /*1820*/  STL [R1+0x30], R20 ;  /* 0x0000301401007387 */ /* 0x000fe20000100800 */
[----:B------:R-:W-:Y:S02]  /*1830*/  SHF.R.S32.HI R4, RZ, 0x1f, R5 ;  /* 0x0000001fff047819 */ /* 0x000fe40000011405 */
[C---:B------:R-:W-:Y:S01]  /*1840*/  IADD3 R10, R235.reuse, 0x40, RZ ;  /* 0x00000040eb0a7810 */ /* 0x040fe20007ffe0ff */
[----:B------:R1:W-:Y:S01]  /*1850*/  STL [R1+0x34], R5 ;  /* 0x0000340501007387 */ /* 0x0003e20000100800 */
[----:B------:R-:W-:-:S02]  /*1860*/  IADD3 R8, R235, 0x50, RZ ;  /* 0x00000050eb087810 */ /* 0x000fc40007ffe0ff */
[----:B------:R-:W-:Y:S01]  /*1870*/  LEA R180, R0, 0x3c80, 0x1 ;  /* 0x00003c8000b47811 */ /* 0x000fe200078e08ff */
[----:B------:R-:W-:Y:S01]  /*1880*/  STL.64 [R1+0x28], R22 ;  /* 0x0000281601007387 */ /* 0x000fe20000100a00 */
[----:B------:R-:W-:Y:S02]  /*1890*/  SHF.R.S32.HI R0, RZ, 0x1f, R10 ;  /* 0x0000001fff007819 */ /* 0x000fe4000001140a */
[----:B------:R-:W-:Y:S01]  /*18a0*/  SHF.R.S32.HI R0, RZ, 0x1f, R8 ;  /* 0x0000001fff007819 */ /* 0x000fe20000011408 */
[----:B------:R2:W-:Y:S01]  /*18b0*/  STL [R1+0x54], R7 ;  /* 0x0000540701007387 */ /* 0x0005e20000100800 */
[C---:B------:R-:W-:Y:S02]  /*18c0*/  IADD3 R16, R235.reuse, 0x10, RZ ;  /* 0x00000010eb107810 */ /* 0x040fe40007ffe0ff */
[C---:B------:R-:W-:Y:S01]  /*18d0*/  IADD3 R13, R235.reuse, 0x28, RZ ;  /* 0x00000028eb0d7810 */ /* 0x040fe20007ffe0ff */
[----:B------:R3:W-:Y:S01]  /*18e0*/  STL [R1+0x50], R4 ;  /* 0x0000500401007387 */ /* 0x0007e20000100800 */
[----:B------:R-:W-:-:S02]  /*18f0*/  IADD3 R11, R235, 0x38, RZ ;  /* 0x00000038eb0b7810 */ /* 0x000fc40007ffe0ff */
[----:B------:R-:W-:Y:S02]  /*1900*/  IADD3 R185, R180, 0x20, RZ ;  /* 0x00000020b4b97810 */ /* 0x000fe40007ffe0ff */
[----:B------:R-:W-:Y:S02]  /*1910*/  LEA R183, R2, 0x6080, 0x1 ;  /* 0x0000608002b77811 */ /* 0x000fe400078e08ff */
[----:B------:R-:W-:Y:S02]  /*1920*/  LEA R181, R3, 0x1880, 0x1 ;  /* 0x0000188003b57811 */ /* 0x000fe400078e08ff */
[C---:B------:R-:W-:Y:S02]  /*1930*/  IADD3 R15, R235.reuse, 0x18, RZ ;  /* 0x00000018eb0f7810 */ /* 0x040fe40007ffe0ff */
[----:B------:R-:W-:Y:S02]  /*1940*/  IADD3 R12, R235, 0x30, RZ ;  /* 0x00000030eb0c7810 */ /* 0x000fe40007ffe0ff */
[----:B-1----:R-:W-:-:S02]  /*1950*/  SEL R5, R6, 0xffffffe0, !P0 ;  /* 0xffffffe006057807 */ /* 0x002fc40004000000 */
[----:B------:R-:W-:Y:S02]  /*1960*/  IADD3 R9, R235, 0x48, RZ ;  /* 0x00000048eb097810 */ /* 0x000fe40007ffe0ff */
[----:B------:R-:W-:Y:S01]  /*1970*/  @P2 IADD3 R185, R180, -0x20, RZ ;  /* 0xffffffe0b4b92810 */ /* 0x000fe20007ffe0ff */
[----:B------:R-:W-:Y:S01]  /*1980*/  IMAD.IADD R0, R18, 0x1, R5 ;  /* 0x0000000112007824 */ /* 0x000fe200078e0205 */
[----:B------:R-:W-:Y:S01]  /*1990*/  SHF.R.S32.HI R15, RZ, 0x1f, R15 ;  /* 0x0000001fff0f7819 */ /* 0x000fe2000001140f */
[----:B--2---:R-:W-:Y:S01]  /*19a0*/  IMAD.IADD R7, R19, 0x1, R14 ;  /* 0x0000000113077824 */ /* 0x004fe200078e020e */
[C---:B------:R-:W-:Y:S02]  /*19b0*/  IADD3 R19, R235.reuse, 0x8, RZ ;  /* 0x00000008eb137810 */ /* 0x040fe40007ffe0ff */
[----:B------:R-:W-:Y:S02]  /*19c0*/  IADD3 R14, R235, 0x20, RZ ;  /* 0x00000020eb0e7810 */ /* 0x000fe40007ffe0ff */
[----:B------:R1:W-:Y:S01]  /*19d0*/  STL [R1+0x38], R7 ;  /* 0x0000380701007387 */ /* 0x0003e20000100800 */
[----:B---3--:R-:W-:-:S02]  /*19e0*/  SHF.R.S32.HI R4, RZ, 0x1f, R235 ;  /* 0x0000001fff047819 */ /* 0x008fc400000114eb */
[----:B------:R-:W-:Y:S01]  /*19f0*/  SEL R4, R6, 0xffffffe0, !P3 ;  /* 0xffffffe006047807 */ /* 0x000fe20005800000 */
[----:B------:R2:W-:Y:S01]  /*1a00*/  STL [R1+0x4c], R0 ;  /* 0x00004c0001007387 */ /* 0x0005e20000100800 */
[----:B------:R-:W-:Y:S02]  /*1a10*/  SHF.R.S32.HI R6, RZ, 0x1f, R16 ;  /* 0x0000001fff067819 */ /* 0x000fe40000011410 */
[----:B------:R-:W-:Y:S01]  /*1a20*/  SHF.R.S32.HI R6, RZ, 0x1f, R13 ;  /* 0x0000001fff067819 */ /* 0x000fe2000001140d */
[----:B------:R-:W-:Y:S01]  /*1a30*/  IMAD.IADD R184, R183, 0x1, R4 ;  /* 0x00000001b7b87824 */ /* 0x000fe200078e0204 */
[----:B------:R-:W-:Y:S01]  /*1a40*/  SHF.R.S32.HI R6, RZ, 0x1f, R11 ;  /* 0x0000001fff067819 */ /* 0x000fe2000001140b */
[----:B------:R-:W-:Y:S01]  /*1a50*/  IMAD.IADD R182, R4, 0x1, R181 ;  /* 0x0000000104b67824 */ /* 0x000fe200078e02b5 */
[----:B------:R-:W-:Y:S02]  /*1a60*/  SHF.R.S32.HI R19, RZ, 0x1f, R19 ;  /* 0x0000001fff137819 */ /* 0x000fe40000011413 */
[----:B------:R-:W-:-:S02]  /*1a70*/  SHF.R.S32.HI R14, RZ, 0x1f, R14 ;  /* 0x0000001fff0e7819 */ /* 0x000fc4000001140e */
[----:B------:R-:W-:Y:S02]  /*1a80*/  SHF.R.S32.HI R12, RZ, 0x1f, R12 ;  /* 0x0000001fff0c7819 */ /* 0x000fe4000001140c */
[----:B------:R-:W-:Y:S02]  /*1a90*/  SHF.R.S32.HI R9, RZ, 0x1f, R9 ;  /* 0x0000001fff097819 */ /* 0x000fe40000011409 */
[C---:B------:R-:W-:Y:S02]  /*1aa0*/  IADD3 R193, R185.reuse, 0x400, RZ ;  /* 0x00000400b9c17810 */ /* 0x040fe40007ffe0ff */
[C---:B------:R-:W-:Y:S02]  /*1ab0*/  IADD3 R192, R185.reuse, 0x800, RZ ;  /* 0x00000800b9c07810 */ /* 0x040fe40007ffe0ff */
[----:B------:R-:W-:Y:S02]  /*1ac0*/  IADD3 R191, R185, 0xc00, RZ ;  /* 0x00000c00b9bf7810 */ /* 0x000fe40007ffe0ff */
[----:B-1----:R-:W-:-:S02]  /*1ad0*/  IADD3 R7, R235, 0x58, RZ ;  /* 0x00000058eb077810 */ /* 0x002fc40007ffe0ff */
[----:B------:R-:W-:Y:S01]  /*1ae0*/  IADD3 R190, R185, 0x1000, RZ ;  /* 0x00001000b9be7810 */ /* 0x000fe20007ffe0ff */
[----:B--2---:R-:W-:Y:S01]  /*1af0*/  IMAD.IADD R0, R5, 0x1, R17 ;  /* 0x0000000105007824 */ /* 0x004fe200078e0211 */
[----:B------:R-:W-:Y:S02]  /*1b00*/  SHF.R.S32.HI R6, RZ, 0x1f, R7 ;  /* 0x0000001fff067819 */ /* 0x000fe40000011407 */
[C---:B------:R-:W-:Y:S02]  /*1b10*/  IADD3 R189, R185.reuse, 0x1400, RZ ;  /* 0x00001400b9bd7810 */ /* 0x040fe40007ffe0ff */
[----:B------:R1:W-:Y:S01]  /*1b20*/  STL [R1+0x48], R0 ;  /* 0x0000480001007387 */ /* 0x0003e20000100800 */
[C---:B------:R-:W-:Y:S02]  /*1b30*/  IADD3 R188, R185.reuse, 0x1800, RZ ;  /* 0x00001800b9bc7810 */ /* 0x040fe40007ffe0ff */
[C---:B------:R-:W-:Y:S02]  /*1b40*/  IADD3 R187, R185.reuse, 0x1c00, RZ ;  /* 0x00001c00b9bb7810 */ /* 0x040fe40007ffe0ff */
[----:B------:R-:W-:-:S02]  /*1b50*/  IADD3 R186, R185, 0x2000, RZ ;  /* 0x00002000b9ba7810 */ /* 0x000fc40007ffe0ff */
.L_x_644:
[----:B------:R-:W2:Y:S04]  /*1b60*/  LDL R77, [R1+0x24] ;  /* 0x00002400014d7983 */ /* 0x000ea80000100800 */
[----:B------:R-:W3:Y:S01]  /*1b70*/  LDL R15, [R1+0x20] ;  /* 0x00002000010f7983 */ /* 0x000ee20000100800 */
[----:B------:R-:W-:-:S02]  /*1b80*/  ISETP.NE.U32.AND P0, PT, RZ, c[0x0][0x370], PT ;  /* 0x0000dc00ff007a0c */ /* 0x000fc40003f05070 */
[----:B------:R-:W-:Y:S02]  /*1b90*/  ISETP.NE.U32.AND P2, PT, RZ, c[0x0][0x360], PT ;  /* 0x0000d800ff007a0c */ /* 0x000fe40003f45070 */
[----:B------:R-:W-:Y:S02]  /*1ba0*/  ISETP.NE.AND.EX P1, PT, RZ, c[0x0][0x374], PT, P0 ;  /* 0x0000dd00ff007a0c */ /* 0x000fe40003f25300 */
[----:B------:R-:W-:Y:S02]  /*1bb0*/  ISETP.NE.AND.EX P0, PT, RZ, c[0x0][0x364], PT, P2 ;  /* 0x0000d900ff007a0c */ /* 0x000fe40003f05320 */
[----:B------:R-:W-:Y:S02]  /*1bc0*/  ISETP.NE.U32.AND P3, PT, RZ, c[0x0][0x348], PT ;  /* 0x0000d200ff007a0c */ /* 0x000fe40003f65070 */
[----:B------:R-:W-:Y:S02]  /*1bd0*/  ISETP.NE.U32.AND P4, PT, RZ, c[0x0][0x350], PT ;  /* 0x0000d400ff007a0c */ /* 0x000fe40003f85070 */
[----:B------:R-:W-:-:S02]  /*1be0*/  ISETP.NE.AND.EX P3, PT, RZ, c[0x0][0x34c], PT, P3 ;  /* 0x0000d300ff007a0c */ /* 0x000fc40003f65330 */
[----:B------:R-:W-:Y:S01]  /*1bf0*/  ISETP.NE.AND.EX P4, PT, RZ, c[0x0][0x354], PT, P4 ;  /* 0x0000d500ff007a0c */ /* 0x000fe20003f85340 */
[----:B------:R-:W-:Y:S01]  /*1c00*/  IMAD.MOV.U32 R14, RZ, RZ, 0x4 ;  /* 0x00000004ff0e7424 */ /* 0x000fe200078e00ff */
[----:B------:R-:W-:Y:S01]  /*1c10*/  CS2R R12, SRZ ;  /* 0x00000000000c7805 */ /* 0x000fe2000001ff00 */
[----:B------:R-:W-:Y:S02]  /*1c20*/  IMAD.MOV.U32 R4, RZ, RZ, RZ ;  /* 0x000000ffff047224 */ /* 0x000fe400078e00ff */
[----:B--2---:R-:W-:-:S04]  /*1c30*/  @P1 IMAD.WIDE R10, R77, R14, c[0x0][0x370] ;  /* 0x0000dc004d0a1625 */ /* 0x004fc800078e020e */
[CC--:B------:R-:W-:Y:S01]  /*1c40*/  @P0 IMAD.WIDE R8, R77.reuse, R14.reuse, c[0x0][0x360] ;  /* 0x0000d8004d080625 */ /* 0x0c0fe200078e020e */
[----:B------:R2:W5:Y:S03]  /*1c50*/  @P1 LDG.E R4, [R10.64] ;  /* 0x000000060a041981 */ /* 0x000566000c1e1900 */
[CC--:B------:R-:W-:Y:S01]  /*1c60*/  IMAD.WIDE R6, R77.reuse, R14.reuse, c[0x0][0x348] ;  /* 0x0000d2004d067625 */ /* 0x0c0fe200078e020e */
[----:B------:R2:W5:Y:S03]  /*1c70*/  @P0 LDG.E R218, [R8.64] ;  /* 0x0000000608da0981 */ /* 0x000566000c1e1900 */
[----:B------:R-:W-:Y:S01]  /*1c80*/  IMAD.WIDE R2, R77, R14, c[0x0][0x350] ;  /* 0x0000d4004d027625 */ /* 0x000fe200078e020e */
[----:B------:R2:W5:Y:S04]  /*1c90*/  @P3 LDG.E R13, [R6.64] ;  /* 0x00000006060d3981 */ /* 0x000568000c1e1900 */
[----:B------:R2:W5:Y:S01]  /*1ca0*/  @P4 LDG.E R12, [R2.64] ;  /* 0x00000006020c4981 */ /* 0x000562000c1e1900 */
[----:B---3--:R-:W-:-:S05]  /*1cb0*/  LOP3.LUT R76, R15, 0xffff, RZ, 0xc0, !PT ;  /* 0x0000ffff0f4c7812 */ /* 0x008fca00078ec0ff */
[----:B------:R2:W-:Y:S01]  /*1cc0*/  STL [R1+0x3c], R76 ;  /* 0x00003c4c01007387 */ /* 0x0005e20000100800 */
[----:B------:R-:W-:Y:S01]  /*1cd0*/  YIELD ;  /* 0x0000000000007946 */ /* 0x000fe20003800000 */
[----:B------:R-:W-:Y:S05]  /*1ce0*/  @P0 BRA `(.L_x_475) ;  /* 0x0000005000000947 */ /* 0x000fea0003800000 */
[----:B-----5:R-:W-:Y:S01]  /*1cf0*/  MOV R218, c[0x0][0x168] ;  /* 0x00005a0000da7a02 */ /* 0x020fe20000000f00 */
[----:B------:R-:W-:Y:S05]  /*1d00*/  @!P3 BRA `(.L_x_475) ;  /* 0x000000300000b947 */ /* 0x000fea0003800000 */
[----:B------:R-:W3:Y:S04]  /*1d10*/  LDG.E R5, [R6.64] ;  /* 0x0000000606057981 */ /* 0x000ee8000c1e1900 */
[----:B-1----:R-:W3:Y:S02]  /*1d20*/  LDG.E R0, [R6.64+0x4] ;  /* 0x0000040606007981 */ /* 0x002ee4000c1e1900 */
[----:B---3--:R-:W-:Y:S02]  /*1d30*/  IADD3 R218, -R5, R0, RZ ;  /* 0x0000000005da7210 */ /* 0x008fe40007ffe1ff */
.L_x_475:
[----:B------:R-:W-:-:S04]  /*1d40*/  ISETP.NE.U32.AND P0, PT, RZ, c[0x0][0x368], PT ;  /* 0x0000da00ff007a0c */ /* 0x000fc80003f05070 */
[----:B------:R-:W-:-:S13]  /*1d50*/  ISETP.NE.AND.EX P0, PT, RZ, c[0x0][0x36c], PT, P0 ;  /* 0x0000db00ff007a0c */ /* 0x000fda0003f05300 */
[----:B------:R-:W-:Y:S05]  /*1d60*/  @!P0 BRA `(.L_x_476) ;  /* 0x0000003000008947 */ /* 0x000fea0003800000 */
[----:B--2---:R-:W-:-:S05]  /*1d70*/  IMAD.WIDE R2, R77, R14, c[0x0][0x368] ;  /* 0x0000da004d027625 */ /* 0x004fca00078e020e */
[----:B-1----:R1:W5:Y:S01]  /*1d80*/  LDG.E R0, [R2.64] ;  /* 0x0000000602007981 */ /* 0x002362000c1e1900 */
[----:B------:R-:W-:Y:S05]  /*1d90*/  BRA `(.L_x_477) ;  /* 0x0000005000007947 */ /* 0x000fea0003800000 */
.L_x_476:
[----:B-1----:R-:W-:Y:S01]  /*1da0*/  MOV R0, c[0x0][0x1d0] ;  /* 0x0000740000007a02 */ /* 0x002fe20000000f00 */
[----:B------:R-:W-:Y:S05]  /*1db0*/  @!P4 BRA `(.L_x_477) ;  /* 0x000000300000c947 */ /* 0x000fea0003800000 */
[----:B------:R-:W3:Y:S04]  /*1dc0*/  LDG.E R5, [R2.64] ;  /* 0x0000000602057981 */ /* 0x000ee8000c1e1900 */
[----:B------:R-:W3:Y:S02]  /*1dd0*/  LDG.E R0, [R2.64+0x4] ;  /* 0x0000040602007981 */ /* 0x000ee4000c1e1900 */
[----:B---3--:R-:W-:Y:S02]  /*1de0*/  IADD3 R0, -R5, R0, RZ ;  /* 0x0000000005007210 */ /* 0x008fe40007ffe1ff */
.L_x_477:
[----:B-12---:R-:W2:Y:S01]  /*1df0*/  LDL.LU R2, [R1+0x1c] ;  /* 0x00001c0001027983 */ /* 0x006ea20000300800 */
[----:B------:R-:W-:Y:S01]  /*1e00*/  IMAD.MOV.U32 R3, RZ, RZ, c[0x0][0x2c4] ;  /* 0x0000b100ff037624 */ /* 0x000fe200078e00ff */
[----:B------:R-:W-:Y:S01]  /*1e10*/  LOP3.LUT R194, R194, 0xfffff7ff, RZ, 0xc0, !PT ;  /* 0xfffff7ffc2c27812 */ /* 0x000fe200078ec0ff */
[----:B------:R-:W-:-:S02]  /*1e20*/  IMAD.MOV.U32 R6, RZ, RZ, c[0x0][0x32c] ;  /* 0x0000cb00ff067624 */ /* 0x000fc400078e00ff */
[--C-:B-----5:R-:W-:Y:S01]  /*1e30*/  IMAD.IADD R219, R0, 0x1, -R4.reuse ;  /* 0x0000000100db7824 */ /* 0x120fe200078e0a04 */
[----:B------:R-:W-:Y:S01]  /*1e40*/  ISETP.NE.AND P5, PT, R3, 0x1, PT ;  /* 0x000000010300780c */ /* 0x000fe20003fa5270 */
[----:B------:R-:W-:Y:S01]  /*1e50*/  IMAD.IADD R12, R12, 0x1, R4 ;  /* 0x000000010c0c7824 */ /* 0x000fe200078e0204 */
[----:B------:R-:W-:-:S11]  /*1e60*/  ISETP.GE.AND P1, PT, R6, 0x1, PT ;  /* 0x000000010600780c */ /* 0x000fd60003f26270 */
[----:B------:R-:W-:-:S04]  /*1e70*/  @P5 LOP3.LUT R194, R194, 0x800, RZ, 0xfc, !PT ;  /* 0x00000800c2c25812 */ /* 0x000fc800078efcff */
[----:B------:R-:W-:-:S04]  /*1e80*/  LOP3.LUT R194, R194, 0xfffffbff, RZ, 0xc0, !PT ;  /* 0xfffffbffc2c27812 */ /* 0x000fc800078ec0ff */
[----:B------:R-:W-:Y:S01]  /*1e90*/  @P1 LOP3.LUT R194, R194, 0x400, RZ, 0xfc, !PT ;  /* 0x00000400c2c21812 */ /* 0x000fe200078efcff */
[----:B--2---:R-:W-:-:S05]  /*1ea0*/  IMAD.SHL.U32 R20, R2, 0x80, RZ ;  /* 0x0000008002147824 */ /* 0x004fca00078e00ff */
[----:B------:R1:W-:Y:S01]  /*1eb0*/  STL [R1+0x10], R20 ;  /* 0x0000101401007387 */ /* 0x0003e20000100800 */
[----:B------:R-:W-:-:S05]  /*1ec0*/  IADD3 R2, R20, 0x7f, RZ ;  /* 0x0000007f14027810 */ /* 0x000fca0007ffe0ff */
[----:B------:R-:W-:-:S04]  /*1ed0*/  @P5 IMAD.HI.U32 R3, R2, c[0x0][0x2c8], RZ ;  /* 0x0000b20002035a27 */ /* 0x000fc800078e00ff */
[----:B------:R-:W-:Y:S01]  /*1ee0*/  IMAD.MOV.U32 R0, RZ, RZ, R2 ;  /* 0x000000ffff007224 */ /* 0x000fe200078e0002 */
[----:B------:R-:W-:Y:S02]  /*1ef0*/  IADD3 R2, R219, 0x1, -R218 ;  /* 0x00000001db027810 */ /* 0x000fe40007ffe8da */
[----:B------:R-:W-:-:S05]  /*1f00*/  @P5 SHF.R.U32.HI R0, RZ, c[0x0][0x2cc], R3 ;  /* 0x0000b300ff005a19 */ /* 0x000fca0000011603 */
[----:B------:R-:W-:-:S05]  /*1f10*/  IMAD.IADD R0, R2, 0x1, R0 ;  /* 0x0000000102007824 */ /* 0x000fca00078e0200 */
[----:B------:R-:W-:Y:S01]  /*1f20*/  IADD3 R3, R0, c[0x0][0x328], RZ ;  /* 0x0000ca0000037a10 */ /* 0x000fe20007ffe0ff */
[----:B------:R-:W-:Y:S05]  /*1f30*/  @!P1 BRA `(.L_x_478) ;  /* 0x0000010000009947 */ /* 0x000fea0003800000 */
[C---:B------:R-:W-:Y:S01]  /*1f40*/  ISETP.GT.AND P0, PT, R0.reuse, RZ, PT ;  /* 0x000000ff0000720c */ /* 0x040fe20003f04270 */
[----:B------:R-:W-:Y:S01]  /*1f50*/  BSSY B0, `(.L_x_479) ;  /* 0x000000c000007945 */ /* 0x000fe20003800000 */
[----:B------:R-:W-:-:S11]  /*1f60*/  IADD3 R2, R0, -0x1, RZ ;  /* 0xffffffff00027810 */ /* 0x000fd60007ffe0ff */
[----:B------:R-:W-:Y:S05]  /*1f70*/  @P0 BRA `(.L_x_480) ;  /* 0x0000006000000947 */ /* 0x000fea0003800000 */
[----:B------:R-:W-:Y:S01]  /*1f80*/  ISETP.NE.AND P0, PT, R6, 0x1, PT ;  /* 0x000000010600780c */ /* 0x000fe20003f05270 */
[----:B------:R-:W-:-:S12]  /*1f90*/  IMAD.MOV R0, RZ, RZ, -R0 ;  /* 0x000000ffff007224 */ /* 0x000fd800078e0a00 */
[----:B------:R-:W-:-:S05]  /*1fa0*/  @P0 IMAD.HI.U32 R2, R0, c[0x0][0x330], RZ ;  /* 0x0000cc0000020a27 */ /* 0x000fca00078e00ff */
[----:B------:R-:W-:-:S04]  /*1fb0*/  @P0 SHF.R.U32.HI R0, RZ, c[0x0][0x334], R2 ;  /* 0x0000cd00ff000a19 */ /* 0x000fc80000011602 */
[----:B------:R-:W-:Y:S01]  /*1fc0*/  LOP3.LUT R2, RZ, R0, RZ, 0x33, !PT ;  /* 0x00000000ff027212 */ /* 0x000fe200078e33ff */
[----:B------:R-:W-:Y:S05]  /*1fd0*/  BRA `(.L_x_481) ;  /* 0x0000003000007947 */ /* 0x000fea0003800000 */
.L_x_480:
[----:B------:R-:W-:-:S13]  /*1fe0*/  ISETP.NE.AND P0, PT, R6, 0x1, PT ;  /* 0x000000010600780c */ /* 0x000fda0003f05270 */
[----:B------:R-:W-:-:S05]  /*1ff0*/  @P0 IMAD.HI.U32 R0, R2, c[0x0][0x330], RZ ;  /* 0x0000cc0002000a27 */ /* 0x000fca00078e00ff */
[----:B------:R-:W-:Y:S02]  /*2000*/  @P0 SHF.R.U32.HI R2, RZ, c[0x0][0x334], R0 ;  /* 0x0000cd00ff020a19 */ /* 0x000fe40000011600 */
.L_x_481:
[----:B------:R-:W-:Y:S05]  /*2010*/  BSYNC B0 ;  /* 0x0000000000007941 */ /* 0x000fea0003800000 */
.L_x_479:
[----:B------:R-:W-:-:S05]  /*2020*/  IMAD R2, R2, R6, c[0x0][0x32c] ;  /* 0x0000cb0002027624 */ /* 0x000fca00078e0206 */
[----:B------:R-:W-:-:S04]  /*2030*/  IMNMX R3, R3, R2, PT ;  /* 0x0000000203037217 */ /* 0x000fc80003800200 */
.L_x_478:
[----:B------:R-:W-:Y:S01]  /*2040*/  IADD3 R3, R3, 0x2f, RZ ;  /* 0x0000002f03037810 */ /* 0x000fe20007ffe0ff */
[----:B------:R-:W-:Y:S01]  /*2050*/  @P5 IMAD.HI.U32 R4, R20, c[0x0][0x2c8], RZ ;  /* 0x0000b20014045a27 */ /* 0x000fe200078e00ff */
[----:B------:R-:W-:-:S03]  /*2060*/  IADD3 R2, R219, 0x2f, RZ ;  /* 0x0000002fdb027810 */ /* 0x000fc60007ffe0ff */
[----:B------:R-:W-:-:S04]  /*2070*/  IMAD.HI R5, R3, 0x2aaaaaab, RZ ;  /* 0x2aaaaaab03057827 */ /* 0x000fc800078e02ff */
[----:B------:R-:W-:-:S04]  /*2080*/  IMAD.HI R2, R2, 0x2aaaaaab, RZ ;  /* 0x2aaaaaab02027827 */ /* 0x000fc800078e02ff */
[----:B------:R-:W-:Y:S01]  /*2090*/  IMAD.MOV.U32 R0, RZ, RZ, R20 ;  /* 0x000000ffff007224 */ /* 0x000fe200078e0014 */
[----:B------:R-:W-:Y:S01]  /*20a0*/  @P5 SHF.R.U32.HI R0, RZ, c[0x0][0x2cc], R4 ;  /* 0x0000b300ff005a19 */ /* 0x000fe20000011604 */
[----:B------:R-:W-:Y:S01]  /*20b0*/  IMAD.IADD R240, R219, 0x1, -R218 ;  /* 0x00000001dbf07824 */ /* 0x000fe200078e0ada */
[----:B------:R-:W-:Y:S02]  /*20c0*/  SHF.R.U32.HI R4, RZ, 0x1f, R5 ;  /* 0x0000001fff047819 */ /* 0x000fe40000011605 */
[----:B------:R-:W-:Y:S01]  /*20d0*/  SHF.R.U32.HI R3, RZ, 0x1f, R2 ;  /* 0x0000001fff037819 */ /* 0x000fe20000011602 */
[----:B------:R-:W-:Y:S01]  /*20e0*/  IMAD.IADD R0, R240, 0x1, R0 ;  /* 0x00000001f0007824 */ /* 0x000fe200078e0200 */
[----:B------:R-:W-:Y:S02]  /*20f0*/  LEA.HI.SX32 R4, R5, R4, 0x1d ;  /* 0x0000000405047211 */ /* 0x000fe400078feaff */
[----:B------:R-:W-:Y:S02]  /*2100*/  LEA.HI.SX32 R3, R2, R3, 0x1d ;  /* 0x0000000302037211 */ /* 0x000fe400078feaff */
[----:B------:R-:W-:-:S02]  /*2110*/  IADD3 R2, R0, -c[0x0][0x324], RZ ;  /* 0x8000c90000027a10 */ /* 0x000fc40007ffe0ff */
[----:B------:R-:W-:Y:S01]  /*2120*/  IMNMX R10, R3, R4, PT ;  /* 0x00000004030a7217 */ /* 0x000fe20003800200 */
[----:B------:R-:W-:Y:S05]  /*2130*/  @!P1 BRA `(.L_x_482) ;  /* 0x000000f000009947 */ /* 0x000fea0003800000 */
[----:B------:R-:W-:Y:S01]  /*2140*/  ISETP.GT.AND P0, PT, R0, -0x1, PT ;  /* 0xffffffff0000780c */ /* 0x000fe20003f04270 */
[----:B------:R-:W-:-:S12]  /*2150*/  BSSY B0, `(.L_x_483) ;  /* 0x000000b000007945 */ /* 0x000fd80003800000 */
[----:B------:R-:W-:Y:S05]  /*2160*/  @P0 BRA `(.L_x_484) ;  /* 0x0000006000000947 */ /* 0x000fea0003800000 */
[----:B------:R-:W-:Y:S02]  /*2170*/  ISETP.NE.AND P0, PT, R6, 0x1, PT ;  /* 0x000000010600780c */ /* 0x000fe40003f05270 */
[----:B------:R-:W-:-:S11]  /*2180*/  LOP3.LUT R0, RZ, R0, RZ, 0x33, !PT ;  /* 0x00000000ff007212 */ /* 0x000fd600078e33ff */
[----:B------:R-:W-:-:S05]  /*2190*/  @P0 IMAD.HI.U32 R3, R0, c[0x0][0x330], RZ ;  /* 0x0000cc0000030a27 */ /* 0x000fca00078e00ff */
[----:B------:R-:W-:-:S04]  /*21a0*/  @P0 SHF.R.U32.HI R0, RZ, c[0x0][0x334], R3 ;  /* 0x0000cd00ff000a19 */ /* 0x000fc80000011603 */
[----:B------:R-:W-:Y:S01]  /*21b0*/  LOP3.LUT R0, RZ, R0, RZ, 0x33, !PT ;  /* 0x00000000ff007212 */ /* 0x000fe200078e33ff */
[----:B------:R-:W-:Y:S05]  /*21c0*/  BRA `(.L_x_485) ;  /* 0x0000003000007947 */ /* 0x000fea0003800000 */
.L_x_484:
[----:B------:R-:W-:-:S13]  /*21d0*/  ISETP.NE.AND P0, PT, R6, 0x1, PT ;  /* 0x000000010600780c */ /* 0x000fda0003f05270 */
[----:B------:R-:W-:-:S05]  /*21e0*/  @P0 IMAD.HI.U32 R3, R0, c[0x0][0x330], RZ ;  /* 0x0000cc0000030a27 */ /* 0x000fca00078e00ff */
[----:B------:R-:W-:Y:S02]  /*21f0*/  @P0 SHF.R.U32.HI R0, RZ, c[0x0][0x334], R3 ;  /* 0x0000cd00ff000a19 */ /* 0x000fe40000011603 */
.L_x_485:
[----:B------:R-:W-:Y:S05]  /*2200*/  BSYNC B0 ;  /* 0x0000000000007941 */ /* 0x000fea0003800000 */
.L_x_483:
[----:B------:R-:W-:-:S05]  /*2210*/  IMAD R0, R0, c[0x0][0x32c], RZ ;  /* 0x0000cb0000007a24 */ /* 0x000fca00078e02ff */
[----:B------:R-:W-:-:S05]  /*2220*/  IMNMX R2, R2, R0, !PT ;  /* 0x0000000002027217 */ /* 0x000fca0007800200 */
.L_x_482:
[----:B------:R-:W-:Y:S01]  /*2230*/  IMAD.HI R2, R2, 0x2aaaaaab, RZ ;  /* 0x2aaaaaab02027827 */ /* 0x000fe200078e02ff */
[C---:B------:R-:W-:Y:S01]  /*2240*/  LOP3.LUT R3, R15.reuse, 0xff000000, RZ, 0xc0, !PT ;  /* 0xff0000000f037812 */ /* 0x040fe200078ec0ff */
[----:B------:R-:W-:Y:S03]  /*2250*/  BSSY B0, `(.L_x_486) ;  /* 0x000002d000007945 */ /* 0x000fe60003800000 */
[----:B------:R-:W-:Y:S02]  /*2260*/  SHF.R.U32.HI R0, RZ, 0x1f, R2 ;  /* 0x0000001fff007819 */ /* 0x000fe40000011602 */
[----:B------:R-:W-:Y:S02]  /*2270*/  SHF.R.U32.HI R3, RZ, 0x8, R3 ;  /* 0x00000008ff037819 */ /* 0x000fe40000011603 */
[----:B------:R-:W-:Y:S02]  /*2280*/  LEA.HI.SX32 R2, R2, R0, 0x1d ;  /* 0x0000000002027211 */ /* 0x000fe400078feaff */
[----:B------:R-:W-:-:S02]  /*2290*/  LOP3.LUT R0, R15, 0xff0000, RZ, 0xc0, !PT ;  /* 0x00ff00000f007812 */ /* 0x000fc400078ec0ff */
[----:B------:R-:W-:Y:S01]  /*22a0*/  IMNMX R6, RZ, R2, !PT ;  /* 0x00000002ff067217 */ /* 0x000fe20007800200 */
[----:B------:R-:W-:Y:S01]  /*22b0*/  IMAD.MOV.U32 R2, RZ, RZ, RZ ;  /* 0x000000ffff027224 */ /* 0x000fe200078e00ff */
[----:B------:R-:W-:Y:S02]  /*22c0*/  LEA.HI R0, R0, R3, RZ, 0x10 ;  /* 0x0000000300007211 */ /* 0x000fe400078f80ff */
[----:B------:R-:W-:Y:S02]  /*22d0*/  ISETP.GT.AND P0, PT, R10, R6, PT ;  /* 0x000000060a00720c */ /* 0x000fe40003f04270 */
[----:B------:R-:W-:Y:S02]  /*22e0*/  LOP3.LUT R15, R0, 0xff, RZ, 0xc0, !PT ;  /* 0x000000ff000f7812 */ /* 0x000fe400078ec0ff */
[----:B------:R-:W-:-:S03]  /*22f0*/  SHF.R.U32.HI R5, RZ, 0x10, R0 ;  /* 0x00000010ff057819 */ /* 0x000fc60000011600 */
[----:B------:R2:W-:Y:S04]  /*2300*/  STL [R1+0x20], R15 ;  /* 0x0000200f01007387 */ /* 0x0005e80000100800 */
[----:B------:R2:W-:Y:S02]  /*2310*/  STL [R1+0x1c], R5 ;  /* 0x00001c0501007387 */ /* 0x0005e40000100800 */
[----:B------:R-:W-:Y:S05]  /*2320*/  @!P0 BRA `(.L_x_487) ;  /* 0x000001f000008947 */ /* 0x000fea0003800000 */
[----:B------:R-:W-:-:S04]  /*2330*/  ISETP.NE.AND P0, PT, R5, RZ, PT ;  /* 0x000000ff0500720c */ /* 0x000fc80003f05270 */
[----:B------:R-:W-:-:S04]  /*2340*/  SEL R0, R5, c[0x0][0x338], P0 ;  /* 0x0000ce0005007a07 */ /* 0x000fc80000000000 */
[----:B------:R-:W-:Y:S02]  /*2350*/  IABS R3, R0 ;  /* 0x0000000000037213 */ /* 0x000fe40000000000 */
[----:B------:R-:W-:Y:S02]  /*2360*/  IADD3 R7, R0, -0x1, R10 ;  /* 0xffffffff00077810 */ /* 0x000fe40007ffe00a */
[----:B------:R-:W3:Y:S03]  /*2370*/  I2F.RP R2, R3 ;  /* 0x0000000300027306 */ /* 0x000ee60000209400 */
[----:B------:R-:W-:-:S05]  /*2380*/  IMAD.IADD R7, R7, 0x1, -R6 ;  /* 0x0000000107077824 */ /* 0x000fca00078e0a06 */
[----:B------:R-:W-:Y:S01]  /*2390*/  IABS R11, R7 ;  /* 0x00000007000b7213 */ /* 0x000fe20000000000 */
[----:B---3--:R-:W3:Y:S02]  /*23a0*/  MUFU.RCP R2, R2 ;  /* 0x0000000200027308 */ /* 0x008ee40000001000 */
[----:B---3--:R-:W-:-:S06]  /*23b0*/  IADD3 R2, R2, 0xffffffe, RZ ;  /* 0x0ffffffe02027810 */ /* 0x008fcc0007ffe0ff */
[----:B--2---:R-:W2:Y:S02]  /*23c0*/  F2I.FTZ.U32.TRUNC.NTZ R5, R2 ;  /* 0x0000000200057305 */ /* 0x004ea4000021f000 */
[----:B--2---:R-:W-:-:S04]  /*23d0*/  IMAD.MOV R2, RZ, RZ, -R5 ;  /* 0x000000ffff027224 */ /* 0x004fc800078e0a05 */
        /* <DEDUP_REMOVED lines=20> */
.L_x_487:
[----:B------:R-:W-:Y:S05]  /*2520*/  BSYNC B0 ;  /* 0x0000000000007941 */ /* 0x000fea0003800000 */
.L_x_486:
[----:B------:R-:W-:Y:S01]  /*2530*/  IMAD R3, R15, R2, R6 ;  /* 0x000000020f037224 */ /* 0x000fe200078e0206 */
[----:B------:R-:W-:Y:S01]  /*2540*/  PRMT R0, RZ, 0x7610, R0 ;  /* 0x00007610ff007816 */ /* 0x000fe20000000000 */
        /* <DEDUP_REMOVED lines=55> */
[----:B---3--:R-:W-:Y:S01]  /*28c0*/  ISETP.NE.U32.AND P0, PT, RZ, c[0x0][0x340], PT ;  /* 0x0000d000ff007a0c */ /* 0x008fe20003f05070 */
[----:B------:R-:W3:Y:S03]  /*28d0*/  LDL.64 R74, [R1+0x28] ;  /* 0x00002800014a7983 */ /* 0x000ee60000100a00 */
[----:B------:R-:W-:Y:S01]  /*28e0*/  ISETP.NE.AND.EX P0, PT, RZ, c[0x0][0x344], PT, P0 ;  /* 0x0000d100ff007a0c */ /* 0x000fe20003f05300 */
[----:B------:R-:W4:Y:S04]  /*28f0*/  LDL R21, [R1+0x30] ;  /* 0x0000300001157983 */ /* 0x000f280000100800 */
[----:B------:R-:W5:Y:S04]  /*2900*/  LDL R18, [R1+0x34] ;  /* 0x0000340001127983 */ /* 0x000f680000100800 */
[----:B--2---:R-:W2:Y:S04]  /*2910*/  S2R R5, SR_TID.X ;  /* 0x0000000000057919 */ /* 0x004ea80000002100 */
[----:B------:R-:W-:-:S05]  /*2920*/  @P0 IMAD.WIDE R2, R77, R14, c[0x0][0x340] ;  /* 0x0000d0004d020625 */ /* 0x000fca00078e020e */
[----:B------:R1:W5:Y:S01]  /*2930*/  @P0 LDG.E R15, [R2.64] ;  /* 0x00000006020f0981 */ /* 0x000362000c1e1900 */
[----:B------:R-:W-:-:S05]  /*2940*/  SHF.R.S32.HI R0, RZ, 0x1f, R13 ;  /* 0x0000001fff007819 */ /* 0x000fca000001140d */
[----:B------:R-:W-:Y:S01]  /*2950*/  IMAD R0, R0, c[0x0][0x178], RZ ;  /* 0x00005e0000007a24 */ /* 0x000fe200078e02ff */
[--C-:B--2---:R-:W-:Y:S02]  /*2960*/  SHF.R.S32.HI R7, RZ, 0x1f, R5.reuse ;  /* 0x0000001fff077819 */ /* 0x104fe40000011405 */
[----:B------:R-:W-:Y:S02]  /*2970*/  SHF.R.S32.HI R19, RZ, 0x1f, R5 ;  /* 0x0000001fff137819 */ /* 0x000fe40000011405 */
[-C--:B------:R-:W-:Y:S02]  /*2980*/  LEA.HI R7, R7, R5.reuse, RZ, 0x2 ;  /* 0x0000000507077211 */ /* 0x080fe400078f10ff */
[----:B------:R-:W-:Y:S02]  /*2990*/  LEA.HI R19, R19, R5, RZ, 0x2 ;  /* 0x0000000513137211 */ /* 0x000fe400078f10ff */
[----:B------:R-:W-:Y:S01]  /*29a0*/  LOP3.LUT R7, R7, 0xfffffffc, RZ, 0xc0, !PT ;  /* 0xfffffffc07077812 */ /* 0x000fe200078ec0ff */
[C---:B------:R-:W-:Y:S01]  /*29b0*/  IMAD R0, R13.reuse, c[0x0][0x17c], R0 ;  /* 0x00005f000d007a24 */ /* 0x040fe200078e0200 */
[----:B------:R-:W-:Y:S01]  /*29c0*/  SHF.R.S32.HI R19, RZ, 0x2, R19 ;  /* 0x00000002ff137819 */ /* 0x000fe20000011413 */
[----:B-1----:R-:W-:-:S04]  /*29d0*/  IMAD.WIDE.U32 R2, R13, c[0x0][0x178], RZ ;  /* 0x00005e000d027a25 */ /* 0x002fc800078e00ff */
[----:B------:R-:W-:Y:S02]  /*29e0*/  IMAD.IADD R7, R5, 0x1, -R7 ;  /* 0x0000000105077824 */ /* 0x000fe400078e0a07 */
[----:B------:R-:W-:Y:S01]  /*29f0*/  IMAD.IADD R5, R3, 0x1, R0 ;  /* 0x0000000103057824 */ /* 0x000fe200078e0200 */
[----:B------:R-:W-:Y:S02]  /*2a00*/  SHF.R.S32.HI R14, RZ, 0x1f, R77 ;  /* 0x0000001fff0e7819 */ /* 0x000fe4000001144d */
[----:B------:R-:W-:Y:S01]  /*2a10*/  LEA R0, R7, R19, 0x5 ;  /* 0x0000001307007211 */ /* 0x000fe200078e28ff */
[----:B------:R-:W-:Y:S01]  /*2a20*/  IMAD.MOV.U32 R4, RZ, RZ, R2 ;  /* 0x000000ffff047224 */ /* 0x000fe200078e0002 */
[----:B------:R-:W-:Y:S02]  /*2a30*/  SEL R6, R14, RZ, !P3 ;  /* 0x000000ff0e067207 */ /* 0x000fe40005800000 */
[----:B------:R-:W-:Y:S01]  /*2a40*/  SHF.R.S32.HI R9, RZ, 0x1f, R12 ;  /* 0x0000001fff097819 */ /* 0x000fe2000001140c */
[----:B------:R-:W-:Y:S01]  /*2a50*/  IMAD.IADD R8, R20, 0x1, R0 ;  /* 0x0000000114087824 */ /* 0x000fe200078e0200 */
[----:B------:R-:W-:Y:S01]  /*2a60*/  IADD3 R2, P1, R19, R12, RZ ;  /* 0x0000000c13027210 */ /* 0x000fe20007f3e0ff */
[----:B------:R-:W-:Y:S01]  /*2a70*/  IMAD.WIDE.U32 R4, R76, c[0x0][0x1b8], R4 ;  /* 0x00006e004c047a25 */ /* 0x000fe200078e0004 */
[----:B------:R-:W-:-:S02]  /*2a80*/  SEL R3, R77, RZ, !P3 ;  /* 0x000000ff4d037207 */ /* 0x000fc40005800000 */
[----:B------:R-:W-:Y:S01]  /*2a90*/  LEA.HI.X.SX32 R9, R19, R9, 0x1, P1 ;  /* 0x0000000913097211 */ /* 0x000fe200008f0eff */
[----:B------:R-:W-:Y:S01]  /*2aa0*/  @P5 IMAD.HI.U32 R7, R8, c[0x0][0x2c8], RZ ;  /* 0x0000b20008075a27 */ /* 0x000fe200078e00ff */
[----:B------:R-:W-:-:S03]  /*2ab0*/  MOV R0, R8 ;  /* 0x0000000800007202 */ /* 0x000fc60000000f00 */
[----:B------:R-:W-:Y:S02]  /*2ac0*/  IMAD R5, R76, c[0x0][0x1bc], R5 ;  /* 0x00006f004c057a24 */ /* 0x000fe400078e0205 */
[----:B------:R-:W-:Y:S01]  /*2ad0*/  IMAD R6, R6, c[0x0][0x1c0], RZ ;  /* 0x0000700006067a24 */ /* 0x000fe200078e02ff */
[----:B------:R-:W-:Y:S01]  /*2ae0*/  @P5 SHF.R.U32.HI R0, RZ, c[0x0][0x2cc], R7 ;  /* 0x0000b300ff005a19 */ /* 0x000fe20000011607 */
[----:B------:R-:W-:-:S04]  /*2af0*/  IMAD.WIDE.U32 R4, R3, c[0x0][0x1c0], R4 ;  /* 0x0000700003047a25 */ /* 0x000fc800078e0004 */
[----:B------:R-:W-:Y:S02]  /*2b00*/  IMAD R12, R3, c[0x0][0x1c4], R6 ;  /* 0x00007100030c7a24 */ /* 0x000fe400078e0206 */
[C---:B------:R-:W-:Y:S02]  /*2b10*/  IMAD R13, R9.reuse, c[0x0][0x1e0], RZ ;  /* 0x00007800090d7a24 */ /* 0x040fe400078e02ff */
[----:B------:R-:W-:Y:S02]  /*2b20*/  IMAD R3, R9, c[0x0][0x208], RZ ;  /* 0x0000820009037a24 */ /* 0x000fe400078e02ff */
[C---:B------:R-:W-:Y:S02]  /*2b30*/  IMAD R13, R2.reuse, c[0x0][0x1e4], R13 ;  /* 0x00007900020d7a24 */ /* 0x040fe400078e020d */
[----:B------:R-:W-:Y:S02]  /*2b40*/  IMAD.MOV R9, RZ, RZ, -R0 ;  /* 0x000000ffff097224 */ /* 0x000fe400078e0a00 */
[----:B------:R-:W-:-:S02]  /*2b50*/  IMAD R16, R2, c[0x0][0x20c], R3 ;  /* 0x0000830002107a24 */ /* 0x000fc400078e0203 */
[----:B------:R-:W-:Y:S02]  /*2b60*/  IMAD.IADD R3, R5, 0x1, R12 ;  /* 0x0000000105037824 */ /* 0x000fe400078e020c */
[----:B------:R-:W-:Y:S01]  /*2b70*/  IMAD R12, R9, c[0x0][0x2c4], R8 ;  /* 0x0000b100090c7a24 */ /* 0x000fe200078e0208 */
[----:B------:R-:W-:Y:S01]  /*2b80*/  LOP3.LUT R194, R194, 0xffffff7f, RZ, 0xc0, !PT ;  /* 0xffffff7fc2c27812 */ /* 0x000fe200078ec0ff */
[----:B---3--:R-:W-:-:S04]  /*2b90*/  IMAD.WIDE.U32 R6, R2, c[0x0][0x1e0], R74 ;  /* 0x0000780002067a25 */ /* 0x008fc800078e004a */
[----:B------:R-:W-:Y:S01]  /*2ba0*/  IMAD.WIDE.U32 R10, R2, c[0x0][0x208], R74 ;  /* 0x00008200020a7a25 */ /* 0x000fe200078e004a */
[----:B----4-:R-:W-:Y:S02]  /*2bb0*/  ISETP.GE.AND P3, PT, R21, c[0x0][0x1d4], PT ;  /* 0x0000750015007a0c */ /* 0x010fe40003f66270 */
[----:B------:R-:W-:Y:S02]  /*2bc0*/  SHF.R.S32.HI R2, RZ, 0x1f, R0 ;  /* 0x0000001fff027819 */ /* 0x000fe40000011400 */
[----:B------:R-:W-:Y:S02]  /*2bd0*/  SEL R8, RZ, 0xffffffff, P3 ;  /* 0xffffffffff087807 */ /* 0x000fe40001800000 */
[----:B------:R-:W-:Y:S01]  /*2be0*/  ISETP.GE.AND P2, PT, R74, c[0x0][0x1d4], PT ;  /* 0x000075004a007a0c */ /* 0x000fe20003f46270 */
[----:B------:R-:W-:Y:S01]  /*2bf0*/  IMAD R5, R2, c[0x0][0x1b0], RZ ;  /* 0x00006c0002057a24 */ /* 0x000fe200078e02ff */
[----:B------:R-:W-:Y:S01]  /*2c00*/  MOV R2, R4 ;  /* 0x0000000400027202 */ /* 0x000fe20000000f00 */
[----:B------:R-:W-:Y:S01]  /*2c10*/  IMAD.SHL.U32 R8, R8, 0x2, RZ ;  /* 0x0000000208087824 */ /* 0x000fe200078e00ff */
[----:B------:R-:W-:Y:S01]  /*2c20*/  SEL R4, RZ, 0x1, P2 ;  /* 0x00000001ff047807 */ /* 0x000fe20001000000 */
[----:B------:R-:W-:-:S02]  /*2c30*/  IMAD R5, R0, c[0x0][0x1b4], R5 ;  /* 0x00006d0000057a24 */ /* 0x000fc400078e0205 */
[----:B------:R-:W-:Y:S01]  /*2c40*/  IMAD.WIDE.U32 R2, R0, c[0x0][0x1b0], R2 ;  /* 0x00006c0000027a25 */ /* 0x000fe200078e0002 */
[----:B------:R-:W-:Y:S02]  /*2c50*/  SHF.R.S32.HI R0, RZ, 0x1f, R12 ;  /* 0x0000001fff007819 */ /* 0x000fe4000001140c */
[----:B------:R-:W-:Y:S01]  /*2c60*/  LOP3.LUT R17, R8, 0x2, R4, 0xe2, !PT ;  /* 0x0000000208117812 */ /* 0x000fe200078ee204 */
[----:B------:R-:W-:Y:S02]  /*2c70*/  IMAD.IADD R5, R3, 0x1, R5 ;  /* 0x0000000103057824 */ /* 0x000fe400078e0205 */
[----:B------:R-:W-:Y:S01]  /*2c80*/  IMAD.MOV.U32 R4, RZ, RZ, R2 ;  /* 0x000000ffff047224 */ /* 0x000fe200078e0002 */
[----:B-----5:R-:W-:Y:S01]  /*2c90*/  @P0 SHF.R.S32.HI R3, RZ, 0x1f, R15 ;  /* 0x0000001fff030819 */ /* 0x020fe2000001140f */
[----:B------:R-:W-:Y:S02]  /*2ca0*/  IMAD.IADD R9, R7, 0x1, R13 ;  /* 0x0000000107097824 */ /* 0x000fe400078e020d */
[----:B------:R-:W-:-:S02]  /*2cb0*/  IMAD.MOV.U32 R8, RZ, RZ, R6 ;  /* 0x000000ffff087224 */ /* 0x000fc400078e0006 */
[----:B------:R-:W-:Y:S01]  /*2cc0*/  @P0 IMAD.MOV.U32 R2, RZ, RZ, R15 ;  /* 0x000000ffff020224 */ /* 0x000fe200078e000f */
[----:B------:R-:W-:Y:S01]  /*2cd0*/  @!P0 MOV R2, R77 ;  /* 0x0000004d00028202 */ /* 0x000fe20000000f00 */
[----:B------:R-:W-:Y:S01]  /*2ce0*/  IMAD R0, R0, c[0x0][0x1a8], RZ ;  /* 0x00006a0000007a24 */ /* 0x000fe200078e02ff */
[----:B------:R-:W-:Y:S01]  /*2cf0*/  IADD3 R7, R11, R16, RZ ;  /* 0x000000100b077210 */ /* 0x000fe20007ffe0ff */
[----:B------:R-:W-:Y:S01]  /*2d00*/  @!P0 IMAD.MOV.U32 R3, RZ, RZ, R14 ;  /* 0x000000ffff038224 */ /* 0x000fe200078e000e */
[----:B------:R-:W-:Y:S01]  /*2d10*/  MOV R6, R10 ;  /* 0x0000000a00067202 */ /* 0x000fe20000000f00 */
[----:B------:R-:W-:Y:S01]  /*2d20*/  IMAD.WIDE.U32 R10, R12, c[0x0][0x1a8], R4 ;  /* 0x00006a000c0a7a25 */ /* 0x000fe200078e0004 */
[----:B------:R-:W-:-:S03]  /*2d30*/  ISETP.GE.AND P1, PT, R18, c[0x0][0x1d4], PT ;  /* 0x0000750012007a0c */ /* 0x000fc60003f26270 */
[----:B------:R-:W-:Y:S01]  /*2d40*/  IMAD.WIDE.U32 R4, R76, c[0x0][0x1e8], R8 ;  /* 0x00007a004c047a25 */ /* 0x000fe200078e0008 */
[----:B------:R-:W-:Y:S02]  /*2d50*/  SEL R8, R2, RZ, !P4 ;  /* 0x000000ff02087207 */ /* 0x000fe40006000000 */
[----:B------:R-:W-:Y:S01]  /*2d60*/  @P3 LOP3.LUT R194, R194, 0x80, RZ, 0xfc, !PT ;  /* 0x00000080c2c23812 */ /* 0x000fe200078efcff */
[----:B------:R-:W-:Y:S01]  /*2d70*/  IMAD R13, R12, c[0x0][0x1ac], R0 ;  /* 0x00006b000c0d7a24 */ /* 0x000fe200078e0200 */
[----:B------:R-:W-:Y:S01]  /*2d80*/  SEL R2, RZ, 0x4, P1 ;  /* 0x00000004ff027807 */ /* 0x000fe20000800000 */
[----:B------:R-:W-:Y:S01]  /*2d90*/  IMAD.WIDE.U32 R6, R76, c[0x0][0x210], R6 ;  /* 0x000084004c067a25 */ /* 0x000fe200078e0006 */
[----:B------:R-:W-:Y:S02]  /*2da0*/  SEL R0, R3, RZ, !P4 ;  /* 0x000000ff03007207 */ /* 0x000fe40006000000 */
[----:B------:R-:W-:Y:S02]  /*2db0*/  LOP3.LUT R194, R194, 0xfffffeff, RZ, 0xc0, !PT ;  /* 0xfffffeffc2c27812 */ /* 0x000fe400078ec0ff */
[----:B------:R-:W-:Y:S01]  /*2dc0*/  LOP3.LUT R36, R17, R2, RZ, 0xfc, !PT ;  /* 0x0000000211247212 */ /* 0x000fe200078efcff */
[----:B------:R-:W-:-:S02]  /*2dd0*/  IMAD.MOV.U32 R2, RZ, RZ, R6 ;  /* 0x000000ffff027224 */ /* 0x000fc400078e0006 */
[----:B------:R-:W-:Y:S01]  /*2de0*/  IMAD R6, R0, c[0x0][0x1f0], RZ ;  /* 0x00007c0000067a24 */ /* 0x000fe200078e02ff */
[----:B------:R-:W-:Y:S01]  /*2df0*/  @P2 LOP3.LUT R194, R194, 0x100, RZ, 0xfc, !PT ;  /* 0x00000100c2c22812 */ /* 0x000fe200078efcff */
[----:B------:R-:W-:Y:S02]  /*2e00*/  IMAD R3, R76, c[0x0][0x214], R7 ;  /* 0x000085004c037a24 */ /* 0x000fe400078e0207 */
[----:B------:R-:W-:Y:S02]  /*2e10*/  IMAD R0, R0, c[0x0][0x218], RZ ;  /* 0x0000860000007a24 */ /* 0x000fe400078e02ff */
[----:B------:R-:W-:Y:S01]  /*2e20*/  IMAD R5, R76, c[0x0][0x1ec], R5 ;  /* 0x00007b004c057a24 */ /* 0x000fe200078e0205 */
[----:B------:R-:W-:Y:S01]  /*2e30*/  LOP3.LUT R194, R194, 0xffffffbf, RZ, 0xc0, !PT ;  /* 0xffffffbfc2c27812 */ /* 0x000fe200078ec0ff */
[----:B------:R-:W-:Y:S01]  /*2e40*/  IMAD.WIDE.U32 R220, R8, c[0x0][0x218], R2 ;  /* 0x0000860008dc7a25 */ /* 0x000fe200078e0002 */
[----:B------:R-:W-:Y:S02]  /*2e50*/  IADD3 R7, R11, R13, RZ ;  /* 0x0000000d0b077210 */ /* 0x000fe40007ffe0ff */
[----:B------:R-:W-:Y:S01]  /*2e60*/  LEA R12, P0, R10, c[0x0][0x160], 0x1 ;  /* 0x000058000a0c7a11 */ /* 0x000fe200078008ff */
[----:B------:R-:W-:-:S02]  /*2e70*/  IMAD R0, R8, c[0x0][0x21c], R0 ;  /* 0x0000870008007a24 */ /* 0x000fc400078e0200 */
[----:B------:R-:W-:Y:S01]  /*2e80*/  IMAD.WIDE.U32 R236, R8, c[0x0][0x1f0], R4 ;  /* 0x00007c0008ec7a25 */ /* 0x000fe200078e0004 */
[----:B------:R-:W-:-:S03]  /*2e90*/  ISETP.GE.AND P3, PT, R21, c[0x0][0x198], PT ;  /* 0x0000660015007a0c */ /* 0x000fc60003f66270 */
[----:B------:R-:W-:Y:S01]  /*2ea0*/  IMAD R2, R8, c[0x0][0x1f4], R6 ;  /* 0x00007d0008027a24 */ /* 0x000fe200078e0206 */
[----:B------:R-:W-:Y:S02]  /*2eb0*/  @P1 LOP3.LUT R194, R194, 0x40, RZ, 0xfc, !PT ;  /* 0x00000040c2c21812 */ /* 0x000fe400078efcff */
[----:B------:R-:W-:Y:S01]  /*2ec0*/  LEA.HI.X R11, R10, c[0x0][0x164], R7, 0x1, P0 ;  /* 0x000059000a0b7a11 */ /* 0x000fe200000f0c07 */
[----:B------:R-:W-:Y:S01]  /*2ed0*/  IMAD.IADD R238, R237, 0x1, R2 ;  /* 0x00000001edee7824 */ /* 0x000fe200078e0202 */
[----:B------:R-:W-:Y:S02]  /*2ee0*/  ISETP.GE.AND P4, PT, R74, c[0x0][0x198], PT ;  /* 0x000066004a007a0c */ /* 0x000fe40003f86270 */
[----:B------:R-:W-:Y:S02]  /*2ef0*/  IADD3 R21, R204, -0x1, RZ ;  /* 0xffffffffcc157810 */ /* 0x000fe40007ffe0ff */
[----:B------:R-:W-:Y:S02]  /*2f00*/  IADD3 R9, R19, R20, RZ ;  /* 0x0000001413097210 */ /* 0x000fe40007ffe0ff */
[----:B------:R-:W-:-:S02]  /*2f10*/  IADD3 R222, R221, R0, RZ ;  /* 0x00000000ddde7210 */ /* 0x000fc40007ffe0ff */
[----:B------:R-:W-:Y:S01]  /*2f20*/  ISETP.GE.AND P2, PT, R18, c[0x0][0x198], PT ;  /* 0x0000660012007a0c */ /* 0x000fe20003f46270 */
[----:B------:R-:W-:Y:S10]  /*2f30*/  BRA.DIV ~URZ, `(.L_x_489) ;  /* 0x000141427f007947 */ /* 0x000ff4000b800000 */
[----:B------:R1:W2:Y:S02]  /*2f40*/  SHFL.IDX PT, R8, R11, RZ, 0x1c1f ;  /* 0x001c1fff0b087589 */ /* 0x0002a400000e0000 */
.L_x_649:
[----:B------:R-:W-:Y:S05]  /*2f50*/  BRA.DIV ~URZ, `(.L_x_490) ;  /* 0x000141927f007947 */ /* 0x000fea000b800000 */
[----:B------:R3:W4:Y:S02]  /*2f60*/  SHFL.IDX PT, R0, R12, RZ, 0x1c1f ;  /* 0x001c1fff0c007589 */ /* 0x00072400000e0000 */
.L_x_650:
[----:B------:R-:W-:Y:S01]  /*2f70*/  IMAD R10, R218, c[0x0][0x2c4], RZ ;  /* 0x0000b100da0a7a24 */ /* 0x000fe200078e02ff */
[----:B------:R-:W-:Y:S04]  /*2f80*/  BSSY B0, `(.L_x_491) ;  /* 0x0000016000007945 */ /* 0x000fe80003800000 */
[----:B------:R-:W-:-:S13]  /*2f90*/  ISETP.GE.AND P0, PT, R9, R10, PT ;  /* 0x0000000a0900720c */ /* 0x000fda0003f06270 */
[----:B------:R-:W-:Y:S05]  /*2fa0*/  @P0 BRA `(.L_x_492) ;  /* 0x0000013000000947 */ /* 0x000fea0003800000 */
[----:B------:R-:W5:Y:S04]  /*2fb0*/  LDL.64 R4, [R1+0x28] ;  /* 0x0000280001047983 */ /* 0x000f680000100a00 */
[----:B---3--:R-:W3:Y:S04]  /*2fc0*/  LDL R2, [R1+0x30] ;  /* 0x0000300001027983 */ /* 0x008ee80000100800 */
[----:B----4-:R-:W4:Y:S04]  /*2fd0*/  LDL R3, [R1+0x54] ;  /* 0x0000540001037983 */ /* 0x010f280000100800 */
[----:B--2---:R-:W2:Y:S04]  /*2fe0*/  LDL R14, [R1+0x34] ;  /* 0x00003400010e7983 */ /* 0x004ea80000100800 */
[----:B------:R-:W2:Y:S04]  /*2ff0*/  LDL R13, [R1+0x58] ;  /* 0x00005800010d7983 */ /* 0x000ea80000100800 */
[----:B------:R-:W2:Y:S01]  /*3000*/  LDL R15, [R1+0x50] ;  /* 0x00005000010f7983 */ /* 0x000ea20000100800 */
[----:B-----5:R-:W-:-:S04]  /*3010*/  LEA R6, P0, R4, R0, 0x1 ;  /* 0x0000000004067211 */ /* 0x020fc800078008ff */
[----:B------:R-:W-:Y:S02]  /*3020*/  LEA.HI.X R7, R4, R8, R5, 0x1, P0 ;  /* 0x0000000804077211 */ /* 0x000fe400000f0c05 */
[----:B---3--:R-:W-:-:S04]  /*3030*/  LEA R4, P0, R2, R0, 0x1 ;  /* 0x0000000002047211 */ /* 0x008fc800078008ff */
[----:B----4-:R-:W-:Y:S02]  /*3040*/  LEA.HI.X R5, R2, R8, R3, 0x1, P0 ;  /* 0x0000000802057211 */ /* 0x010fe400000f0c03 */
[----:B--2---:R-:W-:Y:S01]  /*3050*/  LEA R2, P0, R14, R0, 0x1 ;  /* 0x000000000e027211 */ /* 0x004fe200078008ff */
[----:B------:R-:W-:-:S03]  /*3060*/  IMAD.SHL.U32 R0, R13, 0x2, RZ ;  /* 0x000000020d007824 */ /* 0x000fc600078e00ff */
[----:B------:R-:W-:Y:S02]  /*3070*/  LEA.HI.X R3, R14, R8, R15, 0x1, P0 ;  /* 0x000000080e037211 */ /* 0x000fe400000f0c0f */
[----:B------:R-:W-:Y:S01]  /*3080*/  @!PT LDS RZ, [RZ] ;  /* 0x00000000fffff984 */ /* 0x000fe20000000800 */
[----:B------:R-:W-:Y:S01]  /*3090*/  @!PT LDS RZ, [RZ] ;  /* 0x00000000fffff984 */ /* 0x000fe20000000800 */
[----:B------:R-:W-:Y:S01]  /*30a0*/  @!PT LDS RZ, [RZ] ;  /* 0x00000000fffff984 */ /* 0x000fe20000000800 */
[----:B------:R2:W-:Y:S04]  /*30b0*/  LDGSTS.E.BYPASS.LTC128B.128 [R0+0x6080], [R6.64], !P4 ;  /* 0x0608000006007fae */ /* 0x0005e8000e101d46 */
[----:B------:R2:W-:Y:S04]  /*30c0*/  LDGSTS.E.BYPASS.LTC128B.128 [R0+0x8080], [R4.64], !P3 ;  /* 0x0808000004007fae */ /* 0x0005e8000d901d46 */
[----:B------:R2:W-:Y:S02]  /*30d0*/  LDGSTS.E.BYPASS.LTC128B.128 [R0+0xa080], [R2.64], !P2 ;  /* 0x0a08000002007fae */ /* 0x0005e4000d101d46 */
.L_x_492:
[----:B------:R-:W-:Y:S05]  /*30e0*/  BSYNC B0 ;  /* 0x0000000000007941 */ /* 0x000fea0003800000 */
.L_x_491:
[----:B------:R-:W-:Y:S05]  /*30f0*/  BRA.DIV ~URZ, `(.L_x_493) ;  /* 0x000140527f007947 */ /* 0x000fea000b800000 */
[----:B--2---:R2:W1:Y:S04]  /*3100*/  SHFL.IDX PT, R8, R11, 0x1, 0x1c1f ;  /* 0x003c1f000b087f89 */ /* 0x00446800000e0000 */
[----:B----4-:R2:W4:Y:S02]  /*3110*/  SHFL.IDX PT, R0, R12, 0x1, 0x1c1f ;  /* 0x003c1f000c007f89 */ /* 0x01052400000e0000 */
.L_x_651:
[----:B------:R-:W-:Y:S01]  /*3120*/  IADD3 R2, R9, 0x20, RZ ;  /* 0x0000002009027810 */ /* 0x000fe20007ffe0ff */
[----:B------:R-:W-:Y:S03]  /*3130*/  BSSY B0, `(.L_x_494) ;  /* 0x0000016000007945 */ /* 0x000fe60003800000 */
[----:B------:R-:W-:-:S13]  /*3140*/  ISETP.GE.AND P0, PT, R2, R10, PT ;  /* 0x0000000a0200720c */ /* 0x000fda0003f06270 */
[----:B------:R-:W-:Y:S05]  /*3150*/  @P0 BRA `(.L_x_495) ;  /* 0x0000013000000947 */ /* 0x000fea0003800000 */
[----:B------:R-:W5:Y:S04]  /*3160*/  LDL.64 R4, [R1+0x28] ;  /* 0x0000280001047983 */ /* 0x000f680000100a00 */
[----:B--2---:R-:W2:Y:S04]  /*3170*/  LDL R3, [R1+0x30] ;  /* 0x0000300001037983 */ /* 0x004ea80000100800 */
[----:B---3--:R-:W3:Y:S04]  /*3180*/  LDL R16, [R1+0x54] ;  /* 0x0000540001107983 */ /* 0x008ee80000100800 */
[----:B----4-:R-:W4:Y:S04]  /*3190*/  LDL R14, [R1+0x34] ;  /* 0x00003400010e7983 */ /* 0x010f280000100800 */
[----:B------:R-:W4:Y:S04]  /*31a0*/  LDL R13, [R1+0x58] ;  /* 0x00005800010d7983 */ /* 0x000f280000100800 */
[----:B------:R-:W4:Y:S01]  /*31b0*/  LDL R15, [R1+0x50] ;  /* 0x00005000010f7983 */ /* 0x000f220000100800 */
[----:B-----5:R-:W-:-:S04]  /*31c0*/  LEA R6, P0, R4, R0, 0x1 ;  /* 0x0000000004067211 */ /* 0x020fc800078008ff */
[----:B-1----:R-:W-:Y:S02]  /*31d0*/  LEA.HI.X R7, R4, R8, R5, 0x1, P0 ;  /* 0x0000000804077211 */ /* 0x002fe400000f0c05 */
[----:B--2---:R-:W-:-:S04]  /*31e0*/  LEA R4, P0, R3, R0, 0x1 ;  /* 0x0000000003047211 */ /* 0x004fc800078008ff */
[----:B---3--:R-:W-:Y:S02]  /*31f0*/  LEA.HI.X R5, R3, R8, R16, 0x1, P0 ;  /* 0x0000000803057211 */ /* 0x008fe400000f0c10 */
[----:B----4-:R-:W-:Y:S01]  /*3200*/  LEA R2, P0, R14, R0, 0x1 ;  /* 0x000000000e027211 */ /* 0x010fe200078008ff */
        /* <DEDUP_REMOVED lines=8> */
.L_x_495:
[----:B------:R-:W-:Y:S05]  /*3290*/  BSYNC B0 ;  /* 0x0000000000007941 */ /* 0x000fea0003800000 */
.L_x_494:
[----:B------:R-:W-:Y:S05]  /*32a0*/  BRA.DIV ~URZ, `(.L_x_496) ;  /* 0x00013f627f007947 */ /* 0x000fea000b800000 */
[----:B-1----:R1:W2:Y:S02]  /*32b0*/  SHFL.IDX PT, R8, R11, 0x2, 0x1c1f ;  /* 0x005c1f000b087f89 */ /* 0x0022a400000e0000 */
.L_x_652:
[----:B------:R-:W-:Y:S05]  /*32c0*/  BRA.DIV ~URZ, `(.L_x_497) ;  /* 0x00013fb27f007947 */ /* 0x000fea000b800000 */
[----:B----4-:R4:W1:Y:S02]  /*32d0*/  SHFL.IDX PT, R0, R12, 0x2, 0x1c1f ;  /* 0x005c1f000c007f89 */ /* 0x01086400000e0000 */
.L_x_653:
[----:B------:R-:W-:Y:S01]  /*32e0*/  IADD3 R2, R9, 0x40, RZ ;  /* 0x0000004009027810 */ /* 0x000fe20007ffe0ff */
[----:B------:R-:W-:Y:S03]  /*32f0*/  BSSY B0, `(.L_x_498) ;  /* 0x0000016000007945 */ /* 0x000fe60003800000 */
        /* <DEDUP_REMOVED lines=8> */
[----:B-1---5:R-:W-:-:S04]  /*3380*/  LEA R6, P0, R4, R0, 0x1 ;  /* 0x0000000004067211 */ /* 0x022fc800078008ff */
        /* <DEDUP_REMOVED lines=12> */
.L_x_499:
[----:B------:R-:W-:Y:S05]  /*3450*/  BSYNC B0 ;  /* 0x0000000000007941 */ /* 0x000fea0003800000 */
.L_x_498:
[----:B------:R-:W-:Y:S05]  /*3460*/  BRA.DIV ~URZ, `(.L_x_500) ;  /* 0x00013e727f007947 */ /* 0x000fea000b800000 */
[----:B-1----:R1:W3:Y:S04]  /*3470*/  SHFL.IDX PT, R7, R11, 0x3, 0x1c1f ;  /* 0x007c1f000b077f89 */ /* 0x0022e800000e0000 */
[----:B------:R1:W4:Y:S02]  /*3480*/  SHFL.IDX PT, R0, R12, 0x3, 0x1c1f ;  /* 0x007c1f000c007f89 */ /* 0x00032400000e0000 */
.L_x_654:
[----:B------:R-:W5:Y:S04]  /*3490*/  LDL.64 R14, [R1+0x28] ;  /* 0x00002800010e7983 */ /* 0x000f680000100a00 */
[----:B----4-:R-:W4:Y:S04]  /*34a0*/  LDL R6, [R1+0x30] ;  /* 0x0000300001067983 */ /* 0x010f280000100800 */
[----:B---3--:R-:W3:Y:S04]  /*34b0*/  LDL R13, [R1+0x54] ;  /* 0x00005400010d7983 */ /* 0x008ee80000100800 */
[----:B-12---:R-:W2:Y:S04]  /*34c0*/  LDL R11, [R1+0x34] ;  /* 0x00003400010b7983 */ /* 0x006ea80000100800 */
[----:B------:R-:W2:Y:S04]  /*34d0*/  LDL R8, [R1+0x58] ;  /* 0x0000580001087983 */ /* 0x000ea80000100800 */
[----:B------:R-:W2:Y:S04]  /*34e0*/  LDL R12, [R1+0x50] ;  /* 0x00005000010c7983 */ /* 0x000ea80000100800 */
[----:B------:R-:W1:Y:S01]  /*34f0*/  S2R R37, SR_TID.X ;  /* 0x0000000000257919 */ /* 0x000e620000002100 */
[----:B------:R-:W-:Y:S01]  /*3500*/  IADD3 R2, R9, 0x60, RZ ;  /* 0x0000006009027810 */ /* 0x000fe20007ffe0ff */
[----:B------:R-:W-:-:S02]  /*3510*/  IMAD.MOV.U32 R20, RZ, RZ, 0x30 ;  /* 0x00000030ff147424 */ /* 0x000fc400078e00ff */
[----:B------:R-:W2:Y:S01]  /*3520*/  LDL R242, [R1+0x8] ;  /* 0x0000080001f27983 */ /* 0x000ea20000100800 */
[----:B------:R-:W-:Y:S01]  /*3530*/  ISETP.GE.AND P0, PT, R2, R10, PT ;  /* 0x0000000a0200720c */ /* 0x000fe20003f06270 */
[----:B------:R-:W-:-:S04]  /*3540*/  IMAD R20, R204, -0x30, R20 ;  /* 0xffffffd0cc147824 */ /* 0x000fc800078e0214 */
[----:B------:R-:W-:Y:S01]  /*3550*/  IMAD.IADD R120, R219, 0x1, R20 ;  /* 0x00000001db787824 */ /* 0x000fe200078e0214 */
[----:B------:R-:W-:Y:S02]  /*3560*/  SHF.R.S32.HI R9, RZ, 0x1f, R21 ;  /* 0x0000001fff097819 */ /* 0x000fe40000011415 */
[----:B-1----:R-:W-:-:S04]  /*3570*/  SHF.R.S32.HI R121, RZ, 0x1f, R37 ;  /* 0x0000001fff797819 */ /* 0x002fc80000011425 */
[----:B------:R-:W-:-:S04]  /*3580*/  LEA.HI R121, R121, R37, RZ, 0x2 ;  /* 0x0000002579797211 */ /* 0x000fc800078f10ff */
[----:B------:R-:W-:Y:S01]  /*3590*/  SHF.R.S32.HI R121, RZ, 0x2, R121 ;  /* 0x00000002ff797819 */ /* 0x000fe20000011479 */
[----:B------:R-:W-:Y:S02]  /*35a0*/  IMAD.MOV.U32 R122, RZ, RZ, R236 ;  /* 0x000000ffff7a7224 */ /* 0x000fe400078e00ec */
[----:B------:R-:W-:Y:S01]  /*35b0*/  IMAD.MOV.U32 R123, RZ, RZ, R238 ;  /* 0x000000ffff7b7224 */ /* 0x000fe200078e00ee */
[C---:B------:R-:W-:Y:S02]  /*35c0*/  LOP3.LUT P6, RZ, R194.reuse, 0x80, RZ, 0xc0, !PT ;  /* 0x00000080c2ff7812 */ /* 0x040fe400078cc0ff */
[----:B------:R-:W-:Y:S02]  /*35d0*/  LOP3.LUT P5, RZ, R194, 0x40, RZ, 0xc0, !PT ;  /* 0x00000040c2ff7812 */ /* 0x000fe400078ac0ff */
[----:B-----5:R-:W-:-:S04]  /*35e0*/  @!P0 LEA R4, P1, R14, R0, 0x1 ;  /* 0x000000000e048211 */ /* 0x020fc800078208ff */
[----:B------:R-:W-:Y:S02]  /*35f0*/  @!P0 LEA.HI.X R5, R14, R7, R15, 0x1, P1 ;  /* 0x000000070e058211 */ /* 0x000fe400008f0c0f */
[----:B----4-:R-:W-:-:S04]  /*3600*/  @!P0 LEA R2, P1, R6, R0, 0x1 ;  /* 0x0000000006028211 */ /* 0x010fc800078208ff */
[----:B---3--:R-:W-:Y:S02]  /*3610*/  @!P0 LEA.HI.X R3, R6, R7, R13, 0x1, P1 ;  /* 0x0000000706038211 */ /* 0x008fe400008f0c0d */
[----:B--2---:R-:W-:Y:S02]  /*3620*/  @!P0 LEA R6, P1, R11, R0, 0x1 ;  /* 0x000000000b068211 */ /* 0x004fe400078208ff */
[----:B------:R-:W-:Y:S01]  /*3630*/  IMNMX R0, R120, 0x30, PT ;  /* 0x0000003078007817 */ /* 0x000fe20003800200 */
[----:B------:R-:W-:-:S04]  /*3640*/  IMAD.SHL.U32 R195, R8, 0x2, RZ ;  /* 0x0000000208c37824 */ /* 0x000fc800078e00ff */
[----:B------:R-:W-:Y:S01]  /*3650*/  IMAD.IADD R8, R0, 0x1, -R121 ;  /* 0x0000000100087824 */ /* 0x000fe200078e0a79 */
[----:B------:R-:W-:Y:S01]  /*3660*/  @!P0 LEA.HI.X R7, R11, R7, R12, 0x1, P1 ;  /* 0x000000070b078211 */ /* 0x000fe200008f0c0c */
[----:B------:R-:W-:Y:S01]  /*3670*/  @!PT LDS RZ, [RZ] ;  /* 0x00000000fffff984 */ /* 0x000fe20000000800 */
[----:B------:R-:W-:Y:S01]  /*3680*/  @!PT LDS RZ, [RZ] ;  /* 0x00000000fffff984 */ /* 0x000fe20000000800 */
[----:B------:R-:W-:Y:S01]  /*3690*/  @!PT LDS RZ, [RZ] ;  /* 0x00000000fffff984 */ /* 0x000fe20000000800 */
[----:B------:R1:W-:Y:S03]  /*36a0*/  @!P0 LDGSTS.E.BYPASS.LTC128B.128 [R195+0x7880], [R4.64], !P4 ;  /* 0x0788000004c38fae */ /* 0x0003e6000e101d46 */
[----:B------:R-:W-:Y:S01]  /*36b0*/  ISETP.GE.AND P1, PT, R8, 0x1, PT ;  /* 0x000000010800780c */ /* 0x000fe20003f26270 */
[----:B------:R2:W-:Y:S04]  /*36c0*/  @!P0 LDGSTS.E.BYPASS.LTC128B.128 [R195+0x9880], [R2.64], !P3 ;  /* 0x0988000002c38fae */ /* 0x0005e8000d901d46 */
[----:B------:R3:W-:Y:S04]  /*36d0*/  @!P0 LDGSTS.E.BYPASS.LTC128B.128 [R195+0xb880], [R6.64], !P2 ;  /* 0x0b88000006c38fae */ /* 0x0007e8000d101d46 */
[----:B------:R-:W0:Y:S01]  /*36e0*/  LDGDEPBAR ;  /* 0x00000000000079af */ /* 0x000e220000000000 */
[----:B------:R-:W-:Y:S03]  /*36f0*/  WARPSYNC 0xffffffff ;  /* 0xffffffff00007948 */ /* 0x000fe60003800000 */
[----:B------:R-:W-:Y:S01]  /*3700*/  BAR.SYNC.DEFER_BLOCKING 0x0 ;  /* 0x0000000000007b1d */ /* 0x000fe20000010000 */
[----:B-1----:R-:W-:-:S02]  /*3710*/  IMAD R4, R9, c[0x0][0x1e0], RZ ;  /* 0x0000780009047a24 */ /* 0x002fc400078e02ff */
[----:B--2---:R-:W-:-:S04]  /*3720*/  IMAD.WIDE.U32 R2, R21, c[0x0][0x1e0], RZ ;  /* 0x0000780015027a25 */ /* 0x004fc800078e00ff */
[----:B------:R-:W-:-:S04]  /*3730*/  IMAD R0, R21, c[0x0][0x1e4], R4 ;  /* 0x0000790015007a24 */ /* 0x000fc800078e0204 */
[----:B------:R-:W-:Y:S02]  /*3740*/  IMAD.IADD R0, R3, 0x1, R0 ;  /* 0x0000000103007824 */ /* 0x000fe400078e0200 */
[----:B------:R-:W-:-:S04]  /*3750*/  IMAD.WIDE.U32 R2, R2, 0x30, R122 ;  /* 0x0000003002027825 */ /* 0x000fc800078e007a */
[----:B------:R-:W-:Y:S01]  /*3760*/  IMAD R0, R0, 0x30, RZ ;  /* 0x0000003000007824 */ /* 0x000fe200078e02ff */
[----:B------:R-:W-:-:S03]  /*3770*/  @P1 LEA R4, P0, R2, c[0x0][0x1c8], 0x1 ;  /* 0x0000720002041a11 */ /* 0x000fc600078008ff */
[----:B------:R-:W-:Y:S01]  /*3780*/  IMAD.IADD R0, R3, 0x1, R0 ;  /* 0x0000000103007824 */ /* 0x000fe200078e0200 */
[----:B------:R-:W-:-:S04]  /*3790*/  LOP3.LUT P4, RZ, R194, 0x100, RZ, 0xc0, !PT ;  /* 0x00000100c2ff7812 */ /* 0x000fc8000788c0ff */
[----:B------:R-:W-:Y:S02]  /*37a0*/  @P1 LEA.HI.X R5, R2, c[0x0][0x1cc], R0, 0x1, P0 ;  /* 0x0000730002051a11 */ /* 0x000fe400000f0c00 */
[----:B------:R-:W-:Y:S01]  /*37b0*/  ISETP.GE.AND P0, PT, R8, 0x21, PT ;  /* 0x000000210800780c */ /* 0x000fe20003f06270 */
[----:B------:R-:W-:-:S04]  /*37c0*/  IMAD.MOV.U32 R3, RZ, RZ, 0x20 ;  /* 0x00000020ff037424 */ /* 0x000fc800078e00ff */
[C---:B---3--:R-:W-:Y:S02]  /*37d0*/  IMAD.WIDE.U32 R6, R3.reuse, c[0x0][0x1e0], RZ ;  /* 0x0000780003067a25 */ /* 0x048fe400078e00ff */
[----:B------:R-:W-:Y:S01]  /*37e0*/  @!PT LDS RZ, [RZ] ;  /* 0x00000000fffff984 */ /* 0x000fe20000000800 */
[----:B------:R-:W-:Y:S01]  /*37f0*/  @!PT LDS RZ, [RZ] ;  /* 0x00000000fffff984 */ /* 0x000fe20000000800 */
[----:B------:R-:W-:Y:S01]  /*3800*/  @!PT LDS RZ, [RZ] ;  /* 0x00000000fffff984 */ /* 0x000fe20000000800 */
[----:B------:R1:W-:Y:S04]  /*3810*/  @P1 LDGSTS.E.BYPASS.LTC128B.128 [R195+0x3c80], [R4.64], !P4 ;  /* 0x03c8000004c31fae */ /* 0x0003e8000e101d46 */
[----:B------:R1:W-:Y:S04]  /*3820*/  @P1 LDGSTS.E.BYPASS.LTC128B.128 [R195+0x4880], [R4.64+0x40], !P6 ;  /* 0x0488004004c31fae */ /* 0x0003e8000f101d46 */
[----:B------:R1:W-:Y:S02]  /*3830*/  @P1 LDGSTS.E.BYPASS.LTC128B.128 [R195+0x5480], [R4.64+0x80], !P5 ;  /* 0x0548008004c31fae */ /* 0x0003e4000e901d46 */
[----:B-1----:R-:W-:Y:S01]  /*3840*/  IMAD R4, R3, c[0x0][0x1e4], RZ ;  /* 0x0000790003047a24 */ /* 0x002fe200078e02ff */
[----:B------:R-:W-:-:S04]  /*3850*/  @P0 IADD3 R3, P1, R2, R6, RZ ;  /* 0x0000000602030210 */ /* 0x000fc80007f3e0ff */
[----:B------:R-:W-:Y:S02]  /*3860*/  @P0 IADD3.X R7, R0, R7, R4, P1, !PT ;  /* 0x0000000700070210 */ /* 0x000fe40000ffe404 */
[----:B------:R-:W-:-:S04]  /*3870*/  @P0 LEA R2, P1, R3, c[0x0][0x1c8], 0x1 ;  /* 0x0000720003020a11 */ /* 0x000fc800078208ff */
[----:B------:R-:W-:-:S05]  /*3880*/  @P0 LEA.HI.X R3, R3, c[0x0][0x1cc], R7, 0x1, P1 ;  /* 0x0000730003030a11 */ /* 0x000fca00008f0c07 */
[----:B------:R1:W-:Y:S04]  /*3890*/  @P0 LDGSTS.E.BYPASS.LTC128B.128 [R195+0x4480], [R2.64], !P4 ;  /* 0x0448000002c30fae */ /* 0x0003e8000e101d46 */
[----:B------:R1:W-:Y:S04]  /*38a0*/  @P0 LDGSTS.E.BYPASS.LTC128B.128 [R195+0x5080], [R2.64+0x40], !P6 ;  /* 0x0508004002c30fae */ /* 0x0003e8000f101d46 */
[----:B------:R1:W-:Y:S04]  /*38b0*/  @P0 LDGSTS.E.BYPASS.LTC128B.128 [R195+0x5c80], [R2.64+0x80], !P5 ;  /* 0x05c8008002c30fae */ /* 0x0003e8000e901d46 */
[----:B------:R-:W0:Y:S01]  /*38c0*/  LDGDEPBAR ;  /* 0x00000000000079af */ /* 0x000e220000000000 */
[----:B------:R-:W-:Y:S01]  /*38d0*/  IMAD R6, R9, c[0x0][0x208], RZ ;  /* 0x0000820009067a24 */ /* 0x000fe200078e02ff */
[----:B------:R-:W-:Y:S01]  /*38e0*/  ISETP.GT.AND P3, PT, R37, 0x3f, PT ;  /* 0x0000003f2500780c */ /* 0x000fe20003f64270 */
[----:B------:R-:W-:-:S04]  /*38f0*/  IMAD.WIDE.U32 R4, R21, c[0x0][0x208], RZ ;  /* 0x0000820015047a25 */ /* 0x000fc800078e00ff */
[----:B------:R-:W-:-:S04]  /*3900*/  IMAD R0, R21, c[0x0][0x20c], R6 ;  /* 0x0000830015007a24 */ /* 0x000fc800078e0206 */
[----:B------:R-:W-:-:S04]  /*3910*/  IMAD.IADD R0, R5, 0x1, R0 ;  /* 0x0000000105007824 */ /* 0x000fc800078e0200 */
[----:B------:R-:W-:Y:S02]  /*3920*/  IMAD R0, R0, 0x30, RZ ;  /* 0x0000003000007824 */ /* 0x000fe400078e02ff */
[----:B-1----:R-:W-:Y:S01]  /*3930*/  IMAD.MOV.U32 R2, RZ, RZ, R220 ;  /* 0x000000ffff027224 */ /* 0x002fe200078e00dc */
[----:B------:R-:W-:-:S04]  /*3940*/  DEPBAR.LE SB0, 0x1 ;  /* 0x000080400000791a */ /* 0x000fc80000000000 */
[----:B------:R-:W-:Y:S01]  /*3950*/  IMAD.MOV.U32 R3, RZ, RZ, R222 ;  /* 0x000000ffff037224 */ /* 0x000fe200078e00de */
[----:B------:R-:W-:-:S04]  /*3960*/  DEPBAR.LE SB0, 0x0 ;  /* 0x000080000000791a */ /* 0x000fc80000000000 */
[----:B------:R-:W-:Y:S01]  /*3970*/  IMAD.WIDE.U32 R4, R4, 0x30, R2 ;  /* 0x0000003004047825 */ /* 0x000fe200078e0002 */
[----:B------:R-:W-:Y:S03]  /*3980*/  BAR.SYNC.DEFER_BLOCKING 0x0 ;  /* 0x0000000000007b1d */ /* 0x000fe60000010000 */
[----:B------:R-:W-:Y:S01]  /*3990*/  IMAD.IADD R3, R5, 0x1, R0 ;  /* 0x0000000105037824 */ /* 0x000fe200078e0200 */
[----:B------:R-:W-:Y:S01]  /*39a0*/  LEA R2, P0, R4, c[0x0][0x1f8], 0x1 ;  /* 0x00007e0004027a11 */ /* 0x000fe200078008ff */
[----:B------:R-:W-:-:S03]  /*39b0*/  @!P3 IMAD.MOV.U32 R0, RZ, RZ, c[0x0][0x208] ;  /* 0x00008200ff00b624 */ /* 0x000fc600078e00ff */
[----:B------:R-:W-:Y:S01]  /*39c0*/  LEA.HI.X R3, R4, c[0x0][0x1fc], R3, 0x1, P0 ;  /* 0x00007f0004037a11 */ /* 0x000fe200000f0c03 */
[----:B------:R-:W-:Y:S01]  /*39d0*/  @!P3 IMAD.MOV.U32 R4, RZ, RZ, c[0x0][0x20c] ;  /* 0x00008300ff04b624 */ /* 0x000fe200078e00ff */
[----:B------:R-:W-:Y:S02]  /*39e0*/  @!P3 LEA R22, P0, R0, R2, 0x6 ;  /* 0x000000020016b211 */ /* 0x000fe400078030ff */
[----:B------:R-:W-:Y:S02]  /*39f0*/  LOP3.LUT P2, RZ, R36, 0x1, RZ, 0xc0, !PT ;  /* 0x0000000124ff7812 */ /* 0x000fe4000784c0ff */
[----:B------:R-:W-:Y:S02]  /*3a00*/  @!P3 LEA.HI.X R23, R0, R3, R4, 0x6, P0 ;  /* 0x000000030017b211 */ /* 0x000fe400000f3404 */
[----:B------:R-:W-:-:S04]  /*3a10*/  IADD3 R0, R20, R219, -R121 ;  /* 0x000000db14007210 */ /* 0x000fc80007ffe879 */
[----:B------:R-:W-:Y:S01]  /*3a20*/  ISETP.LT.OR P0, PT, R0, 0x1, !P2 ;  /* 0x000000010000780c */ /* 0x000fe20005701670 */
[----:B------:R-:W-:Y:S04]  /*3a30*/  LDSM.16.M88.4 R12, [R183] ;  /* 0x00000000b70c783b */ /* 0x000fe80000000200 */
[----:B------:R-:W-:Y:S04]  /*3a40*/  LDSM.16.M88.4 R8, [R183+0x1000] ;  /* 0x00100000b708783b */ /* 0x000fe80000000200 */
[----:B------:R-:W1:Y:S04]  /*3a50*/  LDSM.16.M88.4 R32, [R180] ;  /* 0x00000000b420783b */ /* 0x000e680000000200 */
[----:B------:R-:W2:Y:S04]  /*3a60*/  LDSM.16.M88.4 R28, [R180+0x400] ;  /* 0x00040000b41c783b */ /* 0x000ea80000000200 */
[----:B------:R-:W3:Y:S04]  /*3a70*/  LDSM.16.M88.4 R24, [R180+0x800] ;  /* 0x00080000b418783b */ /* 0x000ee80000000200 */
[----:B------:R-:W-:Y:S04]  /*3a80*/  LDSM.16.M88.4 R16, [R184] ;  /* 0x00000000b810783b */ /* 0x000fe80000000200 */
[----:B------:R-:W-:Y:S04]  /*3a90*/  LDSM.16.M88.4 R4, [R184+0x1000] ;  /* 0x00100000b804783b */ /* 0x000fe80000000200 */
[----:B------:R-:W4:Y:S04]  /*3aa0*/  LDSM.16.M88.4 R40, [R185] ;  /* 0x00000000b928783b */ /* 0x000f280000000200 */
[----:B------:R-:W5:Y:S04]  /*3ab0*/  LDSM.16.M88.4 R44, [R193] ;  /* 0x00000000c12c783b */ /* 0x000f680000000200 */
[----:B------:R-:W1:Y:S04]  /*3ac0*/  LDSM.16.M88.4 R48, [R192] ;  /* 0x00000000c030783b */ /* 0x000e680000000200 */
[----:B------:R-:W-:Y:S01]  /*3ad0*/  @!PT LDS RZ, [RZ] ;  /* 0x00000000fffff984 */ /* 0x000fe20000000800 */
[----:B------:R-:W-:Y:S01]  /*3ae0*/  @!PT LDS RZ, [RZ] ;  /* 0x00000000fffff984 */ /* 0x000fe20000000800 */
[----:B------:R-:W-:Y:S01]  /*3af0*/  @!PT LDS RZ, [RZ] ;  /* 0x00000000fffff984 */ /* 0x000fe20000000800 */
[----:B------:R1:W-:Y:S01]  /*3b00*/  LDGSTS.E.BYPASS.LTC128B.128 [R195+0x1880], [R2.64], !P0 ;  /* 0x0188000002c37fae */ /* 0x0003e2000c101d46 */
[----:B------:R-:W-:-:S04]  /*3b10*/  LOP3.LUT P0, RZ, R36, 0x2, RZ, 0xc0, !PT ;  /* 0x0000000224ff7812 */ /* 0x000fc8000780c0ff */
[----:B------:R-:W-:Y:S02]  /*3b20*/  ISETP.LT.OR P1, PT, R0, 0x1, !P0 ;  /* 0x000000010000780c */ /* 0x000fe40004721670 */
[----:B------:R-:W-:-:S04]  /*3b30*/  LOP3.LUT R194, R194, 0xfffffdff, RZ, 0xc0, !PT ;  /* 0xfffffdffc2c27812 */ /* 0x000fc800078ec0ff */
[----:B------:R-:W-:-:S07]  /*3b40*/  @P3 LOP3.LUT R194, R194, 0x200, RZ, 0xfc, !PT ;  /* 0x00000200c2c23812 */ /* 0x000fce00078efcff */
[----:B------:R2:W-:Y:S01]  /*3b50*/  LDGSTS.E.BYPASS.LTC128B.128 [R195+0x2480], [R2.64+0x40], !P1 ;  /* 0x0248004002c37fae */ /* 0x0005e2000c901d46 */
[----:B------:R-:W-:-:S04]  /*3b60*/  LOP3.LUT P1, RZ, R36, 0x4, RZ, 0xc0, !PT ;  /* 0x0000000424ff7812 */ /* 0x000fc8000782c0ff */
[----:B------:R-:W-:-:S13]  /*3b70*/  ISETP.LT.OR P3, PT, R0, 0x1, !P1 ;  /* 0x000000010000780c */ /* 0x000fda0004f61670 */
[----:B------:R4:W-:Y:S01]  /*3b80*/  LDGSTS.E.BYPASS.LTC128B.128 [R195+0x3080], [R2.64+0x80], !P3 ;  /* 0x0308008002c37fae */ /* 0x0009e2000d901d46 */
[----:B------:R-:W-:Y:S01]  /*3b90*/  ISETP.GT.AND P3, PT, R37, 0x3f, PT ;  /* 0x0000003f2500780c */ /* 0x000fe20003f64270 */
[C---:B-1----:R-:W-:Y:S08]  /*3ba0*/  HMMA.16816.F32.BF16 R64, R8.reuse, R32, RZ ;  /* 0x000000200840723c */ /* 0x042ff000000418ff */
[----:B--2---:R-:W-:Y:S04]  /*3bb0*/  HMMA.16816.F32.BF16 R56, R8, R28, RZ ;  /* 0x0000001c0838723c */ /* 0x004fe800000418ff */
[----:B------:R-:W-:-:S02]  /*3bc0*/  @!P3 ISETP.LT.OR P2, PT, R0, 0x21, !P2 ;  /* 0x000000210000b80c */ /* 0x000fc40005741670 */
[C---:B------:R-:W-:Y:S02]  /*3bd0*/  @!P3 ISETP.LT.OR P0, PT, R0.reuse, 0x21, !P0 ;  /* 0x000000210000b80c */ /* 0x040fe40004701670 */
[C---:B---3--:R-:W-:Y:S08]  /*3be0*/  HMMA.16816.F32.BF16 R36, R8.reuse, R24, RZ ;  /* 0x000000180824723c */ /* 0x048ff000000418ff */
[C---:B------:R-:W-:Y:S01]  /*3bf0*/  HMMA.16816.F32.BF16 R60, R8.reuse, R34, RZ ;  /* 0x00000022083c723c */ /* 0x040fe200000418ff */
[----:B------:R1:W-:Y:S04]  /*3c00*/  @!P3 LDGSTS.E.BYPASS.LTC128B.128 [R195+0x2080], [R22.64], !P2 ;  /* 0x0208000016c3bfae */ /* 0x0003e8000d101d46 */
[----:B------:R1:W-:Y:S03]  /*3c10*/  @!P3 LDGSTS.E.BYPASS.LTC128B.128 [R195+0x2c80], [R22.64+0x40], !P0 ;  /* 0x02c8004016c3bfae */ /* 0x0003e6000c101d46 */
[C---:B------:R-:W-:Y:S08]  /*3c20*/  HMMA.16816.F32.BF16 R52, R8.reuse, R30, RZ ;  /* 0x0000001e0834723c */ /* 0x040ff000000418ff */
[----:B------:R-:W-:Y:S01]  /*3c30*/  HMMA.16816.F32.BF16 R8, R8, R26, RZ ;  /* 0x0000001a0808723c */ /* 0x000fe200000418ff */
[----:B------:R-:W-:-:S07]  /*3c40*/  @!P3 ISETP.LT.OR P0, PT, R0, 0x21, !P1 ;  /* 0x000000210000b80c */ /* 0x000fce0004f01670 */
[C---:B------:R-:W-:Y:S06]  /*3c50*/  HMMA.16816.F32.BF16 R68, R12.reuse, R32, RZ ;  /* 0x000000200c44723c */ /* 0x040fec00000418ff */
[----:B------:R1:W-:Y:S02]  /*3c60*/  @!P3 LDGSTS.E.BYPASS.LTC128B.128 [R195+0x3880], [R22.64+0x80], !P0 ;  /* 0x0388008016c3bfae */ /* 0x0003e4000c101d46 */
[C---:B------:R-:W-:Y:S02]  /*3c70*/  HMMA.16816.F32.BF16 R88, R12.reuse, R34, RZ ;  /* 0x000000220c58723c */ /* 0x040fe400000418ff */
[----:B------:R-:W-:Y:S04]  /*3c80*/  LDSM.16.M88.4 R32, [R180+0x1000] ;  /* 0x00100000b420783b */ /* 0x000fe80000000200 */
[----:B------:R-:W0:Y:S02]  /*3c90*/  LDGDEPBAR ;  /* 0x00000000000079af */ /* 0x000e240000000000 */
[C---:B------:R-:W-:Y:S08]  /*3ca0*/  HMMA.16816.F32.BF16 R76, R12.reuse, R28, RZ ;  /* 0x0000001c0c4c723c */ /* 0x040ff000000418ff */
[C---:B------:R-:W-:Y:S08]  /*3cb0*/  HMMA.16816.F32.BF16 R84, R12.reuse, R30, RZ ;  /* 0x0000001e0c54723c */ /* 0x040ff000000418ff */
[C---:B------:R-:W-:Y:S08]  /*3cc0*/  HMMA.16816.F32.BF16 R28, R12.reuse, R24, RZ ;  /* 0x000000180c1c723c */ /* 0x040ff000000418ff */
[----:B------:R-:W-:Y:S01]  /*3cd0*/  HMMA.16816.F32.BF16 R96, R12, R26, RZ ;  /* 0x0000001a0c60723c */ /* 0x000fe200000418ff */
[----:B------:R-:W-:Y:S04]  /*3ce0*/  LDSM.16.M88.4 R12, [R180+0x1400] ;  /* 0x00140000b40c783b */ /* 0x000fe80000000200 */
[----:B------:R-:W-:Y:S03]  /*3cf0*/  LDSM.16.M88.4 R24, [R184+0x3000] ;  /* 0x00300000b818783b */ /* 0x000fe60000000200 */
[C---:B----4-:R-:W-:Y:S08]  /*3d00*/  HMMA.16816.F32.BF16 R112, R4.reuse, R40, R64 ;  /* 0x000000280470723c */ /* 0x050ff00000041840 */
[C---:B-----5:R-:W-:Y:S01]  /*3d10*/  HMMA.16816.F32.BF16 R108, R4.reuse, R44, R56 ;  /* 0x0000002c046c723c */ /* 0x060fe20000041838 */
[----:B------:R-:W-:Y:S07]  /*3d20*/  LDSM.16.M88.4 R56, [R191] ;  /* 0x00000000bf38783b */ /* 0x000fee0000000200 */
[C---:B------:R-:W-:Y:S01]  /*3d30*/  HMMA.16816.F32.BF16 R104, R4.reuse, R48, R36 ;  /* 0x000000300468723c */ /* 0x040fe20000041824 */
[----:B------:R-:W-:Y:S07]  /*3d40*/  LDSM.16.M88.4 R36, [R180+0xc00] ;  /* 0x000c0000b424783b */ /* 0x000fee0000000200 */
[C---:B------:R-:W-:Y:S01]  /*3d50*/  HMMA.16816.F32.BF16 R100, R4.reuse, R42, R60 ;  /* 0x0000002a0464723c */ /* 0x040fe2000004183c */
[----:B------:R-:W-:Y:S07]  /*3d60*/  LDSM.16.M88.4 R60, [R189] ;  /* 0x00000000bd3c783b */ /* 0x000fee0000000200 */
[C---:B------:R-:W-:Y:S01]  /*3d70*/  HMMA.16816.F32.BF16 R92, R4.reuse, R46, R52 ;  /* 0x0000002e045c723c */ /* 0x040fe20000041834 */
[----:B------:R-:W-:Y:S07]  /*3d80*/  LDSM.16.M88.4 R52, [R190] ;  /* 0x00000000be34783b */ /* 0x000fee0000000200 */
[----:B------:R-:W-:Y:S01]  /*3d90*/  HMMA.16816.F32.BF16 R80, R4, R50, R8 ;  /* 0x000000320450723c */ /* 0x000fe20000041808 */
[----:B------:R-:W2:Y:S04]  /*3da0*/  LDSM.16.M88.4 R4, [R183+0x3000] ;  /* 0x00300000b704783b */ /* 0x000ea80000000200 */
[----:B------:R-:W3:Y:S03]  /*3db0*/  LDSM.16.M88.4 R8, [R183+0x2000] ;  /* 0x00200000b708783b */ /* 0x000ee60000000200 */
[C---:B------:R-:W-:Y:S08]  /*3dc0*/  HMMA.16816.F32.BF16 R72, R16.reuse, R40, R68 ;  /* 0x000000281048723c */ /* 0x040ff00000041844 */
[C---:B------:R-:W-:Y:S08]  /*3dd0*/  HMMA.16816.F32.BF16 R40, R16.reuse, R42, R88 ;  /* 0x0000002a1028723c */ /* 0x040ff00000041858 */
[C---:B------:R-:W-:Y:S08]  /*3de0*/  HMMA.16816.F32.BF16 R64, R16.reuse, R44, R76 ;  /* 0x0000002c1040723c */ /* 0x040ff0000004184c */
[C---:B------:R-:W-:Y:S01]  /*3df0*/  HMMA.16816.F32.BF16 R68, R16.reuse, R48, R28 ;  /* 0x000000301044723c */ /* 0x040fe2000004181c */
[----:B------:R-:W4:Y:S07]  /*3e00*/  LDSM.16.M88.4 R28, [R184+0x2000] ;  /* 0x00200000b81c783b */ /* 0x000f2e0000000200 */
[C---:B------:R-:W-:Y:S08]  /*3e10*/  HMMA.16816.F32.BF16 R44, R16.reuse, R46, R84 ;  /* 0x0000002e102c723c */ /* 0x040ff00000041854 */
[----:B------:R-:W-:Y:S01]  /*3e20*/  HMMA.16816.F32.BF16 R16, R16, R50, R96 ;  /* 0x000000321010723c */ /* 0x000fe20000041860 */
[----:B------:R-:W-:Y:S07]  /*3e30*/  LDSM.16.M88.4 R48, [R180+0x1800] ;  /* 0x00180000b430783b */ /* 0x000fee0000000200 */
[----:B--2---:R-:W-:Y:S08]  /*3e40*/  HMMA.16816.F32.BF16 R108, R4, R32, R108 ;  /* 0x00000020046c723c */ /* 0x004ff0000004186c */
[-C--:B---3--:R-:W-:Y:S08]  /*3e50*/  HMMA.16816.F32.BF16 R76, R8, R36.reuse, R72 ;  /* 0x00000024084c723c */ /* 0x088ff00000041848 */
[C---:B------:R-:W-:Y:S08]  /*3e60*/  HMMA.16816.F32.BF16 R84, R4.reuse, R36, R112 ;  /* 0x000000240454723c */ /* 0x040ff00000041870 */
[C---:B------:R-:W-:Y:S08]  /*3e70*/  HMMA.16816.F32.BF16 R104, R4.reuse, R12, R104 ;  /* 0x0000000c0468723c */ /* 0x040ff00000041868 */
[C---:B------:R-:W-:Y:S08]  /*3e80*/  HMMA.16816.F32.BF16 R100, R4.reuse, R38, R100 ;  /* 0x000000260464723c */ /* 0x040ff00000041864 */
[----:B------:R-:W-:Y:S08]  /*3e90*/  HMMA.16816.F32.BF16 R92, R4, R34, R92 ;  /* 0x00000022045c723c */ /* 0x000ff0000004185c */
[----:B------:R-:W-:Y:S01]  /*3ea0*/  HMMA.16816.F32.BF16 R72, R8, R38, R40 ;  /* 0x000000260848723c */ /* 0x000fe20000041828 */
[----:B------:R-:W-:Y:S07]  /*3eb0*/  LDSM.16.M88.4 R40, [R180+0x2000] ;  /* 0x00200000b428783b */ /* 0x000fee0000000200 */
[----:B------:R-:W-:Y:S08]  /*3ec0*/  HMMA.16816.F32.BF16 R80, R4, R14, R80 ;  /* 0x0000000e0450723c */ /* 0x000ff00000041850 */
[C---:B------:R-:W-:Y:S08]  /*3ed0*/  HMMA.16816.F32.BF16 R36, R8.reuse, R32, R64 ;  /* 0x000000200824723c */ /* 0x040ff00000041840 */
[C---:B------:R-:W-:Y:S01]  /*3ee0*/  HMMA.16816.F32.BF16 R32, R8.reuse, R34, R44 ;  /* 0x000000220820723c */ /* 0x040fe2000004182c */
[----:B------:R-:W-:Y:S07]  /*3ef0*/  LDSM.16.M88.4 R44, [R180+0x1c00] ;  /* 0x001c0000b42c783b */ /* 0x000fee0000000200 */
[C---:B------:R-:W-:Y:S08]  /*3f00*/  HMMA.16816.F32.BF16 R4, R8.reuse, R12, R68 ;  /* 0x0000000c0804723c */ /* 0x040ff00000041844 */
[----:B------:R-:W-:Y:S01]  /*3f10*/  HMMA.16816.F32.BF16 R8, R8, R14, R16 ;  /* 0x0000000e0808723c */ /* 0x000fe20000041810 */
[----:B------:R-:W2:Y:S04]  /*3f20*/  LDSM.16.M88.4 R12, [R183+0x5000] ;  /* 0x00500000b70c783b */ /* 0x000ea80000000200 */
        /* <DEDUP_REMOVED lines=17> */
[----:B------:R-:W5:Y:S01]  /*4040*/  LDSM.16.M88.4 R8, [R184+0x4000] ;  /* 0x00400000b808783b */ /* 0x000f620000000200 */
[----:B------:R-:W-:Y:S01]  /*4050*/  ISETP.GT.AND P0, PT, R21, R242, PT ;  /* 0x000000f21500720c */ /* 0x000fe20003f04270 */
[----:B------:R-:W-:-:S05]  /*4060*/  DEPBAR.LE SB0, 0x0 ;  /* 0x000080000000791a */ /* 0x000fca0000000000 */
[C---:B--2---:R-:W-:Y:S08]  /*4070*/  HMMA.16816.F32.BF16 R76, R12.reuse, R48, R68 ;  /* 0x000000300c4c723c */ /* 0x044ff00000041844 */
        /* <DEDUP_REMOVED lines=10> */
[----:B------:R-:W-:Y:S01]  /*4120*/  HMMA.16816.F32.BF16 R16, R16, R42, R80 ;  /* 0x0000002a1010723c */ /* 0x000fe20000041850 */
[----:B------:R-:W-:Y:S07]  /*4130*/  BSSY B0, `(.L_x_501) ;  /* 0x0000031000007945 */ /* 0x000fee0003800000 */
[C---:B----4-:R-:W-:Y:S08]  /*4140*/  HMMA.16816.F32.BF16 R76, R4.reuse, R36, R76 ;  /* 0x00000024044c723c */ /* 0x050ff0000004184c */
[----:B------:R-:W-:Y:S08]  /*4150*/  HMMA.16816.F32.BF16 R72, R4, R38, R72 ;  /* 0x000000260448723c */ /* 0x000ff00000041848 */
[C---:B-----5:R-:W-:Y:S08]  /*4160*/  HMMA.16816.F32.BF16 R52, R8.reuse, R36, R52 ;  /* 0x000000240834723c */ /* 0x060ff00000041834 */
        /* <DEDUP_REMOVED lines=14> */
[----:B------:R-:W-:Y:S02]  /*4250*/  ISETP.GE.AND P0, PT, R6, 0x21, PT ;  /* 0x000000210600780c */ /* 0x000fe40003f06270 */
[----:B------:R-:W-:-:S05]  /*4260*/  SHF.R.S32.HI R2, RZ, 0x1f, R0 ;  /* 0x0000001fff027819 */ /* 0x000fca0000011400 */
[----:B------:R-:W-:-:S04]  /*4270*/  IMAD R2, R2, c[0x0][0x1e0], RZ ;  /* 0x0000780002027a24 */ /* 0x000fc800078e02ff */
[----:B------:R-:W-:Y:S02]  /*4280*/  IMAD R7, R0, c[0x0][0x1e4], R2 ;  /* 0x0000790000077a24 */ /* 0x000fe400078e0202 */
[----:B------:R-:W-:Y:S02]  /*4290*/  @P0 IMAD.MOV.U32 R4, RZ, RZ, c[0x0][0x1e0] ;  /* 0x00007800ff040624 */ /* 0x000fe400078e00ff */
[----:B------:R-:W-:Y:S02]  /*42a0*/  @P0 IMAD.MOV.U32 R3, RZ, RZ, 0x5 ;  /* 0x00000005ff030424 */ /* 0x000fe400078e00ff */
[----:B------:R-:W-:-:S03]  /*42b0*/  @P0 IMAD.SHL.U32 R2, R4, 0x20, RZ ;  /* 0x0000002004020824 */ /* 0x000fc600078e00ff */
[----:B------:R-:W-:Y:S01]  /*42c0*/  @P0 SHF.L.U64.HI R3, R4, R3, c[0x0][0x1e4] ;  /* 0x0000790004030619 */ /* 0x000fe20000010203 */
[----:B------:R-:W-:-:S04]  /*42d0*/  IMAD.WIDE.U32 R4, R0, c[0x0][0x1e0], RZ ;  /* 0x0000780000047a25 */ /* 0x000fc800078e00ff */
[----:B------:R-:W-:Y:S02]  /*42e0*/  IMAD.IADD R0, R5, 0x1, R7 ;  /* 0x0000000105007824 */ /* 0x000fe400078e0207 */
[----:B------:R-:W-:-:S04]  /*42f0*/  @P0 IMAD.WIDE.U32 R2, R4, 0x30, R2 ;  /* 0x0000003004020825 */ /* 0x000fc800078e0002 */
[----:B------:R-:W-:Y:S01]  /*4300*/  @P0 IMAD R5, R0, 0x30, RZ ;  /* 0x0000003000050824 */ /* 0x000fe200078e02ff */
[----:B------:R-:W-:-:S04]  /*4310*/  @P0 IADD3 R7, P1, R236, R2, RZ ;  /* 0x00000002ec070210 */ /* 0x000fc80007f3e0ff */
[----:B------:R-:W-:Y:S02]  /*4320*/  @P0 IADD3.X R8, R238, R5, R3, P1, !PT ;  /* 0x00000005ee080210 */ /* 0x000fe40000ffe403 */
[----:B------:R-:W-:-:S13]  /*4330*/  ISETP.GE.AND P1, PT, R6, 0x1, PT ;  /* 0x000000010600780c */ /* 0x000fda0003f26270 */
[----:B------:R-:W-:-:S04]  /*4340*/  @P1 IMAD.WIDE.U32 R2, R4, 0x30, R122 ;  /* 0x0000003004021825 */ /* 0x000fc800078e007a */
[----:B------:R-:W-:Y:S01]  /*4350*/  @P1 IMAD R0, R0, 0x30, RZ ;  /* 0x0000003000001824 */ /* 0x000fe200078e02ff */
[----:B------:R-:W-:-:S03]  /*4360*/  @P1 LEA R4, P2, R2, c[0x0][0x1c8], 0x1 ;  /* 0x0000720002041a11 */ /* 0x000fc600078408ff */
[----:B------:R-:W-:-:S05]  /*4370*/  @P1 IMAD.IADD R0, R3, 0x1, R0 ;  /* 0x0000000103001824 */ /* 0x000fca00078e0200 */
[----:B------:R-:W-:Y:S02]  /*4380*/  @P1 LEA.HI.X R5, R2, c[0x0][0x1cc], R0, 0x1, P2 ;  /* 0x0000730002051a11 */ /* 0x000fe400010f0c00 */
[----:B------:R-:W-:-:S03]  /*4390*/  @P0 LEA R2, P2, R7, c[0x0][0x1c8], 0x1 ;  /* 0x0000720007020a11 */ /* 0x000fc600078408ff */
[----:B------:R-:W-:Y:S01]  /*43a0*/  @!PT LDS RZ, [RZ] ;  /* 0x00000000fffff984 */ /* 0x000fe20000000800 */
[----:B------:R-:W-:Y:S01]  /*43b0*/  @!PT LDS RZ, [RZ] ;  /* 0x00000000fffff984 */ /* 0x000fe20000000800 */
[----:B------:R-:W-:Y:S01]  /*43c0*/  @!PT LDS RZ, [RZ] ;  /* 0x00000000fffff984 */ /* 0x000fe20000000800 */
[----:B------:R1:W-:Y:S01]  /*43d0*/  @P1 LDGSTS.E.BYPASS.LTC128B.128 [R195+0x3c80], [R4.64], !P4 ;  /* 0x03c8000004c31fae */ /* 0x0003e2000e101d46 */
[----:B------:R-:W-:-:S03]  /*43e0*/  @P0 LEA.HI.X R3, R7, c[0x0][0x1cc], R8, 0x1, P2 ;  /* 0x0000730007030a11 */ /* 0x000fc600010f0c08 */
[----:B------:R1:W-:Y:S04]  /*43f0*/  @P1 LDGSTS.E.BYPASS.LTC128B.128 [R195+0x4880], [R4.64+0x40], !P6 ;  /* 0x0488004004c31fae */ /* 0x0003e8000f101d46 */
[----:B------:R1:W-:Y:S04]  /*4400*/  @P1 LDGSTS.E.BYPASS.LTC128B.128 [R195+0x5480], [R4.64+0x80], !P5 ;  /* 0x0548008004c31fae */ /* 0x0003e8000e901d46 */
[----:B------:R1:W-:Y:S04]  /*4410*/  @P0 LDGSTS.E.BYPASS.LTC128B.128 [R195+0x4480], [R2.64], !P4 ;  /* 0x0448000002c30fae */ /* 0x0003e8000e101d46 */
[----:B------:R1:W-:Y:S04]  /*4420*/  @P0 LDGSTS.E.BYPASS.LTC128B.128 [R195+0x5080], [R2.64+0x40], !P6 ;  /* 0x0508004002c30fae */ /* 0x0003e8000f101d46 */
[----:B------:R1:W-:Y:S02]  /*4430*/  @P0 LDGSTS.E.BYPASS.LTC128B.128 [R195+0x5c80], [R2.64+0x80], !P5 ;  /* 0x05c8008002c30fae */ /* 0x0003e4000e901d46 */
.L_x_502:
[----:B-1----:R-:W-:Y:S05]  /*4440*/  BSYNC B0 ;  /* 0x0000000000007941 */ /* 0x002fea0003800000 */
.L_x_501:
[----:B------:R-:W2:Y:S01]  /*4450*/  LDL R0, [R1+0x38] ;  /* 0x0000380001007983 */ /* 0x000ea20000100800 */
[----:B------:R-:W-:-:S03]  /*4460*/  IMAD.MOV.U32 R245, RZ, RZ, c[0x0][0x2c4] ;  /* 0x0000b100fff57624 */ /* 0x000fc600078e00ff */
[----:B------:R-:W2:Y:S01]  /*4470*/  LDL R244, [R1+0x10] ;  /* 0x0000100001f47983 */ /* 0x000ea20000100800 */
[----:B------:R-:W-:Y:S01]  /*4480*/  IMAD.MOV.U32 R243, RZ, RZ, c[0x0][0x32c] ;  /* 0x0000cb00fff37624 */ /* 0x000fe200078e00ff */
[----:B------:R-:W-:Y:S01]  /*4490*/  ISETP.NE.AND P0, PT, R245, 0x1, PT ;  /* 0x00000001f500780c */ /* 0x000fe20003f05270 */
[----:B------:R-:W-:Y:S01]  /*44a0*/  ULDC UR4, c[0x0][0x324] ;  /* 0x0000c90000047ab9 */ /* 0x000fe20000000800 */
[--C-:B------:R-:W-:Y:S01]  /*44b0*/  IMAD.IADD R9, R120, 0x1, -R235.reuse ;  /* 0x0000000178097824 */ /* 0x100fe200078e0aeb */
[----:B------:R-:W-:Y:S01]  /*44c0*/  ULOP3.LUT UR4, URZ, UR4, URZ, 0x33, !UPT ;  /* 0x000000043f047292 */ /* 0x000fe2000f8e333f */
[----:B------:R-:W-:Y:S01]  /*44d0*/  ISETP.GE.AND P1, PT, R243, 0x1, PT ;  /* 0x00000001f300780c */ /* 0x000fe20003f26270 */
[----:B------:R-:W0:Y:S01]  /*44e0*/  LDGDEPBAR ;  /* 0x00000000000079af */ /* 0x000e220000000000 */
[----:B------:R-:W-:Y:S02]  /*44f0*/  IMAD.IADD R10, R20, 0x1, -R235 ;  /* 0x00000001140a7824 */ /* 0x000fe400078e0aeb */
[----:B--2---:R-:W-:-:S05]  /*4500*/  IMAD.IADD R0, R0, 0x1, R244 ;  /* 0x0000000100007824 */ /* 0x004fca00078e02f4 */
[----:B------:R-:W-:-:S04]  /*4510*/  @P0 IMAD.HI.U32 R2, R0, c[0x0][0x2c8], RZ ;  /* 0x0000b20000020a27 */ /* 0x000fc800078e00ff */
[----:B------:R-:W-:Y:S01]  /*4520*/  IMAD.MOV.U32 R6, RZ, RZ, R0 ;  /* 0x000000ffff067224 */ /* 0x000fe200078e0000 */
[----:B------:R-:W-:Y:S02]  /*4530*/  @P0 SHF.R.U32.HI R6, RZ, c[0x0][0x2cc], R2 ;  /* 0x0000b300ff060a19 */ /* 0x000fe40000011602 */
[----:B------:R-:W-:-:S03]  /*4540*/  IADD3 R0, -R235, 0x1, R120 ;  /* 0x00000001eb007810 */ /* 0x000fc60007ffe178 */
[----:B------:R-:W1:Y:S01]  /*4550*/  SHFL.IDX PT, R3, R6, RZ, 0x1c1f ;  /* 0x001c1fff06037589 */ /* 0x000e6200000e0000 */
[----:B------:R-:W-:-:S04]  /*4560*/  IADD3 R0, R0, -R218, RZ ;  /* 0x800000da00007210 */ /* 0x000fc80007ffe0ff */
[C---:B------:R-:W-:Y:S02]  /*4570*/  IADD3 R7, R0.reuse, c[0x0][0x328], RZ ;  /* 0x0000ca0000077a10 */ /* 0x040fe40007ffe0ff */
[----:B------:R-:W-:Y:S02]  /*4580*/  IADD3 R8, R0, UR4, RZ ;  /* 0x0000000400087c10 */ /* 0x000fe4000fffe0ff */
[-C--:B-1----:R-:W-:Y:S02]  /*4590*/  IADD3 R2, R7, R3.reuse, RZ ;  /* 0x0000000307027210 */ /* 0x082fe40007ffe0ff */
[----:B------:R-:W-:Y:S02]  /*45a0*/  IADD3 R0, R8, R3, RZ ;  /* 0x0000000308007210 */ /* 0x000fe40007ffe0ff */
[----:B------:R-:W-:Y:S01]  /*45b0*/  IMNMX R2, R9, R2, PT ;  /* 0x0000000209027217 */ /* 0x000fe20003800200 */
[----:B------:R-:W-:Y:S05]  /*45c0*/  @!P1 BRA `(.L_x_503) ;  /* 0x0000014000009947 */ /* 0x000fea0003800000 */
[----:B------:R-:W-:Y:S01]  /*45d0*/  IADD3 R3, -R218, R219, R3 ;  /* 0x000000dbda037210 */ /* 0x000fe20007ffe103 */
[----:B------:R-:W-:Y:S03]  /*45e0*/  BSSY B0, `(.L_x_504) ;  /* 0x000000e000007945 */ /* 0x000fe60003800000 */
        /* <DEDUP_REMOVED lines=9> */
.L_x_505:
[----:B------:R-:W-:-:S04]  /*4680*/  MOV R4, c[0x0][0x32c] ;  /* 0x0000cb0000047a02 */ /* 0x000fc80000000f00 */
[----:B------:R-:W-:-:S13]  /*4690*/  ISETP.NE.AND P0, PT, R4, 0x1, PT ;  /* 0x000000010400780c */ /* 0x000fda0003f05270 */
[----:B------:R-:W-:-:S05]  /*46a0*/  @P0 IMAD.HI.U32 R4, R3, c[0x0][0x330], RZ ;  /* 0x0000cc0003040a27 */ /* 0x000fca00078e00ff */
[----:B------:R-:W-:Y:S02]  /*46b0*/  @P0 SHF.R.U32.HI R3, RZ, c[0x0][0x334], R4 ;  /* 0x0000cd00ff030a19 */ /* 0x000fe40000011604 */
.L_x_506:
[----:B------:R-:W-:Y:S05]  /*46c0*/  BSYNC B0 ;  /* 0x0000000000007941 */ /* 0x000fea0003800000 */
.L_x_504:
[----:B------:R-:W-:-:S05]  /*46d0*/  IMAD R3, R3, c[0x0][0x32c], R10 ;  /* 0x0000cb0003037a24 */ /* 0x000fca00078e020a */
[----:B------:R-:W-:Y:S02]  /*46e0*/  IADD3 R4, R3, c[0x0][0x32c], RZ ;  /* 0x0000cb0003047a10 */ /* 0x000fe40007ffe0ff */
[----:B------:R-:W-:Y:S02]  /*46f0*/  IMNMX R0, R0, R3, !PT ;  /* 0x0000000300007217 */ /* 0x000fe40007800200 */
[----:B------:R-:W-:Y:S02]  /*4700*/  IMNMX R2, R2, R4, PT ;  /* 0x0000000402027217 */ /* 0x000fe40003800200 */
.L_x_503:
[----:B------:R-:W1:Y:S02]  /*4710*/  SHFL.IDX PT, R5, R6, 0x1, 0x1c1f ;  /* 0x003c1f0006057f89 */ /* 0x000e6400000e0000 */
[----:B-1----:R-:W-:Y:S01]  /*4720*/  IMAD.IADD R4, R7, 0x1, R5 ;  /* 0x0000000107047824 */ /* 0x002fe200078e0205 */
[----:B------:R-:W-:-:S04]  /*4730*/  IADD3 R3, R8, R5, RZ ;  /* 0x0000000508037210 */ /* 0x000fc80007ffe0ff */
        /* <DEDUP_REMOVED lines=13> */
.L_x_509:
[----:B------:R-:W-:-:S04]  /*4810*/  MOV R11, c[0x0][0x32c] ;  /* 0x0000cb00000b7a02 */ /* 0x000fc80000000f00 */
[----:B------:R-:W-:-:S13]  /*4820*/  ISETP.NE.AND P0, PT, R11, 0x1, PT ;  /* 0x000000010b00780c */ /* 0x000fda0003f05270 */
[----:B------:R-:W-:-:S05]  /*4830*/  @P0 IMAD.HI.U32 R11, R5, c[0x0][0x330], RZ ;  /* 0x0000cc00050b0a27 */ /* 0x000fca00078e00ff */
[----:B------:R-:W-:Y:S02]  /*4840*/  @P0 SHF.R.U32.HI R5, RZ, c[0x0][0x334], R11 ;  /* 0x0000cd00ff050a19 */ /* 0x000fe4000001160b */
.L_x_510:
[----:B------:R-:W-:Y:S05]  /*4850*/  BSYNC B0 ;  /* 0x0000000000007941 */ /* 0x000fea0003800000 */
.L_x_508:
[----:B------:R-:W-:-:S05]  /*4860*/  IMAD R5, R5, c[0x0][0x32c], R10 ;  /* 0x0000cb0005057a24 */ /* 0x000fca00078e020a */
[----:B------:R-:W-:Y:S02]  /*4870*/  IADD3 R11, R5, c[0x0][0x32c], RZ ;  /* 0x0000cb00050b7a10 */ /* 0x000fe40007ffe0ff */
[----:B------:R-:W-:Y:S02]  /*4880*/  IMNMX R3, R3, R5, !PT ;  /* 0x0000000503037217 */ /* 0x000fe40007800200 */
[----:B------:R-:W-:Y:S02]  /*4890*/  IMNMX R4, R4, R11, PT ;  /* 0x0000000b04047217 */ /* 0x000fe40003800200 */
.L_x_507:
[C---:B------:R-:W-:Y:S01]  /*48a0*/  ISETP.GE.AND P0, PT, R20.reuse, 0x2, PT ;  /* 0x000000021400780c */ /* 0x040fe20003f06270 */
[----:B------:R-:W1:Y:S01]  /*48b0*/  SHFL.IDX PT, R5, R6, 0x2, 0x1c1f ;  /* 0x005c1f0006057f89 */ /* 0x000e6200000e0000 */
[----:B------:R-:W-:Y:S02]  /*48c0*/  ISETP.GE.AND P1, PT, R20, 0x9, PT ;  /* 0x000000091400780c */ /* 0x000fe40003f26270 */
[----:B------:R-:W-:Y:S02]  /*48d0*/  P2R R15, PR, RZ, 0x1 ;  /* 0x00000001ff0f7803 */ /* 0x000fe40000000000 */
[----:B------:R-:W-:-:S02]  /*48e0*/  ISETP.GT.AND P0, PT, R0, 0x1, !P0 ;  /* 0x000000010000780c */ /* 0x000fc40004704270 */
[----:B------:R-:W-:Y:S02]  /*48f0*/  P2R R14, PR, RZ, 0x2 ;  /* 0x00000002ff0e7803 */ /* 0x000fe40000000000 */
[----:B------:R-:W-:Y:S02]  /*4900*/  ISETP.LT.OR P0, PT, R2, 0x2, P0 ;  /* 0x000000020200780c */ /* 0x000fe40000701670 */
[----:B------:R-:W-:Y:S02]  /*4910*/  ISETP.GE.AND P6, PT, R20, 0x11, PT ;  /* 0x000000111400780c */ /* 0x000fe40003fc6270 */
[----:B------:R-:W-:Y:S02]  /*4920*/  FSEL R19, R53, -INF , !P0 ;  /* 0xff80000035137808 */ /* 0x000fe40004000000 */
[----:B------:R-:W-:Y:S02]  /*4930*/  ISETP.GT.AND P0, PT, R0, 0x8, !P1 ;  /* 0x000000080000780c */ /* 0x000fe40004f04270 */
[----:B------:R-:W-:-:S02]  /*4940*/  ISETP.GE.AND P1, PT, R20, 0xa, PT ;  /* 0x0000000a1400780c */ /* 0x000fc40003f26270 */
[----:B------:R-:W-:Y:S02]  /*4950*/  ISETP.LT.OR P0, PT, R2, 0x9, P0 ;  /* 0x000000090200780c */ /* 0x000fe40000701670 */
[----:B------:R-:W-:Y:S02]  /*4960*/  ISETP.GE.AND P5, PT, R20, 0x12, PT ;  /* 0x000000121400780c */ /* 0x000fe40003fa6270 */
[----:B------:R-:W-:Y:S02]  /*4970*/  FSEL R21, R48, -INF , !P0 ;  /* 0xff80000030157808 */ /* 0x000fe40004000000 */
[----:B------:R-:W-:Y:S02]  /*4980*/  ISETP.GT.AND P0, PT, R0, 0x9, !P1 ;  /* 0x000000090000780c */ /* 0x000fe40004f04270 */
[----:B------:R-:W-:Y:S02]  /*4990*/  ISETP.GE.AND P4, PT, R20, 0x19, PT ;  /* 0x000000191400780c */ /* 0x000fe40003f86270 */
[----:B------:R-:W-:-:S02]  /*49a0*/  ISETP.LT.OR P0, PT, R2, 0xa, P0 ;  /* 0x0000000a0200780c */ /* 0x000fc40000701670 */
[----:B------:R-:W-:Y:S02]  /*49b0*/  ISETP.GE.AND P3, PT, R20, 0x1a, PT ;  /* 0x0000001a1400780c */ /* 0x000fe40003f66270 */
[----:B------:R-:W-:Y:S02]  /*49c0*/  FSEL R22, R49, -INF , !P0 ;  /* 0xff80000031167808 */ /* 0x000fe40004000000 */
[----:B------:R-:W-:Y:S02]  /*49d0*/  ISETP.GT.AND P0, PT, R0, 0x10, !P6 ;  /* 0x000000100000780c */ /* 0x000fe40007704270 */
[----:B------:R-:W-:Y:S02]  /*49e0*/  ISETP.GE.AND P2, PT, R20, 0x21, PT ;  /* 0x000000211400780c */ /* 0x000fe40003f46270 */
[----:B------:R-:W-:Y:S02]  /*49f0*/  ISETP.LT.OR P0, PT, R2, 0x11, P0 ;  /* 0x000000110200780c */ /* 0x000fe40000701670 */
[----:B------:R-:W-:-:S02]  /*4a00*/  P2R R13, PR, RZ, 0x2 ;  /* 0x00000002ff0d7803 */ /* 0x000fc40000000000 */
[----:B------:R-:W-:Y:S02]  /*4a10*/  FSEL R23, R28, -INF , !P0 ;  /* 0xff8000001c177808 */ /* 0x000fe40004000000 */
[----:B------:R-:W-:Y:S02]  /*4a20*/  ISETP.GT.AND P0, PT, R0, 0x11, !P5 ;  /* 0x000000110000780c */ /* 0x000fe40006f04270 */
[----:B------:R-:W-:Y:S02]  /*4a30*/  ISETP.GE.AND P1, PT, R20, 0x22, PT ;  /* 0x000000221400780c */ /* 0x000fe40003f26270 */
        /* <DEDUP_REMOVED lines=14> */
[----:B------:R-:W-:-:S04]  /*4b20*/  ISETP.GE.AND P0, PT, R20, 0x29, PT ;  /* 0x000000291400780c */ /* 0x000fc80003f06270 */
[----:B------:R-:W-:Y:S02]  /*4b30*/  P2R R12, PR, RZ, 0x1 ;  /* 0x00000001ff0c7803 */ /* 0x000fe40000000000 */
[----:B------:R-:W-:-:S04]  /*4b40*/  ISETP.GT.AND P0, PT, R0, 0x28, !P0 ;  /* 0x000000280000780c */ /* 0x000fc80004704270 */
[----:B------:R-:W-:-:S04]  /*4b50*/  ISETP.LT.OR P0, PT, R2, 0x29, P0 ;  /* 0x000000290200780c */ /* 0x000fc80000701670 */
[----:B------:R-:W-:Y:S02]  /*4b60*/  FSEL R124, R36, -INF , !P0 ;  /* 0xff800000247c7808 */ /* 0x000fe40004000000 */
[----:B------:R-:W-:-:S04]  /*4b70*/  ISETP.GE.AND P0, PT, R20, 0x1, PT ;  /* 0x000000011400780c */ /* 0x000fc80003f06270 */
[----:B------:R-:W-:Y:S02]  /*4b80*/  P2R R17, PR, RZ, 0x1 ;  /* 0x00000001ff117803 */ /* 0x000fe40000000000 */
[----:B------:R-:W-:-:S04]  /*4b90*/  ISETP.GT.AND P0, PT, R0, RZ, !P0 ;  /* 0x000000ff0000720c */ /* 0x000fc80004704270 */
[----:B------:R-:W-:-:S04]  /*4ba0*/  ISETP.LT.OR P0, PT, R2, 0x1, P0 ;  /* 0x000000010200780c */ /* 0x000fc80000701670 */
[----:B------:R-:W-:Y:S02]  /*4bb0*/  FSEL R18, R52, -INF , !P0 ;  /* 0xff80000034127808 */ /* 0x000fe40004000000 */
[----:B------:R-:W-:-:S04]  /*4bc0*/  ISETP.GE.AND P0, PT, R20, 0x2a, PT ;  /* 0x0000002a1400780c */ /* 0x000fc80003f06270 */
[----:B------:R-:W-:Y:S02]  /*4bd0*/  P2R R11, PR, RZ, 0x1 ;  /* 0x00000001ff0b7803 */ /* 0x000fe40000000000 */
[----:B------:R-:W-:Y:S01]  /*4be0*/  ISETP.GT.AND P0, PT, R0, 0x29, !P0 ;  /* 0x000000290000780c */ /* 0x000fe20004704270 */
[----:B-1----:R-:W-:-:S03]  /*4bf0*/  IMAD.IADD R0, R8, 0x1, R5 ;  /* 0x0000000108007824 */ /* 0x002fc600078e0205 */
[----:B------:R-:W-:Y:S01]  /*4c00*/  ISETP.LT.OR P0, PT, R2, 0x2a, P0 ;  /* 0x0000002a0200780c */ /* 0x000fe20000701670 */
[----:B------:R-:W-:-:S03]  /*4c10*/  IMAD.IADD R2, R7, 0x1, R5 ;  /* 0x0000000107027824 */ /* 0x000fc600078e0205 */
[----:B------:R-:W-:Y:S02]  /*4c20*/  FSEL R119, R37, -INF , !P0 ;  /* 0xff80000025777808 */ /* 0x000fe40004000000 */
[----:B------:R-:W-:Y:S02]  /*4c30*/  ISETP.GE.AND P0, PT, R243, 0x1, PT ;  /* 0x00000001f300780c */ /* 0x000fe40003f06270 */
[----:B------:R-:W-:-:S11]  /*4c40*/  IMNMX R2, R9, R2, PT ;  /* 0x0000000209027217 */ /* 0x000fd60003800200 */
        /* <DEDUP_REMOVED lines=12> */
.L_x_513:
[----:B------:R-:W-:-:S04]  /*4d10*/  MOV R16, c[0x0][0x32c] ;  /* 0x0000cb0000107a02 */ /* 0x000fc80000000f00 */
[----:B------:R-:W-:-:S13]  /*4d20*/  ISETP.NE.AND P0, PT, R16, 0x1, PT ;  /* 0x000000011000780c */ /* 0x000fda0003f05270 */
[----:B------:R-:W-:-:S05]  /*4d30*/  @P0 IMAD.HI.U32 R16, R5, c[0x0][0x330], RZ ;  /* 0x0000cc0005100a27 */ /* 0x000fca00078e00ff */
[----:B------:R-:W-:Y:S02]  /*4d40*/  @P0 SHF.R.U32.HI R5, RZ, c[0x0][0x334], R16 ;  /* 0x0000cd00ff050a19 */ /* 0x000fe40000011610 */
.L_x_514:
[----:B------:R-:W-:Y:S05]  /*4d50*/  BSYNC B0 ;  /* 0x0000000000007941 */ /* 0x000fea0003800000 */
.L_x_512:
[----:B------:R-:W-:-:S05]  /*4d60*/  IMAD R5, R5, c[0x0][0x32c], R10 ;  /* 0x0000cb0005057a24 */ /* 0x000fca00078e020a */
[----:B------:R-:W-:Y:S02]  /*4d70*/  IADD3 R16, R5, c[0x0][0x32c], RZ ;  /* 0x0000cb0005107a10 */ /* 0x000fe40007ffe0ff */
[----:B------:R-:W-:Y:S02]  /*4d80*/  IMNMX R0, R0, R5, !PT ;  /* 0x0000000500007217 */ /* 0x000fe40007800200 */
[----:B------:R-:W-:Y:S02]  /*4d90*/  IMNMX R2, R2, R16, PT ;  /* 0x0000001002027217 */ /* 0x000fe40003800200 */
.L_x_511:
[----:B------:R-:W-:Y:S02]  /*4da0*/  ISETP.NE.AND P0, PT, R14, RZ, PT ;  /* 0x000000ff0e00720c */ /* 0x000fe40003f05270 */
[----:B------:R-:W-:Y:S02]  /*4db0*/  P2R R5, PR, RZ, 0x40 ;  /* 0x00000040ff057803 */ /* 0x000fe40000000000 */
        /* <DEDUP_REMOVED lines=33> */
[----:B------:R-:W-:-:S04]  /*4fd0*/  ISETP.NE.AND P0, PT, R12, RZ, PT ;  /* 0x000000ff0c00720c */ /* 0x000fc80003f05270 */
[----:B------:R-:W-:-:S04]  /*4fe0*/  ISETP.GT.AND P0, PT, R3, 0x28, !P0 ;  /* 0x000000280300780c */ /* 0x000fc80004704270 */
[----:B------:R-:W-:-:S04]  /*4ff0*/  ISETP.LT.OR P0, PT, R4, 0x29, P0 ;  /* 0x000000290400780c */ /* 0x000fc80000701670 */
[----:B------:R-:W-:Y:S02]  /*5000*/  FSEL R116, R38, -INF , !P0 ;  /* 0xff80000026747808 */ /* 0x000fe40004000000 */
[----:B------:R-:W-:-:S04]  /*5010*/  ISETP.NE.AND P0, PT, R11, RZ, PT ;  /* 0x000000ff0b00720c */ /* 0x000fc80003f05270 */
[----:B------:R-:W-:Y:S02]  /*5020*/  ISETP.GT.AND P0, PT, R3, 0x29, !P0 ;  /* 0x000000290300780c */ /* 0x000fe40004704270 */
[----:B------:R-:W1:Y:S02]  /*5030*/  SHFL.IDX PT, R3, R6, 0x3, 0x1c1f ;  /* 0x007c1f0006037f89 */ /* 0x000e6400000e0000 */
        /* <DEDUP_REMOVED lines=60> */
.L_x_517:
[----:B------:R-:W-:-:S04]  /*5400*/  MOV R4, c[0x0][0x32c] ;  /* 0x0000cb0000047a02 */ /* 0x000fc80000000f00 */
[----:B------:R-:W-:-:S13]  /*5410*/  ISETP.NE.AND P0, PT, R4, 0x1, PT ;  /* 0x000000010400780c */ /* 0x000fda0003f05270 */
[----:B------:R-:W-:-:S05]  /*5420*/  @P0 IMAD.HI.U32 R4, R3, c[0x0][0x330], RZ ;  /* 0x0000cc0003040a27 */ /* 0x000fca00078e00ff */
[----:B------:R-:W-:Y:S02]  /*5430*/  @P0 SHF.R.U32.HI R3, RZ, c[0x0][0x334], R4 ;  /* 0x0000cd00ff030a19 */ /* 0x000fe40000011604 */
.L_x_518:
[----:B------:R-:W-:Y:S05]  /*5440*/  BSYNC B0 ;  /* 0x0000000000007941 */ /* 0x000fea0003800000 */
.L_x_516:
[----:B------:R-:W-:-:S05]  /*5450*/  IMAD R3, R3, c[0x0][0x32c], R10 ;  /* 0x0000cb0003037a24 */ /* 0x000fca00078e020a */
[----:B------:R-:W-:Y:S02]  /*5460*/  IADD3 R4, R3, c[0x0][0x32c], RZ ;  /* 0x0000cb0003047a10 */ /* 0x000fe40007ffe0ff */
[----:B------:R-:W-:Y:S02]  /*5470*/  IMNMX R0, R0, R3, !PT ;  /* 0x0000000300007217 */ /* 0x000fe40007800200 */
[----:B------:R-:W-:Y:S02]  /*5480*/  IMNMX R2, R2, R4, PT ;  /* 0x0000000402027217 */ /* 0x000fe40003800200 */
.L_x_515:
[----:B------:R-:W-:Y:S01]  /*5490*/  ISETP.NE.AND P0, PT, R14, RZ, PT ;  /* 0x000000ff0e00720c */ /* 0x000fe20003f05270 */
[----:B------:R-:W-:Y:S01]  /*54a0*/  LDSM.16.MT88.4 R44, [R181] ;  /* 0x00000000b52c783b */ /* 0x000fe20000004200 */
[----:B------:R-:W-:Y:S02]  /*54b0*/  FMNMX.FTZ R3, R18, R19, !PT ;  /* 0x0000001312037209 */ /* 0x000fe40007810000 */
[----:B------:R-:W-:Y:S01]  /*54c0*/  ISETP.GT.AND P0, PT, R0, 0x8, !P0 ;  /* 0x000000080000780c */ /* 0x000fe20004704270 */
[----:B------:R-:W-:Y:S01]  /*54d0*/  LDSM.16.MT88.4 R40, [R182] ;  /* 0x00000000b628783b */ /* 0x000fe20000004200 */
[----:B------:R-:W-:-:S02]  /*54e0*/  FMNMX.FTZ R3, R21, R3, !PT ;  /* 0x0000000315037209 */ /* 0x000fc40007810000 */
[----:B------:R-:W-:Y:S01]  /*54f0*/  ISETP.LT.OR P0, PT, R2, 0x9, P0 ;  /* 0x000000090200780c */ /* 0x000fe20000701670 */
[----:B------:R-:W-:Y:S01]  /*5500*/  LDSM.16.MT88.4 R52, [R181+0x400] ;  /* 0x00040000b534783b */ /* 0x000fe20000004200 */
[----:B------:R-:W-:Y:S02]  /*5510*/  FMNMX.FTZ R3, R22, R3, !PT ;  /* 0x0000000316037209 */ /* 0x000fe40007810000 */
[----:B------:R-:W-:Y:S01]  /*5520*/  FSEL R14, R74, -INF , !P0 ;  /* 0xff8000004a0e7808 */ /* 0x000fe20004000000 */
[----:B------:R-:W-:Y:S01]  /*5530*/  LDSM.16.MT88.4 R152, [R181+0x800] ;  /* 0x00080000b598783b */ /* 0x000fe20000004200 */
[----:B------:R-:W-:Y:S02]  /*5540*/  ISETP.NE.AND P0, PT, R13, RZ, PT ;  /* 0x000000ff0d00720c */ /* 0x000fe40003f05270 */
[----:B------:R-:W-:Y:S02]  /*5550*/  FMNMX.FTZ R3, R23, R3, !PT ;  /* 0x0000000317037209 */ /* 0x000fe40007810000 */
[----:B------:R-:W-:-:S02]  /*5560*/  ISETP.GT.AND P0, PT, R0, 0x9, !P0 ;  /* 0x000000090000780c */ /* 0x000fc40004704270 */
[----:B------:R-:W-:Y:S02]  /*5570*/  FMNMX.FTZ R3, R24, R3, !PT ;  /* 0x0000000318037209 */ /* 0x000fe40007810000 */
[----:B------:R-:W-:Y:S02]  /*5580*/  ISETP.LT.OR P0, PT, R2, 0xa, P0 ;  /* 0x0000000a0200780c */ /* 0x000fe40000701670 */
[----:B------:R-:W-:Y:S02]  /*5590*/  FMNMX.FTZ R3, R26, R3, !PT ;  /* 0x000000031a037209 */ /* 0x000fe40007810000 */
[----:B------:R-:W-:Y:S02]  /*55a0*/  FSEL R10, R75, -INF , !P0 ;  /* 0xff8000004b0a7808 */ /* 0x000fe40004000000 */
[----:B------:R-:W-:Y:S02]  /*55b0*/  ISETP.GT.AND P0, PT, R0, 0x10, !P6 ;  /* 0x000000100000780c */ /* 0x000fe40007704270 */
[----:B------:R-:W-:-:S02]  /*55c0*/  FMNMX.FTZ R3, R29, R3, !PT ;  /* 0x000000031d037209 */ /* 0x000fc40007810000 */
[----:B------:R-:W-:Y:S02]  /*55d0*/  ISETP.LT.OR P0, PT, R2, 0x11, P0 ;  /* 0x000000110200780c */ /* 0x000fe40000701670 */
[----:B------:R-:W-:Y:S02]  /*55e0*/  FMNMX.FTZ R3, R126, R3, !PT ;  /* 0x000000037e037209 */ /* 0x000fe40007810000 */
[----:B------:R-:W-:Y:S02]  /*55f0*/  FSEL R50, R70, -INF , !P0 ;  /* 0xff80000046327808 */ /* 0x000fe40004000000 */
[----:B------:R-:W-:Y:S02]  /*5600*/  ISETP.GT.AND P0, PT, R0, 0x11, !P5 ;  /* 0x000000110000780c */ /* 0x000fe40006f04270 */
[----:B------:R-:W-:Y:S02]  /*5610*/  FMNMX.FTZ R3, R125, R3, !PT ;  /* 0x000000037d037209 */ /* 0x000fe40007810000 */
[----:B------:R-:W-:-:S02]  /*5620*/  ISETP.LT.OR P0, PT, R2, 0x12, P0 ;  /* 0x000000120200780c */ /* 0x000fc40000701670 */
[----:B------:R-:W-:Y:S02]  /*5630*/  FMNMX.FTZ R3, R124, R3, !PT ;  /* 0x000000037c037209 */ /* 0x000fe40007810000 */
[----:B------:R-:W-:Y:S02]  /*5640*/  FSEL R49, R71, -INF , !P0 ;  /* 0xff80000047317808 */ /* 0x000fe40004000000 */
[----:B------:R-:W-:Y:S02]  /*5650*/  FMNMX.FTZ R3, R119, R3, !PT ;  /* 0x0000000377037209 */ /* 0x000fe40007810000 */
[----:B------:R-:W-:Y:S02]  /*5660*/  ISETP.GT.AND P0, PT, R0, 0x18, !P4 ;  /* 0x000000180000780c */ /* 0x000fe40006704270 */
[----:B------:R-:W-:Y:S01]  /*5670*/  ISETP.NE.AND P4, PT, R15, RZ, PT ;  /* 0x000000ff0f00720c */ /* 0x000fe20003f85270 */
[----:B------:R-:W1:Y:S01]  /*5680*/  SHFL.BFLY PT, R4, R3, 0x2, 0x1f ;  /* 0x0c401f0003047f89 */ /* 0x000e6200000e0000 */
[----:B------:R-:W-:-:S02]  /*5690*/  ISETP.LT.OR P0, PT, R2, 0x19, P0 ;  /* 0x000000190200780c */ /* 0x000fc40000701670 */
[----:B------:R-:W-:Y:S02]  /*56a0*/  ISETP.NE.AND P5, PT, R17, RZ, PT ;  /* 0x000000ff1100720c */ /* 0x000fe40003fa5270 */
[----:B------:R-:W-:Y:S02]  /*56b0*/  FSEL R68, R66, -INF , !P0 ;  /* 0xff80000042447808 */ /* 0x000fe40004000000 */
[----:B------:R-:W-:Y:S02]  /*56c0*/  ISETP.GT.AND P0, PT, R0, 0x19, !P3 ;  /* 0x000000190000780c */ /* 0x000fe40005f04270 */
[----:B------:R-:W-:Y:S02]  /*56d0*/  ISETP.NE.AND P6, PT, R12, RZ, PT ;  /* 0x000000ff0c00720c */ /* 0x000fe40003fc5270 */
[----:B------:R-:W-:-:S04]  /*56e0*/  ISETP.LT.OR P0, PT, R2, 0x1a, P0 ;  /* 0x0000001a0200780c */ /* 0x000fc80000701670 */
[----:B------:R-:W-:Y:S02]  /*56f0*/  FSEL R69, R67, -INF , !P0 ;  /* 0xff80000043457808 */ /* 0x000fe40004000000 */
[----:B------:R-:W-:Y:S01]  /*5700*/  ISETP.GT.AND P0, PT, R0, 0x20, !P2 ;  /* 0x000000200000780c */ /* 0x000fe20005704270 */
[----:B------:R-:W-:Y:S03]  /*5710*/  LDSM.16.MT88.4 R64, [R182+0xc00] ;  /* 0x000c0000b640783b */ /* 0x000fe60000004200 */
[----:B------:R-:W-:Y:S02]  /*5720*/  ISETP.LT.OR P0, PT, R2, 0x21, P0 ;  /* 0x000000210200780c */ /* 0x000fe40000701670 */
[----:B-1----:R-:W-:Y:S02]  /*5730*/  FMNMX.FTZ R3, R3, R4, !PT ;  /* 0x0000000403037209 */ /* 0x002fe40007810000 */
[----:B------:R-:W-:-:S02]  /*5740*/  FSEL R109, R62, -INF , !P0 ;  /* 0xff8000003e6d7808 */ /* 0x000fc40004000000 */
[----:B------:R-:W-:Y:S01]  /*5750*/  ISETP.GT.AND P0, PT, R0, 0x21, !P1 ;  /* 0x000000210000780c */ /* 0x000fe20004f04270 */
[----:B------:R-:W1:Y:S03]  /*5760*/  SHFL.BFLY PT, R4, R3, 0x1, 0x1f ;  /* 0x0c201f0003047f89 */ /* 0x000e6600000e0000 */
[----:B------:R-:W-:-:S04]  /*5770*/  ISETP.LT.OR P0, PT, R2, 0x22, P0 ;  /* 0x000000220200780c */ /* 0x000fc80000701670 */
[----:B------:R-:W-:Y:S02]  /*5780*/  FSEL R110, R63, -INF , !P0 ;  /* 0xff8000003f6e7808 */ /* 0x000fe40004000000 */
[----:B------:R-:W-:Y:S01]  /*5790*/  ISETP.GT.AND P0, PT, R0, 0x1, !P4 ;  /* 0x000000010000780c */ /* 0x000fe20006704270 */
[----:B------:R-:W-:Y:S03]  /*57a0*/  LDSM.16.MT88.4 R60, [R181+0x1800] ;  /* 0x00180000b53c783b */ /* 0x000fe60000004200 */
[----:B------:R-:W-:-:S04]  /*57b0*/  ISETP.LT.OR P0, PT, R2, 0x2, P0 ;  /* 0x000000020200780c */ /* 0x000fc80000701670 */
[----:B------:R-:W-:Y:S02]  /*57c0*/  FSEL R9, R79, -INF , !P0 ;  /* 0xff8000004f097808 */ /* 0x000fe40004000000 */
[----:B------:R-:W-:-:S04]  /*57d0*/  ISETP.GT.AND P0, PT, R0, RZ, !P5 ;  /* 0x000000ff0000720c */ /* 0x000fc80006f04270 */
[----:B------:R-:W-:Y:S02]  /*57e0*/  ISETP.LT.OR P0, PT, R2, 0x1, P0 ;  /* 0x000000010200780c */ /* 0x000fe40000701670 */
[----:B-1----:R-:W-:Y:S02]  /*57f0*/  FMNMX.FTZ R138, R3, R4, !PT ;  /* 0x00000004038a7209 */ /* 0x002fe40007810000 */
[----:B------:R-:W-:Y:S02]  /*5800*/  FSEL R8, R78, -INF , !P0 ;  /* 0xff8000004e087808 */ /* 0x000fe40004000000 */
[----:B------:R-:W-:Y:S01]  /*5810*/  ISETP.GT.AND P0, PT, R0, 0x28, !P6 ;  /* 0x000000280000780c */ /* 0x000fe20007704270 */
[----:B------:R-:W-:Y:S01]  /*5820*/  FMUL.FTZ R3, R138, c[0x0][0x2d0] ;  /* 0x0000b4008a037a20 */ /* 0x000fe20000410000 */
[----:B------:R-:W-:Y:S02]  /*5830*/  FMNMX.FTZ R6, R8, R9, !PT ;  /* 0x0000000908067209 */ /* 0x000fe40007810000 */
[----:B------:R-:W-:-:S02]  /*5840*/  ISETP.LT.OR P0, PT, R2, 0x29, P0 ;  /* 0x000000290200780c */ /* 0x000fc40000701670 */
[----:B------:R-:W-:Y:S02]  /*5850*/  FMNMX.FTZ R6, R14, R6, !PT ;  /* 0x000000060e067209 */ /* 0x000fe40007810000 */
[----:B------:R-:W-:Y:S02]  /*5860*/  FSEL R108, R58, -INF , !P0 ;  /* 0xff8000003a6c7808 */ /* 0x000fe40004000000 */
[----:B------:R-:W-:Y:S02]  /*5870*/  FSETP.NEU.FTZ.AND P0, PT, R138, -INF , PT ;  /* 0xff8000008a00780b */ /* 0x000fe40003f1d000 */
[----:B------:R-:W-:Y:S02]  /*5880*/  FMNMX.FTZ R6, R10, R6, !PT ;  /* 0x000000060a067209 */ /* 0x000fe40007810000 */
[----:B------:R-:W-:Y:S02]  /*5890*/  FSEL R20, R3, RZ, P0 ;  /* 0x000000ff03147208 */ /* 0x000fe40000000000 */
[----:B------:R-:W-:-:S02]  /*58a0*/  FMNMX.FTZ R3, R16, R25, !PT ;  /* 0x0000001910037209 */ /* 0x000fc40007810000 */
[----:B------:R-:W-:Y:S01]  /*58b0*/  FMNMX.FTZ R6, R50, R6, !PT ;  /* 0x0000000632067209 */ /* 0x000fe20007810000 */
[----:B------:R-:W-:Y:S01]  /*58c0*/  FFMA.FTZ R5, R18, c[0x0][0x2d0], -R20 ;  /* 0x0000b40012057a23 */ /* 0x000fe20000010814 */
[----:B------:R-:W-:Y:S02]  /*58d0*/  FMNMX.FTZ R3, R27, R3, !PT ;  /* 0x000000031b037209 */ /* 0x000fe40007810000 */
[----:B------:R-:W-:Y:S01]  /*58e0*/  FMNMX.FTZ R6, R49, R6, !PT ;  /* 0x0000000631067209 */ /* 0x000fe20007810000 */
[----:B------:R1:W-:Y:S01]  /*58f0*/  MUFU.EX2 R234, R5 ;  /* 0x0000000500ea7308 */ /* 0x0003e20000000800 */
[----:B------:R-:W-:Y:S02]  /*5900*/  FMNMX.FTZ R3, R28, R3, !PT ;  /* 0x000000031c037209 */ /* 0x000fe40007810000 */
[----:B------:R-:W-:Y:S02]  /*5910*/  FMNMX.FTZ R6, R68, R6, !PT ;  /* 0x0000000644067209 */ /* 0x000fe40007810000 */
[----:B------:R-:W-:-:S02]  /*5920*/  FMNMX.FTZ R3, R30, R3, !PT ;  /* 0x000000031e037209 */ /* 0x000fc40007810000 */
[----:B------:R-:W-:Y:S02]  /*5930*/  ISETP.NE.AND P6, PT, R11, RZ, PT ;  /* 0x000000ff0b00720c */ /* 0x000fe40003fc5270 */
[----:B------:R-:W-:-:S04]  /*5940*/  FMNMX.FTZ R3, R31, R3, !PT ;  /* 0x000000031f037209 */ /* 0x000fc80007810000 */
[----:B------:R-:W-:Y:S01]  /*5950*/  FMNMX.FTZ R3, R33, R3, !PT ;  /* 0x0000000321037209 */ /* 0x000fe20007810000 */
[----:B-1----:R-:W-:-:S03]  /*5960*/  FFMA.FTZ R5, R19, c[0x0][0x2d0], -R20 ;  /* 0x0000b40013057a23 */ /* 0x002fc60000010814 */
[----:B------:R-:W-:Y:S01]  /*5970*/  FMNMX.FTZ R3, R35, R3, !PT ;  /* 0x0000000323037209 */ /* 0x000fe20007810000 */
[----:B------:R1:W-:Y:S03]  /*5980*/  MUFU.EX2 R231, R5 ;  /* 0x0000000500e77308 */ /* 0x0003e60000000800 */
[----:B------:R-:W-:-:S04]  /*5990*/  FMNMX.FTZ R3, R118, R3, !PT ;  /* 0x0000000376037209 */ /* 0x000fc80007810000 */
[----:B------:R-:W-:-:S04]  /*59a0*/  FMNMX.FTZ R3, R117, R3, !PT ;  /* 0x0000000375037209 */ /* 0x000fc80007810000 */
[----:B------:R-:W-:-:S04]  /*59b0*/  FMNMX.FTZ R3, R116, R3, !PT ;  /* 0x0000000374037209 */ /* 0x000fc80007810000 */
[----:B------:R-:W-:Y:S01]  /*59c0*/  FMNMX.FTZ R3, R115, R3, !PT ;  /* 0x0000000373037209 */ /* 0x000fe20007810000 */
[----:B-1----:R-:W-:-:S04]  /*59d0*/  FFMA.FTZ R5, R21, c[0x0][0x2d0], -R20 ;  /* 0x0000b40015057a23 */ /* 0x002fc80000010814 */
[----:B------:R-:W1:Y:S01]  /*59e0*/  SHFL.BFLY PT, R4, R3, 0x2, 0x1f ;  /* 0x0c401f0003047f89 */ /* 0x000e6200000e0000 */
[----:B------:R2:W-:Y:S02]  /*59f0*/  MUFU.EX2 R230, R5 ;  /* 0x0000000500e67308 */ /* 0x0005e40000000800 */
[----:B--2---:R-:W-:-:S06]  /*5a00*/  FFMA.FTZ R5, R22, c[0x0][0x2d0], -R20 ;  /* 0x0000b40016057a23 */ /* 0x004fcc0000010814 */
[----:B------:R2:W3:Y:S01]  /*5a10*/  MUFU.EX2 R229, R5 ;  /* 0x0000000500e57308 */ /* 0x0004e20000000800 */
[----:B-1----:R-:W-:-:S05]  /*5a20*/  FMNMX.FTZ R3, R3, R4, !PT ;  /* 0x0000000403037209 */ /* 0x002fca0007810000 */
[----:B------:R-:W1:Y:S01]  /*5a30*/  SHFL.BFLY PT, R4, R3, 0x1, 0x1f ;  /* 0x0c201f0003047f89 */ /* 0x000e6200000e0000 */
[----:B--2---:R-:W-:Y:S01]  /*5a40*/  FFMA.FTZ R5, R23, c[0x0][0x2d0], -R20 ;  /* 0x0000b40017057a23 */ /* 0x004fe20000010814 */
[----:B---3--:R-:W-:-:S03]  /*5a50*/  F2FP.BF16.PACK_AB R18, R229, R230 ;  /* 0x000000e6e512723e */ /* 0x008fc600000010ff */
[----:B------:R2:W-:Y:S01]  /*5a60*/  MUFU.EX2 R233, R5 ;  /* 0x0000000500e97308 */ /* 0x0005e20000000800 */
[----:B-1----:R-:W-:Y:S02]  /*5a70*/  FMNMX.FTZ R137, R3, R4, !PT ;  /* 0x0000000403897209 */ /* 0x002fe40007810000 */
[----:B------:R-:W-:Y:S02]  /*5a80*/  FMNMX.FTZ R4, R32, R34, !PT ;  /* 0x0000002220047209 */ /* 0x000fe40007810000 */
[C---:B------:R-:W-:Y:S01]  /*5a90*/  FSETP.NEU.FTZ.AND P0, PT, R137.reuse, -INF , PT ;  /* 0xff8000008900780b */ /* 0x040fe20003f1d000 */
[----:B--2---:R-:W-:Y:S01]  /*5aa0*/  FFMA.FTZ R5, R24, c[0x0][0x2d0], -R20 ;  /* 0x0000b40018057a23 */ /* 0x004fe20000010814 */
[----:B------:R-:W-:Y:S01]  /*5ab0*/  FMNMX.FTZ R4, R36, R4, !PT ;  /* 0x0000000424047209 */ /* 0x000fe20007810000 */
[----:B------:R-:W-:Y:S02]  /*5ac0*/  FMUL.FTZ R3, R137, c[0x0][0x2d0] ;  /* 0x0000b40089037a20 */ /* 0x000fe40000410000 */
[----:B------:R1:W-:Y:S01]  /*5ad0*/  MUFU.EX2 R232, R5 ;  /* 0x0000000500e87308 */ /* 0x0003e20000000800 */
[----:B------:R-:W-:-:S02]  /*5ae0*/  FMNMX.FTZ R4, R37, R4, !PT ;  /* 0x0000000425047209 */ /* 0x000fc40007810000 */
[----:B------:R-:W-:Y:S02]  /*5af0*/  FSEL R3, R3, RZ, P0 ;  /* 0x000000ff03037208 */ /* 0x000fe40000000000 */
[----:B------:R-:W-:Y:S02]  /*5b00*/  FMNMX.FTZ R4, R38, R4, !PT ;  /* 0x0000000426047209 */ /* 0x000fe40007810000 */
[----:B------:R-:W-:Y:S02]  /*5b10*/  ISETP.GT.AND P0, PT, R0, 0x29, !P6 ;  /* 0x000000290000780c */ /* 0x000fe40007704270 */
[----:B------:R-:W-:Y:S02]  /*5b20*/  FMNMX.FTZ R4, R39, R4, !PT ;  /* 0x0000000427047209 */ /* 0x000fe40007810000 */
[----:B------:R-:W-:Y:S02]  /*5b30*/  ISETP.LT.OR P0, PT, R2, 0x2a, P0 ;  /* 0x0000002a0200780c */ /* 0x000fe40000701670 */
[----:B------:R-:W-:-:S02]  /*5b40*/  FMNMX.FTZ R4, R48, R4, !PT ;  /* 0x0000000430047209 */ /* 0x000fc40007810000 */
[----:B------:R-:W-:Y:S01]  /*5b50*/  FSEL R21, R59, -INF , !P0 ;  /* 0xff8000003b157808 */ /* 0x000fe20004000000 */
[----:B-1----:R-:W-:Y:S01]  /*5b60*/  FFMA.FTZ R5, R26, c[0x0][0x2d0], -R20 ;  /* 0x0000b4001a057a23 */ /* 0x002fe20000010814 */
[----:B------:R-:W-:Y:S01]  /*5b70*/  FMNMX.FTZ R4, R51, R4, !PT ;  /* 0x0000000433047209 */ /* 0x000fe20007810000 */
[----:B------:R-:W-:Y:S01]  /*5b80*/  LDSM.16.MT88.4 R56, [R181+0xc00] ;  /* 0x000c0000b538783b */ /* 0x000fe20000004200 */
[----:B------:R-:W-:Y:S01]  /*5b90*/  ISETP.NE.AND P6, PT, R245, 0x1, PT ;  /* 0x00000001f500780c */ /* 0x000fe20003fc5270 */
[----:B------:R1:W-:Y:S01]  /*5ba0*/  MUFU.EX2 R239, R5 ;  /* 0x0000000500ef7308 */ /* 0x0003e20000000800 */
[----:B------:R-:W-:-:S04]  /*5bb0*/  FMNMX.FTZ R4, R114, R4, !PT ;  /* 0x0000000472047209 */ /* 0x000fc80007810000 */
[----:B------:R-:W-:-:S04]  /*5bc0*/  FMNMX.FTZ R4, R113, R4, !PT ;  /* 0x0000000471047209 */ /* 0x000fc80007810000 */
[----:B------:R-:W-:-:S04]  /*5bd0*/  FMNMX.FTZ R4, R112, R4, !PT ;  /* 0x0000000470047209 */ /* 0x000fc80007810000 */
[----:B------:R-:W-:Y:S02]  /*5be0*/  FMNMX.FTZ R4, R111, R4, !PT ;  /* 0x000000046f047209 */ /* 0x000fe40007810000 */
[----:B-1----:R-:W-:Y:S01]  /*5bf0*/  FMNMX.FTZ R5, R69, R6, !PT ;  /* 0x0000000645057209 */ /* 0x002fe20007810000 */
[----:B------:R-:W-:Y:S02]  /*5c00*/  FFMA.FTZ R6, R29, c[0x0][0x2d0], -R20 ;  /* 0x0000b4001d067a23 */ /* 0x000fe40000010814 */
[----:B------:R-:W1:Y:S01]  /*5c10*/  SHFL.BFLY PT, R7, R4, 0x2, 0x1f ;  /* 0x0c401f0004077f89 */ /* 0x000e6200000e0000 */
[----:B------:R-:W-:Y:S01]  /*5c20*/  FMNMX.FTZ R0, R109, R5, !PT ;  /* 0x000000056d007209 */ /* 0x000fe20007810000 */
[----:B------:R-:W-:Y:S03]  /*5c30*/  MUFU.EX2 R241, R6 ;  /* 0x0000000600f17308 */ /* 0x000fe60000000800 */
[----:B------:R-:W-:Y:S01]  /*5c40*/  FMNMX.FTZ R2, R110, R0, !PT ;  /* 0x000000006e027209 */ /* 0x000fe20007810000 */
[----:B------:R-:W-:Y:S01]  /*5c50*/  FFMA.FTZ R0, R16, c[0x0][0x2d0], -R3 ;  /* 0x0000b40010007a23 */ /* 0x000fe20000010803 */
[----:B------:R-:W-:-:S02]  /*5c60*/  F2FP.BF16.PACK_AB R16, R231, R234 ;  /* 0x000000eae710723e */ /* 0x000fc400000010ff */
[----:B------:R-:W-:Y:S01]  /*5c70*/  FMNMX.FTZ R2, R108, R2, !PT ;  /* 0x000000026c027209 */ /* 0x000fe20007810000 */
[----:B------:R1:W-:Y:S03]  /*5c80*/  MUFU.EX2 R224, R0 ;  /* 0x0000000000e07308 */ /* 0x0003e60000000800 */
[----:B------:R-:W-:-:S05]  /*5c90*/  FMNMX.FTZ R2, R21, R2, !PT ;  /* 0x0000000215027209 */ /* 0x000fca0007810000 */
[----:B------:R-:W-:Y:S01]  /*5ca0*/  SHFL.BFLY PT, R5, R2, 0x2, 0x1f ;  /* 0x0c401f0002057f89 */ /* 0x000fe200000e0000 */
[----:B-1----:R-:W-:Y:S01]  /*5cb0*/  FMNMX.FTZ R0, R4, R7, !PT ;  /* 0x0000000704007209 */ /* 0x002fe20007810000 */
[----:B------:R-:W-:-:S04]  /*5cc0*/  FFMA.FTZ R4, R25, c[0x0][0x2d0], -R3 ;  /* 0x0000b40019047a23 */ /* 0x000fc80000010803 */
[----:B------:R-:W1:Y:S01]  /*5cd0*/  SHFL.BFLY PT, R6, R0, 0x1, 0x1f ;  /* 0x0c201f0000067f89 */ /* 0x000e6200000e0000 */
[----:B------:R2:W3:Y:S02]  /*5ce0*/  MUFU.EX2 R216, R4 ;  /* 0x0000000400d87308 */ /* 0x0004e40000000800 */
[----:B--2---:R-:W-:Y:S01]  /*5cf0*/  FFMA.FTZ R4, R27, c[0x0][0x2d0], -R3 ;  /* 0x0000b4001b047a23 */ /* 0x004fe20000010803 */
[----:B---3--:R-:W-:Y:S01]  /*5d00*/  F2FP.BF16.PACK_AB R17, R216, R224 ;  /* 0x000000e0d811723e */ /* 0x008fe200000010ff */
[----:B------:R-:W-:Y:S04]  /*5d10*/  LDSM.16.MT88.4 R24, [R182+0x1800] ;  /* 0x00180000b618783b */ /* 0x000fe80000004200 */
[----:B------:R2:W-:Y:S01]  /*5d20*/  MUFU.EX2 R217, R4 ;  /* 0x0000000400d97308 */ /* 0x0005e20000000800 */
[----:B-1----:R-:W-:-:S02]  /*5d30*/  FMNMX.FTZ R136, R0, R6, !PT ;  /* 0x0000000600887209 */ /* 0x002fc40007810000 */
[----:B------:R-:W-:Y:S02]  /*5d40*/  FMNMX.FTZ R0, R2, R5, !PT ;  /* 0x0000000502007209 */ /* 0x000fe40007810000 */
[C---:B------:R-:W-:Y:S01]  /*5d50*/  FSETP.NEU.FTZ.AND P0, PT, R136.reuse, -INF , PT ;  /* 0xff8000008800780b */ /* 0x040fe20003f1d000 */
[----:B------:R-:W-:Y:S02]  /*5d60*/  FMUL.FTZ R2, R136, c[0x0][0x2d0] ;  /* 0x0000b40088027a20 */ /* 0x000fe40000410000 */
[----:B------:R-:W1:Y:S03]  /*5d70*/  SHFL.BFLY PT, R5, R0, 0x1, 0x1f ;  /* 0x0c201f0000057f89 */ /* 0x000e6600000e0000 */
[----:B------:R-:W-:Y:S01]  /*5d80*/  FSEL R2, R2, RZ, P0 ;  /* 0x000000ff02027208 */ /* 0x000fe20000000000 */
[----:B--2---:R-:W-:-:S04]  /*5d90*/  FFMA.FTZ R4, R28, c[0x0][0x2d0], -R3 ;  /* 0x0000b4001c047a23 */ /* 0x004fc80000010803 */
[----:B------:R-:W2:Y:S01]  /*5da0*/  MUFU.EX2 R223, R4 ;  /* 0x0000000400df7308 */ /* 0x000ea20000000800 */
[----:B-1----:R-:W-:Y:S01]  /*5db0*/  FMNMX.FTZ R134, R0, R5, !PT ;  /* 0x0000000500867209 */ /* 0x002fe20007810000 */
[----:B------:R-:W-:Y:S01]  /*5dc0*/  FFMA.FTZ R0, R37, c[0x0][0x2d0], -R2 ;  /* 0x0000b40025007a23 */ /* 0x000fe20000010802 */
[----:B--2---:R-:W-:Y:S01]  /*5dd0*/  F2FP.BF16.PACK_AB R19, R223, R217 ;  /* 0x000000d9df13723e */ /* 0x004fe200000010ff */
[----:B------:R-:W-:Y:S01]  /*5de0*/  FFMA.FTZ R4, R30, c[0x0][0x2d0], -R3 ;  /* 0x0000b4001e047a23 */ /* 0x000fe20000010803 */
[----:B------:R-:W-:-:S03]  /*5df0*/  FSETP.NEU.FTZ.AND P0, PT, R134, -INF , PT ;  /* 0xff8000008600780b */ /* 0x000fc60003f1d000 */
[----:B------:R1:W-:Y:S01]  /*5e00*/  MUFU.EX2 R213, R0 ;  /* 0x0000000000d57308 */ /* 0x0003e20000000800 */
[----:B------:R-:W-:Y:S01]  /*5e10*/  FFMA.FTZ R5, R51, c[0x0][0x2d0], -R2 ;  /* 0x0000b40033057a23 */ /* 0x000fe20000010802 */
[C---:B------:R-:W-:Y:S06]  /*5e20*/  HMMA.16816.F32.BF16 R96, R16.reuse, R56, RZ ;  /* 0x000000381060723c */ /* 0x040fec00000418ff */
[----:B------:R2:W-:Y:S02]  /*5e30*/  MUFU.EX2 R225, R4 ;  /* 0x0000000400e17308 */ /* 0x0005e40000000800 */
[----:B------:R-:W-:Y:S01]  /*5e40*/  HMMA.16816.F32.BF16 R92, R16, R64, RZ ;  /* 0x00000040105c723c */ /* 0x000fe200000418ff */
[----:B-1----:R-:W-:-:S05]  /*5e50*/  FMUL.FTZ R0, R134, c[0x0][0x2d0] ;  /* 0x0000b40086007a20 */ /* 0x002fca0000410000 */
[----:B------:R-:W-:Y:S02]  /*5e60*/  MUFU.EX2 R215, R5 ;  /* 0x0000000500d77308 */ /* 0x000fe40000000800 */
[C---:B------:R-:W-:Y:S01]  /*5e70*/  HMMA.16816.F32.BF16 R88, R16.reuse, R60, RZ ;  /* 0x0000003c1058723c */ /* 0x040fe200000418ff */
[----:B------:R-:W-:Y:S01]  /*5e80*/  FSEL R0, R0, RZ, P0 ;  /* 0x000000ff00007208 */ /* 0x000fe20000000000 */
[--C-:B--2---:R-:W-:Y:S02]  /*5e90*/  FFMA.FTZ R4, R31, c[0x0][0x2d0], -R3.reuse ;  /* 0x0000b4001f047a23 */ /* 0x104fe40000010803 */
[----:B------:R-:W1:Y:S02]  /*5ea0*/  LDSM.16.MT88.4 R28, [R181+0x1000] ;  /* 0x00100000b51c783b */ /* 0x000e640000004200 */
[----:B------:R2:W-:Y:S02]  /*5eb0*/  MUFU.EX2 R227, R4 ;  /* 0x0000000400e37308 */ /* 0x0005e40000000800 */
[C---:B------:R-:W-:Y:S08]  /*5ec0*/  HMMA.16816.F32.BF16 R104, R16.reuse, R44, RZ ;  /* 0x0000002c1068723c */ /* 0x040ff000000418ff */
[----:B------:R-:W-:Y:S01]  /*5ed0*/  HMMA.16816.F32.BF16 R100, R16, R40, RZ ;  /* 0x000000281064723c */ /* 0x000fe200000418ff */
[----:B--2---:R-:W-:-:S04]  /*5ee0*/  FFMA.FTZ R4, R33, c[0x0][0x2d0], -R3 ;  /* 0x0000b40021047a23 */ /* 0x004fc80000010803 */
[----:B------:R2:W-:Y:S02]  /*5ef0*/  MUFU.EX2 R226, R4 ;  /* 0x0000000400e27308 */ /* 0x0005e40000000800 */
[----:B--2---:R-:W-:-:S06]  /*5f00*/  FFMA.FTZ R4, R35, c[0x0][0x2d0], -R3 ;  /* 0x0000b40023047a23 */ /* 0x004fcc0000010803 */
[----:B------:R2:W3:Y:S02]  /*5f10*/  MUFU.EX2 R228, R4 ;  /* 0x0000000400e47308 */ /* 0x0004e40000000800 */
[----:B--2---:R-:W-:Y:S01]  /*5f20*/  FFMA.FTZ R4, R32, c[0x0][0x2d0], -R2 ;  /* 0x0000b40020047a23 */ /* 0x004fe20000010802 */
[----:B---3--:R-:W-:-:S05]  /*5f30*/  F2FP.BF16.PACK_AB R11, R228, R226 ;  /* 0x000000e2e40b723e */ /* 0x008fca00000010ff */
[----:B------:R2:W-:Y:S02]  /*5f40*/  MUFU.EX2 R210, R4 ;  /* 0x0000000400d27308 */ /* 0x0005e40000000800 */
[--C-:B--2---:R-:W-:Y:S02]  /*5f50*/  FFMA.FTZ R4, R34, c[0x0][0x2d0], -R2.reuse ;  /* 0x0000b40022047a23 */ /* 0x104fe40000010802 */
[----:B------:R-:W2:Y:S04]  /*5f60*/  LDSM.16.MT88.4 R32, [R182+0x400] ;  /* 0x00040000b620783b */ /* 0x000ea80000004200 */
[----:B------:R3:W4:Y:S02]  /*5f70*/  MUFU.EX2 R208, R4 ;  /* 0x0000000400d07308 */ /* 0x0007240000000800 */
[----:B---3--:R-:W-:Y:S01]  /*5f80*/  FFMA.FTZ R4, R36, c[0x0][0x2d0], -R2 ;  /* 0x0000b40024047a23 */ /* 0x008fe20000010802 */
[----:B----4-:R-:W-:-:S05]  /*5f90*/  F2FP.BF16.PACK_AB R12, R208, R210 ;  /* 0x000000d2d00c723e */ /* 0x010fca00000010ff */
[----:B------:R3:W4:Y:S02]  /*5fa0*/  MUFU.EX2 R209, R4 ;  /* 0x0000000400d17308 */ /* 0x0007240000000800 */
[----:B---3--:R-:W-:-:S06]  /*5fb0*/  FFMA.FTZ R4, R38, c[0x0][0x2d0], -R2 ;  /* 0x0000b40026047a23 */ /* 0x008fcc0000010802 */
[----:B------:R3:W-:Y:S02]  /*5fc0*/  MUFU.EX2 R214, R4 ;  /* 0x0000000400d67308 */ /* 0x0007e40000000800 */
[----:B---3--:R-:W-:Y:S01]  /*5fd0*/  FFMA.FTZ R4, R8, c[0x0][0x2d0], -R0 ;  /* 0x0000b40008047a23 */ /* 0x008fe20000010800 */
[----:B------:R-:W-:-:S05]  /*5fe0*/  F2FP.BF16.PACK_AB R8, R232, R233 ;  /* 0x000000e9e808723e */ /* 0x000fca00000010ff */
[----:B------:R3:W-:Y:S02]  /*5ff0*/  MUFU.EX2 R23, R4 ;  /* 0x0000000400177308 */ /* 0x0007e40000000800 */
[----:B---3--:R-:W-:Y:S01]  /*6000*/  FFMA.FTZ R4, R9, c[0x0][0x2d0], -R0 ;  /* 0x0000b40009047a23 */ /* 0x008fe20000010800 */
[----:B------:R-:W-:-:S05]  /*6010*/  F2FP.BF16.PACK_AB R9, R227, R225 ;  /* 0x000000e1e309723e */ /* 0x000fca00000010ff */
[----:B------:R3:W5:Y:S02]  /*6020*/  MUFU.EX2 R22, R4 ;  /* 0x0000000400167308 */ /* 0x0007640000000800 */
[----:B---3--:R-:W-:Y:S01]  /*6030*/  FFMA.FTZ R4, R14, c[0x0][0x2d0], -R0 ;  /* 0x0000b4000e047a23 */ /* 0x008fe20000010800 */
[----:B----4-:R-:W-:Y:S02]  /*6040*/  F2FP.BF16.PACK_AB R14, R213, R209 ;  /* 0x000000d1d50e723e */ /* 0x010fe400000010ff */
[----:B-----5:R-:W-:-:S03]  /*6050*/  F2FP.BF16.PACK_AB R13, R22, R23 ;  /* 0x00000017160d723e */ /* 0x020fc600000010ff */
[----:B------:R3:W-:Y:S02]  /*6060*/  MUFU.EX2 R207, R4 ;  /* 0x0000000400cf7308 */ /* 0x0007e40000000800 */
[----:B---3--:R-:W-:Y:S01]  /*6070*/  FFMA.FTZ R4, R10, c[0x0][0x2d0], -R0 ;  /* 0x0000b4000a047a23 */ /* 0x008fe20000010800 */
[----:B------:R-:W-:-:S05]  /*6080*/  F2FP.BF16.PACK_AB R10, R241, R239 ;  /* 0x000000eff10a723e */ /* 0x000fca00000010ff */
[----:B------:R3:W4:Y:S02]  /*6090*/  MUFU.EX2 R140, R4 ;  /* 0x00000004008c7308 */ /* 0x0007240000000800 */
[C---:B-1----:R-:W-:Y:S08]  /*60a0*/  HMMA.16816.F32.BF16 R164, R8.reuse, R28, R96 ;  /* 0x0000001c08a4723c */ /* 0x042ff00000041860 */
[C---:B------:R-:W-:Y:S01]  /*60b0*/  HMMA.16816.F32.BF16 R104, R8.reuse, R52, R104 ;  /* 0x000000340868723c */ /* 0x040fe20000041868 */
[--C-:B---3--:R-:W-:Y:S01]  /*60c0*/  FFMA.FTZ R4, R39, c[0x0][0x2d0], -R2.reuse ;  /* 0x0000b40027047a23 */ /* 0x108fe20000010802 */
[----:B----4-:R-:W-:Y:S01]  /*60d0*/  F2FP.BF16.PACK_AB R15, R140, R207 ;  /* 0x000000cf8c0f723e */ /* 0x010fe200000010ff */
[----:B------:R-:W1:Y:S02]  /*60e0*/  LDSM.16.MT88.4 R36, [R182+0x1000] ;  /* 0x00100000b624783b */ /* 0x000e640000004200 */
[----:B------:R3:W-:Y:S03]  /*60f0*/  MUFU.EX2 R211, R4 ;  /* 0x0000000400d37308 */ /* 0x0007e60000000800 */
[----:B--2---:R-:W-:Y:S08]  /*6100*/  HMMA.16816.F32.BF16 R100, R8, R32, R100 ;  /* 0x000000200864723c */ /* 0x004ff00000041864 */
[----:B------:R-:W-:Y:S01]  /*6110*/  HMMA.16816.F32.BF16 R84, R12, R44, RZ ;  /* 0x0000002c0c54723c */ /* 0x000fe200000418ff */
[----:B---3--:R-:W-:-:S07]  /*6120*/  FFMA.FTZ R4, R48, c[0x0][0x2d0], -R2 ;  /* 0x0000b40030047a23 */ /* 0x008fce0000010802 */
[C---:B------:R-:W-:Y:S01]  /*6130*/  HMMA.16816.F32.BF16 R80, R12.reuse, R40, RZ ;  /* 0x000000280c50723c */ /* 0x040fe200000418ff */
[----:B------:R2:W3:Y:S07]  /*6140*/  MUFU.EX2 R212, R4 ;  /* 0x0000000400d47308 */ /* 0x0004ee0000000800 */
[C---:B------:R-:W-:Y:S08]  /*6150*/  HMMA.16816.F32.BF16 R76, R12.reuse, R56, RZ ;  /* 0x000000380c4c723c */ /* 0x040ff000000418ff */
[----:B------:R-:W-:Y:S01]  /*6160*/  HMMA.16816.F32.BF16 R72, R12, R64, RZ ;  /* 0x000000400c48723c */ /* 0x000fe200000418ff */
[----:B--2---:R-:W-:Y:S01]  /*6170*/  FFMA.FTZ R4, R50, c[0x0][0x2d0], -R0 ;  /* 0x0000b40032047a23 */ /* 0x004fe20000010800 */
[----:B---3--:R-:W-:-:S03]  /*6180*/  F2FP.BF16.PACK_AB R6, R215, R212 ;  /* 0x000000d4d706723e */ /* 0x008fc600000010ff */
[----:B------:R2:W-:Y:S03]  /*6190*/  MUFU.EX2 R133, R4 ;  /* 0x0000000400857308 */ /* 0x0005e60000000800 */
[----:B-1----:R-:W-:Y:S08]  /*61a0*/  HMMA.16816.F32.BF16 R176, R8, R36, R92 ;  /* 0x0000002408b0723c */ /* 0x002ff0000004185c */
[----:B------:R-:W-:Y:S01]  /*61b0*/  HMMA.16816.F32.BF16 R96, R12, R62, RZ ;  /* 0x0000003e0c60723c */ /* 0x000fe200000418ff */
[----:B--2---:R-:W-:-:S07]  /*61c0*/  FFMA.FTZ R4, R49, c[0x0][0x2d0], -R0 ;  /* 0x0000b40031047a23 */ /* 0x004fce0000010800 */
[----:B------:R-:W-:Y:S01]  /*61d0*/  HMMA.16816.F32.BF16 R92, R12, R26, RZ ;  /* 0x0000001a0c5c723c */ /* 0x000fe200000418ff */
[----:B------:R-:W1:Y:S01]  /*61e0*/  LDSM.16.MT88.4 R48, [R181+0x1c00] ;  /* 0x001c0000b530783b */ /* 0x000e620000004200 */
[----:B------:R2:W3:Y:S02]  /*61f0*/  MUFU.EX2 R132, R4 ;  /* 0x0000000400847308 */ /* 0x0004e40000000800 */
[----:B--2---:R-:W-:Y:S01]  /*6200*/  FFMA.FTZ R4, R68, c[0x0][0x2d0], -R0 ;  /* 0x0000b40044047a23 */ /* 0x004fe20000010800 */
[----:B---3--:R-:W-:-:S05]  /*6210*/  F2FP.BF16.PACK_AB R5, R132, R133 ;  /* 0x000000858405723e */ /* 0x008fca00000010ff */
[----:B------:R2:W-:Y:S02]  /*6220*/  MUFU.EX2 R139, R4 ;  /* 0x00000004008b7308 */ /* 0x0005e40000000800 */
[----:B--2---:R-:W-:Y:S02]  /*6230*/  FFMA.FTZ R4, R69, c[0x0][0x2d0], -R0 ;  /* 0x0000b40045047a23 */ /* 0x004fe40000010800 */
[----:B------:R-:W-:Y:S04]  /*6240*/  HMMA.16816.F32.BF16 R68, R12, R60, RZ ;  /* 0x0000003c0c44723c */ /* 0x000fe800000418ff */
[----:B------:R2:W3:Y:S04]  /*6250*/  MUFU.EX2 R135, R4 ;  /* 0x0000000400877308 */ /* 0x0004e80000000800 */
[----:B-1----:R-:W-:Y:S08]  /*6260*/  HMMA.16816.F32.BF16 R172, R8, R48, R88 ;  /* 0x0000003008ac723c */ /* 0x002ff00000041858 */
[----:B------:R-:W-:Y:S01]  /*6270*/  HMMA.16816.F32.BF16 R88, R12, R66, RZ ;  /* 0x000000420c58723c */ /* 0x000fe200000418ff */
[----:B--2---:R-:W-:-:S02]  /*6280*/  F2FP.BF16.PACK_AB R4, R211, R214 ;  /* 0x000000d6d304723e */ /* 0x004fc400000010ff */
[----:B---3--:R-:W-:-:S05]  /*6290*/  F2FP.BF16.PACK_AB R7, R135, R139 ;  /* 0x0000008b8707723e */ /* 0x008fca00000010ff */
[----:B------:R-:W-:Y:S08]  /*62a0*/  HMMA.16816.F32.BF16 R64, R16, R66, RZ ;  /* 0x000000421040723c */ /* 0x000ff000000418ff */
[C---:B------:R-:W-:Y:S08]  /*62b0*/  HMMA.16816.F32.BF16 R148, R4.reuse, R52, R84 ;  /* 0x000000340494723c */ /* 0x040ff00000041854 */
[C---:B------:R-:W-:Y:S08]  /*62c0*/  HMMA.16816.F32.BF16 R120, R4.reuse, R32, R80 ;  /* 0x000000200478723c */ /* 0x040ff00000041850 */
[C---:B------:R-:W-:Y:S08]  /*62d0*/  HMMA.16816.F32.BF16 R160, R4.reuse, R28, R76 ;  /* 0x0000001c04a0723c */ /* 0x040ff0000004184c */
[----:B------:R-:W-:Y:S08]  /*62e0*/  HMMA.16816.F32.BF16 R200, R4, R36, R72 ;  /* 0x0000002404c8723c */ /* 0x000ff00000041848 */
[C---:B------:R-:W-:Y:S08]  /*62f0*/  HMMA.16816.F32.BF16 R72, R12.reuse, R24, RZ ;  /* 0x000000180c48723c */ /* 0x040ff000000418ff */
[C---:B------:R-:W-:Y:S08]  /*6300*/  HMMA.16816.F32.BF16 R76, R12.reuse, R46, RZ ;  /* 0x0000002e0c4c723c */ /* 0x040ff000000418ff */
[C---:B------:R-:W-:Y:S08]  /*6310*/  HMMA.16816.F32.BF16 R80, R12.reuse, R42, RZ ;  /* 0x0000002a0c50723c */ /* 0x040ff000000418ff */
[----:B------:R-:W-:Y:S01]  /*6320*/  HMMA.16816.F32.BF16 R84, R12, R58, RZ ;  /* 0x0000003a0c54723c */ /* 0x000fe200000418ff */
[----:B------:R-:W1:Y:S07]  /*6330*/  LDSM.16.MT88.4 R12, [R182+0x1c00] ;  /* 0x001c0000b60c783b */ /* 0x000e6e0000004200 */
[----:B------:R-:W-:Y:S08]  /*6340*/  HMMA.16816.F32.BF16 R196, R4, R48, R68 ;  /* 0x0000003004c4723c */ /* 0x000ff00000041844 */
[C---:B------:R-:W-:Y:S08]  /*6350*/  HMMA.16816.F32.BF16 R68, R16.reuse, R46, RZ ;  /* 0x0000002e1044723c */ /* 0x040ff000000418ff */
[C---:B------:R-:W-:Y:S08]  /*6360*/  HMMA.16816.F32.BF16 R44, R16.reuse, R42, RZ ;  /* 0x0000002a102c723c */ /* 0x040ff000000418ff */
[C---:B------:R-:W-:Y:S08]  /*6370*/  HMMA.16816.F32.BF16 R56, R16.reuse, R58, RZ ;  /* 0x0000003a1038723c */ /* 0x040ff000000418ff */
[C---:B------:R-:W-:Y:S08]  /*6380*/  HMMA.16816.F32.BF16 R60, R16.reuse, R62, RZ ;  /* 0x0000003e103c723c */ /* 0x040ff000000418ff */
[C---:B------:R-:W-:Y:S08]  /*6390*/  HMMA.16816.F32.BF16 R40, R16.reuse, R24, RZ ;  /* 0x000000181028723c */ /* 0x040ff000000418ff */
[----:B------:R-:W-:Y:S08]  /*63a0*/  HMMA.16816.F32.BF16 R16, R16, R26, RZ ;  /* 0x0000001a1010723c */ /* 0x000ff000000418ff */
[C---:B------:R-:W-:Y:S08]  /*63b0*/  HMMA.16816.F32.BF16 R68, R8.reuse, R54, R68 ;  /* 0x000000360844723c */ /* 0x040ff00000041844 */
[C---:B-1----:R-:W-:Y:S08]  /*63c0*/  HMMA.16816.F32.BF16 R128, R8.reuse, R12, R40 ;  /* 0x0000000c0880723c */ /* 0x042ff00000041828 */
[C---:B------:R-:W-:Y:S08]  /*63d0*/  HMMA.16816.F32.BF16 R44, R8.reuse, R34, R44 ;  /* 0x00000022082c723c */ /* 0x040ff0000004182c */
[C---:B------:R-:W-:Y:S08]  /*63e0*/  HMMA.16816.F32.BF16 R56, R8.reuse, R30, R56 ;  /* 0x0000001e0838723c */ /* 0x040ff00000041838 */
[C---:B------:R-:W-:Y:S08]  /*63f0*/  HMMA.16816.F32.BF16 R64, R8.reuse, R38, R64 ;  /* 0x000000260840723c */ /* 0x040ff00000041840 */
[C---:B------:R-:W-:Y:S01]  /*6400*/  HMMA.16816.F32.BF16 R40, R8.reuse, R50, R60 ;  /* 0x000000320828723c */ /* 0x040fe2000004183c */
[----:B------:R-:W-:Y:S07]  /*6410*/  LDSM.16.MT88.4 R60, [R182+0x1400] ;  /* 0x00140000b63c783b */ /* 0x000fee0000004200 */
[----:B------:R-:W-:Y:S07]  /*6420*/  HMMA.16816.F32.BF16 R24, R8, R14, R16 ;  /* 0x0000000e0818723c */ /* 0x000fee0000041810 */
[----:B------:R-:W-:Y:S01]  /*6430*/  FFMA.FTZ R8, R126, c[0x0][0x2d0], -R20 ;  /* 0x0000b4007e087a23 */ /* 0x000fe20000010814 */
[----:B------:R-:W-:Y:S01]  /*6440*/  HMMA.16816.F32.BF16 R88, R4, R38, R88 ;  /* 0x000000260458723c */ /* 0x000fe20000041858 */
[----:B------:R-:W-:-:S02]  /*6450*/  FADD.FTZ R11, R234, R231 ;  /* 0x000000e7ea0b7221 */ /* 0x000fc40000010000 */
[----:B------:R1:W-:Y:S02]  /*6460*/  MUFU.EX2 R143, R8 ;  /* 0x00000008008f7308 */ /* 0x0003e40000000800 */
[----:B------:R-:W-:-:S03]  /*6470*/  FADD.FTZ R11, R230, R11 ;  /* 0x0000000be60b7221 */ /* 0x000fc60000010000 */
[----:B------:R-:W-:Y:S01]  /*6480*/  HMMA.16816.F32.BF16 R168, R4, R12, R72 ;  /* 0x0000000c04a8723c */ /* 0x000fe20000041848 */
[----:B------:R-:W-:-:S04]  /*6490*/  FADD.FTZ R11, R229, R11 ;  /* 0x0000000be50b7221 */ /* 0x000fc80000010000 */
[----:B------:R-:W-:Y:S02]  /*64a0*/  FADD.FTZ R11, R233, R11 ;  /* 0x0000000be90b7221 */ /* 0x000fe40000010000 */
[----:B------:R-:W-:Y:S01]  /*64b0*/  FADD.FTZ R13, R224, R216 ;  /* 0x000000d8e00d7221 */ /* 0x000fe20000010000 */
[C---:B------:R-:W-:Y:S01]  /*64c0*/  HMMA.16816.F32.BF16 R52, R4.reuse, R54, R76 ;  /* 0x000000360434723c */ /* 0x040fe2000004184c */
[----:B------:R-:W-:Y:S01]  /*64d0*/  LDSM.16.MT88.4 R76, [R181+0x2000] ;  /* 0x00200000b54c783b */ /* 0x000fe20000004200 */
[----:B------:R-:W-:Y:S02]  /*64e0*/  FADD.FTZ R12, R210, R208 ;  /* 0x000000d0d20c7221 */ /* 0x000fe40000010000 */
[----:B-1----:R-:W-:Y:S02]  /*64f0*/  FFMA.FTZ R8, R125, c[0x0][0x2d0], -R20 ;  /* 0x0000b4007d087a23 */ /* 0x002fe40000010814 */
[----:B------:R-:W-:Y:S02]  /*6500*/  FADD.FTZ R13, R217, R13 ;  /* 0x0000000dd90d7221 */ /* 0x000fe40000010000 */
[----:B------:R1:W2:Y:S01]  /*6510*/  MUFU.EX2 R205, R8 ;  /* 0x0000000800cd7308 */ /* 0x0002a20000000800 */
        /* <DEDUP_REMOVED lines=8> */
[----:B-1----:R-:W-:-:S03]  /*65a0*/  FFMA.FTZ R8, R124, c[0x0][0x2d0], -R20 ;  /* 0x0000b4007c087a23 */ /* 0x002fc60000010814 */
[C---:B------:R-:W-:Y:S01]  /*65b0*/  HMMA.16816.F32.BF16 R48, R4.reuse, R50, R96 ;  /* 0x000000320430723c */ /* 0x040fe20000041860 */
[----:B------:R-:W-:Y:S01]  /*65c0*/  LDSM.16.MT88.4 R124, [R181+0x1400] ;  /* 0x00140000b57c783b */ /* 0x000fe20000004200 */
[----:B------:R1:W-:Y:S05]  /*65d0*/  MUFU.EX2 R206, R8 ;  /* 0x0000000800ce7308 */ /* 0x0003ea0000000800 */
[----:B--2---:R-:W-:Y:S01]  /*65e0*/  F2FP.BF16.PACK_AB R96, R205, R143 ;  /* 0x0000008fcd60723e */ /* 0x004fe200000010ff */
[----:B------:R-:W-:Y:S01]  /*65f0*/  HMMA.16816.F32.BF16 R16, R4, R14, R92 ;  /* 0x0000000e0410723c */ /* 0x000fe2000004185c */
[----:B------:R-:W2:Y:S01]  /*6600*/  LDSM.16.MT88.4 R4, [R182+0x2000] ;  /* 0x00200000b604783b */ /* 0x000ea20000004200 */
[----:B-1----:R-:W-:-:S04]  /*6610*/  FFMA.FTZ R8, R119, c[0x0][0x2d0], -R20 ;  /* 0x0000b40077087a23 */ /* 0x002fc80000010814 */
[----:B------:R1:W3:Y:S02]  /*6620*/  MUFU.EX2 R247, R8 ;  /* 0x0000000800f77308 */ /* 0x0002e40000000800 */
[----:B-1----:R-:W-:Y:S01]  /*6630*/  FFMA.FTZ R8, R118, c[0x0][0x2d0], -R3 ;  /* 0x0000b40076087a23 */ /* 0x002fe20000010803 */
[----:B---3--:R-:W-:-:S05]  /*6640*/  F2FP.BF16.PACK_AB R98, R247, R206 ;  /* 0x000000cef762723e */ /* 0x008fca00000010ff */
[----:B------:R1:W-:Y:S02]  /*6650*/  MUFU.EX2 R39, R8 ;  /* 0x0000000800277308 */ /* 0x0003e40000000800 */
[----:B-1----:R-:W-:-:S06]  /*6660*/  FFMA.FTZ R8, R117, c[0x0][0x2d0], -R3 ;  /* 0x0000b40075087a23 */ /* 0x002fcc0000010803 */
[----:B------:R1:W3:Y:S02]  /*6670*/  MUFU.EX2 R141, R8 ;  /* 0x00000008008d7308 */ /* 0x0002e40000000800 */
[--C-:B-1----:R-:W-:Y:S01]  /*6680*/  FFMA.FTZ R8, R116, c[0x0][0x2d0], -R3.reuse ;  /* 0x0000b40074087a23 */ /* 0x102fe20000010803 */
[----:B---3--:R-:W-:Y:S01]  /*6690*/  F2FP.BF16.PACK_AB R97, R141, R39 ;  /* 0x000000278d61723e */ /* 0x008fe200000010ff */
[----:B------:R-:W-:-:S04]  /*66a0*/  FFMA.FTZ R3, R115, c[0x0][0x2d0], -R3 ;  /* 0x0000b40073037a23 */ /* 0x000fc80000010803 */
[----:B------:R-:W-:Y:S08]  /*66b0*/  MUFU.EX2 R142, R8 ;  /* 0x00000008008e7308 */ /* 0x000ff00000000800 */
[----:B------:R1:W3:Y:S02]  /*66c0*/  MUFU.EX2 R246, R3 ;  /* 0x0000000300f67308 */ /* 0x0002e40000000800 */
[----:B-1----:R-:W-:Y:S01]  /*66d0*/  FFMA.FTZ R3, R114, c[0x0][0x2d0], -R2 ;  /* 0x0000b40072037a23 */ /* 0x002fe20000010802 */
[----:B---3--:R-:W-:-:S05]  /*66e0*/  F2FP.BF16.PACK_AB R99, R246, R142 ;  /* 0x0000008ef663723e */ /* 0x008fca00000010ff */
[----:B------:R1:W-:Y:S02]  /*66f0*/  MUFU.EX2 R20, R3 ;  /* 0x0000000300147308 */ /* 0x0003e40000000800 */
[C---:B------:R-:W-:Y:S08]  /*6700*/  HMMA.16816.F32.BF16 R144, R96.reuse, R152, R104 ;  /* 0x000000986090723c */ /* 0x040ff00000041868 */
[----:B------:R-:W-:Y:S01]  /*6710*/  HMMA.16816.F32.BF16 R156, R96, R154, R68 ;  /* 0x0000009a609c723c */ /* 0x000fe20000041844 */
[----:B-1----:R-:W-:-:S04]  /*6720*/  FFMA.FTZ R3, R113, c[0x0][0x2d0], -R2 ;  /* 0x0000b40071037a23 */ /* 0x002fc80000010802 */
[----:B------:R1:W3:Y:S03]  /*6730*/  MUFU.EX2 R36, R3 ;  /* 0x0000000300247308 */ /* 0x0002e60000000800 */
[C---:B--2---:R-:W-:Y:S08]  /*6740*/  HMMA.16816.F32.BF16 R84, R96.reuse, R4, R128 ;  /* 0x000000046054723c */ /* 0x044ff00000041880 */
[----:B------:R-:W-:Y:S01]  /*6750*/  HMMA.16816.F32.BF16 R128, R96, R126, R56 ;  /* 0x0000007e6080723c */ /* 0x000fe20000041838 */
[--C-:B-1----:R-:W-:Y:S01]  /*6760*/  FFMA.FTZ R3, R112, c[0x0][0x2d0], -R2.reuse ;  /* 0x0000b40070037a23 */ /* 0x102fe20000010802 */
[----:B---3--:R-:W-:Y:S01]  /*6770*/  F2FP.BF16.PACK_AB R92, R36, R20 ;  /* 0x00000014245c723e */ /* 0x008fe200000010ff */
[----:B------:R-:W-:-:S05]  /*6780*/  FFMA.FTZ R2, R111, c[0x0][0x2d0], -R2 ;  /* 0x0000b4006f027a23 */ /* 0x000fca0000010802 */
[C---:B------:R-:W-:Y:S01]  /*6790*/  HMMA.16816.F32.BF16 R64, R96.reuse, R62, R64 ;  /* 0x0000003e6040723c */ /* 0x040fe20000041840 */
[----:B------:R-:W-:Y:S07]  /*67a0*/  MUFU.EX2 R37, R3 ;  /* 0x0000000300257308 */ /* 0x000fee0000000800 */
[C---:B------:R-:W-:Y:S01]  /*67b0*/  HMMA.16816.F32.BF16 R116, R96.reuse, R124, R164 ;  /* 0x0000007c6074723c */ /* 0x040fe200000418a4 */
[----:B------:R1:W2:Y:S07]  /*67c0*/  MUFU.EX2 R38, R2 ;  /* 0x0000000200267308 */ /* 0x0002ae0000000800 */
[C---:B------:R-:W-:Y:S08]  /*67d0*/  HMMA.16816.F32.BF16 R68, R96.reuse, R76, R172 ;  /* 0x0000004c6044723c */ /* 0x040ff000000418ac */
[----:B------:R-:W-:Y:S01]  /*67e0*/  HMMA.16816.F32.BF16 R80, R96, R78, R40 ;  /* 0x0000004e6050723c */ /* 0x000fe20000041828 */
[----:B-1----:R-:W-:Y:S01]  /*67f0*/  FFMA.FTZ R2, R109, c[0x0][0x2d0], -R0 ;  /* 0x0000b4006d027a23 */ /* 0x002fe20000010800 */
[----:B--2---:R-:W-:-:S03]  /*6800*/  F2FP.BF16.PACK_AB R94, R38, R37 ;  /* 0x00000025265e723e */ /* 0x004fc600000010ff */
[----:B------:R1:W-:Y:S02]  /*6810*/  MUFU.EX2 R10, R2 ;  /* 0x00000002000a7308 */ /* 0x0003e40000000800 */
[----:B-1----:R-:W-:-:S06]  /*6820*/  FFMA.FTZ R2, R110, c[0x0][0x2d0], -R0 ;  /* 0x0000b4006e027a23 */ /* 0x002fcc0000010800 */
[----:B------:R1:W2:Y:S02]  /*6830*/  MUFU.EX2 R9, R2 ;  /* 0x0000000200097308 */ /* 0x0002a40000000800 */
[--C-:B-1----:R-:W-:Y:S01]  /*6840*/  FFMA.FTZ R2, R108, c[0x0][0x2d0], -R0.reuse ;  /* 0x0000b4006c027a23 */ /* 0x102fe20000010800 */
[----:B--2---:R-:W-:Y:S01]  /*6850*/  F2FP.BF16.PACK_AB R93, R9, R10 ;  /* 0x0000000a095d723e */ /* 0x004fe200000010ff */
[----:B------:R-:W1:Y:S01]  /*6860*/  LDSM.16.MT88.4 R108, [R182+0x800] ;  /* 0x00080000b66c783b */ /* 0x000e620000004200 */
[----:B------:R-:W-:-:S03]  /*6870*/  FFMA.FTZ R0, R21, c[0x0][0x2d0], -R0 ;  /* 0x0000b40015007a23 */ /* 0x000fc60000010800 */
[----:B------:R2:W-:Y:S08]  /*6880*/  MUFU.EX2 R3, R2 ;  /* 0x0000000200037308 */ /* 0x0005f00000000800 */
[----:B------:R3:W4:Y:S01]  /*6890*/  MUFU.EX2 R8, R0 ;  /* 0x0000000000087308 */ /* 0x0007220000000800 */
[----:B--2---:R-:W-:-:S04]  /*68a0*/  @P6 IMAD.HI.U32 R2, R244, c[0x0][0x2c8], RZ ;  /* 0x0000b200f4026a27 */ /* 0x004fc800078e00ff */
[----:B---3--:R-:W-:Y:S01]  /*68b0*/  IMAD.MOV.U32 R0, RZ, RZ, R244 ;  /* 0x000000ffff007224 */ /* 0x008fe200078e00f4 */
[----:B------:R-:W-:Y:S02]  /*68c0*/  @P6 SHF.R.U32.HI R0, RZ, c[0x0][0x2cc], R2 ;  /* 0x0000b300ff006a19 */ /* 0x000fe40000011602 */
[----:B----4-:R-:W-:Y:S02]  /*68d0*/  F2FP.BF16.PACK_AB R95, R8, R3 ;  /* 0x00000003085f723e */ /* 0x010fe400000010ff */
[----:B------:R-:W-:Y:S01]  /*68e0*/  ISETP.GE.AND P6, PT, R243, 0x1, PT ;  /* 0x00000001f300780c */ /* 0x000fe20003fc6270 */
[----:B------:R-:W-:Y:S02]  /*68f0*/  IMAD.IADD R2, R240, 0x1, R0 ;  /* 0x00000001f0027824 */ /* 0x000fe400078e0200 */
[----:B------:R-:W-:Y:S02]  /*6900*/  FADD.FTZ R0, R23, R22 ;  /* 0x0000001617007221 */ /* 0x000fe40000010000 */
[----:B------:R-:W-:Y:S02]  /*6910*/  HMMA.16816.F32.BF16 R148, R92, R152, R148 ;  /* 0x000000985c94723c */ /* 0x000fe40000041894 */
[----:B------:R-:W-:-:S04]  /*6920*/  FADD.FTZ R0, R207, R0 ;  /* 0x00000000cf007221 */ /* 0x000fc80000010000 */
[----:B------:R-:W-:Y:S02]  /*6930*/  FADD.FTZ R0, R140, R0 ;  /* 0x000000008c007221 */ /* 0x000fe40000010000 */
[----:B------:R-:W-:Y:S08]  /*6940*/  HMMA.16816.F32.BF16 R152, R92, R154, R52 ;  /* 0x0000009a5c98723c */ /* 0x000ff00000041834 */
[-C--:B------:R-:W-:Y:S08]  /*6950*/  HMMA.16816.F32.BF16 R52, R96, R60.reuse, R176 ;  /* 0x0000003c6034723c */ /* 0x080ff000000418b0 */
[C---:B------:R-:W-:Y:S08]  /*6960*/  HMMA.16816.F32.BF16 R56, R92.reuse, R60, R200 ;  /* 0x0000003c5c38723c */ /* 0x040ff000000418c8 */
[C---:B------:R-:W-:Y:S08]  /*6970*/  HMMA.16816.F32.BF16 R60, R92.reuse, R62, R88 ;  /* 0x0000003e5c3c723c */ /* 0x040ff00000041858 */
[C---:B------:R-:W-:Y:S07]  /*6980*/  HMMA.16816.F32.BF16 R88, R92.reuse, R4, R168 ;  /* 0x000000045c58723c */ /* 0x040fee00000418a8 */
[----:B------:R-:W-:Y:S01]  /*6990*/  FADD.FTZ R5, R133, R0 ;  /* 0x0000000085057221 */ /* 0x000fe20000010000 */
[----:B-1----:R-:W-:Y:S01]  /*69a0*/  HMMA.16816.F32.BF16 R104, R92, R108, R120 ;  /* 0x0000006c5c68723c */ /* 0x002fe20000041878 */
        /* <DEDUP_REMOVED lines=12> */
[----:B------:R-:W-:Y:S02]  /*6a70*/  FADD.FTZ R0, R10, R0 ;  /* 0x000000000a007221 */ /* 0x000fe40000010000 */
[----:B------:R-:W-:Y:S01]  /*6a80*/  FADD.FTZ R5, R205, R5 ;  /* 0x00000005cd057221 */ /* 0x000fe20000010000 */
[C---:B------:R-:W-:Y:S08]  /*6a90*/  HMMA.16816.F32.BF16 R120, R92.reuse, R124, R160 ;  /* 0x0000007c5c78723c */ /* 0x040ff000000418a0 */
[C---:B------:R-:W-:Y:S07]  /*6aa0*/  HMMA.16816.F32.BF16 R72, R92.reuse, R76, R196 ;  /* 0x0000004c5c48723c */ /* 0x040fee00000418c4 */
[----:B------:R-:W-:Y:S01]  /*6ab0*/  IADD3 R196, R204, -0x2, RZ ;  /* 0xfffffffeccc47810 */ /* 0x000fe20007ffe0ff */
[C---:B------:R-:W-:Y:S08]  /*6ac0*/  HMMA.16816.F32.BF16 R108, R92.reuse, R110, R32 ;  /* 0x0000006e5c6c723c */ /* 0x040ff00000041820 */
[C---:B------:R-:W-:Y:S08]  /*6ad0*/  HMMA.16816.F32.BF16 R124, R92.reuse, R126, R28 ;  /* 0x0000007e5c7c723c */ /* 0x040ff0000004181c */
[----:B------:R-:W-:Y:S08]  /*6ae0*/  HMMA.16816.F32.BF16 R76, R92, R78, R48 ;  /* 0x0000004e5c4c723c */ /* 0x000ff00000041830 */
[-C--:B------:R-:W-:Y:S08]  /*6af0*/  HMMA.16816.F32.BF16 R96, R96, R6.reuse, R24 ;  /* 0x000000066060723c */ /* 0x080ff00000041818 */
        /* <DEDUP_REMOVED lines=15> */
[----:B------:R-:W-:Y:S01]  /*6bf0*/  IADD3 R3, R2, c[0x0][0x328], RZ ;  /* 0x0000ca0002037a10 */ /* 0x000fe20007ffe0ff */
[----:B------:R-:W-:Y:S01]  /*6c00*/  FADD.FTZ R246, R246, R5 ;  /* 0x00000005f6f67221 */ /* 0x000fe20000010000 */
[----:B------:R1:W-:Y:S04]  /*6c10*/  STL [R1], R4 ;  /* 0x0000000401007387 */ /* 0x0003e80000100800 */
[----:B------:R1:W-:Y:S01]  /*6c20*/  STL [R1+0x4], R0 ;  /* 0x0000040001007387 */ /* 0x0003e20000100800 */
[----:B------:R-:W-:Y:S05]  /*6c30*/  @!P6 BRA `(.L_x_519) ;  /* 0x000001100000e947 */ /* 0x000fea0003800000 */
[C---:B------:R-:W-:Y:S01]  /*6c40*/  ISETP.GT.AND P0, PT, R2.reuse, RZ, PT ;  /* 0x000000ff0200720c */ /* 0x040fe20003f04270 */
[----:B------:R-:W-:Y:S01]  /*6c50*/  BSSY B0, `(.L_x_520) ;  /* 0x000000d000007945 */ /* 0x000fe20003800000 */
[----:B-1----:R-:W-:Y:S01]  /*6c60*/  IADD3 R0, R2, -0x1, RZ ;  /* 0xffffffff02007810 */ /* 0x002fe20007ffe0ff */
[----:B------:R-:W-:-:S10]  /*6c70*/  IMAD.MOV.U32 R4, RZ, RZ, c[0x0][0x32c] ;  /* 0x0000cb00ff047624 */ /* 0x000fd400078e00ff */
[----:B------:R-:W-:Y:S05]  /*6c80*/  @P0 BRA `(.L_x_521) ;  /* 0x0000006000000947 */ /* 0x000fea0003800000 */
[----:B------:R-:W-:Y:S01]  /*6c90*/  ISETP.NE.AND P0, PT, R4, 0x1, PT ;  /* 0x000000010400780c */ /* 0x000fe20003f05270 */
[----:B------:R-:W-:-:S12]  /*6ca0*/  IMAD.MOV R0, RZ, RZ, -R2 ;  /* 0x000000ffff007224 */ /* 0x000fd800078e0a02 */
[----:B------:R-:W-:-:S05]  /*6cb0*/  @P0 IMAD.HI.U32 R2, R0, c[0x0][0x330], RZ ;  /* 0x0000cc0000020a27 */ /* 0x000fca00078e00ff */
[----:B------:R-:W-:-:S04]  /*6cc0*/  @P0 SHF.R.U32.HI R0, RZ, c[0x0][0x334], R2 ;  /* 0x0000cd00ff000a19 */ /* 0x000fc80000011602 */
[----:B------:R-:W-:Y:S01]  /*6cd0*/  LOP3.LUT R0, RZ, R0, RZ, 0x33, !PT ;  /* 0x00000000ff007212 */ /* 0x000fe200078e33ff */
[----:B------:R-:W-:Y:S05]  /*6ce0*/  BRA `(.L_x_522) ;  /* 0x0000003000007947 */ /* 0x000fea0003800000 */
.L_x_521:
[----:B------:R-:W-:-:S13]  /*6cf0*/  ISETP.NE.AND P0, PT, R4, 0x1, PT ;  /* 0x000000010400780c */ /* 0x000fda0003f05270 */
[----:B------:R-:W-:-:S05]  /*6d00*/  @P0 IMAD.HI.U32 R2, R0, c[0x0][0x330], RZ ;  /* 0x0000cc0000020a27 */ /* 0x000fca00078e00ff */
[----:B------:R-:W-:Y:S02]  /*6d10*/  @P0 SHF.R.U32.HI R0, RZ, c[0x0][0x334], R2 ;  /* 0x0000cd00ff000a19 */ /* 0x000fe40000011602 */
.L_x_522:
[----:B------:R-:W-:Y:S05]  /*6d20*/  BSYNC B0 ;  /* 0x0000000000007941 */ /* 0x000fea0003800000 */
.L_x_520:
[----:B------:R-:W-:-:S05]  /*6d30*/  IMAD R0, R0, R4, c[0x0][0x32c] ;  /* 0x0000cb0000007624 */ /* 0x000fca00078e0204 */
[----:B------:R-:W-:-:S05]  /*6d40*/  IMNMX R3, R3, R0, PT ;  /* 0x0000000003037217 */ /* 0x000fca0003800200 */
.L_x_519:
[----:B------:R-:W-:-:S05]  /*6d50*/  IMAD.HI R3, R3, 0x2aaaaaab, RZ ;  /* 0x2aaaaaab03037827 */ /* 0x000fca00078e02ff */
[----:B-1----:R-:W-:-:S04]  /*6d60*/  SHF.R.U32.HI R0, RZ, 0x1f, R3 ;  /* 0x0000001fff007819 */ /* 0x002fc80000011603 */
[----:B------:R-:W-:-:S04]  /*6d70*/  LEA.HI.SX32 R3, R3, R0, 0x1d ;  /* 0x0000000003037211 */ /* 0x000fc800078feaff */
[----:B------:R-:W-:-:S04]  /*6d80*/  IMNMX R2, R242, R3, !PT ;  /* 0x00000003f2027217 */ /* 0x000fc80007800200 */
[----:B------:R-:W-:Y:S01]  /*6d90*/  ISETP.GE.AND P0, PT, R196, R2, PT ;  /* 0x00000002c400720c */ /* 0x000fe20003f06270 */
[----:B------:R1:W-:-:S12]  /*6da0*/  STL [R1+0xc], R2 ;  /* 0x00000c0201007387 */ /* 0x0003d80000100800 */
[----:B------:R-:W-:Y:S05]  /*6db0*/  @!P0 BRA `(.L_x_523) ;  /* 0x00003c7000008947 */ /* 0x000fea0003800000 */
[----:B------:R-:W-:Y:S01]  /*6dc0*/  IMAD.MOV.U32 R133, RZ, RZ, R137 ;  /* 0x000000ffff857224 */ /* 0x000fe200078e0089 */
[----:B------:R-:W-:Y:S01]  /*6dd0*/  MOV R139, R134 ;  /* 0x00000086008b7202 */ /* 0x000fe20000000f00 */
[----:B------:R-:W-:Y:S01]  /*6de0*/  IMAD.MOV.U32 R132, RZ, RZ, R138 ;  /* 0x000000ffff847224 */ /* 0x000fe200078e008a */
[----:B------:R-:W-:Y:S02]  /*6df0*/  MOV R135, R136 ;  /* 0x0000008800877202 */ /* 0x000fe40000000f00 */
.L_x_544:
[----:B------:R-:W2:Y:S01]  /*6e00*/  LDL R136, [R1+0x8] ;  /* 0x0000080001887983 */ /* 0x000ea20000100800 */
[----:B------:R-:W-:Y:S04]  /*6e10*/  DEPBAR.LE SB0, 0x0 ;  /* 0x000080000000791a */ /* 0x000fe80000000000 */
[----:B------:R-:W3:Y:S01]  /*6e20*/  S2R R134, SR_TID.X ;  /* 0x0000000000867919 */ /* 0x000ee20000002100 */
[----:B------:R-:W-:Y:S01]  /*6e30*/  WARPSYNC 0xffffffff ;  /* 0xffffffff00007948 */ /* 0x000fe20003800000 */
[----:B------:R-:W-:Y:S02]  /*6e40*/  BSSY B0, `(.L_x_524) ;  /* 0x0000030000007945 */ /* 0x000fe40003800000 */
[----:B------:R-:W-:Y:S01]  /*6e50*/  BAR.SYNC.DEFER_BLOCKING 0x0 ;  /* 0x0000000000007b1d */ /* 0x000fe20000010000 */
[C---:B------:R-:W-:Y:S02]  /*6e60*/  LOP3.LUT P5, RZ, R194.reuse, 0x100, RZ, 0xc0, !PT ;  /* 0x00000100c2ff7812 */ /* 0x040fe400078ac0ff */
[C---:B------:R-:W-:Y:S02]  /*6e70*/  LOP3.LUT P4, RZ, R194.reuse, 0x80, RZ, 0xc0, !PT ;  /* 0x00000080c2ff7812 */ /* 0x040fe4000788c0ff */
[----:B------:R-:W-:Y:S01]  /*6e80*/  LOP3.LUT P3, RZ, R194, 0x40, RZ, 0xc0, !PT ;  /* 0x00000040c2ff7812 */ /* 0x000fe2000786c0ff */
[----:B------:R4:W1:Y:S04]  /*6e90*/  LDSM.16.M88.4 R48, [R183] ;  /* 0x00000000b730783b */ /* 0x0008680000000200 */
[----:B------:R4:W1:Y:S04]  /*6ea0*/  LDSM.16.M88.4 R44, [R183+0x1000] ;  /* 0x00100000b72c783b */ /* 0x0008680000000200 */
[----:B------:R4:W1:Y:S04]  /*6eb0*/  LDSM.16.M88.4 R16, [R180] ;  /* 0x00000000b410783b */ /* 0x0008680000000200 */
[----:B------:R4:W1:Y:S04]  /*6ec0*/  LDSM.16.M88.4 R32, [R180+0x400] ;  /* 0x00040000b420783b */ /* 0x0008680000000200 */
[----:B------:R4:W1:Y:S04]  /*6ed0*/  LDSM.16.M88.4 R140, [R180+0x800] ;  /* 0x00080000b48c783b */ /* 0x0008680000000200 */
[----:B------:R4:W1:Y:S04]  /*6ee0*/  LDSM.16.M88.4 R160, [R184] ;  /* 0x00000000b8a0783b */ /* 0x0008680000000200 */
[----:B------:R4:W1:Y:S04]  /*6ef0*/  LDSM.16.M88.4 R168, [R184+0x1000] ;  /* 0x00100000b8a8783b */ /* 0x0008680000000200 */
[----:B------:R4:W1:Y:S04]  /*6f00*/  LDSM.16.M88.4 R164, [R185] ;  /* 0x00000000b9a4783b */ /* 0x0008680000000200 */
[----:B------:R4:W1:Y:S04]  /*6f10*/  LDSM.16.M88.4 R172, [R193] ;  /* 0x00000000c1ac783b */ /* 0x0008680000000200 */
[----:B------:R4:W1:Y:S01]  /*6f20*/  LDSM.16.M88.4 R176, [R192] ;  /* 0x00000000c0b0783b */ /* 0x0008620000000200 */
[----:B--2---:R-:W-:Y:S11]  /*6f30*/  ISETP.GT.AND P0, PT, R136, R196, PT ;  /* 0x000000c48800720c */ /* 0x004ff60003f04270 */
[----:B------:R-:W-:Y:S02]  /*6f40*/  @!UPT UIADD3 URZ, URZ, URZ, URZ ;  /* 0x0000003f3f3ff290 */ /* 0x000fe4000fffe03f */
[----:B------:R-:W-:-:S05]  /*6f50*/  @P0 BRA `(.L_x_525) ;  /* 0x000001e000000947 */ /* 0x000fca0003800000 */
[----:B-1-34-:R-:W-:Y:S01]  /*6f60*/  SHF.R.S32.HI R0, RZ, 0x1f, R196 ;  /* 0x0000001fff007819 */ /* 0x01afe200000114c4 */
[----:B------:R-:W-:Y:S01]  /*6f70*/  IMAD.WIDE.U32 R2, R196, c[0x0][0x208], RZ ;  /* 0x00008200c4027a25 */ /* 0x000fe200078e00ff */
[----:B------:R-:W-:Y:S03]  /*6f80*/  ISETP.GT.AND P1, PT, R134, 0x3f, PT ;  /* 0x0000003f8600780c */ /* 0x000fe60003f24270 */
[----:B------:R-:W-:Y:S04]  /*6f90*/  IMAD R0, R0, c[0x0][0x208], RZ ;  /* 0x0000820000007a24 */ /* 0x000fe800078e02ff */
[----:B------:R-:W-:Y:S04]  /*6fa0*/  IMAD R0, R196, c[0x0][0x20c], R0 ;  /* 0x00008300c4007a24 */ /* 0x000fe800078e0200 */
[----:B------:R-:W-:Y:S02]  /*6fb0*/  IMAD.IADD R0, R3, 0x1, R0 ;  /* 0x0000000103007824 */ /* 0x000fe400078e0200 */
[----:B------:R-:W-:Y:S02]  /*6fc0*/  @!P1 IMAD.MOV.U32 R4, RZ, RZ, c[0x0][0x208] ;  /* 0x00008200ff049624 */ /* 0x000fe400078e00ff */
[----:B------:R-:W-:Y:S04]  /*6fd0*/  IMAD.WIDE.U32 R2, R2, 0x30, RZ ;  /* 0x0000003002027825 */ /* 0x000fe800078e00ff */
[----:B------:R-:W-:Y:S01]  /*6fe0*/  IMAD R0, R0, 0x30, RZ ;  /* 0x0000003000007824 */ /* 0x000fe200078e02ff */
[C---:B------:R-:W-:Y:S01]  /*6ff0*/  @!P1 LEA R6, P0, R4.reuse, R2, 0x5 ;  /* 0x0000000204069211 */ /* 0x040fe200078028ff */
[----:B------:R-:W-:Y:S03]  /*7000*/  @!P1 IMAD.MOV.U32 R5, RZ, RZ, c[0x0][0x20c] ;  /* 0x00008300ff059624 */ /* 0x000fe600078e00ff */
[----:B------:R-:W-:Y:S04]  /*7010*/  IADD3 R0, R3, R0, RZ ;  /* 0x0000000003007210 */ /* 0x000fe80007ffe0ff */
[----:B------:R-:W-:Y:S02]  /*7020*/  @!P1 LEA.HI.X R3, R4, R0, R5, 0x5, P0 ;  /* 0x0000000004039211 */ /* 0x000fe400000f2c05 */
[----:B------:R-:W-:Y:S05]  /*7030*/  IADD3 R2, P0, R220, R2, RZ ;  /* 0x00000002dc027210 */ /* 0x000fea0007f1e0ff */
[----:B------:R-:W-:Y:S01]  /*7040*/  IMAD.X R0, R0, 0x1, R222, P0 ;  /* 0x0000000100007824 */ /* 0x000fe200000e06de */
[C---:B------:R-:W-:Y:S04]  /*7050*/  LEA R4, P0, R2.reuse, c[0x0][0x1f8], 0x1 ;  /* 0x00007e0002047a11 */ /* 0x040fe800078008ff */
[----:B------:R-:W-:Y:S02]  /*7060*/  LEA.HI.X R5, R2, c[0x0][0x1fc], R0, 0x1, P0 ;  /* 0x00007f0002057a11 */ /* 0x000fe400000f0c00 */
[----:B------:R-:W-:Y:S03]  /*7070*/  @!P1 IADD3 R0, P0, R6, R220, RZ ;  /* 0x000000dc06009210 */ /* 0x000fe60007f1e0ff */
[----:B------:R-:W-:Y:S01]  /*7080*/  @!PT LDS RZ, [RZ] ;  /* 0x00000000fffff984 */ /* 0x000fe20000000800 */
[----:B------:R-:W-:Y:S01]  /*7090*/  @!PT LDS RZ, [RZ] ;  /* 0x00000000fffff984 */ /* 0x000fe20000000800 */
[----:B------:R-:W-:Y:S01]  /*70a0*/  @!PT LDS RZ, [RZ] ;  /* 0x00000000fffff984 */ /* 0x000fe20000000800 */
[----:B------:R1:W-:Y:S01]  /*70b0*/  LDGSTS.E.BYPASS.LTC128B.128 [R195+0x1880], [R4.64], !P5 ;  /* 0x0188000004c37fae */ /* 0x0003e2000e901d46 */
[----:B------:R-:W-:Y:S02]  /*70c0*/  @!P1 IADD3.X R3, R3, R222, RZ, P0, !PT ;  /* 0x000000de03039210 */ /* 0x000fe400007fe4ff */
[C---:B------:R-:W-:Y:S01]  /*70d0*/  @!P1 LEA R2, P0, R0.reuse, c[0x0][0x1f8], 0x1 ;  /* 0x00007e0000029a11 */ /* 0x040fe200078008ff */
[----:B------:R1:W-:Y:S03]  /*70e0*/  LDGSTS.E.BYPASS.LTC128B.128 [R195+0x2480], [R4.64+0x40], !P4 ;  /* 0x0248004004c37fae */ /* 0x0003e6000e101d46 */
[----:B------:R-:W-:Y:S01]  /*70f0*/  @!P1 LEA.HI.X R3, R0, c[0x0][0x1fc], R3, 0x1, P0 ;  /* 0x00007f0000039a11 */ /* 0x000fe200000f0c03 */
[----:B------:R1:W-:Y:S04]  /*7100*/  LDGSTS.E.BYPASS.LTC128B.128 [R195+0x3080], [R4.64+0x80], !P3 ;  /* 0x0308008004c37fae */ /* 0x0003e8000d901d46 */
[----:B------:R1:W-:Y:S04]  /*7110*/  @!P1 LDGSTS.E.BYPASS.LTC128B.128 [R195+0x2080], [R2.64], !P5 ;  /* 0x0208000002c39fae */ /* 0x0003e8000e901d46 */
[----:B------:R1:W-:Y:S04]  /*7120*/  @!P1 LDGSTS.E.BYPASS.LTC128B.128 [R195+0x2c80], [R2.64+0x40], !P4 ;  /* 0x02c8004002c39fae */ /* 0x0003e8000e101d46 */
[----:B------:R1:W-:Y:S02]  /*7130*/  @!P1 LDGSTS.E.BYPASS.LTC128B.128 [R195+0x3880], [R2.64+0x80], !P3 ;  /* 0x0388008002c39fae */ /* 0x0003e4000d901d46 */
.L_x_525:
[----:B-1-34-:R-:W-:Y:S05]  /*7140*/  BSYNC B0 ;  /* 0x0000000000007941 */ /* 0x01afea0003800000 */
.L_x_524:
[-C--:B------:R-:W-:Y:S01]  /*7150*/  HMMA.16816.F32.BF16 R4, R48, R16.reuse, RZ ;  /* 0x000000103004723c */ /* 0x080fe200000418ff */
[----:B------:R-:W0:Y:S01]  /*7160*/  LDGDEPBAR ;  /* 0x00000000000079af */ /* 0x000e220000000000 */
[----:B------:R-:W-:Y:S01]  /*7170*/  BSSY B0, `(.L_x_526) ;  /* 0x0000086000007945 */ /* 0x000fe20003800000 */
[----:B------:R-:W-:Y:S05]  /*7180*/  ISETP.GT.AND P0, PT, R196, R136, PT ;  /* 0x00000088c400720c */ /* 0x000fea0003f04270 */
[C---:B------:R-:W-:Y:S08]  /*7190*/  HMMA.16816.F32.BF16 R8, R44.reuse, R16, RZ ;  /* 0x000000102c08723c */ /* 0x040ff000000418ff */
[-C--:B------:R-:W-:Y:S08]  /*71a0*/  HMMA.16816.F32.BF16 R12, R44, R18.reuse, RZ ;  /* 0x000000122c0c723c */ /* 0x080ff000000418ff */
        /* <DEDUP_REMOVED lines=41> */
[----:B------:R-:W3:Y:S07]  /*7440*/  LDSM.16.M88.4 R140, [R190] ;  /* 0x00000000be8c783b */ /* 0x000eee0000000200 */
[-C--:B-1----:R-:W-:Y:S01]  /*7450*/  HMMA.16816.F32.BF16 R4, R160, R164.reuse, R4 ;  /* 0x000000a4a004723c */ /* 0x082fe20000041804 */
[----:B------:R-:W1:Y:S07]  /*7460*/  LDSM.16.M88.4 R172, [R189] ;  /* 0x00000000bdac783b */ /* 0x000e6e0000000200 */
        /* <DEDUP_REMOVED lines=8> */
[----:B------:R-:W2:Y:S07]  /*74f0*/  LDSM.16.M88.4 R140, [R183+0x4000] ;  /* 0x00400000b78c783b */ /* 0x000eae0000000200 */
[-C--:B-1----:R-:W-:Y:S08]  /*7500*/  HMMA.16816.F32.BF16 R36, R160, R172.reuse, R36 ;  /* 0x000000aca024723c */ /* 0x082ff00000041824 */
[C---:B------:R-:W-:Y:S08]  /*7510*/  HMMA.16816.F32.BF16 R40, R168.reuse, R172, R40 ;  /* 0x000000aca828723c */ /* 0x040ff00000041828 */
[-C--:B------:R-:W-:Y:S01]  /*7520*/  HMMA.16816.F32.BF16 R44, R168, R174.reuse, R44 ;  /* 0x000000aea82c723c */ /* 0x080fe2000004182c */
[----:B------:R-:W1:Y:S07]  /*7530*/  LDSM.16.M88.4 R168, [R183+0x5000] ;  /* 0x00500000b7a8783b */ /* 0x000e6e0000000200 */
[----:B------:R-:W-:Y:S01]  /*7540*/  HMMA.16816.F32.BF16 R48, R160, R174, R48 ;  /* 0x000000aea030723c */ /* 0x000fe20000041830 */
[----:B------:R-:W3:Y:S07]  /*7550*/  LDSM.16.M88.4 R160, [R180+0x1c00] ;  /* 0x001c0000b4a0783b */ /* 0x000eee0000000200 */
[-C--:B--2---:R-:W-:Y:S01]  /*7560*/  HMMA.16816.F32.BF16 R4, R140, R164.reuse, R4 ;  /* 0x000000a48c04723c */ /* 0x084fe20000041804 */
[----:B------:R-:W2:Y:S07]  /*7570*/  LDSM.16.M88.4 R172, [R180+0x2000] ;  /* 0x00200000b4ac783b */ /* 0x000eae0000000200 */
[C---:B-1----:R-:W-:Y:S08]  /*7580*/  HMMA.16816.F32.BF16 R8, R168.reuse, R164, R8 ;  /* 0x000000a4a808723c */ /* 0x042ff00000041808 */
        /* <DEDUP_REMOVED lines=8> */
[-C--:B--2---:R-:W-:Y:S08]  /*7610*/  HMMA.16816.F32.BF16 R36, R140, R172.reuse, R36 ;  /* 0x000000ac8c24723c */ /* 0x084ff00000041824 */
[C---:B------:R-:W-:Y:S08]  /*7620*/  HMMA.16816.F32.BF16 R40, R168.reuse, R172, R40 ;  /* 0x000000aca828723c */ /* 0x040ff00000041828 */
[-C--:B------:R-:W-:Y:S01]  /*7630*/  HMMA.16816.F32.BF16 R44, R168, R174.reuse, R44 ;  /* 0x000000aea82c723c */ /* 0x080fe2000004182c */
[----:B------:R-:W2:Y:S07]  /*7640*/  LDSM.16.M88.4 R168, [R184+0x5000] ;  /* 0x00500000b8a8783b */ /* 0x000eae0000000200 */
[----:B------:R-:W-:Y:S01]  /*7650*/  HMMA.16816.F32.BF16 R48, R140, R174, R48 ;  /* 0x000000ae8c30723c */ /* 0x000fe20000041830 */
[----:B------:R-:W3:Y:S07]  /*7660*/  LDSM.16.M88.4 R140, [R187] ;  /* 0x00000000bb8c783b */ /* 0x000eee0000000200 */
[-C--:B-1----:R-:W-:Y:S01]  /*7670*/  HMMA.16816.F32.BF16 R4, R160, R164.reuse, R4 ;  /* 0x000000a4a004723c */ /* 0x082fe20000041804 */
[----:B------:R-:W1:Y:S01]  /*7680*/  LDSM.16.M88.4 R172, [R186] ;  /* 0x00000000baac783b */ /* 0x000e620000000200 */
[----:B------:R-:W-:Y:S07]  /*7690*/  DEPBAR.LE SB0, 0x0 ;  /* 0x000080000000791a */ /* 0x000fee0000000000 */
[----:B------:R-:W-:Y:S01]  /*76a0*/  BAR.SYNC.DEFER_BLOCKING 0x0 ;  /* 0x0000000000007b1d */ /* 0x000fe20000010000 */
[C---:B--2---:R-:W-:Y:S08]  /*76b0*/  HMMA.16816.F32.BF16 R8, R168.reuse, R164, R8 ;  /* 0x000000a4a808723c */ /* 0x044ff00000041808 */
[-C--:B------:R-:W-:Y:S08]  /*76c0*/  HMMA.16816.F32.BF16 R12, R168, R166.reuse, R12 ;  /* 0x000000a6a80c723c */ /* 0x080ff0000004180c */
[C---:B------:R-:W-:Y:S08]  /*76d0*/  HMMA.16816.F32.BF16 R16, R160.reuse, R166, R16 ;  /* 0x000000a6a010723c */ /* 0x040ff00000041810 */
[-C--:B---3--:R-:W-:Y:S08]  /*76e0*/  HMMA.16816.F32.BF16 R20, R160, R140.reuse, R20 ;  /* 0x0000008ca014723c */ /* 0x088ff00000041814 */
[C---:B------:R-:W-:Y:S08]  /*76f0*/  HMMA.16816.F32.BF16 R24, R168.reuse, R140, R24 ;  /* 0x0000008ca818723c */ /* 0x040ff00000041818 */
[-C--:B------:R-:W-:Y:S08]  /*7700*/  HMMA.16816.F32.BF16 R28, R168, R142.reuse, R28 ;  /* 0x0000008ea81c723c */ /* 0x080ff0000004181c */
[C---:B------:R-:W-:Y:S08]  /*7710*/  HMMA.16816.F32.BF16 R32, R160.reuse, R142, R32 ;  /* 0x0000008ea020723c */ /* 0x040ff00000041820 */
[-C--:B-1----:R-:W-:Y:S08]  /*7720*/  HMMA.16816.F32.BF16 R36, R160, R172.reuse, R36 ;  /* 0x000000aca024723c */ /* 0x082ff00000041824 */
[C---:B------:R-:W-:Y:S08]  /*7730*/  HMMA.16816.F32.BF16 R40, R168.reuse, R172, R40 ;  /* 0x000000aca828723c */ /* 0x040ff00000041828 */
[-C--:B------:R-:W-:Y:S08]  /*7740*/  HMMA.16816.F32.BF16 R44, R168, R174.reuse, R44 ;  /* 0x000000aea82c723c */ /* 0x080ff0000004182c */
[----:B------:R-:W-:Y:S01]  /*7750*/  HMMA.16816.F32.BF16 R48, R160, R174, R48 ;  /* 0x000000aea030723c */ /* 0x000fe20000041830 */
[----:B------:R-:W-:Y:S07]  /*7760*/  @!UPT UIADD3 URZ, URZ, URZ, URZ ;  /* 0x0000003f3f3ff290 */ /* 0x000fee000fffe03f */
[----:B------:R-:W-:-:S11]  /*7770*/  @!P0 BRA `(.L_x_527) ;  /* 0x0000025000008947 */ /* 0x000fd60003800000 */
[----:B------:R-:W-:Y:S02]  /*7780*/  SHF.R.S32.HI R3, RZ, 0x1f, R134 ;  /* 0x0000001fff037819 */ /* 0x000fe40000011486 */
[----:B------:R-:W-:Y:S02]  /*7790*/  IADD3 R0, R196, -0x1, RZ ;  /* 0xffffffffc4007810 */ /* 0x000fe40007ffe0ff */
[----:B------:R-:W-:Y:S02]  /*77a0*/  LEA.HI R3, R3, R134, RZ, 0x2 ;  /* 0x0000008603037211 */ /* 0x000fe400078f10ff */
[----:B------:R-:W-:Y:S02]  /*77b0*/  SHF.R.S32.HI R2, RZ, 0x1f, R0 ;  /* 0x0000001fff027819 */ /* 0x000fe40000011400 */
[----:B------:R-:W-:Y:S03]  /*77c0*/  SHF.R.S32.HI R3, RZ, 0x2, R3 ;  /* 0x00000002ff037819 */ /* 0x000fe60000011403 */
[----:B------:R-:W-:Y:S01]  /*77d0*/  IMAD R134, R2, c[0x0][0x1e0], RZ ;  /* 0x0000780002867a24 */ /* 0x000fe200078e02ff */
[----:B------:R-:W-:Y:S01]  /*77e0*/  IADD3 R136, -R3, 0x30, RZ ;  /* 0x0000003003887810 */ /* 0x000fe20007ffe1ff */
[----:B------:R-:W-:Y:S03]  /*77f0*/  IMAD.WIDE.U32 R2, R0, c[0x0][0x1e0], RZ ;  /* 0x0000780000027a25 */ /* 0x000fe600078e00ff */
[----:B------:R-:W-:Y:S01]  /*7800*/  ISETP.GE.AND P0, PT, R136, 0x21, PT ;  /* 0x000000218800780c */ /* 0x000fe20003f06270 */
[----:B------:R-:W-:Y:S04]  /*7810*/  IMAD R0, R0, c[0x0][0x1e4], R134 ;  /* 0x0000790000007a24 */ /* 0x000fe800078e0286 */
[----:B------:R-:W-:Y:S02]  /*7820*/  IMAD.IADD R0, R3, 0x1, R0 ;  /* 0x0000000103007824 */ /* 0x000fe400078e0200 */
[----:B------:R-:W-:Y:S04]  /*7830*/  IMAD.WIDE.U32 R2, R2, 0x30, RZ ;  /* 0x0000003002027825 */ /* 0x000fe800078e00ff */
[----:B------:R-:W-:Y:S02]  /*7840*/  IMAD R0, R0, 0x30, RZ ;  /* 0x0000003000007824 */ /* 0x000fe400078e02ff */
[----:B------:R-:W-:Y:S02]  /*7850*/  @P0 IMAD.MOV.U32 R134, RZ, RZ, c[0x0][0x1e0] ;  /* 0x00007800ff860624 */ /* 0x000fe400078e00ff */
[----:B------:R-:W-:Y:S02]  /*7860*/  @P0 IMAD.MOV.U32 R137, RZ, RZ, c[0x0][0x1e4] ;  /* 0x00007900ff890624 */ /* 0x000fe400078e00ff */
[----:B------:R-:W-:Y:S01]  /*7870*/  IMAD.IADD R0, R3, 0x1, R0 ;  /* 0x0000000103007824 */ /* 0x000fe200078e0200 */
[C---:B------:R-:W-:Y:S04]  /*7880*/  @P0 LEA R3, P1, R134.reuse, R2, 0x5 ;  /* 0x0000000286030211 */ /* 0x040fe800078228ff */
[----:B------:R-:W-:Y:S02]  /*7890*/  @P0 LEA.HI.X R134, R134, R0, R137, 0x5, P1 ;  /* 0x0000000086860211 */ /* 0x000fe400008f2c89 */
[----:B------:R-:W-:Y:S11]  /*78a0*/  ISETP.GE.AND P1, PT, R136, 0x1, PT ;  /* 0x000000018800780c */ /* 0x000ff60003f26270 */
[----:B------:R-:W-:Y:S02]  /*78b0*/  @!UPT UIADD3 URZ, URZ, URZ, URZ ;  /* 0x0000003f3f3ff290 */ /* 0x000fe4000fffe03f */
[----:B------:R-:W-:Y:S05]  /*78c0*/  @P1 IADD3 R2, P2, R236, R2, RZ ;  /* 0x00000002ec021210 */ /* 0x000fea0007f5e0ff */
[----:B------:R-:W-:Y:S01]  /*78d0*/  @P1 IMAD.X R0, R0, 0x1, R238, P2 ;  /* 0x0000000100001824 */ /* 0x000fe200010e06ee */
[C---:B------:R-:W-:Y:S04]  /*78e0*/  @P1 LEA R136, P2, R2.reuse, c[0x0][0x1c8], 0x1 ;  /* 0x0000720002881a11 */ /* 0x040fe800078408ff */
[----:B------:R-:W-:Y:S02]  /*78f0*/  @P1 LEA.HI.X R137, R2, c[0x0][0x1cc], R0, 0x1, P2 ;  /* 0x0000730002891a11 */ /* 0x000fe400010f0c00 */
[----:B------:R-:W-:Y:S03]  /*7900*/  @P0 IADD3 R0, P2, R3, R236, RZ ;  /* 0x000000ec03000210 */ /* 0x000fe60007f5e0ff */
[----:B------:R-:W-:Y:S01]  /*7910*/  @!PT LDS RZ, [RZ] ;  /* 0x00000000fffff984 */ /* 0x000fe20000000800 */
[----:B------:R-:W-:Y:S01]  /*7920*/  @!PT LDS RZ, [RZ] ;  /* 0x00000000fffff984 */ /* 0x000fe20000000800 */
[----:B------:R-:W-:Y:S01]  /*7930*/  @!PT LDS RZ, [RZ] ;  /* 0x00000000fffff984 */ /* 0x000fe20000000800 */
[----:B------:R1:W-:Y:S02]  /*7940*/  @P1 LDGSTS.E.BYPASS.LTC128B.128 [R195+0x3c80], [R136.64], !P5 ;  /* 0x03c8000088c31fae */ /* 0x0003e4000e901d46 */
[----:B------:R-:W-:Y:S01]  /*7950*/  @P0 IMAD.X R3, R134, 0x1, R238, P2 ;  /* 0x0000000186030824 */ /* 0x000fe200010e06ee */
[C---:B------:R-:W-:Y:S01]  /*7960*/  @P0 LEA R2, P2, R0.reuse, c[0x0][0x1c8], 0x1 ;  /* 0x0000720000020a11 */ /* 0x040fe200078408ff */
[----:B------:R1:W-:Y:S03]  /*7970*/  @P1 LDGSTS.E.BYPASS.LTC128B.128 [R195+0x4880], [R136.64+0x40], !P4 ;  /* 0x0488004088c31fae */ /* 0x0003e6000e101d46 */
[----:B------:R-:W-:Y:S01]  /*7980*/  @P0 LEA.HI.X R3, R0, c[0x0][0x1cc], R3, 0x1, P2 ;  /* 0x0000730000030a11 */ /* 0x000fe200010f0c03 */
[----:B------:R1:W-:Y:S04]  /*7990*/  @P1 LDGSTS.E.BYPASS.LTC128B.128 [R195+0x5480], [R136.64+0x80], !P3 ;  /* 0x0548008088c31fae */ /* 0x0003e8000d901d46 */
[----:B------:R1:W-:Y:S04]  /*79a0*/  @P0 LDGSTS.E.BYPASS.LTC128B.128 [R195+0x4480], [R2.64], !P5 ;  /* 0x0448000002c30fae */ /* 0x0003e8000e901d46 */
[----:B------:R1:W-:Y:S04]  /*79b0*/  @P0 LDGSTS.E.BYPASS.LTC128B.128 [R195+0x5080], [R2.64+0x40], !P4 ;  /* 0x0508004002c30fae */ /* 0x0003e8000e101d46 */
[----:B------:R1:W-:Y:S02]  /*79c0*/  @P0 LDGSTS.E.BYPASS.LTC128B.128 [R195+0x5c80], [R2.64+0x80], !P3 ;  /* 0x05c8008002c30fae */ /* 0x0003e4000d901d46 */
.L_x_527:
[----:B------:R-:W-:Y:S05]  /*79d0*/  BSYNC B0 ;  /* 0x0000000000007941 */ /* 0x000fea0003800000 */
.L_x_526:
[----:B-1----:R-:W2:Y:S01]  /*79e0*/  LDL R2, [R1+0x10] ;  /* 0x0000100001027983 */ /* 0x002ea20000100800 */
[----:B------:R-:W-:Y:S01]  /*79f0*/  IMAD.MOV.U32 R3, RZ, RZ, c[0x0][0x2c4] ;  /* 0x0000b100ff037624 */ /* 0x000fe200078e00ff */
[----:B------:R-:W-:Y:S01]  /*7a00*/  ULDC UR4, c[0x0][0x324] ;  /* 0x0000c90000047ab9 */ /* 0x000fe20000000800 */
[----:B------:R-:W-:Y:S01]  /*7a10*/  IMAD.MOV.U32 R167, RZ, RZ, c[0x0][0x32c] ;  /* 0x0000cb00ffa77624 */ /* 0x000fe200078e00ff */
[----:B------:R-:W2:Y:S01]  /*7a20*/  LDL R0, [R1+0x38] ;  /* 0x0000380001007983 */ /* 0x000ea20000100800 */
[----:B------:R-:W-:Y:S01]  /*7a30*/  ULOP3.LUT UR4, URZ, UR4, URZ, 0x33, !UPT ;  /* 0x000000043f047292 */ /* 0x000fe2000f8e333f */
[----:B------:R-:W-:Y:S01]  /*7a40*/  ISETP.NE.AND P0, PT, R3, 0x1, PT ;  /* 0x000000010300780c */ /* 0x000fe20003f05270 */
[----:B------:R-:W-:Y:S01]  /*7a50*/  IMAD R3, R196, -0x30, RZ ;  /* 0xffffffd0c4037824 */ /* 0x000fe200078e02ff */
[----:B------:R-:W-:Y:S01]  /*7a60*/  ISETP.GE.AND P1, PT, R167, 0x1, PT ;  /* 0x00000001a700780c */ /* 0x000fe20003f26270 */
[----:B------:R-:W0:Y:S01]  /*7a70*/  LDGDEPBAR ;  /* 0x00000000000079af */ /* 0x000e220000000000 */
[----:B--2---:R-:W-:Y:S09]  /*7a80*/  IMAD.IADD R141, R0, 0x1, R2 ;  /* 0x00000001008d7824 */ /* 0x004ff200078e0202 */
[----:B------:R-:W-:Y:S05]  /*7a90*/  @P0 IMAD.HI.U32 R0, R141, c[0x0][0x2c8], RZ ;  /* 0x0000b2008d000a27 */ /* 0x000fea00078e00ff */
[----:B------:R-:W-:Y:S02]  /*7aa0*/  @P0 SHF.R.U32.HI R141, RZ, c[0x0][0x2cc], R0 ;  /* 0x0000b300ff8d0a19 */ /* 0x000fe40000011600 */
[----:B------:R-:W-:Y:S03]  /*7ab0*/  IADD3 R0, -R235, 0x1, R3 ;  /* 0x00000001eb007810 */ /* 0x000fe60007ffe103 */
[----:B------:R-:W1:Y:S01]  /*7ac0*/  SHFL.IDX PT, R2, R141, RZ, 0x1c1f ;  /* 0x001c1fff8d027589 */ /* 0x000e6200000e0000 */
[----:B------:R-:W-:Y:S04]  /*7ad0*/  IADD3 R0, -R218, R0, R219 ;  /* 0x00000000da007210 */ /* 0x000fe80007ffe1db */
[C---:B------:R-:W-:Y:S02]  /*7ae0*/  IADD3 R142, R0.reuse, c[0x0][0x328], RZ ;  /* 0x0000ca00008e7a10 */ /* 0x040fe40007ffe0ff */
[----:B------:R-:W-:Y:S03]  /*7af0*/  IADD3 R143, R0, UR4, RZ ;  /* 0x00000004008f7c10 */ /* 0x000fe6000fffe0ff */
[----:B-1----:R-:W-:Y:S02]  /*7b00*/  IMAD.IADD R138, R142, 0x1, R2 ;  /* 0x000000018e8a7824 */ /* 0x002fe400078e0202 */
[----:B------:R-:W-:Y:S01]  /*7b10*/  IMAD.IADD R0, R2, 0x1, R143 ;  /* 0x0000000102007824 */ /* 0x000fe200078e028f */
[----:B------:R-:W-:-:S05]  /*7b20*/  @!P1 BRA `(.L_x_528) ;  /* 0x0000018000009947 */ /* 0x000fca0003800000 */
[----:B------:R-:W-:Y:S01]  /*7b30*/  IADD3 R2, -R218, R219, R2 ;  /* 0x000000dbda027210 */ /* 0x000fe20007ffe102 */
[----:B------:R-:W-:Y:S03]  /*7b40*/  BSSY B0, `(.L_x_529) ;  /* 0x0000011000007945 */ /* 0x000fe60003800000 */
        /* <DEDUP_REMOVED lines=11> */
.L_x_530:
[----:B------:R-:W-:Y:S04]  /*7c00*/  MOV R134, c[0x0][0x32c] ;  /* 0x0000cb0000867a02 */ /* 0x000fe80000000f00 */
[----:B------:R-:W-:Y:S11]  /*7c10*/  ISETP.NE.AND P0, PT, R134, 0x1, PT ;  /* 0x000000018600780c */ /* 0x000ff60003f05270 */
[----:B------:R-:W-:Y:S02]  /*7c20*/  @!UPT UIADD3 URZ, URZ, URZ, URZ ;  /* 0x0000003f3f3ff290 */ /* 0x000fe4000fffe03f */
[----:B------:R-:W-:Y:S05]  /*7c30*/  @P0 IMAD.HI.U32 R134, R2, c[0x0][0x330], RZ ;  /* 0x0000cc0002860a27 */ /* 0x000fea00078e00ff */
[----:B------:R-:W-:Y:S02]  /*7c40*/  @P0 SHF.R.U32.HI R2, RZ, c[0x0][0x334], R134 ;  /* 0x0000cd00ff020a19 */ /* 0x000fe40000011686 */
.L_x_531:
[----:B------:R-:W-:Y:S05]  /*7c50*/  BSYNC B0 ;  /* 0x0000000000007941 */ /* 0x000fea0003800000 */
.L_x_529:
[----:B------:R-:W-:Y:S04]  /*7c60*/  IMAD.IADD R134, R3, 0x1, -R235 ;  /* 0x0000000103867824 */ /* 0x000fe800078e0aeb */
[----:B------:R-:W-:Y:S05]  /*7c70*/  IMAD R2, R2, c[0x0][0x32c], R134 ;  /* 0x0000cb0002027a24 */ /* 0x000fea00078e0286 */
[----:B------:R-:W-:Y:S02]  /*7c80*/  IADD3 R134, R2, c[0x0][0x32c], RZ ;  /* 0x0000cb0002867a10 */ /* 0x000fe40007ffe0ff */
[----:B------:R-:W-:Y:S02]  /*7c90*/  IMNMX R0, R0, R2, !PT ;  /* 0x0000000200007217 */ /* 0x000fe40007800200 */
[----:B------:R-:W-:Y:S02]  /*7ca0*/  IMNMX R138, R138, R134, PT ;  /* 0x000000868a8a7217 */ /* 0x000fe40003800200 */
.L_x_528:
[----:B------:R-:W1:Y:S02]  /*7cb0*/  SHFL.IDX PT, R2, R141, 0x1, 0x1c1f ;  /* 0x003c1f008d027f89 */ /* 0x000e6400000e0000 */
[-C--:B-1----:R-:W-:Y:S02]  /*7cc0*/  IADD3 R137, R142, R2.reuse, RZ ;  /* 0x000000028e897210 */ /* 0x082fe40007ffe0ff */
[----:B------:R-:W-:Y:S01]  /*7cd0*/  IADD3 R134, R143, R2, RZ ;  /* 0x000000028f867210 */ /* 0x000fe20007ffe0ff */
        /* <DEDUP_REMOVED lines=14> */
.L_x_534:
[----:B------:R-:W-:Y:S04]  /*7dc0*/  MOV R136, c[0x0][0x32c] ;  /* 0x0000cb0000887a02 */ /* 0x000fe80000000f00 */
[----:B------:R-:W-:Y:S11]  /*7dd0*/  ISETP.NE.AND P0, PT, R136, 0x1, PT ;  /* 0x000000018800780c */ /* 0x000ff60003f05270 */
[----:B------:R-:W-:Y:S02]  /*7de0*/  @!UPT UIADD3 URZ, URZ, URZ, URZ ;  /* 0x0000003f3f3ff290 */ /* 0x000fe4000fffe03f */
[----:B------:R-:W-:Y:S05]  /*7df0*/  @P0 IMAD.HI.U32 R136, R2, c[0x0][0x330], RZ ;  /* 0x0000cc0002880a27 */ /* 0x000fea00078e00ff */
[----:B------:R-:W-:Y:S02]  /*7e00*/  @P0 SHF.R.U32.HI R2, RZ, c[0x0][0x334], R136 ;  /* 0x0000cd00ff020a19 */ /* 0x000fe40000011688 */
.L_x_535:
[----:B------:R-:W-:Y:S05]  /*7e10*/  BSYNC B0 ;  /* 0x0000000000007941 */ /* 0x000fea0003800000 */
.L_x_533:
[----:B------:R-:W-:Y:S04]  /*7e20*/  IMAD.IADD R136, R3, 0x1, -R235 ;  /* 0x0000000103887824 */ /* 0x000fe800078e0aeb */
[----:B------:R-:W-:Y:S05]  /*7e30*/  IMAD R2, R2, c[0x0][0x32c], R136 ;  /* 0x0000cb0002027a24 */ /* 0x000fea00078e0288 */
[----:B------:R-:W-:Y:S02]  /*7e40*/  IADD3 R136, R2, c[0x0][0x32c], RZ ;  /* 0x0000cb0002887a10 */ /* 0x000fe40007ffe0ff */
[----:B------:R-:W-:Y:S02]  /*7e50*/  IMNMX R134, R134, R2, !PT ;  /* 0x0000000286867217 */ /* 0x000fe40007800200 */
[----:B------:R-:W-:Y:S02]  /*7e60*/  IMNMX R137, R137, R136, PT ;  /* 0x0000008889897217 */ /* 0x000fe40003800200 */
.L_x_532:
        /* <DEDUP_REMOVED lines=17> */
.L_x_538:
[----:B------:R-:W-:Y:S04]  /*7f80*/  MOV R160, c[0x0][0x32c] ;  /* 0x0000cb0000a07a02 */ /* 0x000fe80000000f00 */
[----:B------:R-:W-:Y:S11]  /*7f90*/  ISETP.NE.AND P0, PT, R160, 0x1, PT ;  /* 0x00000001a000780c */ /* 0x000ff60003f05270 */
[----:B------:R-:W-:Y:S02]  /*7fa0*/  @!UPT UIADD3 URZ, URZ, URZ, URZ ;  /* 0x0000003f3f3ff290 */ /* 0x000fe4000fffe03f */
[----:B------:R-:W-:Y:S05]  /*7fb0*/  @P0 IMAD.HI.U32 R160, R140, c[0x0][0x330], RZ ;  /* 0x0000cc008ca00a27 */ /* 0x000fea00078e00ff */
[----:B------:R-:W-:Y:S02]  /*7fc0*/  @P0 SHF.R.U32.HI R140, RZ, c[0x0][0x334], R160 ;  /* 0x0000cd00ff8c0a19 */ /* 0x000fe400000116a0 */
.L_x_539:
[----:B------:R-:W-:Y:S05]  /*7fd0*/  BSYNC B0 ;  /* 0x0000000000007941 */ /* 0x000fea0003800000 */
.L_x_537:
[----:B------:R-:W-:Y:S04]  /*7fe0*/  IMAD.IADD R160, R3, 0x1, -R235 ;  /* 0x0000000103a07824 */ /* 0x000fe800078e0aeb */
[----:B------:R-:W-:Y:S05]  /*7ff0*/  IMAD R140, R140, c[0x0][0x32c], R160 ;  /* 0x0000cb008c8c7a24 */ /* 0x000fea00078e02a0 */
[----:B------:R-:W-:Y:S02]  /*8000*/  IADD3 R160, R140, c[0x0][0x32c], RZ ;  /* 0x0000cb008ca07a10 */ /* 0x000fe40007ffe0ff */
[----:B------:R-:W-:Y:S02]  /*8010*/  IMNMX R2, R2, R140, !PT ;  /* 0x0000008c02027217 */ /* 0x000fe40007800200 */
[----:B------:R-:W-:Y:S02]  /*8020*/  IMNMX R136, R136, R160, PT ;  /* 0x000000a088887217 */ /* 0x000fe40003800200 */
.L_x_536:
[C---:B------:R-:W-:Y:S02]  /*8030*/  ISETP.GE.AND P2, PT, R3.reuse, 0x9, PT ;  /* 0x000000090300780c */ /* 0x040fe40003f46270 */
[C---:B------:R-:W-:Y:S02]  /*8040*/  ISETP.GE.AND P1, PT, R3.reuse, 0xa, PT ;  /* 0x0000000a0300780c */ /* 0x040fe40003f26270 */
[----:B------:R-:W-:Y:S02]  /*8050*/  ISETP.GT.AND P0, PT, R0, 0x8, !P2 ;  /* 0x000000080000780c */ /* 0x000fe40005704270 */
[----:B------:R-:W-:Y:S02]  /*8060*/  LOP3.LUT R194, R194, 0xffffffdf, RZ, 0xc0, !PT ;  /* 0xffffffdfc2c27812 */ /* 0x000fe400078ec0ff */
[----:B------:R-:W-:Y:S02]  /*8070*/  ISETP.LT.OR P0, PT, R138, 0x9, P0 ;  /* 0x000000098a00780c */ /* 0x000fe40000701670 */
[----:B------:R-:W-:Y:S02]  /*8080*/  ISETP.GE.AND P5, PT, R3, 0x21, PT ;  /* 0x000000210300780c */ /* 0x000fe40003fa6270 */
[----:B------:R-:W-:Y:S02]  /*8090*/  FSEL R160, R16, -INF , !P0 ;  /* 0xff80000010a07808 */ /* 0x000fe40004000000 */
[----:B------:R-:W-:Y:S02]  /*80a0*/  ISETP.GT.AND P0, PT, R0, 0x9, !P1 ;  /* 0x000000090000780c */ /* 0x000fe40004f04270 */
[----:B------:R-:W-:Y:S02]  /*80b0*/  @P2 LOP3.LUT R194, R194, 0x20, RZ, 0xfc, !PT ;  /* 0x00000020c2c22812 */ /* 0x000fe400078efcff */
[----:B------:R-:W-:Y:S02]  /*80c0*/  ISETP.LT.OR P0, PT, R138, 0xa, P0 ;  /* 0x0000000a8a00780c */ /* 0x000fe40000701670 */
[----:B------:R-:W-:Y:S02]  /*80d0*/  LOP3.LUT R194, R194, 0xffffffef, RZ, 0xc0, !PT ;  /* 0xffffffefc2c27812 */ /* 0x000fe400078ec0ff */
[----:B------:R-:W-:Y:S02]  /*80e0*/  FSEL R161, R17, -INF , !P0 ;  /* 0xff80000011a17808 */ /* 0x000fe40004000000 */
[----:B------:R-:W-:Y:S02]  /*80f0*/  ISETP.GT.AND P0, PT, R134, 0x8, !P2 ;  /* 0x000000088600780c */ /* 0x000fe40005704270 */
[----:B------:R-:W-:Y:S02]  /*8100*/  ISETP.GE.AND P2, PT, R3, 0x11, PT ;  /* 0x000000110300780c */ /* 0x000fe40003f46270 */
[----:B------:R-:W-:Y:S02]  /*8110*/  ISETP.LT.OR P0, PT, R137, 0x9, P0 ;  /* 0x000000098900780c */ /* 0x000fe40000701670 */
[----:B------:R-:W-:Y:S02]  /*8120*/  @P1 LOP3.LUT R194, R194, 0x10, RZ, 0xfc, !PT ;  /* 0x00000010c2c21812 */ /* 0x000fe400078efcff */
[----:B------:R-:W-:Y:S02]  /*8130*/  FSEL R162, R18, -INF , !P0 ;  /* 0xff80000012a27808 */ /* 0x000fe40004000000 */
[----:B------:R-:W-:Y:S02]  /*8140*/  ISETP.GT.AND P0, PT, R134, 0x9, !P1 ;  /* 0x000000098600780c */ /* 0x000fe40004f04270 */
[----:B------:R-:W-:Y:S02]  /*8150*/  ISETP.GE.AND P1, PT, R3, 0x12, PT ;  /* 0x000000120300780c */ /* 0x000fe40003f26270 */
[----:B------:R-:W-:Y:S02]  /*8160*/  ISETP.LT.OR P0, PT, R137, 0xa, P0 ;  /* 0x0000000a8900780c */ /* 0x000fe40000701670 */
[----:B------:R-:W-:Y:S02]  /*8170*/  LOP3.LUT R194, R194, 0xfffffff7, RZ, 0xc0, !PT ;  /* 0xfffffff7c2c27812 */ /* 0x000fe400078ec0ff */
[----:B------:R-:W-:Y:S02]  /*8180*/  FSEL R163, R19, -INF , !P0 ;  /* 0xff80000013a37808 */ /* 0x000fe40004000000 */
[----:B------:R-:W-:Y:S02]  /*8190*/  ISETP.GT.AND P0, PT, R0, 0x10, !P2 ;  /* 0x000000100000780c */ /* 0x000fe40005704270 */
[----:B------:R-:W-:Y:S02]  /*81a0*/  @P2 LOP3.LUT R194, R194, 0x8, RZ, 0xfc, !PT ;  /* 0x00000008c2c22812 */ /* 0x000fe400078efcff */
[----:B------:R-:W-:Y:S02]  /*81b0*/  ISETP.LT.OR P0, PT, R138, 0x11, P0 ;  /* 0x000000118a00780c */ /* 0x000fe40000701670 */
[----:B------:R-:W-:Y:S02]  /*81c0*/  LOP3.LUT R194, R194, 0xfffffffb, RZ, 0xc0, !PT ;  /* 0xfffffffbc2c27812 */ /* 0x000fe400078ec0ff */
[----:B------:R-:W-:Y:S02]  /*81d0*/  FSEL R165, R20, -INF , !P0 ;  /* 0xff80000014a57808 */ /* 0x000fe40004000000 */
[----:B------:R-:W-:Y:S02]  /*81e0*/  ISETP.GT.AND P0, PT, R0, 0x11, !P1 ;  /* 0x000000110000780c */ /* 0x000fe40004f04270 */
[----:B------:R-:W-:Y:S02]  /*81f0*/  @P1 LOP3.LUT R194, R194, 0x4, RZ, 0xfc, !PT ;  /* 0x00000004c2c21812 */ /* 0x000fe400078efcff */
[----:B------:R-:W-:Y:S02]  /*8200*/  ISETP.LT.OR P0, PT, R138, 0x12, P0 ;  /* 0x000000128a00780c */ /* 0x000fe40000701670 */
[----:B------:R-:W-:Y:S02]  /*8210*/  ISETP.GE.AND P4, PT, R3, 0x22, PT ;  /* 0x000000220300780c */ /* 0x000fe40003f86270 */
[----:B------:R-:W-:Y:S02]  /*8220*/  FSEL R164, R21, -INF , !P0 ;  /* 0xff80000015a47808 */ /* 0x000fe40004000000 */
[----:B------:R-:W-:Y:S02]  /*8230*/  ISETP.GT.AND P0, PT, R134, 0x10, !P2 ;  /* 0x000000108600780c */ /* 0x000fe40005704270 */
[----:B------:R-:W-:Y:S02]  /*8240*/  ISETP.GE.AND P2, PT, R3, 0x19, PT ;  /* 0x000000190300780c */ /* 0x000fe40003f46270 */
        /* <DEDUP_REMOVED lines=9> */
[----:B------:R-:W-:Y:S02]  /*82e0*/  LOP3.LUT R194, R194, 0xfffffffe, RZ, 0xc0, !PT ;  /* 0xfffffffec2c27812 */ /* 0x000fe400078ec0ff */
[----:B------:R-:W-:Y:S02]  /*82f0*/  ISETP.LT.OR P0, PT, R138, 0x19, P0 ;  /* 0x000000198a00780c */ /* 0x000fe40000701670 */
[----:B------:R-:W-:Y:S02]  /*8300*/  @P1 LOP3.LUT R194, R194, 0x1, RZ, 0xfc, !PT ;  /* 0x00000001c2c21812 */ /* 0x000fe400078efcff */
[----:B------:R-:W-:Y:S02]  /*8310*/  FSEL R174, R32, -INF , !P0 ;  /* 0xff80000020ae7808 */ /* 0x000fe40004000000 */
[----:B------:R-:W-:Y:S02]  /*8320*/  ISETP.GT.AND P0, PT, R0, 0x19, !P1 ;  /* 0x000000190000780c */ /* 0x000fe40004f04270 */
[C---:B------:R-:W-:Y:S02]  /*8330*/  ISETP.GE.AND P3, PT, R3.reuse, 0x29, PT ;  /* 0x000000290300780c */ /* 0x040fe40003f66270 */
[----:B------:R-:W-:Y:S02]  /*8340*/  ISETP.LT.OR P0, PT, R138, 0x1a, P0 ;  /* 0x0000001a8a00780c */ /* 0x000fe40000701670 */
[----:B------:R-:W-:Y:S02]  /*8350*/  ISETP.GE.AND P6, PT, R3, 0x2a, PT ;  /* 0x0000002a0300780c */ /* 0x000fe40003fc6270 */
[----:B------:R-:W-:Y:S02]  /*8360*/  FSEL R179, R33, -INF , !P0 ;  /* 0xff80000021b37808 */ /* 0x000fe40004000000 */
[----:B------:R-:W-:Y:S02]  /*8370*/  ISETP.GT.AND P0, PT, R134, 0x18, !P2 ;  /* 0x000000188600780c */ /* 0x000fe40005704270 */
[----:B------:R-:W-:Y:S02]  /*8380*/  ISETP.GE.AND P2, PT, R3, 0x1, PT ;  /* 0x000000010300780c */ /* 0x000fe40003f46270 */
[----:B------:R-:W-:Y:S04]  /*8390*/  ISETP.LT.OR P0, PT, R137, 0x19, P0 ;  /* 0x000000198900780c */ /* 0x000fe80000701670 */
[----:B------:R-:W-:Y:S02]  /*83a0*/  FSEL R178, R34, -INF , !P0 ;  /* 0xff80000022b27808 */ /* 0x000fe40004000000 */
[----:B------:R-:W-:Y:S02]  /*83b0*/  ISETP.GT.AND P0, PT, R134, 0x19, !P1 ;  /* 0x000000198600780c */ /* 0x000fe40004f04270 */
[----:B------:R-:W-:Y:S02]  /*83c0*/  ISETP.GE.AND P1, PT, R3, 0x2, PT ;  /* 0x000000020300780c */ /* 0x000fe40003f26270 */
[----:B------:R-:W-:Y:S04]  /*83d0*/  ISETP.LT.OR P0, PT, R137, 0x1a, P0 ;  /* 0x0000001a8900780c */ /* 0x000fe80000701670 */
[----:B------:R-:W-:Y:S02]  /*83e0*/  FSEL R177, R35, -INF , !P0 ;  /* 0xff80000023b17808 */ /* 0x000fe40004000000 */
[----:B------:R-:W-:Y:S04]  /*83f0*/  ISETP.GT.AND P0, PT, R0, 0x20, !P5 ;  /* 0x000000200000780c */ /* 0x000fe80006f04270 */
[----:B------:R-:W-:Y:S04]  /*8400*/  ISETP.LT.OR P0, PT, R138, 0x21, P0 ;  /* 0x000000218a00780c */ /* 0x000fe80000701670 */
[----:B------:R-:W-:Y:S02]  /*8410*/  FSEL R199, R36, -INF , !P0 ;  /* 0xff80000024c77808 */ /* 0x000fe40004000000 */
        /* <DEDUP_REMOVED lines=10> */
[----:B------:R-:W-:Y:S04]  /*84c0*/  ISETP.LT.OR P0, PT, R138, 0x1, P0 ;  /* 0x000000018a00780c */ /* 0x000fe80000701670 */
[----:B------:R-:W-:Y:S02]  /*84d0*/  FSEL R16, R4, -INF , !P0 ;  /* 0xff80000004107808 */ /* 0x000fe40004000000 */
[----:B------:R-:W-:Y:S01]  /*84e0*/  ISETP.GT.AND P0, PT, R0, 0x1, !P1 ;  /* 0x000000010000780c */ /* 0x000fe20004f04270 */
[----:B------:R-:W1:Y:S03]  /*84f0*/  SHFL.IDX PT, R4, R141, 0x3, 0x1c1f ;  /* 0x007c1f008d047f89 */ /* 0x000e6600000e0000 */
        /* <DEDUP_REMOVED lines=9> */
[----:B------:R-:W-:Y:S04]  /*8590*/  ISETP.LT.OR P0, PT, R138, 0x29, P0 ;  /* 0x000000298a00780c */ /* 0x000fe80000701670 */
[----:B------:R-:W-:Y:S02]  /*85a0*/  FSEL R198, R48, -INF , !P0 ;  /* 0xff80000030c67808 */ /* 0x000fe40004000000 */
[----:B------:R-:W-:Y:S01]  /*85b0*/  ISETP.GT.AND P0, PT, R0, 0x29, !P6 ;  /* 0x000000290000780c */ /* 0x000fe20007704270 */
[--C-:B-1----:R-:W-:Y:S03]  /*85c0*/  IMAD.IADD R0, R143, 0x1, R4.reuse ;  /* 0x000000018f007824 */ /* 0x102fe600078e0204 */
        /* <DEDUP_REMOVED lines=8> */
[----:B------:R-:W-:Y:S04]  /*8650*/  ISETP.GT.AND P0, PT, R2, 0x1, !P1 ;  /* 0x000000010200780c */ /* 0x000fe80004f04270 */
[----:B------:R-:W-:Y:S04]  /*8660*/  ISETP.LT.OR P0, PT, R136, 0x2, P0 ;  /* 0x000000028800780c */ /* 0x000fe80000701670 */
[----:B------:R-:W-:Y:S02]  /*8670*/  FSEL R20, R9, -INF , !P0 ;  /* 0xff80000009147808 */ /* 0x000fe40004000000 */
[----:B------:R-:W-:Y:S04]  /*8680*/  LOP3.LUT P0, RZ, R194, 0x20, RZ, 0xc0, !PT ;  /* 0x00000020c2ff7812 */ /* 0x000fe8000780c0ff */
        /* <DEDUP_REMOVED lines=36> */
[----:B------:R-:W-:Y:S03]  /*88d0*/  IMAD.IADD R2, R142, 0x1, R4 ;  /* 0x000000018e027824 */ /* 0x000fe600078e0204 */
[----:B------:R-:W-:Y:S04]  /*88e0*/  ISETP.LT.OR P0, PT, R136, 0x2a, P0 ;  /* 0x0000002a8800780c */ /* 0x000fe80000701670 */
[----:B------:R-:W-:Y:S02]  /*88f0*/  FSEL R206, R45, -INF , !P0 ;  /* 0xff8000002dce7808 */ /* 0x000fe40004000000 */
[----:B------:R-:W-:Y:S11]  /*8900*/  ISETP.GE.AND P0, PT, R167, 0x1, PT ;  /* 0x00000001a700780c */ /* 0x000ff60003f06270 */
[----:B------:R-:W-:Y:S02]  /*8910*/  @!UPT UIADD3 URZ, URZ, URZ, URZ ;  /* 0x0000003f3f3ff290 */ /* 0x000fe4000fffe03f */
        /* <DEDUP_REMOVED lines=14> */
.L_x_542:
[----:B------:R-:W-:Y:S04]  /*8a00*/  MOV R5, c[0x0][0x32c] ;  /* 0x0000cb0000057a02 */ /* 0x000fe80000000f00 */
[----:B------:R-:W-:Y:S11]  /*8a10*/  ISETP.NE.AND P0, PT, R5, 0x1, PT ;  /* 0x000000010500780c */ /* 0x000ff60003f05270 */
[----:B------:R-:W-:Y:S02]  /*8a20*/  @!UPT UIADD3 URZ, URZ, URZ, URZ ;  /* 0x0000003f3f3ff290 */ /* 0x000fe4000fffe03f */
[----:B------:R-:W-:Y:S05]  /*8a30*/  @P0 IMAD.HI.U32 R5, R4, c[0x0][0x330], RZ ;  /* 0x0000cc0004050a27 */ /* 0x000fea00078e00ff */
[----:B------:R-:W-:Y:S02]  /*8a40*/  @P0 SHF.R.U32.HI R4, RZ, c[0x0][0x334], R5 ;  /* 0x0000cd00ff040a19 */ /* 0x000fe40000011605 */
.L_x_543:
[----:B------:R-:W-:Y:S05]  /*8a50*/  BSYNC B0 ;  /* 0x0000000000007941 */ /* 0x000fea0003800000 */
.L_x_541:
[----:B------:R-:W-:Y:S04]  /*8a60*/  IMAD.IADD R3, R3, 0x1, -R235 ;  /* 0x0000000103037824 */ /* 0x000fe800078e0aeb */
[----:B------:R-:W-:Y:S05]  /*8a70*/  IMAD R3, R4, c[0x0][0x32c], R3 ;  /* 0x0000cb0004037a24 */ /* 0x000fea00078e0203 */
[----:B------:R-:W-:Y:S02]  /*8a80*/  IADD3 R4, R3, c[0x0][0x32c], RZ ;  /* 0x0000cb0003047a10 */ /* 0x000fe40007ffe0ff */
[----:B------:R-:W-:Y:S02]  /*8a90*/  IMNMX R0, R0, R3, !PT ;  /* 0x0000000300007217 */ /* 0x000fe40007800200 */
[----:B------:R-:W-:Y:S02]  /*8aa0*/  IMNMX R2, R2, R4, PT ;  /* 0x0000000402027217 */ /* 0x000fe40003800200 */
.L_x_540:
[----:B------:R-:W-:Y:S01]  /*8ab0*/  ISETP.GT.AND P0, PT, R0, RZ, !P2 ;  /* 0x000000ff0000720c */ /* 0x000fe20005704270 */
[----:B------:R-:W-:Y:S01]  /*8ac0*/  LDSM.16.MT88.4 R36, [R182] ;  /* 0x00000000b624783b */ /* 0x000fe20000004200 */
[----:B------:R-:W-:Y:S02]  /*8ad0*/  FMNMX.FTZ R3, R16, R132, !PT ;  /* 0x0000008410037209 */ /* 0x000fe40007810000 */
[----:B------:R-:W-:Y:S02]  /*8ae0*/  ISETP.LT.OR P0, PT, R2, 0x1, P0 ;  /* 0x000000010200780c */ /* 0x000fe40000701670 */
[----:B------:R-:W-:Y:S02]  /*8af0*/  FMNMX.FTZ R3, R17, R3, !PT ;  /* 0x0000000311037209 */ /* 0x000fe40007810000 */
[----:B------:R-:W-:Y:S02]  /*8b00*/  FSEL R10, R10, -INF , !P0 ;  /* 0xff8000000a0a7808 */ /* 0x000fe40004000000 */
[----:B------:R-:W-:Y:S02]  /*8b10*/  ISETP.GT.AND P0, PT, R0, 0x1, !P1 ;  /* 0x000000010000780c */ /* 0x000fe40004f04270 */
[----:B------:R-:W-:Y:S02]  /*8b20*/  FMNMX.FTZ R3, R160, R3, !PT ;  /* 0x00000003a0037209 */ /* 0x000fe40007810000 */
[----:B------:R-:W-:Y:S02]  /*8b30*/  ISETP.LT.OR P0, PT, R2, 0x2, P0 ;  /* 0x000000020200780c */ /* 0x000fe40000701670 */
[----:B------:R-:W-:Y:S02]  /*8b40*/  FMNMX.FTZ R3, R161, R3, !PT ;  /* 0x00000003a1037209 */ /* 0x000fe40007810000 */
[----:B------:R-:W-:Y:S02]  /*8b50*/  FSEL R11, R11, -INF , !P0 ;  /* 0xff8000000b0b7808 */ /* 0x000fe40004000000 */
[----:B------:R-:W-:Y:S02]  /*8b60*/  LOP3.LUT P0, RZ, R194, 0x20, RZ, 0xc0, !PT ;  /* 0x00000020c2ff7812 */ /* 0x000fe4000780c0ff */
[----:B------:R-:W-:Y:S02]  /*8b70*/  FMNMX.FTZ R3, R165, R3, !PT ;  /* 0x00000003a5037209 */ /* 0x000fe40007810000 */
        /* <DEDUP_REMOVED lines=17> */
[----:B------:R-:W-:Y:S01]  /*8c90*/  FMNMX.FTZ R4, R18, R133, !PT ;  /* 0x0000008512047209 */ /* 0x000fe20007810000 */
[----:B------:R-:W1:Y:S01]  /*8ca0*/  SHFL.BFLY PT, R6, R3, 0x2, 0x1f ;  /* 0x0c401f0003067f89 */ /* 0x000e6200000e0000 */
[----:B------:R-:W-:Y:S02]  /*8cb0*/  FSEL R167, R26, -INF , !P0 ;  /* 0xff8000001aa77808 */ /* 0x000fe40004000000 */
[C---:B------:R-:W-:Y:S02]  /*8cc0*/  LOP3.LUT P0, RZ, R194.reuse, 0x4, RZ, 0xc0, !PT ;  /* 0x00000004c2ff7812 */ /* 0x040fe4000780c0ff */
[----:B------:R-:W-:Y:S02]  /*8cd0*/  LOP3.LUT P1, RZ, R194, 0x2, RZ, 0xc0, !PT ;  /* 0x00000002c2ff7812 */ /* 0x000fe4000782c0ff */
[----:B------:R-:W-:Y:S02]  /*8ce0*/  ISETP.GT.AND P0, PT, R0, 0x11, !P0 ;  /* 0x000000110000780c */ /* 0x000fe40004704270 */
[----:B------:R-:W-:Y:S02]  /*8cf0*/  FMNMX.FTZ R4, R19, R4, !PT ;  /* 0x0000000413047209 */ /* 0x000fe40007810000 */
[----:B------:R-:W-:Y:S02]  /*8d00*/  ISETP.LT.OR P0, PT, R2, 0x12, P0 ;  /* 0x000000120200780c */ /* 0x000fe40000701670 */
[----:B------:R-:W-:Y:S02]  /*8d10*/  FMNMX.FTZ R4, R162, R4, !PT ;  /* 0x00000004a2047209 */ /* 0x000fe40007810000 */
[----:B------:R-:W-:Y:S02]  /*8d20*/  FSEL R172, R27, -INF , !P0 ;  /* 0xff8000001bac7808 */ /* 0x000fe40004000000 */
[----:B------:R-:W-:Y:S02]  /*8d30*/  ISETP.GT.AND P0, PT, R0, 0x18, !P1 ;  /* 0x000000180000780c */ /* 0x000fe40004f04270 */
[----:B------:R-:W-:Y:S02]  /*8d40*/  LOP3.LUT P2, RZ, R194, 0x1, RZ, 0xc0, !PT ;  /* 0x00000001c2ff7812 */ /* 0x000fe4000784c0ff */
[----:B------:R-:W-:Y:S02]  /*8d50*/  ISETP.LT.OR P0, PT, R2, 0x19, P0 ;  /* 0x000000190200780c */ /* 0x000fe40000701670 */
[----:B------:R-:W-:Y:S02]  /*8d60*/  FMNMX.FTZ R4, R163, R4, !PT ;  /* 0x00000004a3047209 */ /* 0x000fe40007810000 */
[----:B------:R-:W-:Y:S02]  /*8d70*/  FSEL R173, R30, -INF , !P0 ;  /* 0xff8000001ead7808 */ /* 0x000fe40004000000 */
[----:B------:R-:W-:Y:S02]  /*8d80*/  ISETP.GT.AND P0, PT, R0, 0x19, !P2 ;  /* 0x000000190000780c */ /* 0x000fe40005704270 */
[----:B------:R-:W-:Y:S02]  /*8d90*/  FMNMX.FTZ R4, R166, R4, !PT ;  /* 0x00000004a6047209 */ /* 0x000fe40007810000 */
[----:B------:R-:W-:Y:S02]  /*8da0*/  ISETP.LT.OR P0, PT, R2, 0x1a, P0 ;  /* 0x0000001a0200780c */ /* 0x000fe40000701670 */
[----:B-1----:R-:W-:Y:S02]  /*8db0*/  FMNMX.FTZ R3, R3, R6, !PT ;  /* 0x0000000603037209 */ /* 0x002fe40007810000 */
[----:B------:R-:W-:Y:S02]  /*8dc0*/  FMNMX.FTZ R4, R168, R4, !PT ;  /* 0x00000004a8047209 */ /* 0x000fe40007810000 */
[----:B------:R-:W-:Y:S01]  /*8dd0*/  FSEL R176, R31, -INF , !P0 ;  /* 0xff8000001fb07808 */ /* 0x000fe20004000000 */
[----:B------:R-:W1:Y:S01]  /*8de0*/  SHFL.BFLY PT, R6, R3, 0x1, 0x1f ;  /* 0x0c201f0003067f89 */ /* 0x000e6200000e0000 */
[----:B------:R-:W-:Y:S02]  /*8df0*/  ISETP.GT.AND P0, PT, R0, 0x20, !P5 ;  /* 0x000000200000780c */ /* 0x000fe40006f04270 */
[----:B------:R-:W-:Y:S02]  /*8e00*/  FMNMX.FTZ R4, R178, R4, !PT ;  /* 0x00000004b2047209 */ /* 0x000fe40007810000 */
[----:B------:R-:W-:Y:S02]  /*8e10*/  ISETP.LT.OR P0, PT, R2, 0x21, P0 ;  /* 0x000000210200780c */ /* 0x000fe40000701670 */
[----:B------:R-:W-:Y:S02]  /*8e20*/  FMNMX.FTZ R4, R177, R4, !PT ;  /* 0x00000004b1047209 */ /* 0x000fe40007810000 */
[----:B------:R-:W-:Y:S02]  /*8e30*/  FSEL R203, R42, -INF , !P0 ;  /* 0xff8000002acb7808 */ /* 0x000fe40004000000 */
[----:B------:R-:W-:Y:S02]  /*8e40*/  ISETP.GT.AND P0, PT, R0, 0x21, !P4 ;  /* 0x000000210000780c */ /* 0x000fe40006704270 */
[----:B------:R-:W-:Y:S02]  /*8e50*/  FMNMX.FTZ R4, R210, R4, !PT ;  /* 0x00000004d2047209 */ /* 0x000fe40007810000 */
[----:B------:R-:W-:Y:S02]  /*8e60*/  FMNMX.FTZ R5, R8, R135, !PT ;  /* 0x0000008708057209 */ /* 0x000fe40007810000 */
[----:B------:R-:W-:Y:S02]  /*8e70*/  ISETP.LT.OR P0, PT, R2, 0x22, P0 ;  /* 0x000000220200780c */ /* 0x000fe40000701670 */
[----:B------:R-:W-:Y:S02]  /*8e80*/  FMNMX.FTZ R4, R211, R4, !PT ;  /* 0x00000004d3047209 */ /* 0x000fe40007810000 */
        /* <DEDUP_REMOVED lines=8> */
[----:B------:R-:W-:Y:S01]  /*8f10*/  FSEL R205, R46, -INF , !P0 ;  /* 0xff8000002ecd7808 */ /* 0x000fe20004000000 */
[----:B------:R-:W2:Y:S01]  /*8f20*/  SHFL.BFLY PT, R7, R4, 0x2, 0x1f ;  /* 0x0c401f0004077f89 */ /* 0x000ea200000e0000 */
[----:B------:R-:W-:Y:S02]  /*8f30*/  ISETP.GT.AND P0, PT, R0, 0x29, !P6 ;  /* 0x000000290000780c */ /* 0x000fe40007704270 */
[----:B-1----:R-:W-:Y:S02]  /*8f40*/  FMNMX.FTZ R138, R3, R6, !PT ;  /* 0x00000006038a7209 */ /* 0x002fe40007810000 */
[----:B------:R-:W-:Y:S02]  /*8f50*/  FMNMX.FTZ R5, R171, R5, !PT ;  /* 0x00000005ab057209 */ /* 0x000fe40007810000 */
[----:B------:R-:W-:Y:S01]  /*8f60*/  ISETP.LT.OR P0, PT, R2, 0x2a, P0 ;  /* 0x0000002a0200780c */ /* 0x000fe20000701670 */
[----:B------:R-:W-:Y:S01]  /*8f70*/  FMUL.FTZ R3, R138, c[0x0][0x2d0] ;  /* 0x0000b4008a037a20 */ /* 0x000fe20000410000 */
[----:B------:R-:W-:Y:S02]  /*8f80*/  FMNMX.FTZ R5, R170, R5, !PT ;  /* 0x00000005aa057209 */ /* 0x000fe40007810000 */
[----:B------:R-:W-:Y:S02]  /*8f90*/  FSEL R140, R47, -INF , !P0 ;  /* 0xff8000002f8c7808 */ /* 0x000fe40004000000 */
[----:B------:R-:W-:Y:S02]  /*8fa0*/  FSETP.NEU.FTZ.AND P0, PT, R138, -INF , PT ;  /* 0xff8000008a00780b */ /* 0x000fe40003f1d000 */
[----:B------:R-:W-:Y:S02]  /*8fb0*/  FMNMX.FTZ R5, R169, R5, !PT ;  /* 0x00000005a9057209 */ /* 0x000fe40007810000 */
[----:B------:R-:W-:Y:S02]  /*8fc0*/  FSEL R141, R3, RZ, P0 ;  /* 0x000000ff038d7208 */ /* 0x000fe40000000000 */
[----:B------:R-:W-:Y:S03]  /*8fd0*/  FMNMX.FTZ R5, R175, R5, !PT ;  /* 0x00000005af057209 */ /* 0x000fe60007810000 */
[--C-:B------:R-:W-:Y:S01]  /*8fe0*/  FFMA.FTZ R3, R16, c[0x0][0x2d0], -R141.reuse ;  /* 0x0000b40010037a23 */ /* 0x100fe2000001088d */
[----:B------:R-:W-:Y:S03]  /*8ff0*/  FMNMX.FTZ R5, R209, R5, !PT ;  /* 0x00000005d1057209 */ /* 0x000fe60007810000 */
[----:B------:R1:W-:Y:S01]  /*9000*/  MUFU.EX2 R248, R3 ;  /* 0x0000000300f87308 */ /* 0x0003e20000000800 */
[----:B------:R-:W-:Y:S04]  /*9010*/  FMNMX.FTZ R0, R208, R5, !PT ;  /* 0x00000005d0007209 */ /* 0x000fe80007810000 */
[----:B------:R-:W-:Y:S02]  /*9020*/  FMNMX.FTZ R2, R207, R0, !PT ;  /* 0x00000000cf027209 */ /* 0x000fe40007810000 */
[----:B--2---:R-:W-:Y:S01]  /*9030*/  FMNMX.FTZ R0, R4, R7, !PT ;  /* 0x0000000704007209 */ /* 0x004fe20007810000 */
[--C-:B------:R-:W-:Y:S01]  /*9040*/  FFMA.FTZ R4, R17, c[0x0][0x2d0], -R141.reuse ;  /* 0x0000b40011047a23 */ /* 0x100fe2000001088d */
[----:B------:R-:W-:Y:S03]  /*9050*/  FMNMX.FTZ R2, R206, R2, !PT ;  /* 0x00000002ce027209 */ /* 0x000fe60007810000 */
[----:B------:R2:W3:Y:S01]  /*9060*/  MUFU.EX2 R251, R4 ;  /* 0x0000000400fb7308 */ /* 0x0004e20000000800 */
[----:B------:R-:W4:Y:S08]  /*9070*/  SHFL.BFLY PT, R5, R0, 0x1, 0x1f ;  /* 0x0c201f0000057f89 */ /* 0x000f3000000e0000 */
[----:B------:R-:W5:Y:S01]  /*9080*/  SHFL.BFLY PT, R6, R2, 0x2, 0x1f ;  /* 0x0c401f0002067f89 */ /* 0x000f6200000e0000 */
[----:B-1----:R-:W-:Y:S04]  /*9090*/  FMNMX.FTZ R3, R10, R139, !PT ;  /* 0x0000008b0a037209 */ /* 0x002fe80007810000 */
[----:B------:R-:W-:Y:S04]  /*90a0*/  FMNMX.FTZ R3, R11, R3, !PT ;  /* 0x000000030b037209 */ /* 0x000fe80007810000 */
[----:B------:R-:W-:Y:S01]  /*90b0*/  FMNMX.FTZ R3, R9, R3, !PT ;  /* 0x0000000309037209 */ /* 0x000fe20007810000 */
[----:B--2---:R-:W-:Y:S01]  /*90c0*/  FFMA.FTZ R4, R160, c[0x0][0x2d0], -R141 ;  /* 0x0000b400a0047a23 */ /* 0x004fe2000001088d */
[----:B----4-:R-:W-:Y:S02]  /*90d0*/  FMNMX.FTZ R137, R0, R5, !PT ;  /* 0x0000000500897209 */ /* 0x010fe40007810000 */
[----:B------:R-:W-:Y:S01]  /*90e0*/  FMNMX.FTZ R0, R15, R3, !PT ;  /* 0x000000030f007209 */ /* 0x000fe20007810000 */
[----:B------:R1:W-:Y:S01]  /*90f0*/  MUFU.EX2 R249, R4 ;  /* 0x0000000400f97308 */ /* 0x0003e20000000800 */
[----:B------:R-:W-:Y:S02]  /*9100*/  FSEL R3, R138, RZ, P0 ;  /* 0x000000ff8a037208 */ /* 0x000fe40000000000 */
[----:B------:R-:W-:Y:S01]  /*9110*/  FMNMX.FTZ R5, R167, R0, !PT ;  /* 0x00000000a7057209 */ /* 0x000fe20007810000 */
[C---:B------:R-:W-:Y:S01]  /*9120*/  FMUL.FTZ R0, R137.reuse, c[0x0][0x2d0] ;  /* 0x0000b40089007a20 */ /* 0x040fe20000410000 */
[----:B------:R-:W-:Y:S02]  /*9130*/  FSETP.NEU.FTZ.AND P0, PT, R137, -INF , PT ;  /* 0xff8000008900780b */ /* 0x000fe40003f1d000 */
[----:B-----5:R-:W-:Y:S02]  /*9140*/  FMNMX.FTZ R2, R2, R6, !PT ;  /* 0x0000000602027209 */ /* 0x020fe40007810000 */
[----:B------:R-:W-:Y:S02]  /*9150*/  FSEL R143, R0, RZ, P0 ;  /* 0x000000ff008f7208 */ /* 0x000fe40000000000 */
[----:B------:R-:W-:Y:S02]  /*9160*/  FMNMX.FTZ R6, R172, R5, !PT ;  /* 0x00000005ac067209 */ /* 0x000fe40007810000 */
[----:B------:R-:W2:Y:S01]  /*9170*/  SHFL.BFLY PT, R5, R2, 0x1, 0x1f ;  /* 0x0c201f0002057f89 */ /* 0x000ea200000e0000 */
[----:B------:R-:W-:Y:S01]  /*9180*/  FFMA.FTZ R0, R18, c[0x0][0x2d0], -R143 ;  /* 0x0000b40012007a23 */ /* 0x000fe2000001088f */
[----:B---3--:R-:W-:Y:S03]  /*9190*/  F2FP.BF16.PACK_AB R160, R251, R248 ;  /* 0x000000f8fba0723e */ /* 0x008fe600000010ff */
[----:B------:R3:W-:Y:S01]  /*91a0*/  MUFU.EX2 R241, R0 ;  /* 0x0000000000f17308 */ /* 0x0007e20000000800 */
[----:B-1----:R-:W-:Y:S09]  /*91b0*/  FFMA.FTZ R4, R161, c[0x0][0x2d0], -R141 ;  /* 0x0000b400a1047a23 */ /* 0x002ff2000001088d */
[----:B------:R1:W4:Y:S01]  /*91c0*/  MUFU.EX2 R25, R4 ;  /* 0x0000000400197308 */ /* 0x0003220000000800 */
[----:B--2---:R-:W-:Y:S02]  /*91d0*/  FMNMX.FTZ R136, R2, R5, !PT ;  /* 0x0000000502887209 */ /* 0x004fe40007810000 */
[----:B------:R-:W-:Y:S02]  /*91e0*/  FSEL R5, R137, RZ, P0 ;  /* 0x000000ff89057208 */ /* 0x000fe40000000000 */
[----:B------:R-:W-:Y:S01]  /*91f0*/  FSETP.NEU.FTZ.AND P0, PT, R136, -INF , PT ;  /* 0xff8000008800780b */ /* 0x000fe20003f1d000 */
[--C-:B---3--:R-:W-:Y:S04]  /*9200*/  FFMA.FTZ R0, R19, c[0x0][0x2d0], -R143.reuse ;  /* 0x0000b40013007a23 */ /* 0x108fe8000001088f */
[----:B------:R2:W3:Y:S01]  /*9210*/  MUFU.EX2 R242, R0 ;  /* 0x0000000000f27308 */ /* 0x0004e20000000800 */
[----:B-1----:R-:W-:Y:S01]  /*9220*/  FMNMX.FTZ R4, R173, R6, !PT ;  /* 0x00000006ad047209 */ /* 0x002fe20007810000 */
[--C-:B------:R-:W-:Y:S03]  /*9230*/  FFMA.FTZ R6, R163, c[0x0][0x2d0], -R143.reuse ;  /* 0x0000b400a3067a23 */ /* 0x100fe6000001088f */
[----:B------:R-:W-:Y:S05]  /*9240*/  FMNMX.FTZ R4, R176, R4, !PT ;  /* 0x00000004b0047209 */ /* 0x000fea0007810000 */
[----:B------:R-:W-:Y:S01]  /*9250*/  MUFU.EX2 R24, R6 ;  /* 0x0000000600187308 */ /* 0x000fe20000000800 */
[----:B------:R-:W-:Y:S04]  /*9260*/  FMNMX.FTZ R4, R203, R4, !PT ;  /* 0x00000004cb047209 */ /* 0x000fe80007810000 */
[----:B------:R-:W-:Y:S04]  /*9270*/  FMNMX.FTZ R4, R204, R4, !PT ;  /* 0x00000004cc047209 */ /* 0x000fe80007810000 */
[----:B--2---:R-:W-:Y:S01]  /*9280*/  FMNMX.FTZ R0, R205, R4, !PT ;  /* 0x00000004cd007209 */ /* 0x004fe20007810000 */
[----:B------:R-:W-:Y:S01]  /*9290*/  FFMA.FTZ R4, R162, c[0x0][0x2d0], -R143 ;  /* 0x0000b400a2047a23 */ /* 0x000fe2000001088f */
[----:B----4-:R-:W-:Y:S02]  /*92a0*/  F2FP.BF16.PACK_AB R162, R25, R249 ;  /* 0x000000f919a2723e */ /* 0x010fe400000010ff */
[----:B------:R-:W-:Y:S01]  /*92b0*/  FMNMX.FTZ R0, R140, R0, !PT ;  /* 0x000000008c007209 */ /* 0x000fe20007810000 */
[----:B------:R1:W2:Y:S01]  /*92c0*/  MUFU.EX2 R243, R4 ;  /* 0x0000000400f37308 */ /* 0x0002a20000000800 */
[----:B---3--:R-:W-:Y:S03]  /*92d0*/  F2FP.BF16.PACK_AB R161, R242, R241 ;  /* 0x000000f1f2a1723e */ /* 0x008fe600000010ff */
[----:B------:R-:W3:Y:S01]  /*92e0*/  SHFL.BFLY PT, R2, R0, 0x2, 0x1f ;  /* 0x0c401f0000027f89 */ /* 0x000ee200000e0000 */
[----:B-1----:R-:W-:Y:S01]  /*92f0*/  FMUL.FTZ R4, R136, c[0x0][0x2d0] ;  /* 0x0000b40088047a20 */ /* 0x002fe20000410000 */
[----:B--2---:R-:W-:Y:S04]  /*9300*/  F2FP.BF16.PACK_AB R163, R24, R243 ;  /* 0x000000f318a3723e */ /* 0x004fe800000010ff */
[----:B------:R-:W-:Y:S05]  /*9310*/  FSEL R142, R4, RZ, P0 ;  /* 0x000000ff048e7208 */ /* 0x000fea0000000000 */
[--C-:B------:R-:W-:Y:S04]  /*9320*/  FFMA.FTZ R4, R8, c[0x0][0x2d0], -R142.reuse ;  /* 0x0000b40008047a23 */ /* 0x100fe8000001088e */
[----:B------:R1:W-:Y:S02]  /*9330*/  MUFU.EX2 R239, R4 ;  /* 0x0000000400ef7308 */ /* 0x0003e40000000800 */
[--C-:B-1----:R-:W-:Y:S02]  /*9340*/  FFMA.FTZ R4, R20, c[0x0][0x2d0], -R142.reuse ;  /* 0x0000b40014047a23 */ /* 0x102fe4000001088e */
[----:B------:R-:W-:Y:S06]  /*9350*/  LDSM.16.MT88.4 R20, [R181] ;  /* 0x00000000b514783b */ /* 0x000fec0000004200 */
[----:B------:R3:W-:Y:S02]  /*9360*/  MUFU.EX2 R240, R4 ;  /* 0x0000000400f07308 */ /* 0x0007e40000000800 */
[----:B---3--:R-:W-:Y:S01]  /*9370*/  FMNMX.FTZ R4, R0, R2, !PT ;  /* 0x0000000200047209 */ /* 0x008fe20007810000 */
[--C-:B------:R-:W-:Y:S02]  /*9380*/  FFMA.FTZ R0, R12, c[0x0][0x2d0], -R142.reuse ;  /* 0x0000b4000c007a23 */ /* 0x100fe4000001088e */
[----:B------:R-:W-:Y:S05]  /*9390*/  FADD.FTZ R2, -R5, R133 ;  /* 0x0000008505027221 */ /* 0x000fea0000010100 */
[----:B------:R1:W-:Y:S01]  /*93a0*/  MUFU.EX2 R250, R0 ;  /* 0x0000000000fa7308 */ /* 0x0003e20000000800 */
[----:B------:R-:W2:Y:S01]  /*93b0*/  SHFL.BFLY PT, R6, R4, 0x1, 0x1f ;  /* 0x0c201f0004067f89 */ /* 0x000ea200000e0000 */
[----:B------:R-:W-:Y:S02]  /*93c0*/  FMUL.FTZ R2, R2, c[0x0][0x2d0] ;  /* 0x0000b40002027a20 */ /* 0x000fe40000410000 */
[----:B-1----:R-:W-:Y:S01]  /*93d0*/  FFMA.FTZ R0, R13, c[0x0][0x2d0], -R142 ;  /* 0x0000b4000d007a23 */ /* 0x002fe2000001088e */
[----:B--2---:R-:W-:Y:S05]  /*93e0*/  FMNMX.FTZ R134, R4, R6, !PT ;  /* 0x0000000604867209 */ /* 0x004fea0007810000 */
[----:B------:R1:W-:Y:S01]  /*93f0*/  MUFU.EX2 R252, R0 ;  /* 0x0000000000fc7308 */ /* 0x0003e20000000800 */
[----:B------:R-:W-:Y:S02]  /*9400*/  FMUL.FTZ R4, R134, c[0x0][0x2d0] ;  /* 0x0000b40086047a20 */ /* 0x000fe40000410000 */
[----:B-1----:R-:W-:Y:S07]  /*9410*/  FADD.FTZ R0, -R3, R132 ;  /* 0x0000008403007221 */ /* 0x002fee0000010100 */
[----:B------:R-:W1:Y:S01]  /*9420*/  MUFU.EX2 R3, R2 ;  /* 0x0000000200037308 */ /* 0x000e620000000800 */
[----:B------:R-:W-:Y:S09]  /*9430*/  FMUL.FTZ R0, R0, c[0x0][0x2d0] ;  /* 0x0000b40000007a20 */ /* 0x000ff20000410000 */
[----:B------:R2:W3:Y:S01]  /*9440*/  MUFU.EX2 R132, R0 ;  /* 0x0000000000847308 */ /* 0x0004e20000000800 */
[C---:B-1----:R-:W-:Y:S01]  /*9450*/  FMUL.FTZ R6, R3.reuse, R146 ;  /* 0x0000009203067220 */ /* 0x042fe20000410000 */
[----:B------:R-:W-:Y:S01]  /*9460*/  F2FP.BF16.PACK_AB R146, R252, R250 ;  /* 0x000000fafc92723e */ /* 0x000fe200000010ff */
[C---:B------:R-:W-:Y:S02]  /*9470*/  FMUL.FTZ R7, R3.reuse, R147 ;  /* 0x0000009303077220 */ /* 0x040fe40000410000 */
[C---:B------:R-:W-:Y:S02]  /*9480*/  FMUL.FTZ R18, R3.reuse, R158 ;  /* 0x0000009e03127220 */ /* 0x040fe40000410000 */
[C---:B------:R-:W-:Y:S02]  /*9490*/  FMUL.FTZ R19, R3.reuse, R159 ;  /* 0x0000009f03137220 */ /* 0x040fe40000410000 */
[----:B------:R-:W-:Y:S01]  /*94a0*/  FMUL.FTZ R35, R3, R115 ;  /* 0x0000007303237220 */ /* 0x000fe20000410000 */
[----:B--2---:R-:W-:Y:S01]  /*94b0*/  FSEL R0, R136, RZ, P0 ;  /* 0x000000ff88007208 */ /* 0x004fe20000000000 */
[----:B---3--:R-:W-:Y:S01]  /*94c0*/  FMUL.FTZ R16, R132, R156 ;  /* 0x0000009c84107220 */ /* 0x008fe20000410000 */
[----:B------:R-:W-:Y:S01]  /*94d0*/  FSETP.NEU.FTZ.AND P0, PT, R134, -INF , PT ;  /* 0xff8000008600780b */ /* 0x000fe20003f1d000 */
[----:B------:R-:W-:Y:S02]  /*94e0*/  FMUL.FTZ R17, R132, R157 ;  /* 0x0000009d84117220 */ /* 0x000fe40000410000 */
[----:B------:R-:W-:Y:S01]  /*94f0*/  FADD.FTZ R0, -R0, R135 ;  /* 0x0000008700007221 */ /* 0x000fe20000010100 */
[----:B------:R-:W-:Y:S01]  /*9500*/  FSEL R133, R4, RZ, P0 ;  /* 0x000000ff04857208 */ /* 0x000fe20000000000 */
[----:B------:R-:W-:Y:S01]  /*9510*/  FMUL.FTZ R33, R132, R113 ;  /* 0x0000007184217220 */ /* 0x000fe20000410000 */
[----:B------:R-:W-:Y:S01]  /*9520*/  LDSM.16.MT88.4 R156, [R181+0x800] ;  /* 0x00080000b59c783b */ /* 0x000fe20000004200 */
[----:B------:R-:W-:Y:S02]  /*9530*/  FMUL.FTZ R0, R0, c[0x0][0x2d0] ;  /* 0x0000b40000007a20 */ /* 0x000fe40000410000 */
[--C-:B------:R-:W-:Y:S02]  /*9540*/  FFMA.FTZ R5, R9, c[0x0][0x2d0], -R133.reuse ;  /* 0x0000b40009057a23 */ /* 0x100fe40000010885 */
[----:B------:R1:W2:Y:S01]  /*9550*/  MUFU.EX2 R2, R0 ;  /* 0x0000000000027308 */ /* 0x0002a20000000800 */
[--C-:B------:R-:W-:Y:S02]  /*9560*/  FFMA.FTZ R4, R15, c[0x0][0x2d0], -R133.reuse ;  /* 0x0000b4000f047a23 */ /* 0x100fe40000010885 */
[C---:B------:R-:W-:Y:S02]  /*9570*/  FMUL.FTZ R34, R3.reuse, R114 ;  /* 0x0000007203227220 */ /* 0x040fe40000410000 */
[C---:B------:R-:W-:Y:S02]  /*9580*/  FMUL.FTZ R32, R132.reuse, R112 ;  /* 0x0000007084207220 */ /* 0x040fe40000410000 */
[C---:B------:R-:W-:Y:S02]  /*9590*/  FMUL.FTZ R48, R132.reuse, R128 ;  /* 0x0000008084307220 */ /* 0x040fe40000410000 */
[C---:B------:R-:W-:Y:S01]  /*95a0*/  FMUL.FTZ R49, R132.reuse, R129 ;  /* 0x0000008184317220 */ /* 0x040fe20000410000 */
[----:B------:R3:W-:Y:S01]  /*95b0*/  MUFU.EX2 R244, R5 ;  /* 0x0000000500f47308 */ /* 0x0007e20000000800 */
[C---:B------:R-:W-:Y:S02]  /*95c0*/  FMUL.FTZ R50, R3.reuse, R130 ;  /* 0x0000008203327220 */ /* 0x040fe40000410000 */
[C---:B------:R-:W-:Y:S02]  /*95d0*/  FMUL.FTZ R51, R3.reuse, R131 ;  /* 0x0000008303337220 */ /* 0x040fe40000410000 */
[C---:B------:R-:W-:Y:S01]  /*95e0*/  FMUL.FTZ R52, R132.reuse, R52 ;  /* 0x0000003484347220 */ /* 0x040fe20000410000 */
[----:B------:R-:W-:Y:S01]  /*95f0*/  LDSM.16.MT88.4 R128, [R181+0x1400] ;  /* 0x00140000b580783b */ /* 0x000fe20000004200 */
[C---:B------:R-:W-:Y:S02]  /*9600*/  FMUL.FTZ R53, R132.reuse, R53 ;  /* 0x0000003584357220 */ /* 0x040fe40000410000 */
[C---:B------:R-:W-:Y:S01]  /*9610*/  FMUL.FTZ R54, R3.reuse, R54 ;  /* 0x0000003603367220 */ /* 0x040fe20000410000 */
[----:B------:R-:W4:Y:S01]  /*9620*/  MUFU.EX2 R245, R4 ;  /* 0x0000000400f57308 */ /* 0x000f220000000800 */
[----:B------:R-:W-:Y:S02]  /*9630*/  FMUL.FTZ R55, R3, R55 ;  /* 0x0000003703377220 */ /* 0x000fe40000410000 */
[----:B------:R-:W-:Y:S02]  /*9640*/  FMUL.FTZ R64, R132, R64 ;  /* 0x0000004084407220 */ /* 0x000fe40000410000 */
[----:B-1----:R-:W-:Y:S02]  /*9650*/  FFMA.FTZ R0, R10, c[0x0][0x2d0], -R133 ;  /* 0x0000b4000a007a23 */ /* 0x002fe40000010885 */
[C---:B--2---:R-:W-:Y:S02]  /*9660*/  FMUL.FTZ R8, R2.reuse, R148 ;  /* 0x0000009402087220 */ /* 0x044fe40000410000 */
[C---:B------:R-:W-:Y:S01]  /*9670*/  FMUL.FTZ R9, R2.reuse, R149 ;  /* 0x0000009502097220 */ /* 0x040fe20000410000 */
[----:B------:R1:W-:Y:S01]  /*9680*/  MUFU.EX2 R201, R0 ;  /* 0x0000000000c97308 */ /* 0x0003e20000000800 */
[C---:B------:R-:W-:Y:S01]  /*9690*/  FMUL.FTZ R12, R2.reuse, R152 ;  /* 0x00000098020c7220 */ /* 0x040fe20000410000 */
[----:B------:R-:W-:Y:S01]  /*96a0*/  MOV R149, R25 ;  /* 0x0000001900957202 */ /* 0x000fe20000000f00 */
[----:B------:R-:W-:Y:S01]  /*96b0*/  FMUL.FTZ R13, R2, R153 ;  /* 0x00000099020d7220 */ /* 0x000fe20000410000 */
[----:B------:R-:W2:Y:S01]  /*96c0*/  LDL.LU R148, [R1+0x4] ;  /* 0x0000040001947983 */ /* 0x000ea20000300800 */
[----:B---3--:R-:W-:Y:S02]  /*96d0*/  FMUL.FTZ R5, R132, R145 ;  /* 0x0000009184057220 */ /* 0x008fe40000410000 */
[C---:B------:R-:W-:Y:S02]  /*96e0*/  FMUL.FTZ R25, R2.reuse, R105 ;  /* 0x0000006902197220 */ /* 0x040fe40000410000 */
[C---:B------:R-:W-:Y:S02]  /*96f0*/  FMUL.FTZ R28, R2.reuse, R108 ;  /* 0x0000006c021c7220 */ /* 0x040fe40000410000 */
[C---:B------:R-:W-:Y:S02]  /*9700*/  FMUL.FTZ R29, R2.reuse, R109 ;  /* 0x0000006d021d7220 */ /* 0x040fe40000410000 */
[----:B------:R-:W-:Y:S01]  /*9710*/  FMUL.FTZ R40, R2, R120 ;  /* 0x0000007802287220 */ /* 0x000fe20000410000 */
[----:B----4-:R-:W-:Y:S01]  /*9720*/  F2FP.BF16.PACK_AB R147, R245, R244 ;  /* 0x000000f4f593723e */ /* 0x010fe200000010ff */
[----:B------:R-:W-:Y:S01]  /*9730*/  FMUL.FTZ R4, R132, R144 ;  /* 0x0000009084047220 */ /* 0x000fe20000410000 */
[----:B------:R-:W-:Y:S01]  /*9740*/  F2FP.BF16.PACK_AB R144, R240, R239 ;  /* 0x000000eff090723e */ /* 0x000fe200000010ff */
[--C-:B------:R-:W-:Y:S02]  /*9750*/  FFMA.FTZ R114, R198, c[0x0][0x2d0], -R141.reuse ;  /* 0x0000b400c6727a23 */ /* 0x100fe4000001088d */
[----:B------:R-:W-:Y:S02]  /*9760*/  FFMA.FTZ R113, R199, c[0x0][0x2d0], -R141 ;  /* 0x0000b400c7717a23 */ /* 0x000fe4000001088d */
[C---:B------:R-:W-:Y:S01]  /*9770*/  FMUL.FTZ R41, R2.reuse, R121 ;  /* 0x0000007902297220 */ /* 0x040fe20000410000 */
[-C--:B------:R-:W-:Y:S01]  /*9780*/  HMMA.16816.F32.BF16 R4, R160, R20.reuse, R4 ;  /* 0x00000014a004723c */ /* 0x080fe20000041804 */
[C---:B------:R-:W-:Y:S01]  /*9790*/  FMUL.FTZ R44, R2.reuse, R124 ;  /* 0x0000007c022c7220 */ /* 0x040fe20000410000 */
[----:B------:R-:W-:Y:S01]  /*97a0*/  MUFU.EX2 R215, R113 ;  /* 0x0000007100d77308 */ /* 0x000fe20000000800 */
[----:B-1----:R-:W-:Y:S02]  /*97b0*/  FFMA.FTZ R0, R11, c[0x0][0x2d0], -R133 ;  /* 0x0000b4000b007a23 */ /* 0x002fe40000010885 */
[C---:B------:R-:W-:Y:S02]  /*97c0*/  FMUL.FTZ R45, R2.reuse, R125 ;  /* 0x0000007d022d7220 */ /* 0x040fe40000410000 */
[C---:B------:R-:W-:Y:S02]  /*97d0*/  FMUL.FTZ R56, R2.reuse, R56 ;  /* 0x0000003802387220 */ /* 0x040fe40000410000 */
[C---:B------:R-:W-:Y:S03]  /*97e0*/  FMUL.FTZ R57, R2.reuse, R57 ;  /* 0x0000003902397220 */ /* 0x040fe60000410000 */
[----:B------:R1:W3:Y:S01]  /*97f0*/  MUFU.EX2 R202, R0 ;  /* 0x0000000000ca7308 */ /* 0x0002e20000000800 */
[C---:B------:R-:W-:Y:S02]  /*9800*/  FMUL.FTZ R60, R2.reuse, R60 ;  /* 0x0000003c023c7220 */ /* 0x040fe40000410000 */
[----:B------:R-:W-:Y:S02]  /*9810*/  FMUL.FTZ R61, R2, R61 ;  /* 0x0000003d023d7220 */ /* 0x000fe40000410000 */
[C---:B------:R-:W-:Y:S02]  /*9820*/  FMUL.FTZ R65, R132.reuse, R65 ;  /* 0x0000004184417220 */ /* 0x040fe40000410000 */
[C---:B------:R-:W-:Y:S02]  /*9830*/  FMUL.FTZ R66, R3.reuse, R66 ;  /* 0x0000004203427220 */ /* 0x040fe40000410000 */
[C---:B------:R-:W-:Y:S02]  /*9840*/  FMUL.FTZ R67, R3.reuse, R67 ;  /* 0x0000004303437220 */ /* 0x040fe40000410000 */
[C---:B------:R-:W-:Y:S02]  /*9850*/  FMUL.FTZ R68, R132.reuse, R68 ;  /* 0x0000004484447220 */ /* 0x040fe40000410000 */
[----:B------:R-:W-:Y:S02]  /*9860*/  FMUL.FTZ R69, R132, R69 ;  /* 0x0000004584457220 */ /* 0x000fe40000410000 */
[C---:B------:R-:W-:Y:S02]  /*9870*/  FMUL.FTZ R70, R3.reuse, R70 ;  /* 0x0000004603467220 */ /* 0x040fe40000410000 */
[C---:B------:R-:W-:Y:S02]  /*9880*/  FMUL.FTZ R71, R3.reuse, R71 ;  /* 0x0000004703477220 */ /* 0x040fe40000410000 */
[C---:B------:R-:W-:Y:S02]  /*9890*/  FMUL.FTZ R72, R2.reuse, R72 ;  /* 0x0000004802487220 */ /* 0x040fe40000410000 */
[C---:B------:R-:W-:Y:S02]  /*98a0*/  FMUL.FTZ R73, R2.reuse, R73 ;  /* 0x0000004902497220 */ /* 0x040fe40000410000 */
[----:B------:R-:W-:Y:S01]  /*98b0*/  FMUL.FTZ R76, R2, R76 ;  /* 0x0000004c024c7220 */ /* 0x000fe20000410000 */
[----:B-1----:R-:W-:Y:S01]  /*98c0*/  FSEL R0, R134, RZ, P0 ;  /* 0x000000ff86007208 */ /* 0x002fe20000000000 */
[----:B------:R-:W-:Y:S01]  /*98d0*/  FMUL.FTZ R77, R2, R77 ;  /* 0x0000004d024d7220 */ /* 0x000fe20000410000 */
[----:B---3--:R-:W-:Y:S01]  /*98e0*/  F2FP.BF16.PACK_AB R145, R202, R201 ;  /* 0x000000c9ca91723e */ /* 0x008fe200000010ff */
[----:B------:R-:W-:Y:S02]  /*98f0*/  FMUL.FTZ R80, R132, R80 ;  /* 0x0000005084507220 */ /* 0x000fe40000410000 */
[----:B------:R-:W-:Y:S02]  /*9900*/  FADD.FTZ R0, -R0, R139 ;  /* 0x0000008b00007221 */ /* 0x000fe40000010100 */
[----:B------:R-:W-:Y:S02]  /*9910*/  FMUL.FTZ R81, R132, R81 ;  /* 0x0000005184517220 */ /* 0x000fe40000410000 */
[----:B------:R-:W-:Y:S02]  /*9920*/  FMUL.FTZ R0, R0, c[0x0][0x2d0] ;  /* 0x0000b40000007a20 */ /* 0x000fe40000410000 */
[C---:B------:R-:W-:Y:S02]  /*9930*/  FMUL.FTZ R82, R3.reuse, R82 ;  /* 0x0000005203527220 */ /* 0x040fe40000410000 */
[C---:B------:R-:W-:Y:S02]  /*9940*/  FMUL.FTZ R83, R3.reuse, R83 ;  /* 0x0000005303537220 */ /* 0x040fe40000410000 */
[----:B------:R-:W1:Y:S01]  /*9950*/  MUFU.EX2 R0, R0 ;  /* 0x0000000000007308 */ /* 0x000e620000000800 */
[C---:B------:R-:W-:Y:S02]  /*9960*/  FMUL.FTZ R84, R132.reuse, R84 ;  /* 0x0000005484547220 */ /* 0x040fe40000410000 */
[----:B------:R-:W-:Y:S02]  /*9970*/  FMUL.FTZ R85, R132, R85 ;  /* 0x0000005584557220 */ /* 0x000fe40000410000 */
[C---:B------:R-:W-:Y:S02]  /*9980*/  FMUL.FTZ R86, R3.reuse, R86 ;  /* 0x0000005603567220 */ /* 0x040fe40000410000 */
[C---:B------:R-:W-:Y:S02]  /*9990*/  FMUL.FTZ R87, R3.reuse, R87 ;  /* 0x0000005703577220 */ /* 0x040fe40000410000 */
[C---:B------:R-:W-:Y:S02]  /*99a0*/  FMUL.FTZ R88, R2.reuse, R88 ;  /* 0x0000005802587220 */ /* 0x040fe40000410000 */
[C---:B------:R-:W-:Y:S02]  /*99b0*/  FMUL.FTZ R89, R2.reuse, R89 ;  /* 0x0000005902597220 */ /* 0x040fe40000410000 */
[C---:B------:R-:W-:Y:S02]  /*99c0*/  FMUL.FTZ R92, R2.reuse, R92 ;  /* 0x0000005c025c7220 */ /* 0x040fe40000410000 */
[----:B------:R-:W-:Y:S02]  /*99d0*/  FMUL.FTZ R93, R2, R93 ;  /* 0x0000005d025d7220 */ /* 0x000fe40000410000 */
[C---:B------:R-:W-:Y:S02]  /*99e0*/  FMUL.FTZ R96, R132.reuse, R96 ;  /* 0x0000006084607220 */ /* 0x040fe40000410000 */
[----:B------:R-:W-:Y:S02]  /*99f0*/  FMUL.FTZ R97, R132, R97 ;  /* 0x0000006184617220 */ /* 0x000fe40000410000 */
[C---:B------:R-:W-:Y:S02]  /*9a00*/  FMUL.FTZ R98, R3.reuse, R98 ;  /* 0x0000006203627220 */ /* 0x040fe40000410000 */
[----:B------:R-:W-:Y:S02]  /*9a10*/  FMUL.FTZ R99, R3, R99 ;  /* 0x0000006303637220 */ /* 0x000fe40000410000 */
[C---:B-1----:R-:W-:Y:S02]  /*9a20*/  FMUL.FTZ R11, R0.reuse, R151 ;  /* 0x00000097000b7220 */ /* 0x042fe40000410000 */
[C---:B------:R-:W-:Y:S01]  /*9a30*/  FMUL.FTZ R10, R0.reuse, R150 ;  /* 0x00000096000a7220 */ /* 0x040fe20000410000 */
[----:B------:R-:W3:Y:S01]  /*9a40*/  LDL.LU R151, [R1] ;  /* 0x0000000001977983 */ /* 0x000ee20000300800 */
[C---:B------:R-:W-:Y:S01]  /*9a50*/  FMUL.FTZ R26, R0.reuse, R106 ;  /* 0x0000006a001a7220 */ /* 0x040fe20000410000 */
[----:B------:R-:W-:Y:S01]  /*9a60*/  MOV R150, R24 ;  /* 0x0000001800967202 */ /* 0x000fe20000000f00 */
[----:B------:R-:W-:Y:S02]  /*9a70*/  FMUL.FTZ R27, R0, R107 ;  /* 0x0000006b001b7220 */ /* 0x000fe40000410000 */
[----:B------:R-:W-:Y:S01]  /*9a80*/  FMUL.FTZ R24, R2, R104 ;  /* 0x0000006802187220 */ /* 0x000fe20000410000 */
[C---:B------:R-:W-:Y:S01]  /*9a90*/  HMMA.16816.F32.BF16 R8, R144.reuse, R20, R8 ;  /* 0x000000149008723c */ /* 0x040fe20000041808 */
[C---:B------:R-:W-:Y:S02]  /*9aa0*/  FMUL.FTZ R14, R0.reuse, R154 ;  /* 0x0000009a000e7220 */ /* 0x040fe40000410000 */
[----:B------:R-:W-:Y:S02]  /*9ab0*/  FMUL.FTZ R15, R0, R155 ;  /* 0x0000009b000f7220 */ /* 0x000fe40000410000 */
[--C-:B------:R-:W-:Y:S02]  /*9ac0*/  FFMA.FTZ R104, R165, c[0x0][0x2d0], -R141.reuse ;  /* 0x0000b400a5687a23 */ /* 0x100fe4000001088d */
[C---:B------:R-:W-:Y:S02]  /*9ad0*/  FMUL.FTZ R20, R132.reuse, R100 ;  /* 0x0000006484147220 */ /* 0x040fe40000410000 */
[----:B------:R-:W-:Y:S01]  /*9ae0*/  FMUL.FTZ R21, R132, R101 ;  /* 0x0000006584157220 */ /* 0x000fe20000410000 */
[-C--:B------:R-:W-:Y:S01]  /*9af0*/  HMMA.16816.F32.BF16 R12, R144, R22.reuse, R12 ;  /* 0x00000016900c723c */ /* 0x080fe2000004180c */
[----:B------:R1:W-:Y:S01]  /*9b00*/  MUFU.EX2 R233, R104 ;  /* 0x0000006800e97308 */ /* 0x0003e20000000800 */
[C---:B------:R-:W-:Y:S02]  /*9b10*/  FMUL.FTZ R42, R0.reuse, R122 ;  /* 0x0000007a002a7220 */ /* 0x040fe40000410000 */
[C---:B------:R-:W-:Y:S02]  /*9b20*/  FMUL.FTZ R43, R0.reuse, R123 ;  /* 0x0000007b002b7220 */ /* 0x040fe40000410000 */
[C---:B------:R-:W-:Y:S02]  /*9b30*/  FMUL.FTZ R46, R0.reuse, R126 ;  /* 0x0000007e002e7220 */ /* 0x040fe40000410000 */
[C---:B------:R-:W-:Y:S01]  /*9b40*/  HMMA.16816.F32.BF16 R16, R160.reuse, R22, R16 ;  /* 0x00000016a010723c */ /* 0x040fe20000041810 */
[C---:B------:R-:W-:Y:S03]  /*9b50*/  FMUL.FTZ R30, R0.reuse, R110 ;  /* 0x0000006e001e7220 */ /* 0x040fe60000410000 */
[C---:B------:R-:W-:Y:S02]  /*9b60*/  FMUL.FTZ R31, R0.reuse, R111 ;  /* 0x0000006f001f7220 */ /* 0x040fe40000410000 */
[C---:B------:R-:W-:Y:S02]  /*9b70*/  FMUL.FTZ R47, R0.reuse, R127 ;  /* 0x0000007f002f7220 */ /* 0x040fe40000410000 */
[C---:B------:R-:W-:Y:S04]  /*9b80*/  FMUL.FTZ R22, R3.reuse, R102 ;  /* 0x0000006603167220 */ /* 0x040fe80000410000 */
[C---:B------:R-:W-:Y:S02]  /*9b90*/  FMUL.FTZ R23, R3.reuse, R103 ;  /* 0x0000006703177220 */ /* 0x040fe40000410000 */
[----:B------:R-:W4:Y:S01]  /*9ba0*/  LDSM.16.MT88.4 R100, [R181+0xc00] ;  /* 0x000c0000b564783b */ /* 0x000f220000004200 */
[----:B------:R-:W-:Y:S02]  /*9bb0*/  FMUL.FTZ R58, R0, R58 ;  /* 0x0000003a003a7220 */ /* 0x000fe40000410000 */
[--C-:B-1----:R-:W-:Y:S02]  /*9bc0*/  FFMA.FTZ R104, R164, c[0x0][0x2d0], -R141.reuse ;  /* 0x0000b400a4687a23 */ /* 0x102fe4000001088d */
[-C--:B------:R-:W-:Y:S01]  /*9bd0*/  HMMA.16816.F32.BF16 R20, R160, R36.reuse, R20 ;  /* 0x00000024a014723c */ /* 0x080fe20000041814 */
[C---:B------:R-:W-:Y:S01]  /*9be0*/  FMUL.FTZ R59, R0.reuse, R59 ;  /* 0x0000003b003b7220 */ /* 0x040fe20000410000 */
[----:B------:R1:W-:Y:S01]  /*9bf0*/  MUFU.EX2 R234, R104 ;  /* 0x0000006800ea7308 */ /* 0x0003e20000000800 */
[C---:B------:R-:W-:Y:S02]  /*9c00*/  FMUL.FTZ R62, R0.reuse, R62 ;  /* 0x0000003e003e7220 */ /* 0x040fe40000410000 */
[C---:B------:R-:W-:Y:S02]  /*9c10*/  FMUL.FTZ R63, R0.reuse, R63 ;  /* 0x0000003f003f7220 */ /* 0x040fe40000410000 */
[C---:B------:R-:W-:Y:S01]  /*9c20*/  FMUL.FTZ R74, R0.reuse, R74 ;  /* 0x0000004a004a7220 */ /* 0x040fe20000410000 */
[C---:B------:R-:W-:Y:S01]  /*9c30*/  HMMA.16816.F32.BF16 R24, R144.reuse, R36, R24 ;  /* 0x000000249018723c */ /* 0x040fe20000041818 */
[C---:B------:R-:W-:Y:S03]  /*9c40*/  FMUL.FTZ R75, R0.reuse, R75 ;  /* 0x0000004b004b7220 */ /* 0x040fe60000410000 */
[C---:B------:R-:W-:Y:S02]  /*9c50*/  FMUL.FTZ R78, R0.reuse, R78 ;  /* 0x0000004e004e7220 */ /* 0x040fe40000410000 */
[----:B------:R-:W-:Y:S02]  /*9c60*/  FMUL.FTZ R79, R0, R79 ;  /* 0x0000004f004f7220 */ /* 0x000fe40000410000 */
[-C--:B------:R-:W-:Y:S01]  /*9c70*/  HMMA.16816.F32.BF16 R28, R144, R38.reuse, R28 ;  /* 0x00000026901c723c */ /* 0x080fe2000004181c */
[C---:B------:R-:W-:Y:S03]  /*9c80*/  FMUL.FTZ R36, R132.reuse, R116 ;  /* 0x0000007484247220 */ /* 0x040fe60000410000 */
[----:B------:R-:W-:Y:S02]  /*9c90*/  FMUL.FTZ R37, R132, R117 ;  /* 0x0000007584257220 */ /* 0x000fe40000410000 */
[----:B------:R-:W-:Y:S02]  /*9ca0*/  FFMA.FTZ R112, R200, c[0x0][0x2d0], -R141 ;  /* 0x0000b400c8707a23 */ /* 0x000fe4000001088d */
[C---:B------:R-:W-:Y:S01]  /*9cb0*/  HMMA.16816.F32.BF16 R32, R160.reuse, R38, R32 ;  /* 0x00000026a020723c */ /* 0x040fe20000041820 */
[----:B------:R-:W-:Y:S01]  /*9cc0*/  FMUL.FTZ R90, R0, R90 ;  /* 0x0000005a005a7220 */ /* 0x000fe20000410000 */
[----:B------:R5:W-:Y:S02]  /*9cd0*/  MUFU.EX2 R216, R112 ;  /* 0x0000007000d87308 */ /* 0x000be40000000800 */
[----:B-1----:R-:W-:Y:S02]  /*9ce0*/  FFMA.FTZ R104, R166, c[0x0][0x2d0], -R143 ;  /* 0x0000b400a6687a23 */ /* 0x002fe4000001088f */
[C---:B------:R-:W-:Y:S02]  /*9cf0*/  FMUL.FTZ R91, R0.reuse, R91 ;  /* 0x0000005b005b7220 */ /* 0x040fe40000410000 */
[C---:B------:R-:W-:Y:S04]  /*9d00*/  FMUL.FTZ R38, R3.reuse, R118 ;  /* 0x0000007603267220 */ /* 0x040fe80000410000 */
[C---:B------:R-:W-:Y:S01]  /*9d10*/  FMUL.FTZ R39, R3.reuse, R119 ;  /* 0x0000007703277220 */ /* 0x040fe20000410000 */
[----:B------:R-:W-:Y:S01]  /*9d20*/  MUFU.EX2 R200, R114 ;  /* 0x0000007200c87308 */ /* 0x000fe20000000800 */
[C---:B------:R-:W-:Y:S02]  /*9d30*/  FMUL.FTZ R94, R0.reuse, R94 ;  /* 0x0000005e005e7220 */ /* 0x040fe40000410000 */
[----:B------:R-:W-:Y:S02]  /*9d40*/  FMUL.FTZ R95, R0, R95 ;  /* 0x0000005f005f7220 */ /* 0x000fe40000410000 */
[----:B------:R-:W-:Y:S01]  /*9d50*/  FFMA.FTZ R3, R3, R246, R241 ;  /* 0x000000f603037223 */ /* 0x000fe200000100f1 */
[-C--:B----4-:R-:W-:Y:S03]  /*9d60*/  HMMA.16816.F32.BF16 R36, R160, R100.reuse, R36 ;  /* 0x00000064a024723c */ /* 0x090fe60000041824 */
[----:B------:R-:W-:Y:S01]  /*9d70*/  FADD.FTZ R3, R242, R3 ;  /* 0x00000003f2037221 */ /* 0x000fe20000010000 */
[----:B------:R1:W-:Y:S01]  /*9d80*/  MUFU.EX2 R232, R104 ;  /* 0x0000006800e87308 */ /* 0x0003e20000000800 */
[----:B-----5:R-:W-:Y:S03]  /*9d90*/  FFMA.FTZ R112, R210, c[0x0][0x2d0], -R143 ;  /* 0x0000b400d2707a23 */ /* 0x020fe6000001088f */
[C---:B------:R-:W-:Y:S06]  /*9da0*/  HMMA.16816.F32.BF16 R40, R144.reuse, R100, R40 ;  /* 0x000000649028723c */ /* 0x040fec0000041828 */
[----:B------:R4:W-:Y:S02]  /*9db0*/  MUFU.EX2 R214, R112 ;  /* 0x0000007000d67308 */ /* 0x0009e40000000800 */
[-C--:B------:R-:W-:Y:S08]  /*9dc0*/  HMMA.16816.F32.BF16 R44, R144, R102.reuse, R44 ;  /* 0x00000066902c723c */ /* 0x080ff0000004182c */
[C---:B------:R-:W-:Y:S01]  /*9dd0*/  HMMA.16816.F32.BF16 R48, R160.reuse, R102, R48 ;  /* 0x00000066a030723c */ /* 0x040fe20000041830 */
[----:B------:R-:W5:Y:S03]  /*9de0*/  LDSM.16.MT88.4 R100, [R182+0xc00] ;  /* 0x000c0000b664783b */ /* 0x000f660000004200 */
[----:B-1----:R-:W-:Y:S04]  /*9df0*/  FFMA.FTZ R104, R179, c[0x0][0x2d0], -R141 ;  /* 0x0000b400b3687a23 */ /* 0x002fe8000001088d */
[----:B------:R1:W-:Y:S01]  /*9e00*/  MUFU.EX2 R229, R104 ;  /* 0x0000006800e57308 */ /* 0x0003e20000000800 */
[--C-:B----4-:R-:W-:Y:S03]  /*9e10*/  FFMA.FTZ R112, R213, c[0x0][0x2d0], -R143.reuse ;  /* 0x0000b400d5707a23 */ /* 0x110fe6000001088f */
[----:B------:R-:W-:Y:S06]  /*9e20*/  MOV R213, R150 ;  /* 0x0000009600d57202 */ /* 0x000fec0000000f00 */
[----:B------:R4:W-:Y:S01]  /*9e30*/  MUFU.EX2 R198, R112 ;  /* 0x0000007000c67308 */ /* 0x0009e20000000800 */
[--C-:B-1----:R-:W-:Y:S09]  /*9e40*/  FFMA.FTZ R104, R178, c[0x0][0x2d0], -R143.reuse ;  /* 0x0000b400b2687a23 */ /* 0x102ff2000001088f */
[----:B------:R1:W-:Y:S01]  /*9e50*/  MUFU.EX2 R227, R104 ;  /* 0x0000006800e37308 */ /* 0x0003e20000000800 */
[-C--:B-----5:R-:W-:Y:S01]  /*9e60*/  HMMA.16816.F32.BF16 R52, R160, R100.reuse, R52 ;  /* 0x00000064a034723c */ /* 0x0a0fe20000041834 */
[--C-:B----4-:R-:W-:Y:S07]  /*9e70*/  FFMA.FTZ R112, R209, c[0x0][0x2d0], -R142.reuse ;  /* 0x0000b400d1707a23 */ /* 0x110fee000001088e */
[C---:B------:R-:W-:Y:S08]  /*9e80*/  HMMA.16816.F32.BF16 R56, R144.reuse, R100, R56 ;  /* 0x000000649038723c */ /* 0x040ff00000041838 */
[-C--:B------:R-:W-:Y:S01]  /*9e90*/  HMMA.16816.F32.BF16 R60, R144, R102.reuse, R60 ;  /* 0x00000066903c723c */ /* 0x080fe2000004183c */
[--C-:B-1----:R-:W-:Y:S02]  /*9ea0*/  FFMA.FTZ R104, R177, c[0x0][0x2d0], -R143.reuse ;  /* 0x0000b400b1687a23 */ /* 0x102fe4000001088f */
[----:B------:R1:W-:Y:S05]  /*9eb0*/  MUFU.EX2 R177, R112 ;  /* 0x0000007000b17308 */ /* 0x0003ea0000000800 */
[C---:B------:R-:W-:Y:S01]  /*9ec0*/  HMMA.16816.F32.BF16 R64, R160.reuse, R102, R64 ;  /* 0x00000066a040723c */ /* 0x040fe20000041840 */
[----:B------:R-:W4:Y:S04]  /*9ed0*/  LDSM.16.MT88.4 R100, [R181+0x1800] ;  /* 0x00180000b564783b */ /* 0x000f280000004200 */
[----:B------:R5:W-:Y:S01]  /*9ee0*/  MUFU.EX2 R228, R104 ;  /* 0x0000006800e47308 */ /* 0x000be20000000800 */
[--C-:B-1----:R-:W-:Y:S09]  /*9ef0*/  FFMA.FTZ R112, R208, c[0x0][0x2d0], -R142.reuse ;  /* 0x0000b400d0707a23 */ /* 0x102ff2000001088e */
[----:B------:R1:W-:Y:S01]  /*9f00*/  MUFU.EX2 R178, R112 ;  /* 0x0000007000b27308 */ /* 0x0003e20000000800 */
[--C-:B-----5:R-:W-:Y:S09]  /*9f10*/  FFMA.FTZ R104, R171, c[0x0][0x2d0], -R142.reuse ;  /* 0x0000b400ab687a23 */ /* 0x120ff2000001088e */
[----:B------:R5:W-:Y:S01]  /*9f20*/  MUFU.EX2 R224, R104 ;  /* 0x0000006800e07308 */ /* 0x000be20000000800 */
[-C--:B----4-:R-:W-:Y:S08]  /*9f30*/  HMMA.16816.F32.BF16 R68, R160, R100.reuse, R68 ;  /* 0x00000064a044723c */ /* 0x090ff00000041844 */
[C---:B------:R-:W-:Y:S01]  /*9f40*/  HMMA.16816.F32.BF16 R72, R144.reuse, R100, R72 ;  /* 0x000000649048723c */ /* 0x040fe20000041848 */
[--C-:B-1----:R-:W-:Y:S06]  /*9f50*/  FFMA.FTZ R112, R207, c[0x0][0x2d0], -R142.reuse ;  /* 0x0000b400cf707a23 */ /* 0x102fec000001088e */
[----:B------:R-:W-:Y:S01]  /*9f60*/  FFMA.FTZ R100, R168, c[0x0][0x2d0], -R143 ;  /* 0x0000b400a8647a23 */ /* 0x000fe2000001088f */
[-C--:B------:R-:W-:Y:S03]  /*9f70*/  HMMA.16816.F32.BF16 R76, R144, R102.reuse, R76 ;  /* 0x00000066904c723c */ /* 0x080fe6000004184c */
[----:B------:R1:W-:Y:S01]  /*9f80*/  MUFU.EX2 R231, R100 ;  /* 0x0000006400e77308 */ /* 0x0003e20000000800 */
[--C-:B-----5:R-:W-:Y:S04]  /*9f90*/  FFMA.FTZ R104, R170, c[0x0][0x2d0], -R142.reuse ;  /* 0x0000b400aa687a23 */ /* 0x120fe8000001088e */
[C---:B------:R-:W-:Y:S05]  /*9fa0*/  HMMA.16816.F32.BF16 R80, R160.reuse, R102, R80 ;  /* 0x00000066a050723c */ /* 0x040fea0000041850 */
[----:B------:R4:W5:Y:S01]  /*9fb0*/  MUFU.EX2 R225, R104 ;  /* 0x0000006800e17308 */ /* 0x0009620000000800 */
[--C-:B-1----:R-:W-:Y:S02]  /*9fc0*/  FFMA.FTZ R100, R174, c[0x0][0x2d0], -R141.reuse ;  /* 0x0000b400ae647a23 */ /* 0x102fe4000001088d */
[----:B------:R-:W-:Y:S07]  /*9fd0*/  FFMA.FTZ R141, R197, c[0x0][0x2d0], -R141 ;  /* 0x0000b400c58d7a23 */ /* 0x000fee000001088d */
[----:B------:R1:W-:Y:S01]  /*9fe0*/  MUFU.EX2 R230, R100 ;  /* 0x0000006400e67308 */ /* 0x0003e20000000800 */
[--C-:B----4-:R-:W-:Y:S01]  /*9ff0*/  FFMA.FTZ R104, R169, c[0x0][0x2d0], -R142.reuse ;  /* 0x0000b400a9687a23 */ /* 0x110fe2000001088e */
[----:B-----5:R-:W-:Y:S01]  /*a000*/  F2FP.BF16.PACK_AB R108, R225, R224 ;  /* 0x000000e0e16c723e */ /* 0x020fe200000010ff */
[----:B------:R-:W-:Y:S07]  /*a010*/  LDSM.16.MT88.4 R168, [R181+0x2000] ;  /* 0x00200000b5a8783b */ /* 0x000fee0000004200 */
[----:B------:R4:W-:Y:S10]  /*a020*/  MUFU.EX2 R226, R104 ;  /* 0x0000006800e27308 */ /* 0x0009f40000000800 */
[----:B------:R5:W-:Y:S01]  /*a030*/  MUFU.EX2 R197, R112 ;  /* 0x0000007000c57308 */ /* 0x000be20000000800 */
[----:B-1----:R-:W1:Y:S09]  /*a040*/  LDSM.16.MT88.4 R100, [R182+0x1800] ;  /* 0x00180000b664783b */ /* 0x002e720000004200 */
[----:B------:R-:W-:Y:S01]  /*a050*/  MUFU.EX2 R210, R141 ;  /* 0x0000008d00d27308 */ /* 0x000fe20000000800 */
[--C-:B----4-:R-:W-:Y:S02]  /*a060*/  FFMA.FTZ R104, R175, c[0x0][0x2d0], -R142.reuse ;  /* 0x0000b400af687a23 */ /* 0x110fe4000001088e */
[----:B------:R-:W-:Y:S07]  /*a070*/  FFMA.FTZ R142, R206, c[0x0][0x2d0], -R142 ;  /* 0x0000b400ce8e7a23 */ /* 0x000fee000001088e */
[----:B------:R4:W1:Y:S01]  /*a080*/  MUFU.EX2 R223, R104 ;  /* 0x0000006800df7308 */ /* 0x0008620000000800 */
[--C-:B-----5:R-:W-:Y:S09]  /*a090*/  FFMA.FTZ R112, R203, c[0x0][0x2d0], -R133.reuse ;  /* 0x0000b400cb707a23 */ /* 0x120ff20000010885 */
[----:B------:R5:W-:Y:S10]  /*a0a0*/  MUFU.EX2 R139, R112 ;  /* 0x00000070008b7308 */ /* 0x000bf40000000800 */
[----:B------:R2:W2:Y:S01]  /*a0b0*/  MUFU.EX2 R179, R142 ;  /* 0x0000008e00b37308 */ /* 0x0004a20000000800 */
[-C--:B-1----:R-:W-:Y:S01]  /*a0c0*/  HMMA.16816.F32.BF16 R84, R160, R100.reuse, R84 ;  /* 0x00000064a054723c */ /* 0x082fe20000041854 */
[----:B----4-:R-:W1:Y:S01]  /*a0d0*/  LDSM.16.MT88.4 R104, [R181+0x400] ;  /* 0x00040000b568783b */ /* 0x010e620000004200 */
[----:B------:R-:W-:Y:S06]  /*a0e0*/  F2FP.BF16.PACK_AB R110, R223, R226 ;  /* 0x000000e2df6e723e */ /* 0x000fec00000010ff */
[C---:B------:R-:W-:Y:S01]  /*a0f0*/  HMMA.16816.F32.BF16 R88, R144.reuse, R100, R88 ;  /* 0x000000649058723c */ /* 0x040fe20000041858 */
[----:B-----5:R-:W-:Y:S06]  /*a100*/  LDSM.16.MT88.4 R112, [R182+0x800] ;  /* 0x00080000b670783b */ /* 0x020fec0000004200 */
[--C-:B------:R-:W-:Y:S01]  /*a110*/  FFMA.FTZ R100, R167, c[0x0][0x2d0], -R133.reuse ;  /* 0x0000b400a7647a23 */ /* 0x100fe20000010885 */
[-C--:B------:R-:W-:Y:S01]  /*a120*/  HMMA.16816.F32.BF16 R92, R144, R102.reuse, R92 ;  /* 0x00000066905c723c */ /* 0x080fe2000004185c */
[----:B------:R-:W-:Y:S01]  /*a130*/  F2FP.BF16.PACK_AB R101, R231, R232 ;  /* 0x000000e8e765723e */ /* 0x000fe200000010ff */
[----:B------:R-:W-:Y:S01]  /*a140*/  LDSM.16.MT88.4 R164, [R182+0x1400] ;  /* 0x00140000b6a4783b */ /* 0x000fe20000004200 */
[----:B------:R4:W-:Y:S01]  /*a150*/  MUFU.EX2 R217, R100 ;  /* 0x0000006400d97308 */ /* 0x0009e20000000800 */
[----:B--2---:R-:W-:Y:S04]  /*a160*/  F2FP.BF16.PACK_AB R142, R210, R200 ;  /* 0x000000c8d28e723e */ /* 0x004fe800000010ff */
[----:B------:R-:W-:Y:S07]  /*a170*/  HMMA.16816.F32.BF16 R96, R160, R102, R96 ;  /* 0x00000066a060723c */ /* 0x000fee0000041860 */
[----:B------:R-:W-:Y:S02]  /*a180*/  F2FP.BF16.PACK_AB R102, R229, R230 ;  /* 0x000000e6e566723e */ /* 0x000fe400000010ff */
[----:B------:R-:W-:Y:S03]  /*a190*/  F2FP.BF16.PACK_AB R103, R228, R227 ;  /* 0x000000e3e467723e */ /* 0x000fe600000010ff */
[----:B------:R-:W-:Y:S02]  /*a1a0*/  F2FP.BF16.PACK_AB R160, R178, R177 ;  /* 0x000000b1b2a0723e */ /* 0x000fe400000010ff */
[----:B------:R-:W-:Y:S01]  /*a1b0*/  F2FP.BF16.PACK_AB R162, R179, R197 ;  /* 0x000000c5b3a2723e */ /* 0x000fe200000010ff */
[--C-:B----4-:R-:W-:Y:S04]  /*a1c0*/  FFMA.FTZ R100, R172, c[0x0][0x2d0], -R133.reuse ;  /* 0x0000b400ac647a23 */ /* 0x110fe80000010885 */
[----:B------:R2:W4:Y:S02]  /*a1d0*/  MUFU.EX2 R174, R100 ;  /* 0x0000006400ae7308 */ /* 0x0005240000000800 */
[----:B--2---:R-:W-:Y:S01]  /*a1e0*/  FFMA.FTZ R100, R173, c[0x0][0x2d0], -R133 ;  /* 0x0000b400ad647a23 */ /* 0x004fe20000010885 */
[----:B----4-:R-:W-:Y:S01]  /*a1f0*/  F2FP.BF16.PACK_AB R109, R174, R217 ;  /* 0x000000d9ae6d723e */ /* 0x010fe200000010ff */
[----:B------:R-:W-:Y:S06]  /*a200*/  FADD.FTZ R173, R243, R3 ;  /* 0x00000003f3ad7221 */ /* 0x000fec0000010000 */
[----:B------:R2:W4:Y:S01]  /*a210*/  MUFU.EX2 R175, R100 ;  /* 0x0000006400af7308 */ /* 0x0005220000000800 */
[----:B------:R-:W-:Y:S04]  /*a220*/  FFMA.FTZ R3, R0, R148, R201 ;  /* 0x0000009400037223 */ /* 0x000fe800000100c9 */
[----:B------:R-:W-:Y:S04]  /*a230*/  FADD.FTZ R3, R202, R3 ;  /* 0x00000003ca037221 */ /* 0x000fe80000010000 */
[----:B------:R-:W-:Y:S04]  /*a240*/  FADD.FTZ R3, R244, R3 ;  /* 0x00000003f4037221 */ /* 0x000fe80000010000 */
[----:B------:R-:W-:Y:S04]  /*a250*/  FADD.FTZ R3, R245, R3 ;  /* 0x00000003f5037221 */ /* 0x000fe80000010000 */
[----:B------:R-:W-:Y:S04]  /*a260*/  FADD.FTZ R3, R217, R3 ;  /* 0x00000003d9037221 */ /* 0x000fe80000010000 */
[----:B------:R-:W-:Y:S02]  /*a270*/  FADD.FTZ R3, R174, R3 ;  /* 0x00000003ae037221 */ /* 0x000fe40000010000 */
[----:B--2---:R-:W-:Y:S02]  /*a280*/  FFMA.FTZ R100, R176, c[0x0][0x2d0], -R133 ;  /* 0x0000b400b0647a23 */ /* 0x004fe40000010885 */
[----:B----4-:R-:W-:Y:S02]  /*a290*/  FADD.FTZ R3, R175, R3 ;  /* 0x00000003af037221 */ /* 0x010fe40000010000 */
[----:B------:R2:W4:Y:S02]  /*a2a0*/  MUFU.EX2 R176, R100 ;  /* 0x0000006400b07308 */ /* 0x0005240000000800 */
[----:B--2---:R-:W-:Y:S01]  /*a2b0*/  F2FP.BF16.PACK_AB R100, R234, R233 ;  /* 0x000000e9ea64723e */ /* 0x004fe200000010ff */
[C---:B----4-:R-:W-:Y:S01]  /*a2c0*/  FADD.FTZ R3, R176.reuse, R3 ;  /* 0x00000003b0037221 */ /* 0x050fe20000010000 */
[----:B------:R-:W-:Y:S05]  /*a2d0*/  F2FP.BF16.PACK_AB R111, R176, R175 ;  /* 0x000000afb06f723e */ /* 0x000fea00000010ff */
        /* <DEDUP_REMOVED lines=24> */
[----:B------:R-:W-:Y:S02]  /*a460*/  FFMA.FTZ R143, R212, c[0x0][0x2d0], -R143 ;  /* 0x0000b400d48f7a23 */ /* 0x000fe4000001088f */
[----:B------:R1:W2:Y:S01]  /*a470*/  MUFU.EX2 R211, R104 ;  /* 0x0000006800d37308 */ /* 0x0002a20000000800 */
[----:B------:R-:W-:Y:S04]  /*a480*/  MOV R212, R149 ;  /* 0x0000009500d47202 */ /* 0x000fe80000000f00 */
[C---:B------:R-:W-:Y:S05]  /*a490*/  HMMA.16816.F32.BF16 R80, R100.reuse, R106, R80 ;  /* 0x0000006a6450723c */ /* 0x040fea0000041850 */
[----:B------:R-:W4:Y:S01]  /*a4a0*/  MUFU.EX2 R199, R143 ;  /* 0x0000008f00c77308 */ /* 0x000f220000000800 */
[----:B-1----:R-:W1:Y:S01]  /*a4b0*/  LDSM.16.MT88.4 R104, [R182+0x1c00] ;  /* 0x001c0000b668783b */ /* 0x002e620000004200 */
[----:B--2---:R-:W-:Y:S02]  /*a4c0*/  F2FP.BF16.PACK_AB R141, R211, R214 ;  /* 0x000000d6d38d723e */ /* 0x004fe400000010ff */
[----:B----4-:R-:W-:Y:S01]  /*a4d0*/  F2FP.BF16.PACK_AB R143, R199, R198 ;  /* 0x000000c6c78f723e */ /* 0x010fe200000010ff */
[-C--:B-1----:R-:W-:Y:S08]  /*a4e0*/  HMMA.16816.F32.BF16 R84, R100, R104.reuse, R84 ;  /* 0x000000686454723c */ /* 0x082ff00000041854 */
[C---:B------:R-:W-:Y:S07]  /*a4f0*/  HMMA.16816.F32.BF16 R88, R108.reuse, R104, R88 ;  /* 0x000000686c58723c */ /* 0x040fee0000041858 */
[--C-:B------:R-:W-:Y:S01]  /*a500*/  FFMA.FTZ R104, R204, c[0x0][0x2d0], -R133.reuse ;  /* 0x0000b400cc687a23 */ /* 0x100fe20000010885 */
[-C--:B------:R-:W-:Y:S01]  /*a510*/  HMMA.16816.F32.BF16 R92, R108, R106.reuse, R92 ;  /* 0x0000006a6c5c723c */ /* 0x080fe2000004185c */
[----:B------:R-:W-:Y:S02]  /*a520*/  FFMA.FTZ R105, R132, R247, R248 ;  /* 0x000000f784697223 */ /* 0x000fe400000100f8 */
[----:B------:R1:W2:Y:S05]  /*a530*/  MUFU.EX2 R135, R104 ;  /* 0x0000006800877308 */ /* 0x0002aa0000000800 */
[----:B------:R-:W-:Y:S01]  /*a540*/  HMMA.16816.F32.BF16 R96, R100, R106, R96 ;  /* 0x0000006a6460723c */ /* 0x000fe20000041860 */
[--C-:B-1----:R-:W-:Y:S03]  /*a550*/  FFMA.FTZ R104, R205, c[0x0][0x2d0], -R133.reuse ;  /* 0x0000b400cd687a23 */ /* 0x102fe60000010885 */
[----:B--2---:R-:W-:Y:S01]  /*a560*/  F2FP.BF16.PACK_AB R161, R135, R139 ;  /* 0x0000008b87a1723e */ /* 0x004fe200000010ff */
[----:B------:R-:W-:Y:S01]  /*a570*/  FFMA.FTZ R133, R140, c[0x0][0x2d0], -R133 ;  /* 0x0000b4008c857a23 */ /* 0x000fe20000010885 */
[----:B------:R-:W-:Y:S01]  /*a580*/  F2FP.BF16.PACK_AB R140, R216, R215 ;  /* 0x000000d7d88c723e */ /* 0x000fe200000010ff */
[----:B------:R3:W-:Y:S06]  /*a590*/  MUFU.EX2 R172, R104 ;  /* 0x0000006800ac7308 */ /* 0x0007ec0000000800 */
[-C--:B------:R-:W-:Y:S01]  /*a5a0*/  HMMA.16816.F32.BF16 R144, R140, R156.reuse, R4 ;  /* 0x0000009c8c90723c */ /* 0x080fe20000041804 */
[----:B------:R-:W1:Y:S03]  /*a5b0*/  LDSM.16.MT88.4 R4, [R182+0x2000] ;  /* 0x00200000b604783b */ /* 0x000e660000004200 */
[----:B------:R-:W2:Y:S01]  /*a5c0*/  MUFU.EX2 R133, R133 ;  /* 0x0000008500857308 */ /* 0x000ea20000000800 */
[----:B---3--:R-:W-:Y:S02]  /*a5d0*/  FFMA.FTZ R104, R2, R151, R239 ;  /* 0x0000009702687223 */ /* 0x008fe400000100ef */
[----:B------:R-:W-:Y:S02]  /*a5e0*/  FADD.FTZ R2, R251, R105 ;  /* 0x00000069fb027221 */ /* 0x000fe40000010000 */
[----:B------:R-:W-:Y:S03]  /*a5f0*/  FADD.FTZ R132, R240, R104 ;  /* 0x00000068f0847221 */ /* 0x000fe60000010000 */
[----:B------:R-:W-:Y:S02]  /*a600*/  FADD.FTZ R2, R249, R2 ;  /* 0x00000002f9027221 */ /* 0x000fe40000010000 */
[----:B------:R-:W-:Y:S01]  /*a610*/  FADD.FTZ R0, R250, R132 ;  /* 0x00000084fa007221 */ /* 0x000fe20000010000 */
[----:B------:R-:W-:Y:S02]  /*a620*/  MOV R132, R138 ;  /* 0x0000008a00847202 */ /* 0x000fe40000000f00 */
[----:B--2---:R-:W-:Y:S01]  /*a630*/  F2FP.BF16.PACK_AB R163, R133, R172 ;  /* 0x000000ac85a3723e */ /* 0x004fe200000010ff */
[----:B------:R-:W-:Y:S06]  /*a640*/  FADD.FTZ R0, R252, R0 ;  /* 0x00000000fc007221 */ /* 0x000fec0000010000 */
[C---:B------:R-:W-:Y:S01]  /*a650*/  HMMA.16816.F32.BF16 R148, R160.reuse, R156, R8 ;  /* 0x0000009ca094723c */ /* 0x040fe20000041808 */
[----:B------:R-:W2:Y:S06]  /*a660*/  LDL R11, [R1+0xc] ;  /* 0x00000c00010b7983 */ /* 0x000eac0000100800 */
[----:B------:R-:W-:Y:S01]  /*a670*/  FADD.FTZ R8, R224, R0 ;  /* 0x00000000e0087221 */ /* 0x000fe20000010000 */
[-C--:B------:R-:W-:Y:S01]  /*a680*/  HMMA.16816.F32.BF16 R152, R160, R158.reuse, R12 ;  /* 0x0000009ea098723c */ /* 0x080fe2000004180c */
[----:B------:R-:W-:Y:S03]  /*a690*/  FADD.FTZ R9, R212, R2 ;  /* 0x00000002d4097221 */ /* 0x000fe60000010000 */
        /* <DEDUP_REMOVED lines=8> */
[----:B------:R-:W-:Y:S02]  /*a720*/  FADD.FTZ R10, R230, R2 ;  /* 0x00000002e60a7221 */ /* 0x000fe40000010000 */
[----:B------:R-:W-:Y:S02]  /*a730*/  FADD.FTZ R2, R226, R9 ;  /* 0x00000009e2027221 */ /* 0x000fe40000010000 */
[C---:B------:R-:W-:Y:S01]  /*a740*/  HMMA.16816.F32.BF16 R104, R160.reuse, R112, R24 ;  /* 0x00000070a068723c */ /* 0x040fe20000041818 */
[----:B------:R-:W-:Y:S03]  /*a750*/  FADD.FTZ R8, R227, R0 ;  /* 0x00000000e3087221 */ /* 0x000fe60000010000 */
[----:B------:R-:W-:Y:S04]  /*a760*/  FADD.FTZ R0, R229, R10 ;  /* 0x0000000ae5007221 */ /* 0x000fe80000010000 */
        /* <DEDUP_REMOVED lines=15> */
[C---:B------:R-:W-:Y:S07]  /*a860*/  HMMA.16816.F32.BF16 R88, R160.reuse, R4, R88 ;  /* 0x00000004a058723c */ /* 0x040fee0000041858 */
[----:B------:R-:W-:Y:S01]  /*a870*/  FADD.FTZ R5, R228, R8 ;  /* 0x00000008e4057221 */ /* 0x000fe20000010000 */
[-C--:B------:R-:W-:Y:S01]  /*a880*/  HMMA.16816.F32.BF16 R92, R160, R6.reuse, R92 ;  /* 0x00000006a05c723c */ /* 0x080fe2000004185c */
[----:B------:R-:W-:Y:S03]  /*a890*/  FADD.FTZ R8, R223, R2 ;  /* 0x00000002df087221 */ /* 0x000fe60000010000 */
[----:B------:R-:W-:Y:S02]  /*a8a0*/  FADD.FTZ R4, R215, R0 ;  /* 0x00000000d7047221 */ /* 0x000fe40000010000 */
[----:B------:R-:W-:Y:S02]  /*a8b0*/  FADD.FTZ R2, R214, R5 ;  /* 0x00000005d6027221 */ /* 0x000fe40000010000 */
[----:B------:R-:W-:Y:S01]  /*a8c0*/  FADD.FTZ R0, R177, R8 ;  /* 0x00000008b1007221 */ /* 0x000fe20000010000 */
[----:B------:R-:W-:Y:S03]  /*a8d0*/  HMMA.16816.F32.BF16 R96, R140, R6, R96 ;  /* 0x000000068c60723c */ /* 0x000fe60000041860 */
[----:B------:R-:W-:Y:S02]  /*a8e0*/  FADD.FTZ R4, R216, R4 ;  /* 0x00000004d8047221 */ /* 0x000fe40000010000 */
[----:B------:R-:W-:Y:S02]  /*a8f0*/  FADD.FTZ R5, R211, R2 ;  /* 0x00000002d3057221 */ /* 0x000fe40000010000 */
[----:B------:R-:W-:Y:S01]  /*a900*/  FADD.FTZ R2, R139, R3 ;  /* 0x000000038b027221 */ /* 0x000fe20000010000 */
[----:B------:R-:W-:Y:S01]  /*a910*/  MOV R139, R134 ;  /* 0x00000086008b7202 */ /* 0x000fe20000000f00 */
[----:B------:R-:W-:Y:S03]  /*a920*/  FADD.FTZ R3, R178, R0 ;  /* 0x00000000b2037221 */ /* 0x000fe60000010000 */
[----:B------:R-:W-:Y:S02]  /*a930*/  FADD.FTZ R0, R200, R4 ;  /* 0x00000004c8007221 */ /* 0x000fe40000010000 */
[----:B------:R-:W-:Y:S01]  /*a940*/  FADD.FTZ R2, R135, R2 ;  /* 0x0000000287027221 */ /* 0x000fe20000010000 */
[----:B------:R-:W-:Y:S01]  /*a950*/  MOV R135, R136 ;  /* 0x0000008800877202 */ /* 0x000fe20000000f00 */
[----:B------:R-:W-:Y:S02]  /*a960*/  FADD.FTZ R3, R197, R3 ;  /* 0x00000003c5037221 */ /* 0x000fe40000010000 */
[----:B------:R-:W-:Y:S02]  /*a970*/  FADD.FTZ R247, R210, R0 ;  /* 0x00000000d2f77221 */ /* 0x000fe40000010000 */
[----:B------:R-:W-:Y:S02]  /*a980*/  FADD.FTZ R0, R172, R2 ;  /* 0x00000002ac007221 */ /* 0x000fe40000010000 */
[----:B------:R-:W-:Y:S02]  /*a990*/  FADD.FTZ R2, R179, R3 ;  /* 0x00000003b3027221 */ /* 0x000fe40000010000 */
[----:B------:R-:W-:Y:S01]  /*a9a0*/  FADD.FTZ R0, R133, R0 ;  /* 0x0000000085007221 */ /* 0x000fe20000010000 */
[----:B------:R-:W-:Y:S01]  /*a9b0*/  MOV R133, R137 ;  /* 0x0000008900857202 */ /* 0x000fe20000000f00 */
[----:B------:R-:W-:Y:S01]  /*a9c0*/  FADD.FTZ R4, R198, R5 ;  /* 0x00000005c6047221 */ /* 0x000fe20000010000 */
[----:B------:R1:W-:Y:S03]  /*a9d0*/  STL [R1], R2 ;  /* 0x0000000201007387 */ /* 0x0003e60000100800 */
[----:B------:R-:W-:Y:S01]  /*a9e0*/  FADD.FTZ R246, R199, R4 ;  /* 0x00000004c7f67221 */ /* 0x000fe20000010000 */
[----:B------:R1:W-:Y:S01]  /*a9f0*/  STL [R1+0x4], R0 ;  /* 0x0000040001007387 */ /* 0x0003e20000100800 */
[C---:B--2---:R-:W-:Y:S02]  /*aa00*/  ISETP.GT.AND P0, PT, R196.reuse, R11, PT ;  /* 0x0000000bc400720c */ /* 0x044fe40003f04270 */
[----:B------:R-:W-:Y:S11]  /*aa10*/  IADD3 R196, R196, -0x1, RZ ;  /* 0xffffffffc4c47810 */ /* 0x000ff60007ffe0ff */
[----:B-1----:R-:W-:-:S05]  /*aa20*/  @P0 BRA `(.L_x_544) ;  /* 0xffffc3d000000947 */ /* 0x002fca000383ffff */
.L_x_523:
[----:B------:R-:W2:Y:S01]  /*aa30*/  LDL R0, [R1+0x10] ;  /* 0x0000100001007983 */ /* 0x000ea20000100800 */
[----:B-1----:R-:W-:-:S02]  /*aa40*/  IMAD.MOV.U32 R2, RZ, RZ, c[0x0][0x2c4] ;  /* 0x0000b100ff027624 */ /* 0x002fc400078e00ff */
[----:B------:R-:W-:-:S03]  /*aa50*/  IMAD.MOV.U32 R4, RZ, RZ, c[0x0][0x32c] ;  /* 0x0000cb00ff047624 */ /* 0x000fc600078e00ff */
[----:B------:R-:W-:Y:S02]  /*aa60*/  ISETP.NE.AND P1, PT, R2, 0x1, PT ;  /* 0x000000010200780c */ /* 0x000fe40003f25270 */
[----:B------:R-:W-:Y:S02]  /*aa70*/  ISETP.GE.AND P0, PT, R4, 0x1, PT ;  /* 0x000000010400780c */ /* 0x000fe40003f06270 */
[----:B------:R-:W-:Y:S02]  /*aa80*/  IADD3 R2, R219, 0x1, -R218 ;  /* 0x00000001db027810 */ /* 0x000fe40007ffe8da */
[----:B--2---:R-:W-:-:S07]  /*aa90*/  IADD3 R0, R0, 0x7f, RZ ;  /* 0x0000007f00007810 */ /* 0x004fce0007ffe0ff */
[----:B------:R-:W-:-:S05]  /*aaa0*/  @P1 IMAD.HI.U32 R3, R0, c[0x0][0x2c8], RZ ;  /* 0x0000b20000031a27 */ /* 0x000fca00078e00ff */
[----:B------:R-:W-:-:S05]  /*aab0*/  @P1 SHF.R.U32.HI R0, RZ, c[0x0][0x2cc], R3 ;  /* 0x0000b300ff001a19 */ /* 0x000fca0000011603 */
[----:B------:R-:W-:-:S05]  /*aac0*/  IMAD.IADD R0, R2, 0x1, R0 ;  /* 0x0000000102007824 */ /* 0x000fca00078e0200 */
[----:B------:R-:W-:Y:S01]  /*aad0*/  IADD3 R2, R0, -c[0x0][0x324], RZ ;  /* 0x8000c90000027a10 */ /* 0x000fe20007ffe0ff */
[----:B------:R-:W-:Y:S05]  /*aae0*/  @!P0 BRA `(.L_x_545) ;  /* 0x0000011000008947 */ /* 0x000fea0003800000 */
[----:B------:R-:W-:Y:S01]  /*aaf0*/  ISETP.GT.AND P0, PT, R0, -0x1, PT ;  /* 0xffffffff0000780c */ /* 0x000fe20003f04270 */
[----:B------:R-:W-:-:S12]  /*ab00*/  BSSY B0, `(.L_x_546) ;  /* 0x000000d000007945 */ /* 0x000fd80003800000 */
        /* <DEDUP_REMOVED lines=8> */
.L_x_547:
[----:B------:R-:W-:-:S04]  /*ab90*/  MOV R3, c[0x0][0x32c] ;  /* 0x0000cb0000037a02 */ /* 0x000fc80000000f00 */
[----:B------:R-:W-:-:S13]  /*aba0*/  ISETP.NE.AND P0, PT, R3, 0x1, PT ;  /* 0x000000010300780c */ /* 0x000fda0003f05270 */
[----:B------:R-:W-:-:S05]  /*abb0*/  @P0 IMAD.HI.U32 R3, R0, c[0x0][0x330], RZ ;  /* 0x0000cc0000030a27 */ /* 0x000fca00078e00ff */
[----:B------:R-:W-:Y:S02]  /*abc0*/  @P0 SHF.R.U32.HI R0, RZ, c[0x0][0x334], R3 ;  /* 0x0000cd00ff000a19 */ /* 0x000fe40000011603 */
.L_x_548:
[----:B------:R-:W-:Y:S05]  /*abd0*/  BSYNC B0 ;  /* 0x0000000000007941 */ /* 0x000fea0003800000 */
.L_x_546:
[----:B------:R-:W-:-:S05]  /*abe0*/  IMAD R0, R0, c[0x0][0x32c], RZ ;  /* 0x0000cb0000007a24 */ /* 0x000fca00078e02ff */
[----:B------:R-:W-:-:S03]  /*abf0*/  IMNMX R2, R2, R0, !PT ;  /* 0x0000000002027217 */ /* 0x000fc60007800200 */
.L_x_545:
[----:B------:R-:W2:Y:S01]  /*ac00*/  LDL R3, [R1+0x8] ;  /* 0x0000080001037983 */ /* 0x000ea20000100800 */
[----:B------:R-:W-:-:S05]  /*ac10*/  IADD3 R2, R2, 0x2f, RZ ;  /* 0x0000002f02027810 */ /* 0x000fca0007ffe0ff */
[----:B------:R-:W-:-:S05]  /*ac20*/  IMAD.HI R2, R2, 0x2aaaaaab, RZ ;  /* 0x2aaaaaab02027827 */ /* 0x000fca00078e02ff */
[----:B------:R-:W-:-:S04]  /*ac30*/  SHF.R.U32.HI R0, RZ, 0x1f, R2 ;  /* 0x0000001fff007819 */ /* 0x000fc80000011602 */
[----:B------:R-:W-:-:S04]  /*ac40*/  LEA.HI.SX32 R0, R2, R0, 0x1d ;  /* 0x0000000002007211 */ /* 0x000fc800078feaff */
[----:B--2---:R-:W-:-:S04]  /*ac50*/  IMNMX R212, R3, R0, !PT ;  /* 0x0000000003d47217 */ /* 0x004fc80007800200 */
[----:B------:R-:W-:-:S13]  /*ac60*/  ISETP.GE.AND P0, PT, R196, R212, PT ;  /* 0x000000d4c400720c */ /* 0x000fda0003f06270 */
[----:B------:R-:W-:Y:S05]  /*ac70*/  @!P0 BRA `(.L_x_549) ;  /* 0x00002a6000008947 */ /* 0x000fea0003800000 */
.L_x_554:
[----:B------:R-:W2:Y:S01]  /*ac80*/  LDL R133, [R1+0x8] ;  /* 0x0000080001857983 */ /* 0x000ea20000100800 */
[----:B------:R-:W-:Y:S04]  /*ac90*/  DEPBAR.LE SB0, 0x0 ;  /* 0x000080000000791a */ /* 0x000fe80000000000 */
[----:B-1----:R-:W1:Y:S01]  /*aca0*/  S2R R132, SR_TID.X ;  /* 0x0000000000847919 */ /* 0x002e620000002100 */
[----:B------:R-:W-:Y:S01]  /*acb0*/  WARPSYNC 0xffffffff ;  /* 0xffffffff00007948 */ /* 0x000fe20003800000 */
[----:B------:R-:W-:Y:S02]  /*acc0*/  BSSY B0, `(.L_x_550) ;  /* 0x0000043000007945 */ /* 0x000fe40003800000 */
[----:B------:R-:W-:Y:S01]  /*acd0*/  BAR.SYNC.DEFER_BLOCKING 0x0 ;  /* 0x0000000000007b1d */ /* 0x000fe20000010000 */
[C---:B------:R-:W-:Y:S01]  /*ace0*/  LOP3.LUT P6, RZ, R194.reuse, 0x100, RZ, 0xc0, !PT ;  /* 0x00000100c2ff7812 */ /* 0x040fe200078cc0ff */
[----:B------:R-:W-:Y:S01]  /*acf0*/  IMAD.MOV.U32 R0, RZ, RZ, R138 ;  /* 0x000000ffff007224 */ /* 0x000fe200078e008a */
[C---:B------:R-:W-:Y:S01]  /*ad00*/  LOP3.LUT P5, RZ, R194.reuse, 0x80, RZ, 0xc0, !PT ;  /* 0x00000080c2ff7812 */ /* 0x040fe200078ac0ff */
[----:B------:R-:W-:Y:S01]  /*ad10*/  IMAD.MOV.U32 R3, RZ, RZ, R137 ;  /* 0x000000ffff037224 */ /* 0x000fe200078e0089 */
[----:B------:R-:W-:Y:S01]  /*ad20*/  LOP3.LUT P4, RZ, R194, 0x40, RZ, 0xc0, !PT ;  /* 0x00000040c2ff7812 */ /* 0x000fe2000788c0ff */
[----:B------:R-:W-:Y:S01]  /*ad30*/  IMAD.MOV.U32 R135, RZ, RZ, R136 ;  /* 0x000000ffff877224 */ /* 0x000fe200078e0088 */
[----:B------:R3:W4:Y:S04]  /*ad40*/  LDSM.16.M88.4 R48, [R183] ;  /* 0x00000000b730783b */ /* 0x0007280000000200 */
        /* <DEDUP_REMOVED lines=18> */
[----:B------:R-:W-:Y:S04]  /*ae70*/  IMAD.WIDE.U32 R4, R4, 0x30, RZ ;  /* 0x0000003004047825 */ /* 0x000fe800078e00ff */
[----:B------:R-:W-:Y:S01]  /*ae80*/  IMAD R2, R2, 0x30, RZ ;  /* 0x0000003002027824 */ /* 0x000fe200078e02ff */
[----:B------:R-:W-:Y:S01]  /*ae90*/  IADD3 R7, P1, P0, R4, 0x20, R220 ;  /* 0x0000002004077810 */ /* 0x000fe2000783e0dc */
[----:B------:R-:W-:Y:S02]  /*aea0*/  @!P2 IMAD.MOV.U32 R9, RZ, RZ, c[0x0][0x20c] ;  /* 0x00008300ff09a624 */ /* 0x000fe400078e00ff */
[----:B------:R-:W-:Y:S02]  /*aeb0*/  IMAD.IADD R2, R5, 0x1, R2 ;  /* 0x0000000105027824 */ /* 0x000fe400078e0202 */
[----:B------:R-:W-:Y:S03]  /*aec0*/  @!P2 IMAD.MOV.U32 R5, RZ, RZ, c[0x0][0x208] ;  /* 0x00008200ff05a624 */ /* 0x000fe600078e00ff */
[----:B------:R-:W-:Y:S02]  /*aed0*/  IADD3.X R10, R2, RZ, R222, P1, P0 ;  /* 0x000000ff020a7210 */ /* 0x000fe40000fe04de */
[----:B------:R-:W-:Y:S04]  /*aee0*/  IADD3 R8, P1, P0, R4, 0x40, R220 ;  /* 0x0000004004087810 */ /* 0x000fe8000783e0dc */
[----:B------:R-:W-:Y:S02]  /*aef0*/  IADD3.X R11, R2, RZ, R222, P1, P0 ;  /* 0x000000ff020b7210 */ /* 0x000fe40000fe04de */
[C---:B------:R-:W-:Y:S04]  /*af00*/  @!P2 LEA R6, P0, R5.reuse, R4, 0x5 ;  /* 0x000000040506a211 */ /* 0x040fe800078028ff */
[----:B------:R-:W-:Y:S02]  /*af10*/  @!P2 LEA.HI.X R5, R5, R2, R9, 0x5, P0 ;  /* 0x000000020505a211 */ /* 0x000fe400000f2c09 */
[C---:B------:R-:W-:Y:S04]  /*af20*/  @!P2 IADD3 R20, P1, P0, R6.reuse, 0x20, R220 ;  /* 0x000000200614a810 */ /* 0x040fe8000783e0dc */
[C---:B------:R-:W-:Y:S02]  /*af30*/  @!P2 IADD3.X R22, R5.reuse, RZ, R222, P1, P0 ;  /* 0x000000ff0516a210 */ /* 0x040fe40000fe04de */
[----:B------:R-:W-:Y:S04]  /*af40*/  @!P2 IADD3 R21, P1, P0, R6, 0x40, R220 ;  /* 0x000000400615a810 */ /* 0x000fe8000783e0dc */
[--C-:B------:R-:W-:Y:S02]  /*af50*/  @!P2 IADD3.X R23, R5, RZ, R222.reuse, P1, P0 ;  /* 0x000000ff0517a210 */ /* 0x100fe40000fe04de */
[----:B------:R-:W-:Y:S05]  /*af60*/  IADD3 R4, P0, R220, R4, RZ ;  /* 0x00000004dc047210 */ /* 0x000fea0007f1e0ff */
[----:B------:R-:W-:Y:S01]  /*af70*/  IMAD.X R2, R2, 0x1, R222, P0 ;  /* 0x0000000102027824 */ /* 0x000fe200000e06de */
[C---:B------:R-:W-:Y:S04]  /*af80*/  LEA R14, P0, R4.reuse, c[0x0][0x1f8], 0x1 ;  /* 0x00007e00040e7a11 */ /* 0x040fe800078008ff */
[----:B------:R-:W-:Y:S02]  /*af90*/  LEA.HI.X R15, R4, c[0x0][0x1fc], R2, 0x1, P0 ;  /* 0x00007f00040f7a11 */ /* 0x000fe400000f0c02 */
[C---:B------:R-:W-:Y:S03]  /*afa0*/  LEA R12, P0, R7.reuse, c[0x0][0x1f8], 0x1 ;  /* 0x00007e00070c7a11 */ /* 0x040fe600078008ff */
[----:B------:R-:W-:Y:S01]  /*afb0*/  @!PT LDS RZ, [RZ] ;  /* 0x00000000fffff984 */ /* 0x000fe20000000800 */
[----:B------:R-:W-:Y:S01]  /*afc0*/  @!PT LDS RZ, [RZ] ;  /* 0x00000000fffff984 */ /* 0x000fe20000000800 */
[----:B------:R-:W-:Y:S01]  /*afd0*/  @!PT LDS RZ, [RZ] ;  /* 0x00000000fffff984 */ /* 0x000fe20000000800 */
[----:B------:R1:W-:Y:S01]  /*afe0*/  LDGSTS.E.BYPASS.LTC128B.128 [R195+0x1880], [R14.64], !P6 ;  /* 0x018800000ec37fae */ /* 0x0003e2000f101d46 */
[----:B------:R-:W-:Y:S02]  /*aff0*/  LEA.HI.X R13, R7, c[0x0][0x1fc], R10, 0x1, P0 ;  /* 0x00007f00070d7a11 */ /* 0x000fe400000f0c0a */
[C---:B------:R-:W-:Y:S03]  /*b000*/  LEA R10, P0, R8.reuse, c[0x0][0x1f8], 0x1 ;  /* 0x00007e00080a7a11 */ /* 0x040fe600078008ff */
[----:B------:R1:W-:Y:S01]  /*b010*/  LDGSTS.E.BYPASS.LTC128B.128 [R195+0x2480], [R12.64], !P5 ;  /* 0x024800000cc37fae */ /* 0x0003e2000e901d46 */
[----:B------:R-:W-:Y:S02]  /*b020*/  LEA.HI.X R11, R8, c[0x0][0x1fc], R11, 0x1, P0 ;  /* 0x00007f00080b7a11 */ /* 0x000fe400000f0c0b */
[----:B------:R-:W-:Y:S03]  /*b030*/  @!P2 IADD3 R2, P0, R6, R220, RZ ;  /* 0x000000dc0602a210 */ /* 0x000fe60007f1e0ff */
[----:B------:R1:W-:Y:S02]  /*b040*/  LDGSTS.E.BYPASS.LTC128B.128 [R195+0x3080], [R10.64], !P4 ;  /* 0x030800000ac37fae */ /* 0x0003e4000e101d46 */
[----:B------:R-:W-:Y:S01]  /*b050*/  @!P2 IMAD.X R5, R5, 0x1, R222, P0 ;  /* 0x000000010505a824 */ /* 0x000fe200000e06de */
[C---:B------:R-:W-:Y:S04]  /*b060*/  @!P2 LEA R8, P0, R2.reuse, c[0x0][0x1f8], 0x1 ;  /* 0x00007e000208aa11 */ /* 0x040fe800078008ff */
[----:B------:R-:W-:Y:S02]  /*b070*/  @!P2 LEA.HI.X R9, R2, c[0x0][0x1fc], R5, 0x1, P0 ;  /* 0x00007f000209aa11 */ /* 0x000fe400000f0c05 */
[C---:B------:R-:W-:Y:S03]  /*b080*/  @!P2 LEA R6, P0, R20.reuse, c[0x0][0x1f8], 0x1 ;  /* 0x00007e001406aa11 */ /* 0x040fe600078008ff */
[----:B------:R1:W-:Y:S01]  /*b090*/  @!P2 LDGSTS.E.BYPASS.LTC128B.128 [R195+0x2080], [R8.64], !P6 ;  /* 0x0208000008c3afae */ /* 0x0003e2000f101d46 */
[----:B------:R-:W-:Y:S02]  /*b0a0*/  @!P2 LEA.HI.X R7, R20, c[0x0][0x1fc], R22, 0x1, P0 ;  /* 0x00007f001407aa11 */ /* 0x000fe400000f0c16 */
[C---:B------:R-:W-:Y:S03]  /*b0b0*/  @!P2 LEA R4, P0, R21.reuse, c[0x0][0x1f8], 0x1 ;  /* 0x00007e001504aa11 */ /* 0x040fe600078008ff */
[----:B------:R1:W-:Y:S01]  /*b0c0*/  @!P2 LDGSTS.E.BYPASS.LTC128B.128 [R195+0x2c80], [R6.64], !P5 ;  /* 0x02c8000006c3afae */ /* 0x0003e2000e901d46 */
[----:B------:R-:W-:Y:S05]  /*b0d0*/  @!P2 LEA.HI.X R5, R21, c[0x0][0x1fc], R23, 0x1, P0 ;  /* 0x00007f001505aa11 */ /* 0x000fea00000f0c17 */
[----:B------:R1:W-:Y:S04]  /*b0e0*/  @!P2 LDGSTS.E.BYPASS.LTC128B.128 [R195+0x3880], [R4.64], !P4 ;  /* 0x0388000004c3afae */ /* 0x0003e8000e101d46 */
.L_x_551:
[----:B-1-34-:R-:W-:Y:S05]  /*b0f0*/  BSYNC B0 ;  /* 0x0000000000007941 */ /* 0x01afea0003800000 */
.L_x_550:
        /* <DEDUP_REMOVED lines=99> */
[----:B------:R-:W-:Y:S04]  /*b730*/  SHF.R.S32.HI R2, RZ, 0x1f, R132 ;  /* 0x0000001fff027819 */ /* 0x000fe80000011484 */
[----:B------:R-:W-:Y:S04]  /*b740*/  LEA.HI R2, R2, R132, RZ, 0x2 ;  /* 0x0000008402027211 */ /* 0x000fe800078f10ff */
[----:B------:R-:W-:Y:S04]  /*b750*/  SHF.R.S32.HI R2, RZ, 0x2, R2 ;  /* 0x00000002ff027819 */ /* 0x000fe80000011402 */
[----:B------:R-:W-:Y:S04]  /*b760*/  IADD3 R2, -R2, 0x30, RZ ;  /* 0x0000003002027810 */ /* 0x000fe80007ffe1ff */
[----:B------:R-:W-:Y:S11]  /*b770*/  ISETP.GE.AND P0, PT, R2, 0x21, PT ;  /* 0x000000210200780c */ /* 0x000ff60003f06270 */
[----:B------:R-:W-:Y:S02]  /*b780*/  @!UPT UIADD3 URZ, URZ, URZ, URZ ;  /* 0x0000003f3f3ff290 */ /* 0x000fe4000fffe03f */
[----:B------:R-:W-:Y:S01]  /*b790*/  @P0 IADD3 R132, R196, -0x1, RZ ;  /* 0xffffffffc4840810 */ /* 0x000fe20007ffe0ff */
[----:B------:R-:W-:Y:S02]  /*b7a0*/  @P0 IMAD.MOV.U32 R142, RZ, RZ, c[0x0][0x1e0] ;  /* 0x00007800ff8e0624 */ /* 0x000fe400078e00ff */
[----:B------:R-:W-:Y:S01]  /*b7b0*/  @P0 IMAD.MOV.U32 R143, RZ, RZ, c[0x0][0x1e4] ;  /* 0x00007900ff8f0624 */ /* 0x000fe200078e00ff */
[----:B------:R-:W-:Y:S01]  /*b7c0*/  @P0 SHF.R.S32.HI R133, RZ, 0x1f, R132 ;  /* 0x0000001fff850819 */ /* 0x000fe20000011484 */
[C---:B------:R-:W-:Y:S04]  /*b7d0*/  @P0 IMAD.WIDE.U32 R140, R132.reuse, c[0x0][0x1e0], RZ ;  /* 0x00007800848c0a25 */ /* 0x040fe800078e00ff */
[----:B------:R-:W-:Y:S04]  /*b7e0*/  @P0 IMAD R133, R133, c[0x0][0x1e0], RZ ;  /* 0x0000780085850a24 */ /* 0x000fe800078e02ff */
[----:B------:R-:W-:Y:S01]  /*b7f0*/  @P0 IMAD R139, R132, c[0x0][0x1e4], R133 ;  /* 0x00007900848b0a24 */ /* 0x000fe200078e0285 */
[C---:B------:R-:W-:Y:S01]  /*b800*/  @P0 SHF.L.U64.HI R133, R142.reuse, 0x5, R143 ;  /* 0x000000058e850819 */ /* 0x040fe2000001028f */
[----:B------:R-:W-:Y:S02]  /*b810*/  @P0 IMAD.SHL.U32 R132, R142, 0x20, RZ ;  /* 0x000000208e840824 */ /* 0x000fe400078e00ff */
[----:B------:R-:W-:Y:S02]  /*b820*/  @P0 IMAD.IADD R139, R141, 0x1, R139 ;  /* 0x000000018d8b0824 */ /* 0x000fe400078e028b */
[----:B------:R-:W-:Y:S04]  /*b830*/  @P0 IMAD.WIDE.U32 R132, R140, 0x30, R132 ;  /* 0x000000308c840825 */ /* 0x000fe800078e0084 */
[----:B------:R-:W-:Y:S01]  /*b840*/  @P0 IMAD R139, R139, 0x30, RZ ;  /* 0x000000308b8b0824 */ /* 0x000fe200078e02ff */
[C---:B------:R-:W-:Y:S03]  /*b850*/  @P0 IADD3 R166, P2, P1, R132.reuse, 0x20, R236 ;  /* 0x0000002084a60810 */ /* 0x040fe6000795e0ec */
[----:B------:R-:W-:Y:S05]  /*b860*/  @P0 IMAD.IADD R139, R139, 0x1, R133 ;  /* 0x000000018b8b0824 */ /* 0x000fea00078e0285 */
[C---:B------:R-:W-:Y:S02]  /*b870*/  @P0 IADD3.X R168, R139.reuse, RZ, R238, P2, P1 ;  /* 0x000000ff8ba80210 */ /* 0x040fe400017e24ee */
[----:B------:R-:W-:Y:S04]  /*b880*/  @P0 IADD3 R167, P2, P1, R132, 0x40, R236 ;  /* 0x0000004084a70810 */ /* 0x000fe8000795e0ec */
[----:B------:R-:W-:Y:S02]  /*b890*/  @P0 IADD3.X R169, R139, RZ, R238, P2, P1 ;  /* 0x000000ff8ba90210 */ /* 0x000fe400017e24ee */
[----:B------:R-:W-:Y:S11]  /*b8a0*/  ISETP.GE.AND P1, PT, R2, 0x1, PT ;  /* 0x000000010200780c */ /* 0x000ff60003f26270 */
[----:B------:R-:W-:Y:S02]  /*b8b0*/  @!UPT UIADD3 URZ, URZ, URZ, URZ ;  /* 0x0000003f3f3ff290 */ /* 0x000fe4000fffe03f */
[----:B------:R-:W-:Y:S01]  /*b8c0*/  @P1 IADD3 R2, R196, -0x1, RZ ;  /* 0xffffffffc4021810 */ /* 0x000fe20007ffe0ff */
[----:B------:R-:W-:Y:S02]  /*b8d0*/  @P1 IMAD.MOV.U32 R140, RZ, RZ, R236 ;  /* 0x000000ffff8c1224 */ /* 0x000fe400078e00ec */
[----:B------:R-:W-:Y:S01]  /*b8e0*/  @P1 IMAD.MOV.U32 R141, RZ, RZ, R238 ;  /* 0x000000ffff8d1224 */ /* 0x000fe200078e00ee */
[----:B------:R-:W-:Y:S01]  /*b8f0*/  @P1 SHF.R.S32.HI R133, RZ, 0x1f, R2 ;  /* 0x0000001fff851819 */ /* 0x000fe20000011402 */
[----:B------:R-:W-:Y:S04]  /*b900*/  @P1 IMAD.WIDE.U32 R142, R2, c[0x0][0x1e0], RZ ;  /* 0x00007800028e1a25 */ /* 0x000fe800078e00ff */
[----:B------:R-:W-:Y:S02]  /*b910*/  @P1 IMAD R133, R133, c[0x0][0x1e0], RZ ;  /* 0x0000780085851a24 */ /* 0x000fe400078e02ff */
[----:B------:R-:W-:Y:S04]  /*b920*/  @P1 IMAD.WIDE.U32 R140, R142, 0x30, R140 ;  /* 0x000000308e8c1825 */ /* 0x000fe800078e008c */
[----:B------:R-:W-:Y:S04]  /*b930*/  @P1 IMAD R133, R2, c[0x0][0x1e4], R133 ;  /* 0x0000790002851a24 */ /* 0x000fe800078e0285 */
[----:B------:R-:W-:Y:S02]  /*b940*/  @P1 IMAD.IADD R2, R143, 0x1, R133 ;  /* 0x000000018f021824 */ /* 0x000fe400078e0285 */
[----:B------:R-:W-:Y:S02]  /*b950*/  @P1 IMAD.SHL.U32 R133, R140, 0x2, RZ ;  /* 0x000000028c851824 */ /* 0x000fe400078e00ff */
[----:B------:R-:W-:Y:S04]  /*b960*/  @P1 IMAD R2, R2, 0x30, RZ ;  /* 0x0000003002021824 */ /* 0x000fe800078e02ff */
[----:B------:R-:W-:Y:S05]  /*b970*/  @P1 IMAD.IADD R2, R141, 0x1, R2 ;  /* 0x000000018d021824 */ /* 0x000fea00078e0202 */
[----:B------:R-:W-:Y:S02]  /*b980*/  @P1 SHF.L.U64.HI R2, R140, 0x1, R2 ;  /* 0x000000018c021819 */ /* 0x000fe40000010202 */
[C---:B------:R-:W-:Y:S04]  /*b990*/  @P1 IADD3 R140, P3, R133.reuse, 0x40, RZ ;  /* 0x00000040858c1810 */ /* 0x040fe80007f7e0ff */
[----:B------:R-:W-:Y:S04]  /*b9a0*/  @P1 IADD3 R164, P2, R140, c[0x0][0x1c8], RZ ;  /* 0x000072008ca41a10 */ /* 0x000fe80007f5e0ff */
[--C-:B------:R-:W-:Y:S02]  /*b9b0*/  @P1 IADD3.X R165, RZ, c[0x0][0x1cc], R2.reuse, P2, P3 ;  /* 0x00007300ffa51a10 */ /* 0x100fe400017e6402 */
[----:B------:R-:W-:Y:S04]  /*b9c0*/  @P1 IADD3 R140, P3, R133, 0x80, RZ ;  /* 0x00000080858c1810 */ /* 0x000fe80007f7e0ff */
[----:B------:R-:W-:Y:S04]  /*b9d0*/  @P1 IADD3 R162, P2, R140, c[0x0][0x1c8], RZ ;  /* 0x000072008ca21a10 */ /* 0x000fe80007f5e0ff */
[----:B------:R-:W-:Y:S02]  /*b9e0*/  @P1 IADD3.X R163, RZ, c[0x0][0x1cc], R2, P2, P3 ;  /* 0x00007300ffa31a10 */ /* 0x000fe400017e6402 */
[----:B------:R-:W-:Y:S05]  /*b9f0*/  @P0 IADD3 R132, P2, R236, R132, RZ ;  /* 0x00000084ec840210 */ /* 0x000fea0007f5e0ff */
[----:B------:R-:W-:Y:S01]  /*ba00*/  @P0 IMAD.X R139, R139, 0x1, R238, P2 ;  /* 0x000000018b8b0824 */ /* 0x000fe200010e06ee */
[C---:B------:R-:W-:Y:S04]  /*ba10*/  @P0 LEA R160, P2, R132.reuse, c[0x0][0x1c8], 0x1 ;  /* 0x0000720084a00a11 */ /* 0x040fe800078408ff */
[----:B------:R-:W-:Y:S02]  /*ba20*/  @P0 LEA.HI.X R161, R132, c[0x0][0x1cc], R139, 0x1, P2 ;  /* 0x0000730084a10a11 */ /* 0x000fe400010f0c8b */
[C---:B------:R-:W-:Y:S04]  /*ba30*/  @P0 LEA R142, P2, R166.reuse, c[0x0][0x1c8], 0x1 ;  /* 0x00007200a68e0a11 */ /* 0x040fe800078408ff */
[----:B------:R-:W-:Y:S02]  /*ba40*/  @P0 LEA.HI.X R143, R166, c[0x0][0x1cc], R168, 0x1, P2 ;  /* 0x00007300a68f0a11 */ /* 0x000fe400010f0ca8 */
[----:B------:R-:W-:Y:S04]  /*ba50*/  @P1 IADD3 R140, P2, R133, c[0x0][0x1c8], RZ ;  /* 0x00007200858c1a10 */ /* 0x000fe80007f5e0ff */
[----:B------:R-:W-:Y:S02]  /*ba60*/  @P1 IADD3.X R141, R2, c[0x0][0x1cc], RZ, P2, !PT ;  /* 0x00007300028d1a10 */ /* 0x000fe400017fe4ff */
[C---:B------:R-:W-:Y:S03]  /*ba70*/  @P0 LEA R132, P2, R167.reuse, c[0x0][0x1c8], 0x1 ;  /* 0x00007200a7840a11 */ /* 0x040fe600078408ff */
[----:B------:R-:W-:Y:S01]  /*ba80*/  @!PT LDS RZ, [RZ] ;  /* 0x00000000fffff984 */ /* 0x000fe20000000800 */
[----:B------:R-:W-:Y:S01]  /*ba90*/  @!PT LDS RZ, [RZ] ;  /* 0x00000000fffff984 */ /* 0x000fe20000000800 */
[----:B------:R-:W-:Y:S01]  /*baa0*/  @!PT LDS RZ, [RZ] ;  /* 0x00000000fffff984 */ /* 0x000fe20000000800 */
[----:B------:R1:W-:Y:S01]  /*bab0*/  @P1 LDGSTS.E.BYPASS.LTC128B.128 [R195+0x3c80], [R140.64], !P6 ;  /* 0x03c800008cc31fae */ /* 0x0003e2000f101d46 */
[----:B------:R-:W-:Y:S07]  /*bac0*/  @P0 LEA.HI.X R133, R167, c[0x0][0x1cc], R169, 0x1, P2 ;  /* 0x00007300a7850a11 */ /* 0x000fee00010f0ca9 */
[----:B------:R1:W-:Y:S08]  /*bad0*/  @P1 LDGSTS.E.BYPASS.LTC128B.128 [R195+0x4880], [R164.64], !P5 ;  /* 0x04880000a4c31fae */ /* 0x0003f0000e901d46 */
[----:B------:R1:W-:Y:S08]  /*bae0*/  @P1 LDGSTS.E.BYPASS.LTC128B.128 [R195+0x5480], [R162.64], !P4 ;  /* 0x05480000a2c31fae */ /* 0x0003f0000e101d46 */
[----:B------:R1:W-:Y:S08]  /*baf0*/  @P0 LDGSTS.E.BYPASS.LTC128B.128 [R195+0x4480], [R160.64], !P6 ;  /* 0x04480000a0c30fae */ /* 0x0003f0000f101d46 */
[----:B------:R1:W-:Y:S08]  /*bb00*/  @P0 LDGSTS.E.BYPASS.LTC128B.128 [R195+0x5080], [R142.64], !P5 ;  /* 0x050800008ec30fae */ /* 0x0003f0000e901d46 */
[----:B------:R1:W-:Y:S02]  /*bb10*/  @P0 LDGSTS.E.BYPASS.LTC128B.128 [R195+0x5c80], [R132.64], !P4 ;  /* 0x05c8000084c30fae */ /* 0x0003e4000e101d46 */
.L_x_553:
[----:B------:R-:W-:Y:S05]  /*bb20*/  BSYNC B0 ;  /* 0x0000000000007941 */ /* 0x000fea0003800000 */
.L_x_552:
[----:B------:R-:W-:Y:S01]  /*bb30*/  FMNMX.FTZ R2, R4, R138, !PT ;  /* 0x0000008a04027209 */ /* 0x000fe20007810000 */
[----:B-1----:R-:W-:Y:S01]  /*bb40*/  LDSM.16.MT88.4 R160, [R181] ;  /* 0x00000000b5a0783b */ /* 0x002fe20000004200 */
[----:B------:R-:W-:Y:S02]  /*bb50*/  FMNMX.FTZ R132, R6, R137, !PT ;  /* 0x0000008906847209 */ /* 0x000fe40007810000 */
[----:B------:R-:W-:Y:S02]  /*bb60*/  FMNMX.FTZ R2, R5, R2, !PT ;  /* 0x0000000205027209 */ /* 0x000fe40007810000 */
[----:B------:R-:W-:Y:S02]  /*bb70*/  FMNMX.FTZ R132, R7, R132, !PT ;  /* 0x0000008407847209 */ /* 0x000fe40007810000 */
[----:B------:R-:W-:Y:S01]  /*bb80*/  FMNMX.FTZ R2, R16, R2, !PT ;  /* 0x0000000210027209 */ /* 0x000fe20007810000 */
[----:B------:R-:W2:Y:S01]  /*bb90*/  LDL.LU R214, [R1] ;  /* 0x0000000001d67983 */ /* 0x000ea20000300800 */
[----:B------:R-:W-:Y:S02]  /*bba0*/  FMNMX.FTZ R132, R18, R132, !PT ;  /* 0x0000008412847209 */ /* 0x000fe40007810000 */
[----:B------:R-:W-:Y:S01]  /*bbb0*/  FMNMX.FTZ R2, R17, R2, !PT ;  /* 0x0000000211027209 */ /* 0x000fe20007810000 */
[----:B------:R-:W3:Y:S01]  /*bbc0*/  LDL.LU R213, [R1+0x4] ;  /* 0x0000040001d57983 */ /* 0x000ee20000300800 */
[----:B------:R-:W-:Y:S02]  /*bbd0*/  FMNMX.FTZ R133, R8, R136, !PT ;  /* 0x0000008808857209 */ /* 0x000fe40007810000 */
        /* <DEDUP_REMOVED lines=27> */
[----:B------:R-:W-:Y:S02]  /*bd90*/  FMNMX.FTZ R133, R41, R133, !PT ;  /* 0x0000008529857209 */ /* 0x000fe40007810000 */
[----:B------:R-:W-:Y:S01]  /*bda0*/  ISETP.GT.AND P0, PT, R196, R212, PT ;  /* 0x000000d4c400720c */ /* 0x000fe20003f04270 */
[----:B------:R-:W4:Y:S01]  /*bdb0*/  SHFL.BFLY PT, R137, R132, 0x2, 0x1f ;  /* 0x0c401f0084897f89 */ /* 0x000f2200000e0000 */
[----:B------:R-:W-:Y:S02]  /*bdc0*/  FMNMX.FTZ R133, R44, R133, !PT ;  /* 0x000000852c857209 */ /* 0x000fe40007810000 */
[----:B------:R-:W-:Y:S02]  /*bdd0*/  IADD3 R196, R196, -0x1, RZ ;  /* 0xffffffffc4c47810 */ /* 0x000fe40007ffe0ff */
[----:B------:R-:W-:Y:S05]  /*bde0*/  FMNMX.FTZ R133, R45, R133, !PT ;  /* 0x000000852d857209 */ /* 0x000fea0007810000 */
[----:B------:R-:W5:Y:S01]  /*bdf0*/  SHFL.BFLY PT, R138, R133, 0x2, 0x1f ;  /* 0x0c401f00858a7f89 */ /* 0x000f6200000e0000 */
[----:B-1----:R-:W-:Y:S02]  /*be00*/  FMNMX.FTZ R2, R2, R136, !PT ;  /* 0x0000008802027209 */ /* 0x002fe40007810000 */
[----:B------:R-:W-:Y:S05]  /*be10*/  FMNMX.FTZ R136, R10, R134, !PT ;  /* 0x000000860a887209 */ /* 0x000fea0007810000 */
[----:B------:R-:W1:Y:S01]  /*be20*/  SHFL.BFLY PT, R139, R2, 0x1, 0x1f ;  /* 0x0c201f00028b7f89 */ /* 0x000e6200000e0000 */
[----:B------:R-:W-:Y:S02]  /*be30*/  FMNMX.FTZ R136, R11, R136, !PT ;  /* 0x000000880b887209 */ /* 0x000fe40007810000 */
[----:B----4-:R-:W-:Y:S02]  /*be40*/  FMNMX.FTZ R132, R132, R137, !PT ;  /* 0x0000008984847209 */ /* 0x010fe40007810000 */
[----:B------:R-:W-:Y:S03]  /*be50*/  FMNMX.FTZ R137, R14, R136, !PT ;  /* 0x000000880e897209 */ /* 0x000fe60007810000 */
[----:B------:R-:W4:Y:S01]  /*be60*/  SHFL.BFLY PT, R140, R132, 0x1, 0x1f ;  /* 0x0c201f00848c7f89 */ /* 0x000f2200000e0000 */
[----:B-----5:R-:W-:Y:S02]  /*be70*/  FMNMX.FTZ R136, R133, R138, !PT ;  /* 0x0000008a85887209 */ /* 0x020fe40007810000 */
[----:B------:R-:W-:Y:S05]  /*be80*/  FMNMX.FTZ R133, R15, R137, !PT ;  /* 0x000000890f857209 */ /* 0x000fea0007810000 */
[----:B------:R-:W5:Y:S01]  /*be90*/  SHFL.BFLY PT, R141, R136, 0x1, 0x1f ;  /* 0x0c201f00888d7f89 */ /* 0x000f6200000e0000 */
[----:B------:R-:W-:Y:S02]  /*bea0*/  FMNMX.FTZ R133, R26, R133, !PT ;  /* 0x000000851a857209 */ /* 0x000fe40007810000 */
[----:B-1----:R-:W-:Y:S02]  /*beb0*/  FMNMX.FTZ R138, R2, R139, !PT ;  /* 0x0000008b028a7209 */ /* 0x002fe40007810000 */
[----:B------:R-:W-:Y:S03]  /*bec0*/  FMNMX.FTZ R133, R27, R133, !PT ;  /* 0x000000851b857209 */ /* 0x000fe60007810000 */
[----:B------:R-:W-:Y:S01]  /*bed0*/  FADD.FTZ R0, -R138, R0 ;  /* 0x000000008a007221 */ /* 0x000fe20000010100 */
[----:B------:R-:W-:Y:S01]  /*bee0*/  FMNMX.FTZ R2, R30, R133, !PT ;  /* 0x000000851e027209 */ /* 0x000fe20007810000 */
[----:B------:R-:W-:Y:S03]  /*bef0*/  FMUL.FTZ R166, R138, c[0x0][0x2d0] ;  /* 0x0000b4008aa67a20 */ /* 0x000fe60000410000 */
[----:B------:R-:W-:Y:S01]  /*bf00*/  FMNMX.FTZ R2, R31, R2, !PT ;  /* 0x000000021f027209 */ /* 0x000fe20007810000 */
[--C-:B------:R-:W-:Y:S01]  /*bf10*/  FFMA.FTZ R4, R4, c[0x0][0x2d0], -R166.reuse ;  /* 0x0000b40004047a23 */ /* 0x100fe200000108a6 */
[----:B----4-:R-:W-:Y:S01]  /*bf20*/  FMNMX.FTZ R137, R132, R140, !PT ;  /* 0x0000008c84897209 */ /* 0x010fe20007810000 */
[--C-:B------:R-:W-:Y:S01]  /*bf30*/  FFMA.FTZ R20, R20, c[0x0][0x2d0], -R166.reuse ;  /* 0x0000b40014147a23 */ /* 0x100fe200000108a6 */
[----:B------:R-:W-:Y:S01]  /*bf40*/  FMNMX.FTZ R132, R42, R2, !PT ;  /* 0x000000022a847209 */ /* 0x000fe20007810000 */
[----:B------:R-:W-:Y:S01]  /*bf50*/  FMUL.FTZ R2, R0, c[0x0][0x2d0] ;  /* 0x0000b40000027a20 */ /* 0x000fe20000410000 */
[----:B------:R-:W-:Y:S01]  /*bf60*/  MUFU.EX2 R168, R4 ;  /* 0x0000000400a87308 */ /* 0x000fe20000000800 */
[----:B------:R-:W-:Y:S01]  /*bf70*/  FMUL.FTZ R165, R137, c[0x0][0x2d0] ;  /* 0x0000b40089a57a20 */ /* 0x000fe20000410000 */
[----:B------:R-:W-:Y:S01]  /*bf80*/  FMNMX.FTZ R0, R43, R132, !PT ;  /* 0x000000842b007209 */ /* 0x000fe20007810000 */
[----:B------:R-:W-:Y:S01]  /*bf90*/  FFMA.FTZ R21, R21, c[0x0][0x2d0], -R166 ;  /* 0x0000b40015157a23 */ /* 0x000fe200000108a6 */
[----:B-----5:R-:W-:Y:S01]  /*bfa0*/  FMNMX.FTZ R136, R136, R141, !PT ;  /* 0x0000008d88887209 */ /* 0x020fe20007810000 */
[--C-:B------:R-:W-:Y:S01]  /*bfb0*/  FFMA.FTZ R22, R22, c[0x0][0x2d0], -R165.reuse ;  /* 0x0000b40016167a23 */ /* 0x100fe200000108a5 */
[----:B------:R-:W-:Y:S01]  /*bfc0*/  FMNMX.FTZ R0, R46, R0, !PT ;  /* 0x000000002e007209 */ /* 0x000fe20007810000 */
[--C-:B------:R-:W-:Y:S02]  /*bfd0*/  FFMA.FTZ R23, R23, c[0x0][0x2d0], -R165.reuse ;  /* 0x0000b40017177a23 */ /* 0x100fe400000108a5 */
[----:B------:R-:W-:Y:S01]  /*bfe0*/  FMUL.FTZ R164, R136, c[0x0][0x2d0] ;  /* 0x0000b40088a47a20 */ /* 0x000fe20000410000 */
[----:B------:R1:W4:Y:S01]  /*bff0*/  MUFU.EX2 R133, R2 ;  /* 0x0000000200857308 */ /* 0x0003220000000800 */
[----:B------:R-:W-:Y:S01]  /*c000*/  FMNMX.FTZ R0, R47, R0, !PT ;  /* 0x000000002f007209 */ /* 0x000fe20007810000 */
[--C-:B------:R-:W-:Y:S02]  /*c010*/  FFMA.FTZ R34, R34, c[0x0][0x2d0], -R165.reuse ;  /* 0x0000b40022227a23 */ /* 0x100fe400000108a5 */
[--C-:B------:R-:W-:Y:S02]  /*c020*/  FFMA.FTZ R25, R25, c[0x0][0x2d0], -R164.reuse ;  /* 0x0000b40019197a23 */ /* 0x100fe400000108a4 */
[--C-:B------:R-:W-:Y:S02]  /*c030*/  FFMA.FTZ R35, R35, c[0x0][0x2d0], -R165.reuse ;  /* 0x0000b40023237a23 */ /* 0x100fe400000108a5 */
[----:B------:R-:W-:Y:S02]  /*c040*/  FFMA.FTZ R24, R24, c[0x0][0x2d0], -R164 ;  /* 0x0000b40018187a23 */ /* 0x000fe400000108a4 */
[----:B------:R5:W-:Y:S01]  /*c050*/  MUFU.EX2 R179, R20 ;  /* 0x0000001400b37308 */ /* 0x000be20000000800 */
[----:B------:R-:W-:Y:S02]  /*c060*/  FFMA.FTZ R139, R48, c[0x0][0x2d0], -R166 ;  /* 0x0000b400308b7a23 */ /* 0x000fe400000108a6 */
[--C-:B------:R-:W-:Y:S02]  /*c070*/  FFMA.FTZ R48, R39, c[0x0][0x2d0], -R165.reuse ;  /* 0x0000b40027307a23 */ /* 0x100fe400000108a5 */
[--C-:B------:R-:W-:Y:S02]  /*c080*/  FFMA.FTZ R41, R41, c[0x0][0x2d0], -R164.reuse ;  /* 0x0000b40029297a23 */ /* 0x100fe400000108a4 */
[--C-:B------:R-:W-:Y:S02]  /*c090*/  FFMA.FTZ R45, R45, c[0x0][0x2d0], -R164.reuse ;  /* 0x0000b4002d2d7a23 */ /* 0x100fe400000108a4 */
[--C-:B------:R-:W-:Y:S01]  /*c0a0*/  FFMA.FTZ R50, R50, c[0x0][0x2d0], -R165.reuse ;  /* 0x0000b40032327a23 */ /* 0x100fe200000108a5 */
[----:B------:R-:W-:Y:S01]  /*c0b0*/  MUFU.EX2 R197, R21 ;  /* 0x0000001500c57308 */ /* 0x000fe20000000800 */
[----:B------:R-:W-:Y:S02]  /*c0c0*/  FFMA.FTZ R51, R51, c[0x0][0x2d0], -R165 ;  /* 0x0000b40033337a23 */ /* 0x000fe400000108a5 */
[----:B------:R-:W-:Y:S02]  /*c0d0*/  FFMA.FTZ R40, R40, c[0x0][0x2d0], -R164 ;  /* 0x0000b40028287a23 */ /* 0x000fe400000108a4 */
[----:B-1----:R-:W-:Y:S02]  /*c0e0*/  FADD.FTZ R2, -R137, R3 ;  /* 0x0000000389027221 */ /* 0x002fe40000010100 */
[----:B------:R-:W1:Y:S01]  /*c0f0*/  SHFL.BFLY PT, R3, R0, 0x2, 0x1f ;  /* 0x0c401f0000037f89 */ /* 0x000e6200000e0000 */
[C---:B----4-:R-:W-:Y:S02]  /*c100*/  FMUL.FTZ R100, R133.reuse, R100 ;  /* 0x0000006485647220 */ /* 0x050fe40000410000 */
[----:B------:R-:W-:Y:S01]  /*c110*/  FMUL.FTZ R2, R2, c[0x0][0x2d0] ;  /* 0x0000b40002027a20 */ /* 0x000fe20000410000 */
[----:B------:R-:W-:Y:S01]  /*c120*/  MUFU.EX2 R178, R22 ;  /* 0x0000001600b27308 */ /* 0x000fe20000000800 */
[C---:B------:R-:W-:Y:S02]  /*c130*/  FMUL.FTZ R101, R133.reuse, R101 ;  /* 0x0000006585657220 */ /* 0x040fe40000410000 */
[C---:B------:R-:W-:Y:S02]  /*c140*/  FMUL.FTZ R112, R133.reuse, R112 ;  /* 0x0000007085707220 */ /* 0x040fe40000410000 */
[C---:B------:R-:W-:Y:S02]  /*c150*/  FMUL.FTZ R113, R133.reuse, R113 ;  /* 0x0000007185717220 */ /* 0x040fe40000410000 */
[C---:B------:R-:W-:Y:S02]  /*c160*/  FMUL.FTZ R116, R133.reuse, R116 ;  /* 0x0000007485747220 */ /* 0x040fe40000410000 */
[C---:B------:R-:W-:Y:S01]  /*c170*/  FMUL.FTZ R117, R133.reuse, R117 ;  /* 0x0000007585757220 */ /* 0x040fe20000410000 */
[----:B------:R4:W4:Y:S01]  /*c180*/  MUFU.EX2 R132, R2 ;  /* 0x0000000200847308 */ /* 0x0009220000000800 */
[C---:B------:R-:W-:Y:S02]  /*c190*/  FMUL.FTZ R128, R133.reuse, R128 ;  /* 0x0000008085807220 */ /* 0x040fe40000410000 */
[C---:B------:R-:W-:Y:S02]  /*c1a0*/  FMUL.FTZ R129, R133.reuse, R129 ;  /* 0x0000008185817220 */ /* 0x040fe40000410000 */
[C---:B------:R-:W-:Y:S02]  /*c1b0*/  FMUL.FTZ R52, R133.reuse, R52 ;  /* 0x0000003485347220 */ /* 0x040fe40000410000 */
[----:B------:R-:W-:Y:S02]  /*c1c0*/  FMUL.FTZ R53, R133, R53 ;  /* 0x0000003585357220 */ /* 0x000fe40000410000 */
[--C-:B-----5:R-:W-:Y:S01]  /*c1d0*/  FFMA.FTZ R20, R32, c[0x0][0x2d0], -R166.reuse ;  /* 0x0000b40020147a23 */ /* 0x120fe200000108a6 */
[----:B-1----:R-:W-:Y:S01]  /*c1e0*/  FMNMX.FTZ R0, R0, R3, !PT ;  /* 0x0000000300007209 */ /* 0x002fe20007810000 */
[----:B------:R-:W-:Y:S01]  /*c1f0*/  FFMA.FTZ R3, R7, c[0x0][0x2d0], -R165 ;  /* 0x0000b40007037a23 */ /* 0x000fe200000108a5 */
[----:B------:R-:W-:Y:S01]  /*c200*/  MUFU.EX2 R177, R23 ;  /* 0x0000001700b17308 */ /* 0x000fe20000000800 */
[C---:B------:R-:W-:Y:S02]  /*c210*/  FMUL.FTZ R64, R133.reuse, R64 ;  /* 0x0000004085407220 */ /* 0x040fe40000410000 */
[C---:B------:R-:W-:Y:S02]  /*c220*/  FMUL.FTZ R65, R133.reuse, R65 ;  /* 0x0000004185417220 */ /* 0x040fe40000410000 */
[C---:B------:R-:W-:Y:S02]  /*c230*/  FMUL.FTZ R68, R133.reuse, R68 ;  /* 0x0000004485447220 */ /* 0x040fe40000410000 */
[C---:B------:R-:W-:Y:S02]  /*c240*/  FMUL.FTZ R69, R133.reuse, R69 ;  /* 0x0000004585457220 */ /* 0x040fe40000410000 */
[C---:B------:R-:W-:Y:S01]  /*c250*/  FMUL.FTZ R80, R133.reuse, R80 ;  /* 0x0000005085507220 */ /* 0x040fe20000410000 */
[----:B------:R1:W-:Y:S01]  /*c260*/  MUFU.EX2 R202, R3 ;  /* 0x0000000300ca7308 */ /* 0x0003e20000000800 */
[C---:B------:R-:W-:Y:S02]  /*c270*/  FMUL.FTZ R81, R133.reuse, R81 ;  /* 0x0000005185517220 */ /* 0x040fe40000410000 */
[----:B----4-:R-:W-:Y:S02]  /*c280*/  FADD.FTZ R2, -R136, R135 ;  /* 0x0000008788027221 */ /* 0x010fe40000010100 */
[----:B------:R-:W-:Y:S02]  /*c290*/  FMUL.FTZ R7, R132, R147 ;  /* 0x0000009384077220 */ /* 0x000fe40000410000 */
[----:B------:R-:W-:Y:S02]  /*c2a0*/  FMUL.FTZ R2, R2, c[0x0][0x2d0] ;  /* 0x0000b40002027a20 */ /* 0x000fe40000410000 */
[C---:B------:R-:W-:Y:S01]  /*c2b0*/  FMUL.FTZ R102, R132.reuse, R102 ;  /* 0x0000006684667220 */ /* 0x040fe20000410000 */
[----:B------:R4:W-:Y:S01]  /*c2c0*/  MUFU.EX2 R176, R20 ;  /* 0x0000001400b07308 */ /* 0x0009e20000000800 */
[C---:B------:R-:W-:Y:S02]  /*c2d0*/  FMUL.FTZ R103, R132.reuse, R103 ;  /* 0x0000006784677220 */ /* 0x040fe40000410000 */
[C---:B------:R-:W-:Y:S02]  /*c2e0*/  FMUL.FTZ R114, R132.reuse, R114 ;  /* 0x0000007284727220 */ /* 0x040fe40000410000 */
[C---:B------:R-:W-:Y:S02]  /*c2f0*/  FMUL.FTZ R115, R132.reuse, R115 ;  /* 0x0000007384737220 */ /* 0x040fe40000410000 */
[C---:B------:R-:W-:Y:S02]  /*c300*/  FMUL.FTZ R118, R132.reuse, R118 ;  /* 0x0000007684767220 */ /* 0x040fe40000410000 */
[C---:B------:R-:W-:Y:S01]  /*c310*/  FMUL.FTZ R119, R132.reuse, R119 ;  /* 0x0000007784777220 */ /* 0x040fe20000410000 */
[----:B------:R5:W5:Y:S01]  /*c320*/  MUFU.EX2 R135, R2 ;  /* 0x0000000200877308 */ /* 0x000b620000000800 */
[C---:B------:R-:W-:Y:S02]  /*c330*/  FMUL.FTZ R130, R132.reuse, R130 ;  /* 0x0000008284827220 */ /* 0x040fe40000410000 */
[----:B------:R-:W-:Y:S02]  /*c340*/  FMUL.FTZ R131, R132, R131 ;  /* 0x0000008384837220 */ /* 0x000fe40000410000 */
[--C-:B-1----:R-:W-:Y:S02]  /*c350*/  FFMA.FTZ R3, R16, c[0x0][0x2d0], -R166.reuse ;  /* 0x0000b40010037a23 */ /* 0x102fe400000108a6 */
[----:B------:R-:W-:Y:S02]  /*c360*/  FMUL.FTZ R16, R133, R156 ;  /* 0x0000009c85107220 */ /* 0x000fe40000410000 */
[C---:B------:R-:W-:Y:S01]  /*c370*/  FMUL.FTZ R54, R132.reuse, R54 ;  /* 0x0000003684367220 */ /* 0x040fe20000410000 */
[----:B------:R1:W-:Y:S01]  /*c380*/  MUFU.EX2 R205, R3 ;  /* 0x0000000300cd7308 */ /* 0x0003e20000000800 */
[C---:B------:R-:W-:Y:S02]  /*c390*/  FMUL.FTZ R55, R132.reuse, R55 ;  /* 0x0000003784377220 */ /* 0x040fe40000410000 */
[C---:B------:R-:W-:Y:S02]  /*c3a0*/  FMUL.FTZ R66, R132.reuse, R66 ;  /* 0x0000004284427220 */ /* 0x040fe40000410000 */
[--C-:B----4-:R-:W-:Y:S02]  /*c3b0*/  FFMA.FTZ R20, R33, c[0x0][0x2d0], -R166.reuse ;  /* 0x0000b40021147a23 */ /* 0x110fe400000108a6 */
[C---:B------:R-:W-:Y:S02]  /*c3c0*/  FMUL.FTZ R67, R132.reuse, R67 ;  /* 0x0000004384437220 */ /* 0x040fe40000410000 */
[C---:B------:R-:W-:Y:S01]  /*c3d0*/  FMUL.FTZ R70, R132.reuse, R70 ;  /* 0x0000004684467220 */ /* 0x040fe20000410000 */
[----:B------:R4:W-:Y:S01]  /*c3e0*/  MUFU.EX2 R175, R20 ;  /* 0x0000001400af7308 */ /* 0x0009e20000000800 */
[C---:B------:R-:W-:Y:S02]  /*c3f0*/  FMUL.FTZ R71, R132.reuse, R71 ;  /* 0x0000004784477220 */ /* 0x040fe40000410000 */
[----:B------:R-:W-:Y:S02]  /*c400*/  FMUL.FTZ R82, R132, R82 ;  /* 0x0000005284527220 */ /* 0x000fe40000410000 */
[--C-:B-----5:R-:W-:Y:S02]  /*c410*/  FFMA.FTZ R2, R5, c[0x0][0x2d0], -R166.reuse ;  /* 0x0000b40005027a23 */ /* 0x120fe400000108a6 */
[----:B------:R-:W-:Y:S02]  /*c420*/  FMUL.FTZ R5, R133, R145 ;  /* 0x0000009185057220 */ /* 0x000fe40000410000 */
[C---:B------:R-:W-:Y:S01]  /*c430*/  FMUL.FTZ R104, R135.reuse, R104 ;  /* 0x0000006887687220 */ /* 0x040fe20000410000 */
[----:B------:R-:W5:Y:S01]  /*c440*/  MUFU.EX2 R203, R2 ;  /* 0x0000000200cb7308 */ /* 0x000f620000000800 */
[C---:B------:R-:W-:Y:S02]  /*c450*/  FMUL.FTZ R105, R135.reuse, R105 ;  /* 0x0000006987697220 */ /* 0x040fe40000410000 */
[----:B------:R-:W-:Y:S02]  /*c460*/  FMUL.FTZ R108, R135, R108 ;  /* 0x0000006c876c7220 */ /* 0x000fe40000410000 */
[----:B-1----:R-:W-:Y:S02]  /*c470*/  FFMA.FTZ R3, R17, c[0x0][0x2d0], -R166 ;  /* 0x0000b40011037a23 */ /* 0x002fe400000108a6 */
[----:B------:R-:W-:Y:S02]  /*c480*/  FMUL.FTZ R17, R133, R157 ;  /* 0x0000009d85117220 */ /* 0x000fe40000410000 */
[C---:B------:R-:W-:Y:S01]  /*c490*/  FMUL.FTZ R109, R135.reuse, R109 ;  /* 0x0000006d876d7220 */ /* 0x040fe20000410000 */
[----:B------:R-:W1:Y:S01]  /*c4a0*/  MUFU.EX2 R211, R3 ;  /* 0x0000000300d37308 */ /* 0x000e620000000800 */
[C---:B------:R-:W-:Y:S02]  /*c4b0*/  FMUL.FTZ R120, R135.reuse, R120 ;  /* 0x0000007887787220 */ /* 0x040fe40000410000 */
[C---:B------:R-:W-:Y:S01]  /*c4c0*/  FMUL.FTZ R121, R135.reuse, R121 ;  /* 0x0000007987797220 */ /* 0x040fe20000410000 */
[----:B----4-:R-:W-:Y:S01]  /*c4d0*/  LDSM.16.MT88.4 R20, [R182+0x1800] ;  /* 0x00180000b614783b */ /* 0x010fe20000004200 */
[C---:B------:R-:W-:Y:S02]  /*c4e0*/  FMUL.FTZ R124, R135.reuse, R124 ;  /* 0x0000007c877c7220 */ /* 0x040fe40000410000 */
[C---:B------:R-:W-:Y:S02]  /*c4f0*/  FMUL.FTZ R125, R135.reuse, R125 ;  /* 0x0000007d877d7220 */ /* 0x040fe40000410000 */
[C---:B------:R-:W-:Y:S01]  /*c500*/  FMUL.FTZ R56, R135.reuse, R56 ;  /* 0x0000003887387220 */ /* 0x040fe20000410000 */
[----:B------:R-:W-:Y:S01]  /*c510*/  MUFU.EX2 R172, R25 ;  /* 0x0000001900ac7308 */ /* 0x000fe20000000800 */
[C---:B------:R-:W-:Y:S02]  /*c520*/  FMUL.FTZ R57, R135.reuse, R57 ;  /* 0x0000003987397220 */ /* 0x040fe40000410000 */
[----:B------:R-:W-:Y:S01]  /*c530*/  FMUL.FTZ R60, R135, R60 ;  /* 0x0000003c873c7220 */ /* 0x000fe20000410000 */
[----:B-----5:R-:W-:Y:S01]  /*c540*/  F2FP.BF16.PACK_AB R140, R203, R168 ;  /* 0x000000a8cb8c723e */ /* 0x020fe200000010ff */
[--C-:B------:R-:W-:Y:S02]  /*c550*/  FFMA.FTZ R2, R6, c[0x0][0x2d0], -R165.reuse ;  /* 0x0000b40006027a23 */ /* 0x100fe400000108a5 */
[----:B------:R-:W-:Y:S02]  /*c560*/  FMUL.FTZ R6, R132, R146 ;  /* 0x0000009284067220 */ /* 0x000fe40000410000 */
[C---:B------:R-:W-:Y:S01]  /*c570*/  FMUL.FTZ R61, R135.reuse, R61 ;  /* 0x0000003d873d7220 */ /* 0x040fe20000410000 */
[----:B------:R4:W5:Y:S01]  /*c580*/  MUFU.EX2 R167, R2 ;  /* 0x0000000200a77308 */ /* 0x0009620000000800 */
[C---:B------:R-:W-:Y:S02]  /*c590*/  FMUL.FTZ R72, R135.reuse, R72 ;  /* 0x0000004887487220 */ /* 0x040fe40000410000 */
[----:B------:R-:W-:Y:S01]  /*c5a0*/  FMUL.FTZ R73, R135, R73 ;  /* 0x0000004987497220 */ /* 0x000fe20000410000 */
[----:B-1----:R-:W-:Y:S01]  /*c5b0*/  F2FP.BF16.PACK_AB R142, R211, R205 ;  /* 0x000000cdd38e723e */ /* 0x002fe200000010ff */
[--C-:B------:R-:W-:Y:S02]  /*c5c0*/  FFMA.FTZ R3, R18, c[0x0][0x2d0], -R165.reuse ;  /* 0x0000b40012037a23 */ /* 0x100fe400000108a5 */
[C---:B------:R-:W-:Y:S02]  /*c5d0*/  FMUL.FTZ R18, R132.reuse, R158 ;  /* 0x0000009e84127220 */ /* 0x040fe40000410000 */
[C---:B------:R-:W-:Y:S01]  /*c5e0*/  FMUL.FTZ R76, R135.reuse, R76 ;  /* 0x0000004c874c7220 */ /* 0x040fe20000410000 */
[----:B------:R1:W-:Y:S01]  /*c5f0*/  MUFU.EX2 R204, R3 ;  /* 0x0000000300cc7308 */ /* 0x0003e20000000800 */
[C---:B------:R-:W-:Y:S02]  /*c600*/  FMUL.FTZ R77, R135.reuse, R77 ;  /* 0x0000004d874d7220 */ /* 0x040fe40000410000 */
[C---:B------:R-:W-:Y:S02]  /*c610*/  FMUL.FTZ R83, R132.reuse, R83 ;  /* 0x0000005384537220 */ /* 0x040fe40000410000 */
[C---:B------:R-:W-:Y:S02]  /*c620*/  FMUL.FTZ R86, R132.reuse, R86 ;  /* 0x0000005684567220 */ /* 0x040fe40000410000 */
[----:B------:R-:W-:Y:S02]  /*c630*/  FMUL.FTZ R87, R132, R87 ;  /* 0x0000005784577220 */ /* 0x000fe40000410000 */
[C---:B------:R-:W-:Y:S01]  /*c640*/  FMUL.FTZ R88, R135.reuse, R88 ;  /* 0x0000005887587220 */ /* 0x040fe20000410000 */
[----:B------:R-:W-:Y:S01]  /*c650*/  MUFU.EX2 R173, R34 ;  /* 0x0000002200ad7308 */ /* 0x000fe20000000800 */
[C---:B------:R-:W-:Y:S02]  /*c660*/  FMUL.FTZ R89, R135.reuse, R89 ;  /* 0x0000005987597220 */ /* 0x040fe40000410000 */
[C---:B------:R-:W-:Y:S01]  /*c670*/  FMUL.FTZ R92, R135.reuse, R92 ;  /* 0x0000005c875c7220 */ /* 0x040fe20000410000 */
[----:B----4-:R-:W4:Y:S01]  /*c680*/  SHFL.BFLY PT, R2, R0, 0x1, 0x1f ;  /* 0x0c201f0000027f89 */ /* 0x010f2200000e0000 */
[----:B-----5:R-:W-:Y:S01]  /*c690*/  F2FP.BF16.PACK_AB R141, R202, R167 ;  /* 0x000000a7ca8d723e */ /* 0x020fe200000010ff */
[----:B------:R-:W-:Y:S02]  /*c6a0*/  FMUL.FTZ R93, R135, R93 ;  /* 0x0000005d875d7220 */ /* 0x000fe40000410000 */
[C---:B------:R-:W-:Y:S02]  /*c6b0*/  FMUL.FTZ R96, R133.reuse, R96 ;  /* 0x0000006085607220 */ /* 0x040fe40000410000 */
[----:B------:R5:W-:Y:S01]  /*c6c0*/  MUFU.EX2 R174, R35 ;  /* 0x0000002300ae7308 */ /* 0x000be20000000800 */
[----:B------:R-:W-:Y:S02]  /*c6d0*/  FMUL.FTZ R97, R133, R97 ;  /* 0x0000006185617220 */ /* 0x000fe40000410000 */
[----:B------:R-:W-:Y:S02]  /*c6e0*/  FMUL.FTZ R98, R132, R98 ;  /* 0x0000006284627220 */ /* 0x000fe40000410000 */
[--C-:B-1----:R-:W-:Y:S02]  /*c6f0*/  FFMA.FTZ R3, R8, c[0x0][0x2d0], -R164.reuse ;  /* 0x0000b40008037a23 */ /* 0x102fe400000108a4 */
[----:B------:R-:W-:Y:S02]  /*c700*/  FMUL.FTZ R8, R135, R148 ;  /* 0x0000009487087220 */ /* 0x000fe40000410000 */
[----:B------:R-:W-:Y:S01]  /*c710*/  FMUL.FTZ R99, R132, R99 ;  /* 0x0000006384637220 */ /* 0x000fe20000410000 */
[----:B------:R1:W-:Y:S01]  /*c720*/  MUFU.EX2 R199, R3 ;  /* 0x0000000300c77308 */ /* 0x0003e20000000800 */
[C---:B------:R-:W-:Y:S02]  /*c730*/  FMUL.FTZ R84, R133.reuse, R84 ;  /* 0x0000005485547220 */ /* 0x040fe40000410000 */
[----:B------:R-:W-:Y:S02]  /*c740*/  FMUL.FTZ R85, R133, R85 ;  /* 0x0000005585557220 */ /* 0x000fe40000410000 */
[--C-:B------:R-:W-:Y:S01]  /*c750*/  FFMA.FTZ R44, R44, c[0x0][0x2d0], -R164.reuse ;  /* 0x0000b4002c2c7a23 */ /* 0x100fe200000108a4 */
[----:B----4-:R-:W-:Y:S01]  /*c760*/  FMNMX.FTZ R2, R0, R2, !PT ;  /* 0x0000000200027209 */ /* 0x010fe20007810000 */
[--C-:B------:R-:W-:Y:S03]  /*c770*/  FFMA.FTZ R0, R19, c[0x0][0x2d0], -R165.reuse ;  /* 0x0000b40013007a23 */ /* 0x100fe600000108a5 */
[----:B------:R4:W2:Y:S01]  /*c780*/  MUFU.EX2 R171, R24 ;  /* 0x0000001800ab7308 */ /* 0x0008a20000000800 */
[----:B------:R-:W-:Y:S02]  /*c790*/  FMUL.FTZ R19, R132, R159 ;  /* 0x0000009f84137220 */ /* 0x000fe40000410000 */
[----:B------:R-:W-:Y:S07]  /*c7a0*/  LDSM.16.MT88.4 R156, [R181+0x800] ;  /* 0x00080000b59c783b */ /* 0x000fee0000004200 */
[----:B------:R3:W3:Y:S01]  /*c7b0*/  MUFU.EX2 R210, R0 ;  /* 0x0000000000d27308 */ /* 0x0006e20000000800 */
[----:B-----5:R-:W-:Y:S01]  /*c7c0*/  LDSM.16.MT88.4 R32, [R182+0x400] ;  /* 0x00040000b620783b */ /* 0x020fe20000004200 */
[--C-:B-1----:R-:W-:Y:S02]  /*c7d0*/  FFMA.FTZ R3, R9, c[0x0][0x2d0], -R164.reuse ;  /* 0x0000b40009037a23 */ /* 0x102fe400000108a4 */
[----:B------:R-:W-:Y:S06]  /*c7e0*/  FMUL.FTZ R9, R135, R149 ;  /* 0x0000009587097220 */ /* 0x000fec0000410000 */
[----:B------:R1:W-:Y:S01]  /*c7f0*/  MUFU.EX2 R200, R3 ;  /* 0x0000000300c87308 */ /* 0x0003e20000000800 */
[----:B----4-:R-:W-:Y:S01]  /*c800*/  FFMA.FTZ R24, R28, c[0x0][0x2d0], -R164 ;  /* 0x0000b4001c187a23 */ /* 0x010fe200000108a4 */
[----:B--2---:R-:W-:Y:S08]  /*c810*/  F2FP.BF16.PACK_AB R28, R172, R171 ;  /* 0x000000abac1c723e */ /* 0x004ff000000010ff */
[----:B------:R-:W-:Y:S01]  /*c820*/  MUFU.EX2 R139, R139 ;  /* 0x0000008b008b7308 */ /* 0x000fe20000000800 */
[----:B---3--:R-:W-:Y:S01]  /*c830*/  FADD.FTZ R0, -R2, R134 ;  /* 0x0000008602007221 */ /* 0x008fe20000010100 */
[----:B------:R-:W-:Y:S01]  /*c840*/  F2FP.BF16.PACK_AB R143, R210, R204 ;  /* 0x000000ccd28f723e */ /* 0x000fe200000010ff */
[----:B------:R-:W-:Y:S02]  /*c850*/  FFMA.FTZ R134, R49, c[0x0][0x2d0], -R166 ;  /* 0x0000b40031867a23 */ /* 0x000fe400000108a6 */
[----:B------:R-:W-:Y:S02]  /*c860*/  FMUL.FTZ R0, R0, c[0x0][0x2d0] ;  /* 0x0000b40000007a20 */ /* 0x000fe40000410000 */
[----:B------:R-:W-:Y:S03]  /*c870*/  FFMA.FTZ R49, R38, c[0x0][0x2d0], -R165 ;  /* 0x0000b40026317a23 */ /* 0x000fe600000108a5 */
[----:B------:R-:W-:Y:S01]  /*c880*/  MUFU.EX2 R50, R50 ;  /* 0x0000003200327308 */ /* 0x000fe20000000800 */
[--C-:B-1----:R-:W-:Y:S02]  /*c890*/  FFMA.FTZ R3, R12, c[0x0][0x2d0], -R164.reuse ;  /* 0x0000b4000c037a23 */ /* 0x102fe400000108a4 */
[----:B------:R-:W-:Y:S07]  /*c8a0*/  FMUL.FTZ R12, R135, R152 ;  /* 0x00000098870c7220 */ /* 0x000fee0000410000 */
[----:B------:R1:W-:Y:S10]  /*c8b0*/  MUFU.EX2 R208, R3 ;  /* 0x0000000300d07308 */ /* 0x0003f40000000800 */
[----:B------:R-:W2:Y:S10]  /*c8c0*/  MUFU.EX2 R0, R0 ;  /* 0x0000000000007308 */ /* 0x000eb40000000800 */
[----:B------:R-:W-:Y:S01]  /*c8d0*/  MUFU.EX2 R134, R134 ;  /* 0x0000008600867308 */ /* 0x000fe20000000800 */
[----:B-1----:R-:W-:Y:S02]  /*c8e0*/  FFMA.FTZ R3, R13, c[0x0][0x2d0], -R164 ;  /* 0x0000b4000d037a23 */ /* 0x002fe400000108a4 */
[----:B------:R-:W-:Y:S07]  /*c8f0*/  FMUL.FTZ R13, R135, R153 ;  /* 0x00000099870d7220 */ /* 0x000fee0000410000 */
[----:B------:R1:W3:Y:S01]  /*c900*/  MUFU.EX2 R209, R3 ;  /* 0x0000000300d17308 */ /* 0x0002e20000000800 */
[C---:B--2---:R-:W-:Y:S02]  /*c910*/  FMUL.FTZ R106, R0.reuse, R106 ;  /* 0x0000006a006a7220 */ /* 0x044fe40000410000 */
        /* <DEDUP_REMOVED lines=8> */
[C---:B------:R-:W-:Y:S02]  /*c9a0*/  FMUL.FTZ R58, R0.reuse, R58 ;  /* 0x0000003a003a7220 */ /* 0x040fe40000410000 */
[----:B------:R-:W-:Y:S02]  /*c9b0*/  FMUL.FTZ R59, R0, R59 ;  /* 0x0000003b003b7220 */ /* 0x000fe40000410000 */
[----:B-1----:R-:W-:Y:S01]  /*c9c0*/  FMUL.FTZ R3, R2, c[0x0][0x2d0] ;  /* 0x0000b40002037a20 */ /* 0x002fe20000410000 */
[----:B---3--:R-:W-:Y:S01]  /*c9d0*/  F2FP.BF16.PACK_AB R146, R209, R208 ;  /* 0x000000d0d192723e */ /* 0x008fe200000010ff */
[----:B------:R-:W-:Y:S02]  /*c9e0*/  FMUL.FTZ R62, R0, R62 ;  /* 0x0000003e003e7220 */ /* 0x000fe40000410000 */
[--C-:B------:R-:W-:Y:S02]  /*c9f0*/  FFMA.FTZ R4, R10, c[0x0][0x2d0], -R3.reuse ;  /* 0x0000b4000a047a23 */ /* 0x100fe40000010803 */
[C---:B------:R-:W-:Y:S02]  /*ca00*/  FMUL.FTZ R10, R0.reuse, R150 ;  /* 0x00000096000a7220 */ /* 0x040fe40000410000 */
[----:B------:R1:W-:Y:S01]  /*ca10*/  MUFU.EX2 R198, R4 ;  /* 0x0000000400c67308 */ /* 0x0003e20000000800 */
[----:B------:R-:W-:Y:S02]  /*ca20*/  FMUL.FTZ R63, R0, R63 ;  /* 0x0000003f003f7220 */ /* 0x000fe40000410000 */
[--C-:B------:R-:W-:Y:S02]  /*ca30*/  FFMA.FTZ R26, R26, c[0x0][0x2d0], -R3.reuse ;  /* 0x0000b4001a1a7a23 */ /* 0x100fe40000010803 */
[--C-:B------:R-:W-:Y:S02]  /*ca40*/  FFMA.FTZ R27, R27, c[0x0][0x2d0], -R3.reuse ;  /* 0x0000b4001b1b7a23 */ /* 0x100fe40000010803 */
        /* <DEDUP_REMOVED lines=8> */
[----:B------:R-:W-:Y:S01]  /*cad0*/  MUFU.EX2 R170, R27 ;  /* 0x0000001b00aa7308 */ /* 0x000fe20000000800 */
[----:B------:R-:W-:Y:S02]  /*cae0*/  FMUL.FTZ R95, R0, R95 ;  /* 0x0000005f005f7220 */ /* 0x000fe40000410000 */
[--C-:B------:R-:W-:Y:S02]  /*caf0*/  FFMA.FTZ R42, R42, c[0x0][0x2d0], -R3.reuse ;  /* 0x0000b4002a2a7a23 */ /* 0x100fe40000010803 */
[--C-:B-1----:R-:W-:Y:S02]  /*cb00*/  FFMA.FTZ R4, R11, c[0x0][0x2d0], -R3.reuse ;  /* 0x0000b4000b047a23 */ /* 0x102fe40000010803 */
[----:B------:R-:W-:Y:S02]  /*cb10*/  FMUL.FTZ R11, R0, R151 ;  /* 0x00000097000b7220 */ /* 0x000fe40000410000 */
[----:B------:R-:W1:Y:S01]  /*cb20*/  LDSM.16.MT88.4 R148, [R182] ;  /* 0x00000000b694783b */ /* 0x000e620000004200 */
[----:B------:R2:W3:Y:S01]  /*cb30*/  MUFU.EX2 R201, R4 ;  /* 0x0000000400c97308 */ /* 0x0004e20000000800 */
[--C-:B------:R-:W-:Y:S02]  /*cb40*/  FFMA.FTZ R43, R43, c[0x0][0x2d0], -R3.reuse ;  /* 0x0000b4002b2b7a23 */ /* 0x100fe40000010803 */
[--C-:B------:R-:W-:Y:S07]  /*cb50*/  FFMA.FTZ R46, R46, c[0x0][0x2d0], -R3.reuse ;  /* 0x0000b4002e2e7a23 */ /* 0x100fee0000010803 */
[----:B------:R-:W-:Y:S10]  /*cb60*/  MUFU.EX2 R42, R42 ;  /* 0x0000002a002a7308 */ /* 0x000ff40000000800 */
[----:B------:R-:W-:Y:S01]  /*cb70*/  MUFU.EX2 R43, R43 ;  /* 0x0000002b002b7308 */ /* 0x000fe20000000800 */
[--C-:B--2---:R-:W-:Y:S01]  /*cb80*/  FFMA.FTZ R4, R14, c[0x0][0x2d0], -R3.reuse ;  /* 0x0000b4000e047a23 */ /* 0x104fe20000010803 */
[----:B---3--:R-:W-:Y:S01]  /*cb90*/  F2FP.BF16.PACK_AB R145, R201, R198 ;  /* 0x000000c6c991723e */ /* 0x008fe200000010ff */
[C---:B------:R-:W-:Y:S07]  /*cba0*/  FMUL.FTZ R14, R0.reuse, R154 ;  /* 0x0000009a000e7220 */ /* 0x040fee0000410000 */
[----:B------:R2:W3:Y:S02]  /*cbb0*/  MUFU.EX2 R206, R4 ;  /* 0x0000000400ce7308 */ /* 0x0004e40000000800 */
[--C-:B--2---:R-:W-:Y:S02]  /*cbc0*/  FFMA.FTZ R4, R15, c[0x0][0x2d0], -R3.reuse ;  /* 0x0000b4000f047a23 */ /* 0x104fe40000010803 */
[C---:B------:R-:W-:Y:S06]  /*cbd0*/  FMUL.FTZ R15, R0.reuse, R155 ;  /* 0x0000009b000f7220 */ /* 0x040fec0000410000 */
[----:B------:R2:W4:Y:S01]  /*cbe0*/  MUFU.EX2 R207, R4 ;  /* 0x0000000400cf7308 */ /* 0x0005220000000800 */
[----:B------:R-:W-:Y:S04]  /*cbf0*/  FFMA.FTZ R0, R0, R213, R198 ;  /* 0x000000d500007223 */ /* 0x000fe800000100c6 */
[----:B------:R-:W-:Y:S04]  /*cc00*/  FADD.FTZ R0, R201, R0 ;  /* 0x00000000c9007221 */ /* 0x000fe80000010000 */
[----:B---3--:R-:W-:Y:S02]  /*cc10*/  FADD.FTZ R0, R206, R0 ;  /* 0x00000000ce007221 */ /* 0x008fe40000010000 */
[C---:B--2---:R-:W-:Y:S01]  /*cc20*/  FMUL.FTZ R4, R133.reuse, R144 ;  /* 0x0000009085047220 */ /* 0x044fe20000410000 */
[----:B------:R-:W-:Y:S01]  /*cc30*/  F2FP.BF16.PACK_AB R144, R200, R199 ;  /* 0x000000c7c890723e */ /* 0x000fe200000010ff */
[----:B------:R-:W-:Y:S01]  /*cc40*/  FFMA.FTZ R133, R133, R247, R168 ;  /* 0x000000f785857223 */ /* 0x000fe200000100a8 */
[C---:B----4-:R-:W-:Y:S01]  /*cc50*/  F2FP.BF16.PACK_AB R147, R207.reuse, R206 ;  /* 0x000000cecf93723e */ /* 0x050fe200000010ff */
[----:B------:R-:W-:Y:S03]  /*cc60*/  FADD.FTZ R0, R207, R0 ;  /* 0x00000000cf007221 */ /* 0x000fe60000010000 */
[-C--:B------:R-:W-:Y:S08]  /*cc70*/  HMMA.16816.F32.BF16 R4, R140, R160.reuse, R4 ;  /* 0x000000a08c04723c */ /* 0x080ff00000041804 */
[C---:B------:R-:W-:Y:S08]  /*cc80*/  HMMA.16816.F32.BF16 R8, R144.reuse, R160, R8 ;  /* 0x000000a09008723c */ /* 0x040ff00000041808 */
[-C--:B------:R-:W-:Y:S08]  /*cc90*/  HMMA.16816.F32.BF16 R12, R144, R162.reuse, R12 ;  /* 0x000000a2900c723c */ /* 0x080ff0000004180c */
[C---:B------:R-:W-:Y:S01]  /*cca0*/  HMMA.16816.F32.BF16 R16, R140.reuse, R162, R16 ;  /* 0x000000a28c10723c */ /* 0x040fe20000041810 */
[----:B------:R2:W-:Y:S07]  /*ccb0*/  MUFU.EX2 R162, R24 ;  /* 0x0000001800a27308 */ /* 0x0005ee0000000800 */
[-C--:B-1----:R-:W-:Y:S08]  /*ccc0*/  HMMA.16816.F32.BF16 R100, R140, R148.reuse, R100 ;  /* 0x000000948c64723c */ /* 0x082ff00000041864 */
[C---:B------:R-:W-:Y:S08]  /*ccd0*/  HMMA.16816.F32.BF16 R104, R144.reuse, R148, R104 ;  /* 0x000000949068723c */ /* 0x040ff00000041868 */
[-C--:B------:R-:W-:Y:S01]  /*cce0*/  HMMA.16816.F32.BF16 R108, R144, R150.reuse, R108 ;  /* 0x00000096906c723c */ /* 0x080fe2000004186c */
[----:B--2---:R-:W-:Y:S07]  /*ccf0*/  LDSM.16.MT88.4 R24, [R181+0x400] ;  /* 0x00040000b518783b */ /* 0x004fee0000004200 */
        /* <DEDUP_REMOVED lines=15> */
[C---:B------:R-:W-:Y:S08]  /*cdf0*/  HMMA.16816.F32.BF16 R80, R140.reuse, R150, R80 ;  /* 0x000000968c50723c */ /* 0x040ff00000041850 */
[-C--:B------:R-:W-:Y:S08]  /*ce00*/  HMMA.16816.F32.BF16 R84, R140, R20.reuse, R84 ;  /* 0x000000148c54723c */ /* 0x080ff00000041854 */
[C---:B------:R-:W-:Y:S07]  /*ce10*/  HMMA.16816.F32.BF16 R88, R144.reuse, R20, R88 ;  /* 0x000000149058723c */ /* 0x040fee0000041858 */
[----:B------:R-:W-:Y:S01]  /*ce20*/  FFMA.FTZ R20, R29, c[0x0][0x2d0], -R164 ;  /* 0x0000b4001d147a23 */ /* 0x000fe200000108a4 */
[-C--:B------:R-:W-:Y:S03]  /*ce30*/  HMMA.16816.F32.BF16 R92, R144, R22.reuse, R92 ;  /* 0x00000016905c723c */ /* 0x080fe6000004185c */
[----:B------:R1:W2:Y:S01]  /*ce40*/  MUFU.EX2 R163, R20 ;  /* 0x0000001400a37308 */ /* 0x0002a20000000800 */
[--C-:B------:R-:W-:Y:S01]  /*ce50*/  FFMA.FTZ R21, R31, c[0x0][0x2d0], -R3.reuse ;  /* 0x0000b4001f157a23 */ /* 0x100fe20000010803 */
[----:B------:R-:W-:Y:S02]  /*ce60*/  F2FP.BF16.PACK_AB R29, R170, R169 ;  /* 0x000000a9aa1d723e */ /* 0x000fe400000010ff */
[--C-:B------:R-:W-:Y:S01]  /*ce70*/  FFMA.FTZ R145, R36, c[0x0][0x2d0], -R166.reuse ;  /* 0x0000b40024917a23 */ /* 0x100fe200000108a6 */
[----:B------:R-:W-:Y:S04]  /*ce80*/  HMMA.16816.F32.BF16 R96, R140, R22, R96 ;  /* 0x000000168c60723c */ /* 0x000fe80000041860 */
[----:B------:R-:W-:Y:S01]  /*ce90*/  FFMA.FTZ R144, R37, c[0x0][0x2d0], -R166 ;  /* 0x0000b40025907a23 */ /* 0x000fe200000108a6 */
[----:B------:R3:W-:Y:S01]  /*cea0*/  MUFU.EX2 R160, R21 ;  /* 0x0000001500a07308 */ /* 0x0007e20000000800 */
[----:B------:R-:W4:Y:S01]  /*ceb0*/  LDSM.16.MT88.4 R36, [R181+0x1000] ;  /* 0x00100000b524783b */ /* 0x000f220000004200 */
[----:B------:R-:W-:Y:S02]  /*cec0*/  F2FP.BF16.PACK_AB R22, R175, R176 ;  /* 0x000000b0af16723e */ /* 0x000fe400000010ff */
[----:B------:R-:W-:Y:S06]  /*ced0*/  F2FP.BF16.PACK_AB R23, R174, R173 ;  /* 0x000000adae17723e */ /* 0x000fec00000010ff */
[----:B------:R-:W-:Y:S01]  /*cee0*/  MUFU.EX2 R142, R144 ;  /* 0x00000090008e7308 */ /* 0x000fe20000000800 */
[--C-:B-1----:R-:W-:Y:S01]  /*cef0*/  FFMA.FTZ R20, R30, c[0x0][0x2d0], -R3.reuse ;  /* 0x0000b4001e147a23 */ /* 0x102fe20000010803 */
[----:B--2---:R-:W-:Y:S01]  /*cf00*/  F2FP.BF16.PACK_AB R30, R163, R162 ;  /* 0x000000a2a31e723e */ /* 0x004fe200000010ff */
[----:B------:R-:W-:Y:S02]  /*cf10*/  FFMA.FTZ R3, R47, c[0x0][0x2d0], -R3 ;  /* 0x0000b4002f037a23 */ /* 0x000fe40000010803 */
[----:B------:R-:W-:Y:S05]  /*cf20*/  FFMA.FTZ R47, R132, R246, R167 ;  /* 0x000000f6842f7223 */ /* 0x000fea00000100a7 */
[----:B------:R1:W2:Y:S01]  /*cf30*/  MUFU.EX2 R161, R20 ;  /* 0x0000001400a17308 */ /* 0x0002a20000000800 */
[----:B---3--:R-:W-:Y:S09]  /*cf40*/  F2FP.BF16.PACK_AB R21, R177, R178 ;  /* 0x000000b2b115723e */ /* 0x008ff200000010ff */
[----:B------:R-:W-:Y:S10]  /*cf50*/  MUFU.EX2 R132, R145 ;  /* 0x0000009100847308 */ /* 0x000ff40000000800 */
[----:B------:R-:W-:Y:S01]  /*cf60*/  MUFU.EX2 R140, R49 ;  /* 0x00000031008c7308 */ /* 0x000fe20000000800 */
[----:B-1----:R-:W-:Y:S02]  /*cf70*/  F2FP.BF16.PACK_AB R20, R197, R179 ;  /* 0x000000b3c514723e */ /* 0x002fe400000010ff */
[----:B--2---:R-:W-:Y:S07]  /*cf80*/  F2FP.BF16.PACK_AB R31, R160, R161 ;  /* 0x000000a1a01f723e */ /* 0x004fee00000010ff */
[----:B------:R-:W-:Y:S01]  /*cf90*/  MUFU.EX2 R141, R48 ;  /* 0x00000030008d7308 */ /* 0x000fe20000000800 */
[-C--:B------:R-:W-:Y:S08]  /*cfa0*/  HMMA.16816.F32.BF16 R4, R20, R24.reuse, R4 ;  /* 0x000000181404723c */ /* 0x080ff00000041804 */
[C---:B------:R-:W-:Y:S01]  /*cfb0*/  HMMA.16816.F32.BF16 R8, R28.reuse, R24, R8 ;  /* 0x000000181c08723c */ /* 0x040fe20000041808 */
[----:B------:R-:W-:Y:S07]  /*cfc0*/  MUFU.EX2 R49, R40 ;  /* 0x0000002800317308 */ /* 0x000fee0000000800 */
[-C--:B------:R-:W-:Y:S03]  /*cfd0*/  HMMA.16816.F32.BF16 R12, R28, R26.reuse, R12 ;  /* 0x0000001a1c0c723c */ /* 0x080fe6000004180c */
[----:B------:R-:W-:Y:S05]  /*cfe0*/  MUFU.EX2 R48, R41 ;  /* 0x0000002900307308 */ /* 0x000fea0000000800 */
[C---:B------:R-:W-:Y:S01]  /*cff0*/  HMMA.16816.F32.BF16 R16, R20.reuse, R26, R16 ;  /* 0x0000001a1410723c */ /* 0x040fe20000041810 */
[----:B------:R-:W1:Y:S04]  /*d000*/  LDSM.16.MT88.4 R24, [R182+0x1000] ;  /* 0x00100000b618783b */ /* 0x000e680000004200 */
[----:B------:R-:W-:Y:S03]  /*d010*/  MUFU.EX2 R41, R45 ;  /* 0x0000002d00297308 */ /* 0x000fe60000000800 */
[-C--:B------:R-:W-:Y:S07]  /*d020*/  HMMA.16816.F32.BF16 R100, R20, R32.reuse, R100 ;  /* 0x000000201464723c */ /* 0x080fee0000041864 */
[----:B------:R-:W2:Y:S01]  /*d030*/  MUFU.EX2 R40, R44 ;  /* 0x0000002c00287308 */ /* 0x000ea20000000800 */
[C---:B------:R-:W-:Y:S08]  /*d040*/  HMMA.16816.F32.BF16 R104, R28.reuse, R32, R104 ;  /* 0x000000201c68723c */ /* 0x040ff00000041868 */
[-C--:B------:R-:W-:Y:S08]  /*d050*/  HMMA.16816.F32.BF16 R108, R28, R34.reuse, R108 ;  /* 0x000000221c6c723c */ /* 0x080ff0000004186c */
[C---:B------:R-:W-:Y:S01]  /*d060*/  HMMA.16816.F32.BF16 R112, R20.reuse, R34, R112 ;  /* 0x000000221470723c */ /* 0x040fe20000041870 */
[----:B------:R-:W3:Y:S07]  /*d070*/  LDSM.16.MT88.4 R32, [R181+0x1c00] ;  /* 0x001c0000b520783b */ /* 0x000eee0000004200 */
[-C--:B----4-:R-:W-:Y:S08]  /*d080*/  HMMA.16816.F32.BF16 R116, R20, R36.reuse, R116 ;  /* 0x000000241474723c */ /* 0x090ff00000041874 */
[C---:B------:R-:W-:Y:S08]  /*d090*/  HMMA.16816.F32.BF16 R120, R28.reuse, R36, R120 ;  /* 0x000000241c78723c */ /* 0x040ff00000041878 */
[-C--:B------:R-:W-:Y:S08]  /*d0a0*/  HMMA.16816.F32.BF16 R124, R28, R38.reuse, R124 ;  /* 0x000000261c7c723c */ /* 0x080ff0000004187c */
[C---:B------:R-:W-:Y:S01]  /*d0b0*/  HMMA.16816.F32.BF16 R128, R20.reuse, R38, R128 ;  /* 0x000000261480723c */ /* 0x040fe20000041880 */
[----:B------:R-:W4:Y:S07]  /*d0c0*/  LDSM.16.MT88.4 R36, [R182+0x1c00] ;  /* 0x001c0000b624783b */ /* 0x000f2e0000004200 */
[-C--:B-1----:R-:W-:Y:S08]  /*d0d0*/  HMMA.16816.F32.BF16 R52, R20, R24.reuse, R52 ;  /* 0x000000181434723c */ /* 0x082ff00000041834 */
[C---:B------:R-:W-:Y:S07]  /*d0e0*/  HMMA.16816.F32.BF16 R56, R28.reuse, R24, R56 ;  /* 0x000000181c38723c */ /* 0x040fee0000041838 */
[----:B------:R-:W-:Y:S01]  /*d0f0*/  FADD.FTZ R25, R203, R133 ;  /* 0x00000085cb197221 */ /* 0x000fe20000010000 */
[-C--:B------:R-:W-:Y:S04]  /*d100*/  HMMA.16816.F32.BF16 R60, R28, R26.reuse, R60 ;  /* 0x0000001a1c3c723c */ /* 0x080fe8000004183c */
[----:B------:R-:W-:Y:S04]  /*d110*/  FADD.FTZ R24, R202, R47 ;  /* 0x0000002fca187221 */ /* 0x000fe80000010000 */
[C---:B------:R-:W-:Y:S07]  /*d120*/  HMMA.16816.F32.BF16 R64, R20.reuse, R26, R64 ;  /* 0x0000001a1440723c */ /* 0x040fee0000041840 */
[----:B--2---:R-:W-:Y:S01]  /*d130*/  F2FP.BF16.PACK_AB R26, R41, R40 ;  /* 0x00000028291a723e */ /* 0x004fe200000010ff */
[-C--:B---3--:R-:W-:Y:S08]  /*d140*/  HMMA.16816.F32.BF16 R68, R20, R32.reuse, R68 ;  /* 0x000000201444723c */ /* 0x088ff00000041844 */
[C---:B------:R-:W-:Y:S07]  /*d150*/  HMMA.16816.F32.BF16 R72, R28.reuse, R32, R72 ;  /* 0x000000201c48723c */ /* 0x040fee0000041848 */
[----:B------:R-:W-:Y:S01]  /*d160*/  FADD.FTZ R32, R204, R24 ;  /* 0x00000018cc207221 */ /* 0x000fe20000010000 */
[-C--:B------:R-:W-:Y:S04]  /*d170*/  HMMA.16816.F32.BF16 R76, R28, R34.reuse, R76 ;  /* 0x000000221c4c723c */ /* 0x080fe8000004184c */
[----:B------:R-:W-:Y:S04]  /*d180*/  F2FP.BF16.PACK_AB R24, R48, R49 ;  /* 0x000000313018723e */ /* 0x000fe800000010ff */
[C---:B------:R-:W-:Y:S01]  /*d190*/  HMMA.16816.F32.BF16 R80, R20.reuse, R34, R80 ;  /* 0x000000221450723c */ /* 0x040fe20000041850 */
[----:B------:R1:W-:Y:S07]  /*d1a0*/  MUFU.EX2 R34, R3 ;  /* 0x0000000300227308 */ /* 0x0003ee0000000800 */
[-C--:B----4-:R-:W-:Y:S03]  /*d1b0*/  HMMA.16816.F32.BF16 R84, R20, R36.reuse, R84 ;  /* 0x000000241454723c */ /* 0x090fe60000041854 */
[----:B------:R-:W2:Y:S05]  /*d1c0*/  MUFU.EX2 R35, R46 ;  /* 0x0000002e00237308 */ /* 0x000eaa0000000800 */
[C---:B------:R-:W-:Y:S08]  /*d1d0*/  HMMA.16816.F32.BF16 R88, R28.reuse, R36, R88 ;  /* 0x000000241c58723c */ /* 0x040ff00000041858 */
[-C--:B------:R-:W-:Y:S01]  /*d1e0*/  HMMA.16816.F32.BF16 R92, R28, R38.reuse, R92 ;  /* 0x000000261c5c723c */ /* 0x080fe2000004185c */
[----:B------:R-:W-:Y:S03]  /*d1f0*/  LDSM.16.MT88.4 R28, [R182+0x1400] ;  /* 0x00140000b61c783b */ /* 0x000fe60000004200 */
[----:B-1----:R-:W-:Y:S04]  /*d200*/  FFMA.FTZ R3, R135, R214, R199 ;  /* 0x000000d687037223 */ /* 0x002fe800000100c7 */
[----:B------:R-:W-:Y:S04]  /*d210*/  HMMA.16816.F32.BF16 R96, R20, R38, R96 ;  /* 0x000000261460723c */ /* 0x000fe80000041860 */
[----:B--2---:R-:W-:Y:S01]  /*d220*/  F2FP.BF16.PACK_AB R27, R34, R35 ;  /* 0x00000023221b723e */ /* 0x004fe200000010ff */
[----:B------:R-:W-:Y:S02]  /*d230*/  FADD.FTZ R33, R200, R3 ;  /* 0x00000003c8217221 */ /* 0x000fe40000010000 */
[----:B------:R-:W-:Y:S01]  /*d240*/  F2FP.BF16.PACK_AB R20, R142, R132 ;  /* 0x000000848e14723e */ /* 0x000fe200000010ff */
[----:B------:R-:W-:Y:S01]  /*d250*/  FADD.FTZ R3, R205, R25 ;  /* 0x00000019cd037221 */ /* 0x000fe20000010000 */
[----:B------:R-:W-:Y:S03]  /*d260*/  F2FP.BF16.PACK_AB R21, R141, R140 ;  /* 0x0000008c8d15723e */ /* 0x000fe600000010ff */
[----:B------:R-:W-:Y:S01]  /*d270*/  F2FP.BF16.PACK_AB R22, R134, R139 ;  /* 0x0000008b8616723e */ /* 0x000fe200000010ff */
[----:B------:R-:W-:Y:S01]  /*d280*/  FADD.FTZ R3, R211, R3 ;  /* 0x00000003d3037221 */ /* 0x000fe20000010000 */
[----:B------:R-:W-:Y:S02]  /*d290*/  F2FP.BF16.PACK_AB R23, R51, R50 ;  /* 0x000000323317723e */ /* 0x000fe400000010ff */
[----:B------:R-:W-:Y:S01]  /*d2a0*/  F2FP.BF16.PACK_AB R25, R43, R42 ;  /* 0x0000002a2b19723e */ /* 0x000fe200000010ff */
[----:B------:R-:W-:Y:S04]  /*d2b0*/  FADD.FTZ R3, R179, R3 ;  /* 0x00000003b3037221 */ /* 0x000fe80000010000 */
[-C--:B------:R-:W-:Y:S01]  /*d2c0*/  HMMA.16816.F32.BF16 R144, R20, R156.reuse, R4 ;  /* 0x0000009c1490723c */ /* 0x080fe20000041804 */
[----:B------:R-:W1:Y:S02]  /*d2d0*/  LDSM.16.MT88.4 R4, [R182+0x800] ;  /* 0x00080000b604783b */ /* 0x000e640000004200 */
[----:B------:R-:W-:Y:S05]  /*d2e0*/  FADD.FTZ R3, R197, R3 ;  /* 0x00000003c5037221 */ /* 0x000fea0000010000 */
[C---:B------:R-:W-:Y:S01]  /*d2f0*/  HMMA.16816.F32.BF16 R148, R24.reuse, R156, R8 ;  /* 0x0000009c1894723c */ /* 0x040fe20000041808 */
[----:B------:R-:W2:Y:S07]  /*d300*/  LDSM.16.MT88.4 R8, [R181+0x1400] ;  /* 0x00140000b508783b */ /* 0x000eae0000004200 */
[-C--:B------:R-:W-:Y:S01]  /*d310*/  HMMA.16816.F32.BF16 R152, R24, R158.reuse, R12 ;  /* 0x0000009e1898723c */ /* 0x080fe2000004180c */
[----:B------:R-:W3:Y:S07]  /*d320*/  LDSM.16.MT88.4 R12, [R181+0x2000] ;  /* 0x00200000b50c783b */ /* 0x000eee0000004200 */
[C---:B------:R-:W-:Y:S01]  /*d330*/  HMMA.16816.F32.BF16 R156, R20.reuse, R158, R16 ;  /* 0x0000009e149c723c */ /* 0x040fe20000041810 */
[----:B------:R-:W4:Y:S07]  /*d340*/  LDSM.16.MT88.4 R16, [R182+0x2000] ;  /* 0x00200000b610783b */ /* 0x000f2e0000004200 */
[-C--:B-1----:R-:W-:Y:S08]  /*d350*/  HMMA.16816.F32.BF16 R100, R20, R4.reuse, R100 ;  /* 0x000000041464723c */ /* 0x082ff00000041864 */
[C---:B------:R-:W-:Y:S07]  /*d360*/  HMMA.16816.F32.BF16 R104, R24.reuse, R4, R104 ;  /* 0x000000041868723c */ /* 0x040fee0000041868 */
[----:B------:R-:W-:Y:S01]  /*d370*/  FADD.FTZ R4, R169, R0 ;  /* 0x00000000a9047221 */ /* 0x000fe20000010000 */
[-C--:B------:R-:W-:Y:S04]  /*d380*/  HMMA.16816.F32.BF16 R108, R24, R6.reuse, R108 ;  /* 0x00000006186c723c */ /* 0x080fe8000004186c */
[----:B------:R-:W-:Y:S04]  /*d390*/  FADD.FTZ R5, R210, R32 ;  /* 0x00000020d2057221 */ /* 0x000fe80000010000 */
[C---:B------:R-:W-:Y:S04]  /*d3a0*/  HMMA.16816.F32.BF16 R112, R20.reuse, R6, R112 ;  /* 0x000000061470723c */ /* 0x040fe80000041870 */
[----:B------:R-:W-:Y:S03]  /*d3b0*/  FADD.FTZ R5, R178, R5 ;  /* 0x00000005b2057221 */ /* 0x000fe60000010000 */
[----:B------:R-:W-:Y:S01]  /*d3c0*/  FADD.FTZ R7, R170, R4 ;  /* 0x00000004aa077221 */ /* 0x000fe20000010000 */
[-C--:B--2---:R-:W-:Y:S04]  /*d3d0*/  HMMA.16816.F32.BF16 R116, R20, R8.reuse, R116 ;  /* 0x000000081474723c */ /* 0x084fe80000041874 */
[----:B------:R-:W-:Y:S02]  /*d3e0*/  FADD.FTZ R0, R177, R5 ;  /* 0x00000005b1007221 */ /* 0x000fe40000010000 */
[----:B------:R-:W-:Y:S02]  /*d3f0*/  FADD.FTZ R5, R176, R3 ;  /* 0x00000003b0057221 */ /* 0x000fe40000010000 */
[C---:B------:R-:W-:Y:S04]  /*d400*/  HMMA.16816.F32.BF16 R120, R24.reuse, R8, R120 ;  /* 0x000000081878723c */ /* 0x040fe80000041878 */
[----:B------:R-:W-:Y:S02]  /*d410*/  FADD.FTZ R3, R161, R7 ;  /* 0x00000007a1037221 */ /* 0x000fe40000010000 */
[----:B------:R-:W-:Y:S02]  /*d420*/  FADD.FTZ R6, R208, R33 ;  /* 0x00000021d0067221 */ /* 0x000fe40000010000 */
[-C--:B------:R-:W-:Y:S04]  /*d430*/  HMMA.16816.F32.BF16 R124, R24, R10.reuse, R124 ;  /* 0x0000000a187c723c */ /* 0x080fe8000004187c */
[----:B------:R-:W-:Y:S04]  /*d440*/  FADD.FTZ R6, R209, R6 ;  /* 0x00000006d1067221 */ /* 0x000fe80000010000 */
[C---:B------:R-:W-:Y:S04]  /*d450*/  HMMA.16816.F32.BF16 R128, R20.reuse, R10, R128 ;  /* 0x0000000a1480723c */ /* 0x040fe80000041880 */
[----:B------:R-:W-:Y:S04]  /*d460*/  FADD.FTZ R6, R171, R6 ;  /* 0x00000006ab067221 */ /* 0x000fe80000010000 */
        /* <DEDUP_REMOVED lines=23> */
[----:B------:R-:W-:Y:S01]  /*d5e0*/  FADD.FTZ R247, R134, R6 ;  /* 0x0000000686f77221 */ /* 0x000fe20000010000 */
[----:B------:R-:W-:Y:S01]  /*d5f0*/  MOV R134, R2 ;  /* 0x0000000200867202 */ /* 0x000fe20000000f00 */
        /* <DEDUP_REMOVED lines=9> */
[----:B------:R-:W-:Y:S01]  /*d690*/  HMMA.16816.F32.BF16 R96, R20, R18, R96 ;  /* 0x000000121460723c */ /* 0x000fe20000041860 */
[----:B------:R1:W-:Y:S03]  /*d6a0*/  STL [R1], R3 ;  /* 0x0000000301007387 */ /* 0x0003e60000100800 */
[----:B------:R-:W-:Y:S01]  /*d6b0*/  FADD.FTZ R246, R51, R4 ;  /* 0x0000000433f67221 */ /* 0x000fe20000010000 */
[----:B------:R1:W-:Y:S03]  /*d6c0*/  STL [R1+0x4], R0 ;  /* 0x0000040001007387 */ /* 0x0003e60000100800 */
[----:B------:R-:W-:-:S05]  /*d6d0*/  @P0 BRA `(.L_x_554) ;  /* 0xffffd5a000000947 */ /* 0x000fca000383ffff */
.L_x_549:
[----:B-1----:R-:W2:Y:S02]  /*d6e0*/  LDL R0, [R1+0x8] ;  /* 0x0000080001007983 */ /* 0x002ea40000100800 */
[----:B--2---:R-:W-:-:S13]  /*d6f0*/  ISETP.GE.AND P0, PT, R196, R0, PT ;  /* 0x00000000c400720c */ /* 0x004fda0003f06270 */
[----:B------:R-:W-:Y:S05]  /*d700*/  @!P0 BRA `(.L_x_555) ;  /* 0x00003be000008947 */ /* 0x000fea0003800000 */
[----:B------:R-:W-:Y:S01]  /*d710*/  IMAD.MOV.U32 R133, RZ, RZ, R137 ;  /* 0x000000ffff857224 */ /* 0x000fe200078e0089 */
[----:B------:R-:W-:Y:S01]  /*d720*/  MOV R139, R134 ;  /* 0x00000086008b7202 */ /* 0x000fe20000000f00 */
[----:B------:R-:W-:Y:S01]  /*d730*/  IMAD.MOV.U32 R132, RZ, RZ, R138 ;  /* 0x000000ffff847224 */ /* 0x000fe200078e008a */
[----:B------:R-:W-:Y:S02]  /*d740*/  MOV R135, R136 ;  /* 0x0000008800877202 */ /* 0x000fe40000000f00 */
.L_x_574:
[----:B------:R-:W-:Y:S04]  /*d750*/  DEPBAR.LE SB0, 0x0 ;  /* 0x000080000000791a */ /* 0x000fe80000000000 */
[----:B------:R-:W-:Y:S01]  /*d760*/  WARPSYNC 0xffffffff ;  /* 0xffffffff00007948 */ /* 0x000fe20003800000 */
[----:B------:R-:W-:Y:S01]  /*d770*/  BAR.SYNC.DEFER_BLOCKING 0x0 ;  /* 0x0000000000007b1d */ /* 0x000fe20000010000 */
[----:B------:R-:W-:Y:S01]  /*d780*/  SHF.R.S32.HI R0, RZ, 0x1f, R196 ;  /* 0x0000001fff007819 */ /* 0x000fe200000114c4 */
[----:B-1----:R-:W-:Y:S01]  /*d790*/  IMAD.WIDE.U32 R2, R196, c[0x0][0x208], RZ ;  /* 0x00008200c4027a25 */ /* 0x002fe200078e00ff */
[C---:B------:R-:W-:Y:S02]  /*d7a0*/  LOP3.LUT P5, RZ, R194.reuse, 0x100, RZ, 0xc0, !PT ;  /* 0x00000100c2ff7812 */ /* 0x040fe400078ac0ff */
[----:B------:R-:W-:Y:S01]  /*d7b0*/  LOP3.LUT P4, RZ, R194, 0x80, RZ, 0xc0, !PT ;  /* 0x00000080c2ff7812 */ /* 0x000fe2000788c0ff */
[----:B------:R-:W-:Y:S01]  /*d7c0*/  IMAD R0, R0, c[0x0][0x208], RZ ;  /* 0x0000820000007a24 */ /* 0x000fe200078e02ff */
[----:B------:R-:W-:Y:S03]  /*d7d0*/  LOP3.LUT P3, RZ, R194, 0x40, RZ, 0xc0, !PT ;  /* 0x00000040c2ff7812 */ /* 0x000fe6000786c0ff */
[----:B------:R-:W-:Y:S04]  /*d7e0*/  IMAD R0, R196, c[0x0][0x20c], R0 ;  /* 0x00008300c4007a24 */ /* 0x000fe800078e0200 */
[----:B------:R-:W-:Y:S02]  /*d7f0*/  IMAD.IADD R8, R3, 0x1, R0 ;  /* 0x0000000103087824 */ /* 0x000fe400078e0200 */
[----:B------:R-:W-:Y:S04]  /*d800*/  IMAD.WIDE.U32 R2, R2, 0x30, RZ ;  /* 0x0000003002027825 */ /* 0x000fe800078e00ff */
[----:B------:R-:W-:Y:S01]  /*d810*/  IMAD R12, R8, 0x30, RZ ;  /* 0x00000030080c7824 */ /* 0x000fe200078e02ff */
[----:B------:R-:W-:Y:S03]  /*d820*/  LDSM.16.M88.4 R48, [R183] ;  /* 0x00000000b730783b */ /* 0x000fe60000000200 */
[----:B------:R-:W-:Y:S01]  /*d830*/  IMAD.IADD R3, R3, 0x1, R12 ;  /* 0x0000000103037824 */ /* 0x000fe200078e020c */
[----:B------:R-:W-:Y:S02]  /*d840*/  BSSY B0, `(.L_x_556) ;  /* 0x00000a9000007945 */ /* 0x000fe40003800000 */
[----:B------:R-:W1:Y:S06]  /*d850*/  LDSM.16.M88.4 R16, [R180] ;  /* 0x00000000b410783b */ /* 0x000e6c0000000200 */
[----:B------:R-:W2:Y:S06]  /*d860*/  LDSM.16.M88.4 R44, [R183+0x1000] ;  /* 0x00100000b72c783b */ /* 0x000eac0000000200 */
[----:B------:R-:W3:Y:S06]  /*d870*/  S2R R136, SR_TID.X ;  /* 0x0000000000887919 */ /* 0x000eec0000002100 */
[----:B------:R-:W4:Y:S06]  /*d880*/  LDSM.16.M88.4 R32, [R180+0x400] ;  /* 0x00040000b420783b */ /* 0x000f2c0000000200 */
[----:B------:R-:W5:Y:S06]  /*d890*/  LDL R231, [R1+0x8] ;  /* 0x0000080001e77983 */ /* 0x000f6c0000100800 */
[----:B------:R-:W4:Y:S06]  /*d8a0*/  LDSM.16.M88.4 R140, [R180+0x800] ;  /* 0x00080000b48c783b */ /* 0x000f2c0000000200 */
[----:B------:R-:W-:Y:S01]  /*d8b0*/  LDSM.16.M88.4 R160, [R184] ;  /* 0x00000000b8a0783b */ /* 0x000fe20000000200 */
[-C--:B-1----:R-:W-:Y:S05]  /*d8c0*/  HMMA.16816.F32.BF16 R4, R48, R16.reuse, RZ ;  /* 0x000000103004723c */ /* 0x082fea00000418ff */
[----:B------:R-:W1:Y:S01]  /*d8d0*/  LDSM.16.M88.4 R164, [R185] ;  /* 0x00000000b9a4783b */ /* 0x000e620000000200 */
[----:B---3--:R-:W-:Y:S02]  /*d8e0*/  ISETP.GT.AND P1, PT, R136, 0x3f, PT ;  /* 0x0000003f8800780c */ /* 0x008fe40003f24270 */
[C---:B--2---:R-:W-:Y:S03]  /*d8f0*/  HMMA.16816.F32.BF16 R8, R44.reuse, R16, RZ ;  /* 0x000000102c08723c */ /* 0x044fe600000418ff */
[----:B------:R-:W2:Y:S06]  /*d900*/  LDSM.16.M88.4 R168, [R184+0x1000] ;  /* 0x00100000b8a8783b */ /* 0x000eac0000000200 */
[----:B------:R-:W3:Y:S01]  /*d910*/  LDSM.16.M88.4 R172, [R193] ;  /* 0x00000000c1ac783b */ /* 0x000ee20000000200 */
[-C--:B------:R-:W-:Y:S02]  /*d920*/  HMMA.16816.F32.BF16 R12, R44, R18.reuse, RZ ;  /* 0x000000122c0c723c */ /* 0x080fe400000418ff */
[----:B------:R-:W-:Y:S02]  /*d930*/  @!P1 IMAD.MOV.U32 R0, RZ, RZ, c[0x0][0x208] ;  /* 0x00008200ff009624 */ /* 0x000fe400078e00ff */
[----:B------:R-:W-:Y:S01]  /*d940*/  @!P1 IMAD.MOV.U32 R16, RZ, RZ, c[0x0][0x20c] ;  /* 0x00008300ff109624 */ /* 0x000fe200078e00ff */
[----:B------:R-:W1:Y:S02]  /*d950*/  LDSM.16.M88.4 R176, [R192] ;  /* 0x00000000c0b0783b */ /* 0x000e640000000200 */
[CC--:B------:R-:W-:Y:S05]  /*d960*/  @!P1 LEA R24, P0, R0.reuse, R2.reuse, 0x5 ;  /* 0x0000000200189211 */ /* 0x0c0fea00078028ff */
[----:B------:R-:W-:Y:S02]  /*d970*/  @!P1 LEA.HI.X R28, R0, R3, R16, 0x5, P0 ;  /* 0x00000003001c9211 */ /* 0x000fe400000f2c10 */
[C---:B------:R-:W-:Y:S02]  /*d980*/  HMMA.16816.F32.BF16 R16, R48.reuse, R18, RZ ;  /* 0x000000123010723c */ /* 0x040fe400000418ff */
[----:B------:R-:W-:Y:S05]  /*d990*/  IADD3 R2, P0, R220, R2, RZ ;  /* 0x00000002dc027210 */ /* 0x000fea0007f1e0ff */
[--C-:B------:R-:W-:Y:S01]  /*d9a0*/  IMAD.X R3, R3, 0x1, R222.reuse, P0 ;  /* 0x0000000103037824 */ /* 0x100fe200000e06de */
[-C--:B----4-:R-:W-:Y:S01]  /*d9b0*/  HMMA.16816.F32.BF16 R20, R48, R32.reuse, RZ ;  /* 0x000000203014723c */ /* 0x090fe200000418ff */
[C---:B------:R-:W-:Y:S04]  /*d9c0*/  LEA R36, P0, R2.reuse, c[0x0][0x1f8], 0x1 ;  /* 0x00007e0002247a11 */ /* 0x040fe800078008ff */
[----:B------:R-:W-:Y:S02]  /*d9d0*/  LEA.HI.X R37, R2, c[0x0][0x1fc], R3, 0x1, P0 ;  /* 0x00007f0002257a11 */ /* 0x000fe400000f0c03 */
[----:B------:R-:W-:Y:S02]  /*d9e0*/  @!P1 IADD3 R0, P0, R24, R220, RZ ;  /* 0x000000dc18009210 */ /* 0x000fe40007f1e0ff */
[C---:B------:R-:W-:Y:S01]  /*d9f0*/  HMMA.16816.F32.BF16 R24, R44.reuse, R32, RZ ;  /* 0x000000202c18723c */ /* 0x040fe200000418ff */
[----:B------:R-:W-:Y:S01]  /*da00*/  @!PT LDS RZ, [RZ] ;  /* 0x00000000fffff984 */ /* 0x000fe20000000800 */
[----:B------:R-:W-:Y:S01]  /*da10*/  @!PT LDS RZ, [RZ] ;  /* 0x00000000fffff984 */ /* 0x000fe20000000800 */
[----:B------:R-:W-:Y:S01]  /*da20*/  @!PT LDS RZ, [RZ] ;  /* 0x00000000fffff984 */ /* 0x000fe20000000800 */
[----:B------:R4:W-:Y:S02]  /*da30*/  LDGSTS.E.BYPASS.LTC128B.128 [R195+0x1880], [R36.64], !P5 ;  /* 0x0188000024c37fae */ /* 0x0009e4000e901d46 */
[----:B------:R-:W-:Y:S01]  /*da40*/  @!P1 IMAD.X R3, R28, 0x1, R222, P0 ;  /* 0x000000011c039824 */ /* 0x000fe200000e06de */
[C---:B------:R-:W-:Y:S03]  /*da50*/  @!P1 LEA R2, P0, R0.reuse, c[0x0][0x1f8], 0x1 ;  /* 0x00007e0000029a11 */ /* 0x040fe600078008ff */
[----:B------:R4:W-:Y:S01]  /*da60*/  LDGSTS.E.BYPASS.LTC128B.128 [R195+0x2480], [R36.64+0x40], !P4 ;  /* 0x0248004024c37fae */ /* 0x0009e2000e101d46 */
[-C--:B------:R-:W-:Y:S01]  /*da70*/  HMMA.16816.F32.BF16 R28, R44, R34.reuse, RZ ;  /* 0x000000222c1c723c */ /* 0x080fe200000418ff */
[----:B------:R-:W-:Y:S04]  /*da80*/  @!P1 LEA.HI.X R3, R0, c[0x0][0x1fc], R3, 0x1, P0 ;  /* 0x00007f0000039a11 */ /* 0x000fe800000f0c03 */
[----:B------:R4:W-:Y:S03]  /*da90*/  LDGSTS.E.BYPASS.LTC128B.128 [R195+0x3080], [R36.64+0x80], !P3 ;  /* 0x0308008024c37fae */ /* 0x0009e6000d901d46 */
[C---:B------:R-:W-:Y:S03]  /*daa0*/  HMMA.16816.F32.BF16 R32, R48.reuse, R34, RZ ;  /* 0x000000223020723c */ /* 0x040fe600000418ff */
[----:B------:R1:W-:Y:S06]  /*dab0*/  @!P1 LDGSTS.E.BYPASS.LTC128B.128 [R195+0x2080], [R2.64], !P5 ;  /* 0x0208000002c39fae */ /* 0x0003ec000e901d46 */
[----:B------:R1:W-:Y:S06]  /*dac0*/  @!P1 LDGSTS.E.BYPASS.LTC128B.128 [R195+0x2c80], [R2.64+0x40], !P4 ;  /* 0x02c8004002c39fae */ /* 0x0003ec000e101d46 */
[----:B------:R1:W-:Y:S06]  /*dad0*/  @!P1 LDGSTS.E.BYPASS.LTC128B.128 [R195+0x3880], [R2.64+0x80], !P3 ;  /* 0x0388008002c39fae */ /* 0x0003ec000d901d46 */
[----:B------:R-:W0:Y:S01]  /*dae0*/  LDGDEPBAR ;  /* 0x00000000000079af */ /* 0x000e220000000000 */
[-C--:B----4-:R-:W-:Y:S08]  /*daf0*/  HMMA.16816.F32.BF16 R36, R48, R140.reuse, RZ ;  /* 0x0000008c3024723c */ /* 0x090ff000000418ff */
[C---:B------:R-:W-:Y:S08]  /*db00*/  HMMA.16816.F32.BF16 R40, R44.reuse, R140, RZ ;  /* 0x0000008c2c28723c */ /* 0x040ff000000418ff */
[-C--:B------:R-:W-:Y:S08]  /*db10*/  HMMA.16816.F32.BF16 R44, R44, R142.reuse, RZ ;  /* 0x0000008e2c2c723c */ /* 0x080ff000000418ff */
[----:B------:R-:W-:Y:S01]  /*db20*/  HMMA.16816.F32.BF16 R48, R48, R142, RZ ;  /* 0x0000008e3030723c */ /* 0x000fe200000418ff */
[----:B------:R-:W-:Y:S07]  /*db30*/  LDSM.16.M88.4 R140, [R183+0x2000] ;  /* 0x00200000b78c783b */ /* 0x000fee0000000200 */
[-C--:B-1----:R-:W-:Y:S08]  /*db40*/  HMMA.16816.F32.BF16 R4, R160, R164.reuse, R4 ;  /* 0x000000a4a004723c */ /* 0x082ff00000041804 */
[C---:B--2---:R-:W-:Y:S08]  /*db50*/  HMMA.16816.F32.BF16 R8, R168.reuse, R164, R8 ;  /* 0x000000a4a808723c */ /* 0x044ff00000041808 */
[-C--:B------:R-:W-:Y:S08]  /*db60*/  HMMA.16816.F32.BF16 R12, R168, R166.reuse, R12 ;  /* 0x000000a6a80c723c */ /* 0x080ff0000004180c */
[C---:B------:R-:W-:Y:S01]  /*db70*/  HMMA.16816.F32.BF16 R16, R160.reuse, R166, R16 ;  /* 0x000000a6a010723c */ /* 0x040fe20000041810 */
[----:B------:R-:W1:Y:S07]  /*db80*/  LDSM.16.M88.4 R164, [R180+0xc00] ;  /* 0x000c0000b4a4783b */ /* 0x000e6e0000000200 */
[-C--:B---3--:R-:W-:Y:S08]  /*db90*/  HMMA.16816.F32.BF16 R20, R160, R172.reuse, R20 ;  /* 0x000000aca014723c */ /* 0x088ff00000041814 */
        /* <DEDUP_REMOVED lines=17> */
[-C--:B------:R-:W-:Y:S03]  /*dcb0*/  HMMA.16816.F32.BF16 R28, R168, R162.reuse, R28 ;  /* 0x000000a2a81c723c */ /* 0x080fe6000004181c */
[----:B-----5:R-:W-:Y:S05]  /*dcc0*/  ISETP.GT.AND P0, PT, R196, R231, PT ;  /* 0x000000e7c400720c */ /* 0x020fea0003f04270 */
        /* <DEDUP_REMOVED lines=63> */
[----:B------:R-:W-:Y:S04]  /*e0c0*/  SHF.R.S32.HI R134, RZ, 0x2, R134 ;  /* 0x00000002ff867819 */ /* 0x000fe80000011486 */
[----:B------:R-:W-:Y:S01]  /*e0d0*/  IADD3 R136, -R134, 0x30, RZ ;  /* 0x0000003086887810 */ /* 0x000fe20007ffe1ff */
[----:B------:R-:W-:Y:S02]  /*e0e0*/  IMAD R134, R2, c[0x0][0x1e0], RZ ;  /* 0x0000780002867a24 */ /* 0x000fe400078e02ff */
[----:B------:R-:W-:Y:S01]  /*e0f0*/  IMAD.WIDE.U32 R2, R0, c[0x0][0x1e0], RZ ;  /* 0x0000780000027a25 */ /* 0x000fe200078e00ff */
[----:B------:R-:W-:Y:S03]  /*e100*/  ISETP.GE.AND P0, PT, R136, 0x21, PT ;  /* 0x000000218800780c */ /* 0x000fe60003f06270 */
[----:B------:R-:W-:Y:S04]  /*e110*/  IMAD R0, R0, c[0x0][0x1e4], R134 ;  /* 0x0000790000007a24 */ /* 0x000fe800078e0286 */
[----:B------:R-:W-:Y:S02]  /*e120*/  IMAD.IADD R0, R3, 0x1, R0 ;  /* 0x0000000103007824 */ /* 0x000fe400078e0200 */
[----:B------:R-:W-:Y:S04]  /*e130*/  IMAD.WIDE.U32 R2, R2, 0x30, RZ ;  /* 0x0000003002027825 */ /* 0x000fe800078e00ff */
[----:B------:R-:W-:Y:S02]  /*e140*/  @P0 IMAD.MOV.U32 R134, RZ, RZ, c[0x0][0x1e0] ;  /* 0x00007800ff860624 */ /* 0x000fe400078e00ff */
[----:B------:R-:W-:Y:S02]  /*e150*/  IMAD R0, R0, 0x30, RZ ;  /* 0x0000003000007824 */ /* 0x000fe400078e02ff */
        /* <DEDUP_REMOVED lines=23> */
.L_x_557:
[----:B------:R-:W-:Y:S05]  /*e2d0*/  BSYNC B0 ;  /* 0x0000000000007941 */ /* 0x000fea0003800000 */
.L_x_556:
        /* <DEDUP_REMOVED lines=34> */
.L_x_560:
[----:B------:R-:W-:Y:S04]  /*e500*/  MOV R134, c[0x0][0x32c] ;  /* 0x0000cb0000867a02 */ /* 0x000fe80000000f00 */
[----:B------:R-:W-:Y:S11]  /*e510*/  ISETP.NE.AND P0, PT, R134, 0x1, PT ;  /* 0x000000018600780c */ /* 0x000ff60003f05270 */
[----:B------:R-:W-:Y:S02]  /*e520*/  @!UPT UIADD3 URZ, URZ, URZ, URZ ;  /* 0x0000003f3f3ff290 */ /* 0x000fe4000fffe03f */
[----:B------:R-:W-:Y:S05]  /*e530*/  @P0 IMAD.HI.U32 R134, R2, c[0x0][0x330], RZ ;  /* 0x0000cc0002860a27 */ /* 0x000fea00078e00ff */
[----:B------:R-:W-:Y:S02]  /*e540*/  @P0 SHF.R.U32.HI R2, RZ, c[0x0][0x334], R134 ;  /* 0x0000cd00ff020a19 */ /* 0x000fe40000011686 */
.L_x_561:
[----:B------:R-:W-:Y:S05]  /*e550*/  BSYNC B0 ;  /* 0x0000000000007941 */ /* 0x000fea0003800000 */
.L_x_559:
[----:B------:R-:W-:Y:S04]  /*e560*/  IMAD.IADD R134, R3, 0x1, -R235 ;  /* 0x0000000103867824 */ /* 0x000fe800078e0aeb */
[----:B------:R-:W-:Y:S05]  /*e570*/  IMAD R2, R2, c[0x0][0x32c], R134 ;  /* 0x0000cb0002027a24 */ /* 0x000fea00078e0286 */
[----:B------:R-:W-:Y:S02]  /*e580*/  IADD3 R134, R2, c[0x0][0x32c], RZ ;  /* 0x0000cb0002867a10 */ /* 0x000fe40007ffe0ff */
[----:B------:R-:W-:Y:S02]  /*e590*/  IMNMX R0, R0, R2, !PT ;  /* 0x0000000200007217 */ /* 0x000fe40007800200 */
[----:B------:R-:W-:Y:S02]  /*e5a0*/  IMNMX R138, R138, R134, PT ;  /* 0x000000868a8a7217 */ /* 0x000fe40003800200 */
.L_x_558:
        /* <DEDUP_REMOVED lines=17> */
.L_x_564:
[----:B------:R-:W-:Y:S04]  /*e6c0*/  MOV R136, c[0x0][0x32c] ;  /* 0x0000cb0000887a02 */ /* 0x000fe80000000f00 */
[----:B------:R-:W-:Y:S11]  /*e6d0*/  ISETP.NE.AND P0, PT, R136, 0x1, PT ;  /* 0x000000018800780c */ /* 0x000ff60003f05270 */
[----:B------:R-:W-:Y:S02]  /*e6e0*/  @!UPT UIADD3 URZ, URZ, URZ, URZ ;  /* 0x0000003f3f3ff290 */ /* 0x000fe4000fffe03f */
[----:B------:R-:W-:Y:S05]  /*e6f0*/  @P0 IMAD.HI.U32 R136, R2, c[0x0][0x330], RZ ;  /* 0x0000cc0002880a27 */ /* 0x000fea00078e00ff */
[----:B------:R-:W-:Y:S02]  /*e700*/  @P0 SHF.R.U32.HI R2, RZ, c[0x0][0x334], R136 ;  /* 0x0000cd00ff020a19 */ /* 0x000fe40000011688 */
.L_x_565:
[----:B------:R-:W-:Y:S05]  /*e710*/  BSYNC B0 ;  /* 0x0000000000007941 */ /* 0x000fea0003800000 */
.L_x_563:
[----:B------:R-:W-:Y:S04]  /*e720*/  IMAD.IADD R136, R3, 0x1, -R235 ;  /* 0x0000000103887824 */ /* 0x000fe800078e0aeb */
[----:B------:R-:W-:Y:S05]  /*e730*/  IMAD R2, R2, c[0x0][0x32c], R136 ;  /* 0x0000cb0002027a24 */ /* 0x000fea00078e0288 */
[----:B------:R-:W-:Y:S02]  /*e740*/  IADD3 R136, R2, c[0x0][0x32c], RZ ;  /* 0x0000cb0002887a10 */ /* 0x000fe40007ffe0ff */
[----:B------:R-:W-:Y:S02]  /*e750*/  IMNMX R134, R134, R2, !PT ;  /* 0x0000000286867217 */ /* 0x000fe40007800200 */
[----:B------:R-:W-:Y:S02]  /*e760*/  IMNMX R137, R137, R136, PT ;  /* 0x0000008889897217 */ /* 0x000fe40003800200 */
.L_x_562:
        /* <DEDUP_REMOVED lines=17> */
.L_x_568:
[----:B------:R-:W-:Y:S04]  /*e880*/  MOV R160, c[0x0][0x32c] ;  /* 0x0000cb0000a07a02 */ /* 0x000fe80000000f00 */
[----:B------:R-:W-:Y:S11]  /*e890*/  ISETP.NE.AND P0, PT, R160, 0x1, PT ;  /* 0x00000001a000780c */ /* 0x000ff60003f05270 */
[----:B------:R-:W-:Y:S02]  /*e8a0*/  @!UPT UIADD3 URZ, URZ, URZ, URZ ;  /* 0x0000003f3f3ff290 */ /* 0x000fe4000fffe03f */
[----:B------:R-:W-:Y:S05]  /*e8b0*/  @P0 IMAD.HI.U32 R160, R140, c[0x0][0x330], RZ ;  /* 0x0000cc008ca00a27 */ /* 0x000fea00078e00ff */
[----:B------:R-:W-:Y:S02]  /*e8c0*/  @P0 SHF.R.U32.HI R140, RZ, c[0x0][0x334], R160 ;  /* 0x0000cd00ff8c0a19 */ /* 0x000fe400000116a0 */
.L_x_569:
[----:B------:R-:W-:Y:S05]  /*e8d0*/  BSYNC B0 ;  /* 0x0000000000007941 */ /* 0x000fea0003800000 */
.L_x_567:
[----:B------:R-:W-:Y:S04]  /*e8e0*/  IMAD.IADD R160, R3, 0x1, -R235 ;  /* 0x0000000103a07824 */ /* 0x000fe800078e0aeb */
[----:B------:R-:W-:Y:S05]  /*e8f0*/  IMAD R140, R140, c[0x0][0x32c], R160 ;  /* 0x0000cb008c8c7a24 */ /* 0x000fea00078e02a0 */
[----:B------:R-:W-:Y:S02]  /*e900*/  IADD3 R160, R140, c[0x0][0x32c], RZ ;  /* 0x0000cb008ca07a10 */ /* 0x000fe40007ffe0ff */
[----:B------:R-:W-:Y:S02]  /*e910*/  IMNMX R2, R2, R140, !PT ;  /* 0x0000008c02027217 */ /* 0x000fe40007800200 */
[----:B------:R-:W-:Y:S02]  /*e920*/  IMNMX R136, R136, R160, PT ;  /* 0x000000a088887217 */ /* 0x000fe40003800200 */
.L_x_566:
        /* <DEDUP_REMOVED lines=157> */
.L_x_572:
[----:B------:R-:W-:Y:S04]  /*f300*/  MOV R5, c[0x0][0x32c] ;  /* 0x0000cb0000057a02 */ /* 0x000fe80000000f00 */
[----:B------:R-:W-:Y:S11]  /*f310*/  ISETP.NE.AND P0, PT, R5, 0x1, PT ;  /* 0x000000010500780c */ /* 0x000ff60003f05270 */
[----:B------:R-:W-:Y:S02]  /*f320*/  @!UPT UIADD3 URZ, URZ, URZ, URZ ;  /* 0x0000003f3f3ff290 */ /* 0x000fe4000fffe03f */
[----:B------:R-:W-:Y:S05]  /*f330*/  @P0 IMAD.HI.U32 R5, R4, c[0x0][0x330], RZ ;  /* 0x0000cc0004050a27 */ /* 0x000fea00078e00ff */
[----:B------:R-:W-:Y:S02]  /*f340*/  @P0 SHF.R.U32.HI R4, RZ, c[0x0][0x334], R5 ;  /* 0x0000cd00ff040a19 */ /* 0x000fe40000011605 */
.L_x_573:
[----:B------:R-:W-:Y:S05]  /*f350*/  BSYNC B0 ;  /* 0x0000000000007941 */ /* 0x000fea0003800000 */
.L_x_571:
[----:B------:R-:W-:Y:S04]  /*f360*/  IMAD.IADD R3, R3, 0x1, -R235 ;  /* 0x0000000103037824 */ /* 0x000fe800078e0aeb */
[----:B------:R-:W-:Y:S05]  /*f370*/  IMAD R3, R4, c[0x0][0x32c], R3 ;  /* 0x0000cb0004037a24 */ /* 0x000fea00078e0203 */
[----:B------:R-:W-:Y:S02]  /*f380*/  IADD3 R4, R3, c[0x0][0x32c], RZ ;  /* 0x0000cb0003047a10 */ /* 0x000fe40007ffe0ff */
[----:B------:R-:W-:Y:S02]  /*f390*/  IMNMX R0, R0, R3, !PT ;  /* 0x0000000300007217 */ /* 0x000fe40007800200 */
[----:B------:R-:W-:Y:S02]  /*f3a0*/  IMNMX R2, R2, R4, PT ;  /* 0x0000000402027217 */ /* 0x000fe40003800200 */
.L_x_570:
[----:B------:R-:W-:Y:S01]  /*f3b0*/  ISETP.GT.AND P0, PT, R0, RZ, !P2 ;  /* 0x000000ff0000720c */ /* 0x000fe20005704270 */
[----:B------:R-:W2:Y:S01]  /*f3c0*/  LDL.LU R232, [R1] ;  /* 0x0000000001e87983 */ /* 0x000ea20000300800 */
        /* <DEDUP_REMOVED lines=48> */
[----:B------:R-:W-:Y:S01]  /*f6d0*/  ISETP.GT.AND P0, PT, R0, 0x20, !P5 ;  /* 0x000000200000780c */ /* 0x000fe20006f04270 */
[----:B------:R-:W-:Y:S01]  /*f6e0*/  LDSM.16.MT88.4 R28, [R181] ;  /* 0x00000000b51c783b */ /* 0x000fe20000004200 */
        /* <DEDUP_REMOVED lines=18> */
[----:B------:R-:W3:Y:S01]  /*f810*/  SHFL.BFLY PT, R7, R4, 0x2, 0x1f ;  /* 0x0c401f0004077f89 */ /* 0x000ee200000e0000 */
[----:B------:R-:W-:Y:S02]  /*f820*/  ISETP.GT.AND P0, PT, R0, 0x29, !P6 ;  /* 0x000000290000780c */ /* 0x000fe40007704270 */
[----:B------:R-:W-:Y:S02]  /*f830*/  FMNMX.FTZ R5, R48, R5, !PT ;  /* 0x0000000530057209 */ /* 0x000fe40007810000 */
[----:B------:R-:W-:Y:S02]  /*f840*/  ISETP.LT.OR P0, PT, R2, 0x2a, P0 ;  /* 0x0000002a0200780c */ /* 0x000fe40000701670 */
[----:B------:R-:W-:Y:S02]  /*f850*/  FMNMX.FTZ R5, R39, R5, !PT ;  /* 0x0000000527057209 */ /* 0x000fe40007810000 */
[----:B------:R-:W-:Y:S02]  /*f860*/  FSEL R21, R47, -INF , !P0 ;  /* 0xff8000002f157808 */ /* 0x000fe40004000000 */
[----:B------:R-:W-:Y:S04]  /*f870*/  FMNMX.FTZ R5, R38, R5, !PT ;  /* 0x0000000526057209 */ /* 0x000fe80007810000 */
[----:B------:R-:W-:Y:S04]  /*f880*/  FMNMX.FTZ R5, R50, R5, !PT ;  /* 0x0000000532057209 */ /* 0x000fe80007810000 */
[----:B------:R-:W-:Y:S04]  /*f890*/  FMNMX.FTZ R5, R174, R5, !PT ;  /* 0x00000005ae057209 */ /* 0x000fe80007810000 */
[----:B------:R-:W-:Y:S04]  /*f8a0*/  FMNMX.FTZ R0, R173, R5, !PT ;  /* 0x00000005ad007209 */ /* 0x000fe80007810000 */
[----:B------:R-:W-:Y:S04]  /*f8b0*/  FMNMX.FTZ R2, R178, R0, !PT ;  /* 0x00000000b2027209 */ /* 0x000fe80007810000 */
[----:B------:R-:W-:Y:S02]  /*f8c0*/  FMNMX.FTZ R2, R179, R2, !PT ;  /* 0x00000002b3027209 */ /* 0x000fe40007810000 */
[----:B-1----:R-:W-:Y:S02]  /*f8d0*/  FMNMX.FTZ R3, R3, R6, !PT ;  /* 0x0000000603037209 */ /* 0x002fe40007810000 */
[----:B---3--:R-:W-:Y:S03]  /*f8e0*/  FMNMX.FTZ R0, R4, R7, !PT ;  /* 0x0000000704007209 */ /* 0x008fe60007810000 */
[----:B------:R-:W1:Y:S08]  /*f8f0*/  SHFL.BFLY PT, R6, R3, 0x1, 0x1f ;  /* 0x0c201f0003067f89 */ /* 0x000e7000000e0000 */
[----:B------:R-:W3:Y:S01]  /*f900*/  SHFL.BFLY PT, R5, R0, 0x1, 0x1f ;  /* 0x0c201f0000057f89 */ /* 0x000ee200000e0000 */
[----:B-1----:R-:W-:Y:S07]  /*f910*/  FMNMX.FTZ R138, R3, R6, !PT ;  /* 0x00000006038a7209 */ /* 0x002fee0007810000 */
[----:B------:R-:W1:Y:S01]  /*f920*/  SHFL.BFLY PT, R6, R2, 0x2, 0x1f ;  /* 0x0c401f0002067f89 */ /* 0x000e6200000e0000 */
[C---:B------:R-:W-:Y:S01]  /*f930*/  FSETP.NEU.FTZ.AND P0, PT, R138.reuse, -INF , PT ;  /* 0xff8000008a00780b */ /* 0x040fe20003f1d000 */
[----:B------:R-:W-:Y:S01]  /*f940*/  FMUL.FTZ R3, R138, c[0x0][0x2d0] ;  /* 0x0000b4008a037a20 */ /* 0x000fe20000410000 */
[----:B---3--:R-:W-:Y:S04]  /*f950*/  FMNMX.FTZ R137, R0, R5, !PT ;  /* 0x0000000500897209 */ /* 0x008fe80007810000 */
[----:B------:R-:W-:Y:S05]  /*f960*/  FSEL R23, R3, RZ, P0 ;  /* 0x000000ff03177208 */ /* 0x000fea0000000000 */
[--C-:B------:R-:W-:Y:S02]  /*f970*/  FFMA.FTZ R3, R16, c[0x0][0x2d0], -R23.reuse ;  /* 0x0000b40010037a23 */ /* 0x100fe40000010817 */
[--C-:B------:R-:W-:Y:S02]  /*f980*/  FFMA.FTZ R4, R17, c[0x0][0x2d0], -R23.reuse ;  /* 0x0000b40011047a23 */ /* 0x100fe40000010817 */
[----:B------:R3:W-:Y:S01]  /*f990*/  MUFU.EX2 R225, R3 ;  /* 0x0000000300e17308 */ /* 0x0007e20000000800 */
[--C-:B------:R-:W-:Y:S02]  /*f9a0*/  FFMA.FTZ R36, R164, c[0x0][0x2d0], -R23.reuse ;  /* 0x0000b400a4247a23 */ /* 0x100fe40000010817 */
[--C-:B------:R-:W-:Y:S02]  /*f9b0*/  FFMA.FTZ R46, R197, c[0x0][0x2d0], -R23.reuse ;  /* 0x0000b400c52e7a23 */ /* 0x100fe40000010817 */
[--C-:B------:R-:W-:Y:S01]  /*f9c0*/  FFMA.FTZ R47, R177, c[0x0][0x2d0], -R23.reuse ;  /* 0x0000b400b12f7a23 */ /* 0x100fe20000010817 */
[----:B-1----:R-:W-:Y:S04]  /*f9d0*/  FMNMX.FTZ R2, R2, R6, !PT ;  /* 0x0000000602027209 */ /* 0x002fe80007810000 */
[----:B------:R1:W4:Y:S10]  /*f9e0*/  MUFU.EX2 R227, R4 ;  /* 0x0000000400e37308 */ /* 0x0003340000000800 */
[----:B------:R5:W-:Y:S01]  /*f9f0*/  MUFU.EX2 R210, R36 ;  /* 0x0000002400d27308 */ /* 0x000be20000000800 */
[----:B---3--:R-:W-:Y:S04]  /*fa00*/  FMNMX.FTZ R3, R10, R139, !PT ;  /* 0x0000008b0a037209 */ /* 0x008fe80007810000 */
[----:B------:R-:W-:Y:S04]  /*fa10*/  FMNMX.FTZ R3, R11, R3, !PT ;  /* 0x000000030b037209 */ /* 0x000fe80007810000 */
[----:B------:R-:W-:Y:S01]  /*fa20*/  FMNMX.FTZ R3, R9, R3, !PT ;  /* 0x0000000309037209 */ /* 0x000fe20007810000 */
[--C-:B-1----:R-:W-:Y:S01]  /*fa30*/  FFMA.FTZ R4, R140, c[0x0][0x2d0], -R23.reuse ;  /* 0x0000b4008c047a23 */ /* 0x102fe20000010817 */
[----:B----4-:R-:W-:Y:S02]  /*fa40*/  F2FP.BF16.PACK_AB R24, R227, R225 ;  /* 0x000000e1e318723e */ /* 0x010fe400000010ff */
[----:B------:R-:W-:Y:S01]  /*fa50*/  FMNMX.FTZ R0, R15, R3, !PT ;  /* 0x000000030f007209 */ /* 0x000fe20007810000 */
[----:B------:R1:W-:Y:S01]  /*fa60*/  MUFU.EX2 R226, R4 ;  /* 0x0000000400e27308 */ /* 0x0003e20000000800 */
[----:B------:R-:W-:Y:S02]  /*fa70*/  FSEL R3, R138, RZ, P0 ;  /* 0x000000ff8a037208 */ /* 0x000fe40000000000 */
[----:B------:R-:W-:Y:S01]  /*fa80*/  FMNMX.FTZ R5, R37, R0, !PT ;  /* 0x0000000025057209 */ /* 0x000fe20007810000 */
[C---:B------:R-:W-:Y:S01]  /*fa90*/  FMUL.FTZ R0, R137.reuse, c[0x0][0x2d0] ;  /* 0x0000b40089007a20 */ /* 0x040fe20000410000 */
[----:B------:R-:W-:Y:S01]  /*faa0*/  FSETP.NEU.FTZ.AND P0, PT, R137, -INF , PT ;  /* 0xff8000008900780b */ /* 0x000fe20003f1d000 */
[--C-:B-----5:R-:W-:Y:S01]  /*fab0*/  FFMA.FTZ R36, R163, c[0x0][0x2d0], -R23.reuse ;  /* 0x0000b400a3247a23 */ /* 0x120fe20000010817 */
[----:B------:R-:W-:Y:S02]  /*fac0*/  FMNMX.FTZ R6, R44, R5, !PT ;  /* 0x000000052c067209 */ /* 0x000fe40007810000 */
[----:B------:R-:W-:Y:S01]  /*fad0*/  FSEL R22, R0, RZ, P0 ;  /* 0x000000ff00167208 */ /* 0x000fe20000000000 */
[----:B------:R-:W3:Y:S01]  /*fae0*/  SHFL.BFLY PT, R5, R2, 0x1, 0x1f ;  /* 0x0c201f0002057f89 */ /* 0x000ee200000e0000 */
[----:B------:R4:W-:Y:S03]  /*faf0*/  MUFU.EX2 R211, R36 ;  /* 0x0000002400d37308 */ /* 0x0009e60000000800 */
[--C-:B------:R-:W-:Y:S02]  /*fb00*/  FFMA.FTZ R0, R18, c[0x0][0x2d0], -R22.reuse ;  /* 0x0000b40012007a23 */ /* 0x100fe40000010816 */
[--C-:B------:R-:W-:Y:S02]  /*fb10*/  FFMA.FTZ R43, R198, c[0x0][0x2d0], -R22.reuse ;  /* 0x0000b400c62b7a23 */ /* 0x100fe40000010816 */
[--C-:B------:R-:W-:Y:S03]  /*fb20*/  FFMA.FTZ R42, R175, c[0x0][0x2d0], -R22.reuse ;  /* 0x0000b400af2a7a23 */ /* 0x100fe60000010816 */
[----:B------:R5:W-:Y:S01]  /*fb30*/  MUFU.EX2 R214, R0 ;  /* 0x0000000000d67308 */ /* 0x000be20000000800 */
[--C-:B-1----:R-:W-:Y:S09]  /*fb40*/  FFMA.FTZ R4, R160, c[0x0][0x2d0], -R23.reuse ;  /* 0x0000b400a0047a23 */ /* 0x102ff20000010817 */
[----:B------:R1:W1:Y:S01]  /*fb50*/  MUFU.EX2 R230, R4 ;  /* 0x0000000400e67308 */ /* 0x0002620000000800 */
[----:B---3--:R-:W-:Y:S01]  /*fb60*/  FMNMX.FTZ R136, R2, R5, !PT ;  /* 0x0000000502887209 */ /* 0x008fe20007810000 */
[--C-:B----4-:R-:W-:Y:S01]  /*fb70*/  FFMA.FTZ R36, R165, c[0x0][0x2d0], -R22.reuse ;  /* 0x0000b400a5247a23 */ /* 0x110fe20000010816 */
[----:B------:R-:W-:Y:S02]  /*fb80*/  FSEL R5, R137, RZ, P0 ;  /* 0x000000ff89057208 */ /* 0x000fe40000000000 */
[----:B------:R-:W-:Y:S05]  /*fb90*/  FSETP.NEU.FTZ.AND P0, PT, R136, -INF , PT ;  /* 0xff8000008800780b */ /* 0x000fea0003f1d000 */
[----:B------:R3:W-:Y:S01]  /*fba0*/  MUFU.EX2 R209, R36 ;  /* 0x0000002400d17308 */ /* 0x0007e20000000800 */
[--C-:B-----5:R-:W-:Y:S09]  /*fbb0*/  FFMA.FTZ R0, R19, c[0x0][0x2d0], -R22.reuse ;  /* 0x0000b40013007a23 */ /* 0x120ff20000010816 */
[----:B------:R4:W5:Y:S01]  /*fbc0*/  MUFU.EX2 R215, R0 ;  /* 0x0000000000d77308 */ /* 0x0009620000000800 */
[----:B-1----:R-:W-:Y:S01]  /*fbd0*/  FMNMX.FTZ R4, R45, R6, !PT ;  /* 0x000000062d047209 */ /* 0x002fe20007810000 */
[--C-:B------:R-:W-:Y:S01]  /*fbe0*/  FFMA.FTZ R6, R162, c[0x0][0x2d0], -R22.reuse ;  /* 0x0000b400a2067a23 */ /* 0x100fe20000010816 */
[----:B------:R-:W-:Y:S02]  /*fbf0*/  F2FP.BF16.PACK_AB R26, R230, R226 ;  /* 0x000000e2e61a723e */ /* 0x000fe400000010ff */
[----:B------:R-:W-:Y:S05]  /*fc00*/  FMNMX.FTZ R4, R49, R4, !PT ;  /* 0x0000000431047209 */ /* 0x000fea0007810000 */
[----:B------:R-:W-:Y:S01]  /*fc10*/  MUFU.EX2 R229, R6 ;  /* 0x0000000600e57308 */ /* 0x000fe20000000800 */
[----:B------:R-:W-:Y:S01]  /*fc20*/  FMNMX.FTZ R4, R141, R4, !PT ;  /* 0x000000048d047209 */ /* 0x000fe20007810000 */
[----:B---3--:R-:W-:Y:S03]  /*fc30*/  FFMA.FTZ R36, R170, c[0x0][0x2d0], -R23 ;  /* 0x0000b400aa247a23 */ /* 0x008fe60000010817 */
[----:B------:R-:W-:Y:S05]  /*fc40*/  FMNMX.FTZ R4, R142, R4, !PT ;  /* 0x000000048e047209 */ /* 0x000fea0007810000 */
[----:B------:R1:W-:Y:S01]  /*fc50*/  MUFU.EX2 R206, R36 ;  /* 0x0000002400ce7308 */ /* 0x0003e20000000800 */
[----:B----4-:R-:W-:Y:S01]  /*fc60*/  FMNMX.FTZ R0, R143, R4, !PT ;  /* 0x000000048f007209 */ /* 0x010fe20007810000 */
[--C-:B------:R-:W-:Y:S01]  /*fc70*/  FFMA.FTZ R4, R161, c[0x0][0x2d0], -R22.reuse ;  /* 0x0000b400a1047a23 */ /* 0x100fe20000010816 */
[----:B-----5:R-:W-:Y:S02]  /*fc80*/  F2FP.BF16.PACK_AB R25, R215, R214 ;  /* 0x000000d6d719723e */ /* 0x020fe400000010ff */
[----:B------:R-:W-:Y:S05]  /*fc90*/  FMNMX.FTZ R0, R21, R0, !PT ;  /* 0x0000000015007209 */ /* 0x000fea0007810000 */
[----:B------:R3:W4:Y:S01]  /*fca0*/  MUFU.EX2 R216, R4 ;  /* 0x0000000400d87308 */ /* 0x0007220000000800 */
[----:B------:R-:W5:Y:S09]  /*fcb0*/  SHFL.BFLY PT, R2, R0, 0x2, 0x1f ;  /* 0x0c401f0000027f89 */ /* 0x000f7200000e0000 */
[----:B------:R-:W-:Y:S01]  /*fcc0*/  MUFU.EX2 R164, R43 ;  /* 0x0000002b00a47308 */ /* 0x000fe20000000800 */
[--C-:B-1----:R-:W-:Y:S09]  /*fcd0*/  FFMA.FTZ R36, R169, c[0x0][0x2d0], -R22.reuse ;  /* 0x0000b400a9247a23 */ /* 0x102ff20000010816 */
[----:B------:R1:W-:Y:S01]  /*fce0*/  MUFU.EX2 R204, R36 ;  /* 0x0000002400cc7308 */ /* 0x0003e20000000800 */
[----:B---3--:R-:W-:Y:S01]  /*fcf0*/  FMUL.FTZ R4, R136, c[0x0][0x2d0] ;  /* 0x0000b40088047a20 */ /* 0x008fe20000410000 */
[----:B----4-:R-:W-:Y:S04]  /*fd00*/  F2FP.BF16.PACK_AB R27, R229, R216 ;  /* 0x000000d8e51b723e */ /* 0x010fe800000010ff */
[----:B------:R-:W-:Y:S04]  /*fd10*/  FSEL R41, R4, RZ, P0 ;  /* 0x000000ff04297208 */ /* 0x000fe80000000000 */
[----:B------:R-:W-:Y:S01]  /*fd20*/  MUFU.EX2 R165, R46 ;  /* 0x0000002e00a57308 */ /* 0x000fe20000000800 */
[--C-:B------:R-:W-:Y:S09]  /*fd30*/  FFMA.FTZ R4, R8, c[0x0][0x2d0], -R41.reuse ;  /* 0x0000b40008047a23 */ /* 0x100ff20000010829 */
[----:B------:R3:W-:Y:S01]  /*fd40*/  MUFU.EX2 R212, R4 ;  /* 0x0000000400d47308 */ /* 0x0007e20000000800 */
[----:B-1----:R-:W-:Y:S09]  /*fd50*/  FFMA.FTZ R36, R168, c[0x0][0x2d0], -R22 ;  /* 0x0000b400a8247a23 */ /* 0x002ff20000010816 */
[----:B------:R1:W-:Y:S10]  /*fd60*/  MUFU.EX2 R205, R36 ;  /* 0x0000002400cd7308 */ /* 0x0003f40000000800 */
[----:B------:R-:W-:Y:S01]  /*fd70*/  MUFU.EX2 R161, R47 ;  /* 0x0000002f00a17308 */ /* 0x000fe20000000800 */
[--C-:B---3--:R-:W-:Y:S09]  /*fd80*/  FFMA.FTZ R4, R20, c[0x0][0x2d0], -R41.reuse ;  /* 0x0000b40014047a23 */ /* 0x108ff20000010829 */
[----:B------:R5:W3:Y:S01]  /*fd90*/  MUFU.EX2 R213, R4 ;  /* 0x0000000400d57308 */ /* 0x000ae20000000800 */
[--C-:B-1----:R-:W-:Y:S09]  /*fda0*/  FFMA.FTZ R36, R48, c[0x0][0x2d0], -R41.reuse ;  /* 0x0000b40030247a23 */ /* 0x102ff20000010829 */
[----:B------:R1:W-:Y:S01]  /*fdb0*/  MUFU.EX2 R201, R36 ;  /* 0x0000002400c97308 */ /* 0x0003e20000000800 */
[----:B-----5:R-:W-:Y:S01]  /*fdc0*/  FMNMX.FTZ R4, R0, R2, !PT ;  /* 0x0000000200047209 */ /* 0x020fe20007810000 */
[----:B------:R-:W-:Y:S01]  /*fdd0*/  FFMA.FTZ R0, R12, c[0x0][0x2d0], -R41 ;  /* 0x0000b4000c007a23 */ /* 0x000fe20000010829 */
[----:B---3--:R-:W-:Y:S01]  /*fde0*/  F2FP.BF16.PACK_AB R32, R213, R212 ;  /* 0x000000d4d520723e */ /* 0x008fe200000010ff */
[----:B------:R-:W-:Y:S06]  /*fdf0*/  FADD.FTZ R2, -R5, R133 ;  /* 0x0000008505027221 */ /* 0x000fec0000010100 */
[----:B------:R3:W-:Y:S01]  /*fe00*/  MUFU.EX2 R224, R0 ;  /* 0x0000000000e07308 */ /* 0x0007e20000000800 */
[----:B------:R-:W4:Y:S01]  /*fe10*/  SHFL.BFLY PT, R6, R4, 0x1, 0x1f ;  /* 0x0c201f0004067f89 */ /* 0x000f2200000e0000 */
[----:B------:R-:W-:Y:S02]  /*fe20*/  FMUL.FTZ R2, R2, c[0x0][0x2d0] ;  /* 0x0000b40002027a20 */ /* 0x000fe40000410000 */
[--C-:B-1----:R-:W-:Y:S06]  /*fe30*/  FFMA.FTZ R36, R39, c[0x0][0x2d0], -R41.reuse ;  /* 0x0000b40027247a23 */ /* 0x102fec0000010829 */
[----:B------:R1:W-:Y:S01]  /*fe40*/  MUFU.EX2 R202, R36 ;  /* 0x0000002400ca7308 */ /* 0x0003e20000000800 */
[--C-:B---3--:R-:W-:Y:S01]  /*fe50*/  FFMA.FTZ R0, R13, c[0x0][0x2d0], -R41.reuse ;  /* 0x0000b4000d007a23 */ /* 0x108fe20000010829 */
[----:B----4-:R-:W-:Y:S08]  /*fe60*/  FMNMX.FTZ R134, R4, R6, !PT ;  /* 0x0000000604867209 */ /* 0x010ff00007810000 */
[----:B------:R3:W4:Y:S01]  /*fe70*/  MUFU.EX2 R228, R0 ;  /* 0x0000000000e47308 */ /* 0x0007220000000800 */
[----:B------:R-:W-:Y:S02]  /*fe80*/  FMUL.FTZ R4, R134, c[0x0][0x2d0] ;  /* 0x0000b40086047a20 */ /* 0x000fe40000410000 */
[--C-:B-1----:R-:W-:Y:S07]  /*fe90*/  FFMA.FTZ R36, R38, c[0x0][0x2d0], -R41.reuse ;  /* 0x0000b40026247a23 */ /* 0x102fee0000010829 */
[----:B------:R1:W-:Y:S01]  /*fea0*/  MUFU.EX2 R203, R36 ;  /* 0x0000002400cb7308 */ /* 0x0003e20000000800 */
[----:B---3--:R-:W-:Y:S01]  /*feb0*/  FADD.FTZ R0, -R3, R132 ;  /* 0x0000008403007221 */ /* 0x008fe20000010100 */
[----:B----4-:R-:W-:Y:S08]  /*fec0*/  F2FP.BF16.PACK_AB R34, R228, R224 ;  /* 0x000000e0e422723e */ /* 0x010ff000000010ff */
[----:B------:R-:W3:Y:S01]  /*fed0*/  MUFU.EX2 R3, R2 ;  /* 0x0000000200037308 */ /* 0x000ee20000000800 */
[----:B------:R-:W-:Y:S02]  /*fee0*/  FMUL.FTZ R0, R0, c[0x0][0x2d0] ;  /* 0x0000b40000007a20 */ /* 0x000fe40000410000 */
[----:B-1----:R-:W-:Y:S07]  /*fef0*/  FFMA.FTZ R36, R50, c[0x0][0x2d0], -R41 ;  /* 0x0000b40032247a23 */ /* 0x002fee0000010829 */
[----:B------:R1:W4:Y:S10]  /*ff00*/  MUFU.EX2 R20, R0 ;  /* 0x0000000000147308 */ /* 0x0003340000000800 */
[----:B------:R-:W-:Y:S01]  /*ff10*/  MUFU.EX2 R200, R36 ;  /* 0x0000002400c87308 */ /* 0x000fe20000000800 */
[C---:B---3--:R-:W-:Y:S02]  /*ff20*/  FMUL.FTZ R6, R3.reuse, R146 ;  /* 0x0000009203067220 */ /* 0x048fe40000410000 */
[C---:B------:R-:W-:Y:S02]  /*ff30*/  FMUL.FTZ R7, R3.reuse, R147 ;  /* 0x0000009303077220 */ /* 0x040fe40000410000 */
[C---:B------:R-:W-:Y:S02]  /*ff40*/  FMUL.FTZ R18, R3.reuse, R158 ;  /* 0x0000009e03127220 */ /* 0x040fe40000410000 */
[C---:B------:R-:W-:Y:S02]  /*ff50*/  FMUL.FTZ R19, R3.reuse, R159 ;  /* 0x0000009f03137220 */ /* 0x040fe40000410000 */
[----:B------:R-:W-:Y:S01]  /*ff60*/  FMUL.FTZ R102, R3, R102 ;  /* 0x0000006603667220 */ /* 0x000fe20000410000 */
[----:B-1----:R-:W-:Y:S01]  /*ff70*/  FSEL R0, R136, RZ, P0 ;  /* 0x000000ff88007208 */ /* 0x002fe20000000000 */
[----:B----4-:R-:W-:Y:S01]  /*ff80*/  FMUL.FTZ R16, R20, R156 ;  /* 0x0000009c14107220 */ /* 0x010fe20000410000 */
        /* <DEDUP_REMOVED lines=8> */
[----:B------:R1:W3:Y:S01]  /*10010*/  MUFU.EX2 R2, R0 ;  /* 0x0000000000027308 */ /* 0x0002e20000000800 */
        /* <DEDUP_REMOVED lines=11> */
[----:B------:R-:W5:Y:S01]  /*100d0*/  MUFU.EX2 R223, R4 ;  /* 0x0000000400df7308 */ /* 0x000f620000000800 */
[----:B------:R-:W-:Y:S02]  /*100e0*/  FMUL.FTZ R119, R3, R119 ;  /* 0x0000007703777220 */ /* 0x000fe40000410000 */
[----:B------:R-:W-:Y:S02]  /*100f0*/  FMUL.FTZ R128, R20, R128 ;  /* 0x0000008014807220 */ /* 0x000fe40000410000 */
[--C-:B-1----:R-:W-:Y:S02]  /*10100*/  FFMA.FTZ R0, R10, c[0x0][0x2d0], -R40.reuse ;  /* 0x0000b4000a007a23 */ /* 0x102fe40000010828 */
[C---:B---3--:R-:W-:Y:S02]  /*10110*/  FMUL.FTZ R8, R2.reuse, R148 ;  /* 0x0000009402087220 */ /* 0x048fe40000410000 */
[C---:B------:R-:W-:Y:S01]  /*10120*/  FMUL.FTZ R9, R2.reuse, R149 ;  /* 0x0000009502097220 */ /* 0x040fe20000410000 */
[----:B------:R1:W-:Y:S01]  /*10130*/  MUFU.EX2 R133, R0 ;  /* 0x0000000000857308 */ /* 0x0003e20000000800 */
[C---:B------:R-:W-:Y:S02]  /*10140*/  FMUL.FTZ R12, R2.reuse, R152 ;  /* 0x00000098020c7220 */ /* 0x040fe40000410000 */
[----:B------:R-:W-:Y:S02]  /*10150*/  FMUL.FTZ R13, R2, R153 ;  /* 0x00000099020d7220 */ /* 0x000fe40000410000 */
[----:B----4-:R-:W-:Y:S02]  /*10160*/  FMUL.FTZ R5, R20, R145 ;  /* 0x0000009114057220 */ /* 0x010fe40000410000 */
[C---:B------:R-:W-:Y:S02]  /*10170*/  FMUL.FTZ R104, R2.reuse, R104 ;  /* 0x0000006802687220 */ /* 0x040fe40000410000 */
[C---:B------:R-:W-:Y:S02]  /*10180*/  FMUL.FTZ R105, R2.reuse, R105 ;  /* 0x0000006902697220 */ /* 0x040fe40000410000 */
[C---:B------:R-:W-:Y:S02]  /*10190*/  FMUL.FTZ R108, R2.reuse, R108 ;  /* 0x0000006c026c7220 */ /* 0x040fe40000410000 */
[----:B------:R-:W-:Y:S01]  /*101a0*/  FMUL.FTZ R109, R2, R109 ;  /* 0x0000006d026d7220 */ /* 0x000fe20000410000 */
[----:B-----5:R-:W-:Y:S01]  /*101b0*/  F2FP.BF16.PACK_AB R35, R223, R217 ;  /* 0x000000d9df23723e */ /* 0x020fe200000010ff */
[----:B------:R-:W-:Y:S02]  /*101c0*/  FMUL.FTZ R4, R20, R144 ;  /* 0x0000009014047220 */ /* 0x000fe40000410000 */
[C---:B------:R-:W-:Y:S02]  /*101d0*/  FMUL.FTZ R120, R2.reuse, R120 ;  /* 0x0000007802787220 */ /* 0x040fe40000410000 */
[C---:B------:R-:W-:Y:S02]  /*101e0*/  FMUL.FTZ R121, R2.reuse, R121 ;  /* 0x0000007902797220 */ /* 0x040fe40000410000 */
[C---:B------:R-:W-:Y:S01]  /*101f0*/  FMUL.FTZ R124, R2.reuse, R124 ;  /* 0x0000007c027c7220 */ /* 0x040fe20000410000 */
[-C--:B------:R-:W-:Y:S01]  /*10200*/  HMMA.16816.F32.BF16 R4, R24, R28.reuse, R4 ;  /* 0x0000001c1804723c */ /* 0x080fe20000041804 */
[----:B------:R-:W-:Y:S02]  /*10210*/  FMUL.FTZ R125, R2, R125 ;  /* 0x0000007d027d7220 */ /* 0x000fe40000410000 */
[----:B-1----:R-:W-:Y:S02]  /*10220*/  FFMA.FTZ R0, R11, c[0x0][0x2d0], -R40 ;  /* 0x0000b4000b007a23 */ /* 0x002fe40000010828 */
[C---:B------:R-:W-:Y:S02]  /*10230*/  FMUL.FTZ R129, R20.reuse, R129 ;  /* 0x0000008114817220 */ /* 0x040fe40000410000 */
[----:B------:R1:W3:Y:S01]  /*10240*/  MUFU.EX2 R135, R0 ;  /* 0x0000000000877308 */ /* 0x0002e20000000800 */
[C---:B------:R-:W-:Y:S04]  /*10250*/  FMUL.FTZ R130, R3.reuse, R130 ;  /* 0x0000008203827220 */ /* 0x040fe80000410000 */
[C---:B------:R-:W-:Y:S02]  /*10260*/  FMUL.FTZ R131, R3.reuse, R131 ;  /* 0x0000008303837220 */ /* 0x040fe40000410000 */
[C---:B------:R-:W-:Y:S02]  /*10270*/  FMUL.FTZ R52, R20.reuse, R52 ;  /* 0x0000003414347220 */ /* 0x040fe40000410000 */
[----:B------:R-:W-:Y:S02]  /*10280*/  FMUL.FTZ R53, R20, R53 ;  /* 0x0000003514357220 */ /* 0x000fe40000410000 */
[C---:B------:R-:W-:Y:S02]  /*10290*/  FMUL.FTZ R54, R3.reuse, R54 ;  /* 0x0000003603367220 */ /* 0x040fe40000410000 */
[----:B------:R-:W-:Y:S02]  /*102a0*/  FMUL.FTZ R55, R3, R55 ;  /* 0x0000003703377220 */ /* 0x000fe40000410000 */
[C---:B------:R-:W-:Y:S02]  /*102b0*/  FMUL.FTZ R56, R2.reuse, R56 ;  /* 0x0000003802387220 */ /* 0x040fe40000410000 */
[C---:B------:R-:W-:Y:S02]  /*102c0*/  FMUL.FTZ R57, R2.reuse, R57 ;  /* 0x0000003902397220 */ /* 0x040fe40000410000 */
[C---:B------:R-:W-:Y:S02]  /*102d0*/  FMUL.FTZ R60, R2.reuse, R60 ;  /* 0x0000003c023c7220 */ /* 0x040fe40000410000 */
[----:B------:R-:W-:Y:S02]  /*102e0*/  FMUL.FTZ R61, R2, R61 ;  /* 0x0000003d023d7220 */ /* 0x000fe40000410000 */
[----:B------:R-:W-:Y:S01]  /*102f0*/  FMUL.FTZ R64, R20, R64 ;  /* 0x0000004014407220 */ /* 0x000fe20000410000 */
[----:B-1----:R-:W-:Y:S01]  /*10300*/  FSEL R0, R134, RZ, P0 ;  /* 0x000000ff86007208 */ /* 0x002fe20000000000 */
[----:B------:R-:W-:Y:S01]  /*10310*/  FMUL.FTZ R65, R20, R65 ;  /* 0x0000004114417220 */ /* 0x000fe20000410000 */
[----:B---3--:R-:W-:Y:S01]  /*10320*/  F2FP.BF16.PACK_AB R33, R135, R133 ;  /* 0x000000858721723e */ /* 0x008fe200000010ff */
[C---:B------:R-:W-:Y:S01]  /*10330*/  FMUL.FTZ R66, R3.reuse, R66 ;  /* 0x0000004203427220 */ /* 0x040fe20000410000 */
[----:B------:R-:W-:Y:S01]  /*10340*/  ISETP.GT.AND P0, PT, R196, R231, PT ;  /* 0x000000e7c400720c */ /* 0x000fe20003f04270 */
[----:B------:R-:W-:Y:S02]  /*10350*/  FADD.FTZ R0, -R0, R139 ;  /* 0x0000008b00007221 */ /* 0x000fe40000010100 */
[C---:B------:R-:W-:Y:S02]  /*10360*/  FMUL.FTZ R67, R3.reuse, R67 ;  /* 0x0000004303437220 */ /* 0x040fe40000410000 */
[----:B------:R-:W-:Y:S02]  /*10370*/  FMUL.FTZ R0, R0, c[0x0][0x2d0] ;  /* 0x0000b40000007a20 */ /* 0x000fe40000410000 */
[C---:B------:R-:W-:Y:S02]  /*10380*/  FMUL.FTZ R68, R20.reuse, R68 ;  /* 0x0000004414447220 */ /* 0x040fe40000410000 */
[----:B------:R-:W-:Y:S02]  /*10390*/  FMUL.FTZ R69, R20, R69 ;  /* 0x0000004514457220 */ /* 0x000fe40000410000 */
[----:B------:R-:W1:Y:S01]  /*103a0*/  MUFU.EX2 R0, R0 ;  /* 0x0000000000007308 */ /* 0x000e620000000800 */
[C---:B------:R-:W-:Y:S02]  /*103b0*/  FMUL.FTZ R70, R3.reuse, R70 ;  /* 0x0000004603467220 */ /* 0x040fe40000410000 */
        /* <DEDUP_REMOVED lines=11> */
[C---:B-1----:R-:W-:Y:S02]  /*10470*/  FMUL.FTZ R10, R0.reuse, R150 ;  /* 0x00000096000a7220 */ /* 0x042fe40000410000 */
[C---:B------:R-:W-:Y:S02]  /*10480*/  FMUL.FTZ R11, R0.reuse, R151 ;  /* 0x00000097000b7220 */ /* 0x040fe40000410000 */
[C---:B------:R-:W-:Y:S02]  /*10490*/  FMUL.FTZ R14, R0.reuse, R154 ;  /* 0x0000009a000e7220 */ /* 0x040fe40000410000 */
[C---:B------:R-:W-:Y:S02]  /*104a0*/  FMUL.FTZ R15, R0.reuse, R155 ;  /* 0x0000009b000f7220 */ /* 0x040fe40000410000 */
[C---:B------:R-:W-:Y:S01]  /*104b0*/  FMUL.FTZ R106, R0.reuse, R106 ;  /* 0x0000006a006a7220 */ /* 0x040fe20000410000 */
[C---:B------:R-:W-:Y:S01]  /*104c0*/  HMMA.16816.F32.BF16 R8, R32.reuse, R28, R8 ;  /* 0x0000001c2008723c */ /* 0x040fe20000041808 */
[C---:B------:R-:W-:Y:S02]  /*104d0*/  FMUL.FTZ R107, R0.reuse, R107 ;  /* 0x0000006b006b7220 */ /* 0x040fe40000410000 */
[C---:B------:R-:W-:Y:S02]  /*104e0*/  FMUL.FTZ R110, R0.reuse, R110 ;  /* 0x0000006e006e7220 */ /* 0x040fe40000410000 */
[C---:B------:R-:W-:Y:S02]  /*104f0*/  FMUL.FTZ R111, R0.reuse, R111 ;  /* 0x0000006f006f7220 */ /* 0x040fe40000410000 */
[C---:B------:R-:W-:Y:S01]  /*10500*/  FMUL.FTZ R122, R0.reuse, R122 ;  /* 0x0000007a007a7220 */ /* 0x040fe20000410000 */
[-C--:B------:R-:W-:Y:S01]  /*10510*/  HMMA.16816.F32.BF16 R12, R32, R30.reuse, R12 ;  /* 0x0000001e200c723c */ /* 0x080fe2000004180c */
[C---:B------:R-:W-:Y:S03]  /*10520*/  FMUL.FTZ R123, R0.reuse, R123 ;  /* 0x0000007b007b7220 */ /* 0x040fe60000410000 */
[C---:B------:R-:W-:Y:S02]  /*10530*/  FMUL.FTZ R126, R0.reuse, R126 ;  /* 0x0000007e007e7220 */ /* 0x040fe40000410000 */
[C---:B------:R-:W-:Y:S02]  /*10540*/  FMUL.FTZ R127, R0.reuse, R127 ;  /* 0x0000007f007f7220 */ /* 0x040fe40000410000 */
[C---:B------:R-:W-:Y:S01]  /*10550*/  HMMA.16816.F32.BF16 R16, R24.reuse, R30, R16 ;  /* 0x0000001e1810723c */ /* 0x040fe20000041810 */
[----:B------:R-:W1:Y:S03]  /*10560*/  LDSM.16.MT88.4 R28, [R182] ;  /* 0x00000000b61c783b */ /* 0x000e660000004200 */
[C---:B------:R-:W-:Y:S02]  /*10570*/  FMUL.FTZ R58, R0.reuse, R58 ;  /* 0x0000003a003a7220 */ /* 0x040fe40000410000 */
[C---:B------:R-:W-:Y:S02]  /*10580*/  FMUL.FTZ R59, R0.reuse, R59 ;  /* 0x0000003b003b7220 */ /* 0x040fe40000410000 */
[C---:B------:R-:W-:Y:S04]  /*10590*/  FMUL.FTZ R62, R0.reuse, R62 ;  /* 0x0000003e003e7220 */ /* 0x040fe80000410000 */
        /* <DEDUP_REMOVED lines=14> */
[C---:B------:R-:W-:Y:S01]  /*10680*/  FMUL.FTZ R87, R3.reuse, R87 ;  /* 0x0000005703577220 */ /* 0x040fe20000410000 */
[-C--:B-1----:R-:W-:Y:S01]  /*10690*/  HMMA.16816.F32.BF16 R100, R24, R28.reuse, R100 ;  /* 0x0000001c1864723c */ /* 0x082fe20000041864 */
[C---:B------:R-:W-:Y:S02]  /*106a0*/  FMUL.FTZ R96, R20.reuse, R96 ;  /* 0x0000006014607220 */ /* 0x040fe40000410000 */
[----:B------:R-:W-:Y:S02]  /*106b0*/  FMUL.FTZ R97, R20, R97 ;  /* 0x0000006114617220 */ /* 0x000fe40000410000 */
[C---:B------:R-:W-:Y:S02]  /*106c0*/  FMUL.FTZ R98, R3.reuse, R98 ;  /* 0x0000006203627220 */ /* 0x040fe40000410000 */
[C---:B------:R-:W-:Y:S01]  /*106d0*/  FMUL.FTZ R99, R3.reuse, R99 ;  /* 0x0000006303637220 */ /* 0x040fe20000410000 */
[C---:B------:R-:W-:Y:S01]  /*106e0*/  HMMA.16816.F32.BF16 R104, R32.reuse, R28, R104 ;  /* 0x0000001c2068723c */ /* 0x040fe20000041868 */
[----:B------:R-:W-:Y:S04]  /*106f0*/  FFMA.FTZ R3, R3, R246, R214 ;  /* 0x000000f603037223 */ /* 0x000fe800000100d6 */
[----:B------:R-:W-:Y:S03]  /*10700*/  FADD.FTZ R3, R215, R3 ;  /* 0x00000003d7037221 */ /* 0x000fe60000010000 */
        /* <DEDUP_REMOVED lines=15> */
[----:B------:R-:W-:Y:S01]  /*10800*/  FFMA.FTZ R28, R166, c[0x0][0x2d0], -R22 ;  /* 0x0000b400a61c7a23 */ /* 0x000fe20000010816 */
[-C--:B------:R-:W-:Y:S01]  /*10810*/  HMMA.16816.F32.BF16 R76, R32, R30.reuse, R76 ;  /* 0x0000001e204c723c */ /* 0x080fe2000004184c */
[----:B------:R-:W-:Y:S07]  /*10820*/  MUFU.EX2 R166, R42 ;  /* 0x0000002a00a67308 */ /* 0x000fee0000000800 */
[C---:B------:R-:W-:Y:S03]  /*10830*/  HMMA.16816.F32.BF16 R80, R24.reuse, R30, R80 ;  /* 0x0000001e1850723c */ /* 0x040fe60000041850 */
[----:B------:R1:W3:Y:S02]  /*10840*/  MUFU.EX2 R208, R28 ;  /* 0x0000001c00d07308 */ /* 0x0002e40000000800 */
[--C-:B-1----:R-:W-:Y:S08]  /*10850*/  FFMA.FTZ R28, R167, c[0x0][0x2d0], -R23.reuse ;  /* 0x0000b400a71c7a23 */ /* 0x102ff00000010817 */
[----:B------:R1:W4:Y:S02]  /*10860*/  MUFU.EX2 R207, R28 ;  /* 0x0000001c00cf7308 */ /* 0x0003240000000800 */
[----:B-1----:R-:W1:Y:S02]  /*10870*/  LDSM.16.MT88.4 R28, [R182+0x1800] ;  /* 0x00180000b61c783b */ /* 0x002e640000004200 */
[-C--:B-1----:R-:W-:Y:S08]  /*10880*/  HMMA.16816.F32.BF16 R84, R24, R28.reuse, R84 ;  /* 0x0000001c1854723c */ /* 0x082ff00000041854 */
[C---:B------:R-:W-:Y:S07]  /*10890*/  HMMA.16816.F32.BF16 R88, R32.reuse, R28, R88 ;  /* 0x0000001c2058723c */ /* 0x040fee0000041858 */
[--C-:B------:R-:W-:Y:S01]  /*108a0*/  FFMA.FTZ R28, R37, c[0x0][0x2d0], -R40.reuse ;  /* 0x0000b400251c7a23 */ /* 0x100fe20000010828 */
[-C--:B------:R-:W-:Y:S01]  /*108b0*/  HMMA.16816.F32.BF16 R92, R32, R30.reuse, R92 ;  /* 0x0000001e205c723c */ /* 0x080fe2000004185c */
[----:B------:R-:W1:Y:S02]  /*108c0*/  LDSM.16.MT88.4 R32, [R181+0x400] ;  /* 0x00040000b520783b */ /* 0x000e640000004200 */
[----:B------:R5:W-:Y:S05]  /*108d0*/  MUFU.EX2 R170, R28 ;  /* 0x0000001c00aa7308 */ /* 0x000bea0000000800 */
[----:B------:R-:W-:Y:S01]  /*108e0*/  HMMA.16816.F32.BF16 R96, R24, R30, R96 ;  /* 0x0000001e1860723c */ /* 0x000fe20000041860 */
[----:B------:R-:W-:Y:S06]  /*108f0*/  LDSM.16.MT88.4 R36, [R182+0x1c00] ;  /* 0x001c0000b624783b */ /* 0x000fec0000004200 */
[----:B------:R-:W-:Y:S02]  /*10900*/  F2FP.BF16.PACK_AB R24, R211, R210 ;  /* 0x000000d2d318723e */ /* 0x000fe400000010ff */
[----:B---3--:R-:W-:Y:S03]  /*10910*/  F2FP.BF16.PACK_AB R25, R208, R209 ;  /* 0x000000d1d019723e */ /* 0x008fe600000010ff */
[----:B----4-:R-:W-:Y:S02]  /*10920*/  F2FP.BF16.PACK_AB R26, R206, R207 ;  /* 0x000000cfce1a723e */ /* 0x010fe400000010ff */
[----:B------:R-:W-:Y:S02]  /*10930*/  F2FP.BF16.PACK_AB R27, R205, R204 ;  /* 0x000000cccd1b723e */ /* 0x000fe400000010ff */
[----:B------:R-:W-:Y:S01]  /*10940*/  F2FP.BF16.PACK_AB R30, R200, R203 ;  /* 0x000000cbc81e723e */ /* 0x000fe200000010ff */
[----:B-----5:R-:W-:Y:S02]  /*10950*/  FFMA.FTZ R28, R44, c[0x0][0x2d0], -R40 ;  /* 0x0000b4002c1c7a23 */ /* 0x020fe40000010828 */
[--C-:B------:R-:W-:Y:S02]  /*10960*/  FFMA.FTZ R44, R199, c[0x0][0x2d0], -R22.reuse ;  /* 0x0000b400c72c7a23 */ /* 0x100fe40000010816 */
[----:B------:R3:W4:Y:S01]  /*10970*/  MUFU.EX2 R50, R28 ;  /* 0x0000001c00327308 */ /* 0x0007220000000800 */
[----:B------:R-:W-:Y:S01]  /*10980*/  FFMA.FTZ R22, R171, c[0x0][0x2d0], -R22 ;  /* 0x0000b400ab167a23 */ /* 0x000fe20000010816 */
[-C--:B-1----:R-:W-:Y:S08]  /*10990*/  HMMA.16816.F32.BF16 R4, R24, R32.reuse, R4 ;  /* 0x000000201804723c */ /* 0x082ff00000041804 */
[----:B------:R1:W-:Y:S10]  /*109a0*/  MUFU.EX2 R168, R22 ;  /* 0x0000001600a87308 */ /* 0x0003f40000000800 */
[----:B------:R-:W-:Y:S01]  /*109b0*/  MUFU.EX2 R163, R44 ;  /* 0x0000002c00a37308 */ /* 0x000fe20000000800 */
[--C-:B---3--:R-:W-:Y:S01]  /*109c0*/  FFMA.FTZ R28, R45, c[0x0][0x2d0], -R40.reuse ;  /* 0x0000b4002d1c7a23 */ /* 0x108fe20000010828 */
[----:B----4-:R-:W-:Y:S01]  /*109d0*/  F2FP.BF16.PACK_AB R29, R50, R170 ;  /* 0x000000aa321d723e */ /* 0x010fe200000010ff */
[--C-:B------:R-:W-:Y:S02]  /*109e0*/  FFMA.FTZ R45, R176, c[0x0][0x2d0], -R23.reuse ;  /* 0x0000b400b02d7a23 */ /* 0x100fe40000010817 */
[----:B------:R-:W-:Y:S05]  /*109f0*/  FFMA.FTZ R23, R172, c[0x0][0x2d0], -R23 ;  /* 0x0000b400ac177a23 */ /* 0x000fea0000010817 */
[----:B------:R3:W-:Y:S01]  /*10a00*/  MUFU.EX2 R51, R28 ;  /* 0x0000001c00337308 */ /* 0x0007e20000000800 */
[----:B-1----:R-:W-:Y:S09]  /*10a10*/  FFMA.FTZ R22, R174, c[0x0][0x2d0], -R41 ;  /* 0x0000b400ae167a23 */ /* 0x002ff20000010829 */
[----:B------:R1:W-:Y:S10]  /*10a20*/  MUFU.EX2 R140, R22 ;  /* 0x00000016008c7308 */ /* 0x0003f40000000800 */
[----:B------:R-:W-:Y:S01]  /*10a30*/  MUFU.EX2 R167, R45 ;  /* 0x0000002d00a77308 */ /* 0x000fe20000000800 */
[--C-:B---3--:R-:W-:Y:S02]  /*10a40*/  FFMA.FTZ R28, R49, c[0x0][0x2d0], -R40.reuse ;  /* 0x0000b400311c7a23 */ /* 0x108fe40000010828 */
[----:B------:R-:W-:Y:S07]  /*10a50*/  FADD.FTZ R49, R216, R3 ;  /* 0x00000003d8317221 */ /* 0x000fee0000010000 */
[----:B------:R3:W4:Y:S01]  /*10a60*/  MUFU.EX2 R132, R28 ;  /* 0x0000001c00847308 */ /* 0x0007220000000800 */
[--C-:B-1----:R-:W-:Y:S09]  /*10a70*/  FFMA.FTZ R22, R173, c[0x0][0x2d0], -R41.reuse ;  /* 0x0000b400ad167a23 */ /* 0x102ff20000010829 */
[----:B------:R1:W-:Y:S10]  /*10a80*/  MUFU.EX2 R160, R22 ;  /* 0x0000001600a07308 */ /* 0x0003f40000000800 */
[----:B------:R5:W2:Y:S01]  /*10a90*/  MUFU.EX2 R169, R23 ;  /* 0x0000001700a97308 */ /* 0x000aa20000000800 */
[----:B---3--:R-:W-:Y:S02]  /*10aa0*/  F2FP.BF16.PACK_AB R28, R202, R201 ;  /* 0x000000c9ca1c723e */ /* 0x008fe400000010ff */
[----:B----4-:R-:W-:Y:S07]  /*10ab0*/  F2FP.BF16.PACK_AB R31, R132, R51 ;  /* 0x00000033841f723e */ /* 0x010fee00000010ff */
[C---:B------:R-:W-:Y:S01]  /*10ac0*/  HMMA.16816.F32.BF16 R8, R28.reuse, R32, R8 ;  /* 0x000000201c08723c */ /* 0x040fe20000041808 */
[--C-:B-1----:R-:W-:Y:S02]  /*10ad0*/  FFMA.FTZ R22, R178, c[0x0][0x2d0], -R41.reuse ;  /* 0x0000b400b2167a23 */ /* 0x102fe40000010829 */
[----:B------:R-:W-:Y:S02]  /*10ae0*/  FFMA.FTZ R41, R179, c[0x0][0x2d0], -R41 ;  /* 0x0000b400b3297a23 */ /* 0x000fe40000010829 */
[----:B------:R1:W-:Y:S03]  /*10af0*/  MUFU.EX2 R162, R22 ;  /* 0x0000001600a27308 */ /* 0x0003e60000000800 */
[-C--:B------:R-:W-:Y:S01]  /*10b00*/  HMMA.16816.F32.BF16 R12, R28, R34.reuse, R12 ;  /* 0x000000221c0c723c */ /* 0x080fe2000004180c */
[----:B-----5:R-:W-:Y:S06]  /*10b10*/  F2FP.BF16.PACK_AB R23, R168, R166 ;  /* 0x000000a6a817723e */ /* 0x020fec00000010ff */
[----:B------:R-:W3:Y:S01]  /*10b20*/  MUFU.EX2 R139, R41 ;  /* 0x00000029008b7308 */ /* 0x000ee20000000800 */
[C---:B------:R-:W-:Y:S01]  /*10b30*/  HMMA.16816.F32.BF16 R16, R24.reuse, R34, R16 ;  /* 0x000000221810723c */ /* 0x040fe20000041810 */
[----:B------:R-:W4:Y:S03]  /*10b40*/  LDSM.16.MT88.4 R32, [R182+0x400] ;  /* 0x00040000b620783b */ /* 0x000f260000004200 */
[--C-:B-1----:R-:W-:Y:S05]  /*10b50*/  FFMA.FTZ R22, R141, c[0x0][0x2d0], -R40.reuse ;  /* 0x0000b4008d167a23 */ /* 0x102fea0000010828 */
[----:B------:R-:W5:Y:S01]  /*10b60*/  LDL.LU R141, [R1+0x4] ;  /* 0x00000400018d7983 */ /* 0x000f620000300800 */
[----:B------:R1:W-:Y:S01]  /*10b70*/  MUFU.EX2 R46, R22 ;  /* 0x00000016002e7308 */ /* 0x0003e20000000800 */
[-C--:B----4-:R-:W-:Y:S01]  /*10b80*/  HMMA.16816.F32.BF16 R100, R24, R32.reuse, R100 ;  /* 0x000000201864723c */ /* 0x090fe20000041864 */
[--C-:B-1----:R-:W-:Y:S08]  /*10b90*/  FFMA.FTZ R22, R142, c[0x0][0x2d0], -R40.reuse ;  /* 0x0000b4008e167a23 */ /* 0x102ff00000010828 */
[----:B------:R1:W4:Y:S01]  /*10ba0*/  MUFU.EX2 R45, R22 ;  /* 0x00000016002d7308 */ /* 0x0003220000000800 */
[C---:B------:R-:W-:Y:S08]  /*10bb0*/  HMMA.16816.F32.BF16 R104, R28.reuse, R32, R104 ;  /* 0x000000201c68723c */ /* 0x040ff00000041868 */
[-C--:B------:R-:W-:Y:S08]  /*10bc0*/  HMMA.16816.F32.BF16 R108, R28, R34.reuse, R108 ;  /* 0x000000221c6c723c */ /* 0x080ff0000004186c */
[C---:B------:R-:W-:Y:S01]  /*10bd0*/  HMMA.16816.F32.BF16 R112, R24.reuse, R34, R112 ;  /* 0x000000221870723c */ /* 0x040fe20000041870 */
[----:B------:R-:W3:Y:S03]  /*10be0*/  LDSM.16.MT88.4 R32, [R181+0x1000] ;  /* 0x00100000b520783b */ /* 0x000ee60000004200 */
[--C-:B-1----:R-:W-:Y:S02]  /*10bf0*/  FFMA.FTZ R22, R143, c[0x0][0x2d0], -R40.reuse ;  /* 0x0000b4008f167a23 */ /* 0x102fe40000010828 */
[----:B------:R-:W-:Y:S02]  /*10c00*/  FFMA.FTZ R40, R21, c[0x0][0x2d0], -R40 ;  /* 0x0000b40015287a23 */ /* 0x000fe40000010828 */
[----:B------:R1:W-:Y:S01]  /*10c10*/  MUFU.EX2 R47, R22 ;  /* 0x00000016002f7308 */ /* 0x0003e20000000800 */
[----:B------:R-:W-:Y:S03]  /*10c20*/  FFMA.FTZ R21, R20, R247, R225 ;  /* 0x000000f714157223 */ /* 0x000fe600000100e1 */
[----:B--2---:R-:W-:Y:S02]  /*10c30*/  FFMA.FTZ R20, R2, R232, R212 ;  /* 0x000000e802147223 */ /* 0x004fe400000100d4 */
[----:B------:R-:W-:Y:S01]  /*10c40*/  FADD.FTZ R2, R227, R21 ;  /* 0x00000015e3027221 */ /* 0x000fe20000010000 */
[----:B------:R-:W-:Y:S03]  /*10c50*/  F2FP.BF16.PACK_AB R21, R164, R163 ;  /* 0x000000a3a415723e */ /* 0x000fe600000010ff */
[----:B------:R2:W2:Y:S01]  /*10c60*/  MUFU.EX2 R44, R40 ;  /* 0x00000028002c7308 */ /* 0x0004a20000000800 */
[----:B------:R-:W-:Y:S01]  /*10c70*/  FADD.FTZ R2, R226, R2 ;  /* 0x00000002e2027221 */ /* 0x000fe20000010000 */
[----:B-1----:R-:W-:Y:S01]  /*10c80*/  F2FP.BF16.PACK_AB R22, R169, R167 ;  /* 0x000000a7a916723e */ /* 0x002fe200000010ff */
[-C--:B---3--:R-:W-:Y:S01]  /*10c90*/  HMMA.16816.F32.BF16 R116, R24, R32.reuse, R116 ;  /* 0x000000201874723c */ /* 0x088fe20000041874 */
[----:B--2---:R-:W-:Y:S01]  /*10ca0*/  FADD.FTZ R40, R213, R20 ;  /* 0x00000014d5287221 */ /* 0x004fe20000010000 */
[----:B------:R-:W-:Y:S03]  /*10cb0*/  F2FP.BF16.PACK_AB R20, R165, R161 ;  /* 0x000000a1a514723e */ /* 0x000fe600000010ff */
[----:B------:R-:W-:Y:S03]  /*10cc0*/  FADD.FTZ R48, R224, R40 ;  /* 0x00000028e0307221 */ /* 0x000fe60000010000 */
[C---:B------:R-:W-:Y:S01]  /*10cd0*/  HMMA.16816.F32.BF16 R120, R28.reuse, R32, R120 ;  /* 0x000000201c78723c */ /* 0x040fe20000041878 */
[----:B------:R-:W-:Y:S07]  /*10ce0*/  LDSM.16.MT88.4 R40, [R181+0x2000] ;  /* 0x00200000b528783b */ /* 0x000fee0000004200 */
        /* <DEDUP_REMOVED lines=12> */
[----:B------:R-:W-:Y:S07]  /*10db0*/  LDSM.16.MT88.4 R32, [R181+0x1400] ;  /* 0x00140000b520783b */ /* 0x000fee0000004200 */
[-C--:B------:R-:W-:Y:S08]  /*10dc0*/  HMMA.16816.F32.BF16 R84, R24, R36.reuse, R84 ;  /* 0x000000241854723c */ /* 0x080ff00000041854 */
[C---:B------:R-:W-:Y:S08]  /*10dd0*/  HMMA.16816.F32.BF16 R88, R28.reuse, R36, R88 ;  /* 0x000000241c58723c */ /* 0x040ff00000041858 */
[-C--:B------:R-:W-:Y:S01]  /*10de0*/  HMMA.16816.F32.BF16 R92, R28, R38.reuse, R92 ;  /* 0x000000261c5c723c */ /* 0x080fe2000004185c */
[----:B------:R-:W1:Y:S07]  /*10df0*/  LDSM.16.MT88.4 R28, [R182+0x800] ;  /* 0x00080000b61c783b */ /* 0x000e6e0000004200 */
[----:B------:R-:W-:Y:S01]  /*10e00*/  HMMA.16816.F32.BF16 R96, R24, R38, R96 ;  /* 0x000000261860723c */ /* 0x000fe20000041860 */
[----:B------:R-:W2:Y:S06]  /*10e10*/  LDSM.16.MT88.4 R36, [R182+0x1400] ;  /* 0x00140000b624783b */ /* 0x000eac0000004200 */
[----:B------:R-:W-:Y:S01]  /*10e20*/  F2FP.BF16.PACK_AB R24, R160, R140 ;  /* 0x0000008ca018723e */ /* 0x000fe200000010ff */
[-C--:B------:R-:W-:Y:S01]  /*10e30*/  HMMA.16816.F32.BF16 R144, R20, R156.reuse, R4 ;  /* 0x0000009c1490723c */ /* 0x080fe20000041804 */
[----:B------:R-:W-:Y:S01]  /*10e40*/  F2FP.BF16.PACK_AB R26, R139, R162 ;  /* 0x000000a28b1a723e */ /* 0x000fe200000010ff */
[----:B------:R-:W3:Y:S02]  /*10e50*/  LDSM.16.MT88.4 R4, [R182+0x2000] ;  /* 0x00200000b604783b */ /* 0x000ee40000004200 */
[----:B----4-:R-:W-:Y:S02]  /*10e60*/  F2FP.BF16.PACK_AB R25, R45, R46 ;  /* 0x0000002e2d19723e */ /* 0x010fe400000010ff */
[----:B------:R-:W-:Y:S07]  /*10e70*/  F2FP.BF16.PACK_AB R27, R44, R47 ;  /* 0x0000002f2c1b723e */ /* 0x000fee00000010ff */
[C---:B------:R-:W-:Y:S01]  /*10e80*/  HMMA.16816.F32.BF16 R148, R24.reuse, R156, R8 ;  /* 0x0000009c1894723c */ /* 0x040fe20000041808 */
[----:B-----5:R-:W-:Y:S01]  /*10e90*/  FFMA.FTZ R3, R0, R141, R133 ;  /* 0x0000008d00037223 */ /* 0x020fe20000010085 */
[----:B------:R-:W-:Y:S01]  /*10ea0*/  MOV R133, R137 ;  /* 0x0000008900857202 */ /* 0x000fe20000000f00 */
[----:B------:R-:W-:Y:S02]  /*10eb0*/  FADD.FTZ R0, R228, R48 ;  /* 0x00000030e4007221 */ /* 0x000fe40000010000 */
[----:B------:R-:W-:Y:S01]  /*10ec0*/  FADD.FTZ R3, R135, R3 ;  /* 0x0000000387037221 */ /* 0x000fe20000010000 */
[----:B------:R-:W-:Y:S02]  /*10ed0*/  MOV R135, R136 ;  /* 0x0000008800877202 */ /* 0x000fe40000000f00 */
        /* <DEDUP_REMOVED lines=8> */
[-C--:B-1----:R-:W-:Y:S01]  /*10f60*/  HMMA.16816.F32.BF16 R100, R20, R28.reuse, R100 ;  /* 0x0000001c1464723c */ /* 0x082fe20000041864 */
        /* <DEDUP_REMOVED lines=8> */
[----:B------:R-:W-:Y:S04]  /*10ff0*/  FADD.FTZ R3, R217, R3 ;  /* 0x00000003d9037221 */ /* 0x000fe80000010000 */
[----:B------:R-:W-:Y:S03]  /*11000*/  FADD.FTZ R3, R223, R3 ;  /* 0x00000003df037221 */ /* 0x000fe60000010000 */
[C---:B------:R-:W-:Y:S01]  /*11010*/  HMMA.16816.F32.BF16 R112, R20.reuse, R30, R112 ;  /* 0x0000001e1470723c */ /* 0x040fe20000041870 */
[----:B------:R-:W-:Y:S04]  /*11020*/  FADD.FTZ R3, R170, R3 ;  /* 0x00000003aa037221 */ /* 0x000fe80000010000 */
[----:B------:R-:W-:Y:S03]  /*11030*/  FADD.FTZ R3, R50, R3 ;  /* 0x0000000332037221 */ /* 0x000fe60000010000 */
[-C--:B------:R-:W-:Y:S01]  /*11040*/  HMMA.16816.F32.BF16 R116, R20, R32.reuse, R116 ;  /* 0x000000201474723c */ /* 0x080fe20000041874 */
[----:B------:R-:W-:Y:S04]  /*11050*/  FADD.FTZ R3, R51, R3 ;  /* 0x0000000333037221 */ /* 0x000fe80000010000 */
[----:B------:R-:W-:Y:S01]  /*11060*/  FADD.FTZ R3, R132, R3 ;  /* 0x0000000384037221 */ /* 0x000fe20000010000 */
[----:B------:R-:W-:Y:S02]  /*11070*/  MOV R132, R138 ;  /* 0x0000008a00847202 */ /* 0x000fe40000000f00 */
[C---:B------:R-:W-:Y:S08]  /*11080*/  HMMA.16816.F32.BF16 R120, R24.reuse, R32, R120 ;  /* 0x000000201878723c */ /* 0x040ff00000041878 */
[-C--:B------:R-:W-:Y:S08]  /*11090*/  HMMA.16816.F32.BF16 R124, R24, R34.reuse, R124 ;  /* 0x00000022187c723c */ /* 0x080ff0000004187c */
[C---:B------:R-:W-:Y:S08]  /*110a0*/  HMMA.16816.F32.BF16 R128, R20.reuse, R34, R128 ;  /* 0x000000221480723c */ /* 0x040ff00000041880 */
        /* <DEDUP_REMOVED lines=19> */
[----:B------:R-:W-:Y:S02]  /*111e0*/  FADD.FTZ R3, R160, R0 ;  /* 0x00000000a0037221 */ /* 0x000fe40000010000 */
[----:B------:R-:W-:Y:S03]  /*111f0*/  FADD.FTZ R2, R45, R2 ;  /* 0x000000022d027221 */ /* 0x000fe60000010000 */
[----:B------:R-:W-:Y:S02]  /*11200*/  FADD.FTZ R3, R162, R3 ;  /* 0x00000003a2037221 */ /* 0x000fe40000010000 */
[----:B------:R-:W-:Y:S02]  /*11210*/  FADD.FTZ R2, R47, R2 ;  /* 0x000000022f027221 */ /* 0x000fe40000010000 */
[----:B------:R-:W-:Y:S01]  /*11220*/  FADD.FTZ R3, R139, R3 ;  /* 0x000000038b037221 */ /* 0x000fe20000010000 */
[----:B------:R-:W-:Y:S01]  /*11230*/  MOV R139, R134 ;  /* 0x00000086008b7202 */ /* 0x000fe20000000f00 */
[----:B------:R-:W-:Y:S02]  /*11240*/  FADD.FTZ R2, R44, R2 ;  /* 0x000000022c027221 */ /* 0x000fe40000010000 */
[----:B------:R-:W-:Y:S01]  /*11250*/  FADD.FTZ R4, R165, R4 ;  /* 0x00000004a5047221 */ /* 0x000fe20000010000 */
[----:B------:R1:W-:Y:S03]  /*11260*/  STL [R1], R3 ;  /* 0x0000000301007387 */ /* 0x0003e60000100800 */
[----:B------:R-:W-:Y:S01]  /*11270*/  FADD.FTZ R0, R167, R4 ;  /* 0x00000004a7007221 */ /* 0x000fe20000010000 */
[----:B------:R1:W-:Y:S01]  /*11280*/  STL [R1+0x4], R2 ;  /* 0x0000040201007387 */ /* 0x0003e20000100800 */
[----:B------:R-:W-:Y:S02]  /*11290*/  FADD.FTZ R4, R166, R5 ;  /* 0x00000005a6047221 */ /* 0x000fe40000010000 */
[----:B------:R-:W-:Y:S01]  /*112a0*/  FADD.FTZ R247, R169, R0 ;  /* 0x00000000a9f77221 */ /* 0x000fe20000010000 */
[----:B------:R-:W-:Y:S01]  /*112b0*/  IADD3 R0, R196, -0x1, RZ ;  /* 0xffffffffc4007810 */ /* 0x000fe20007ffe0ff */
[----:B------:R-:W-:Y:S03]  /*112c0*/  FADD.FTZ R246, R168, R4 ;  /* 0x00000004a8f67221 */ /* 0x000fe60000010000 */
[----:B------:R-:W-:Y:S01]  /*112d0*/  MOV R196, R0 ;  /* 0x0000000000c47202 */ /* 0x000fe20000000f00 */
[----:B------:R-:W-:-:S05]  /*112e0*/  @P0 BRA `(.L_x_574) ;  /* 0xffffc46000000947 */ /* 0x000fca000383ffff */
.L_x_555:
[----:B------:R-:W-:Y:S02]  /*112f0*/  MOV R9, 0x1f ;  /* 0x0000001f00097802 */ /* 0x000fe40000000f00 */
[----:B------:R-:W-:Y:S01]  /*11300*/  MOV R8, 0xffffffff ;  /* 0xffffffff00087802 */ /* 0x000fe20000000f00 */
[----:B------:R-:W-:Y:S05]  /*11310*/  BRA.DIV ~URZ, `(.L_x_575) ;  /* 0x000060827f007947 */ /* 0x000fea000b800000 */
[----:B------:R2:W3:Y:S02]  /*11320*/  SHFL.BFLY PT, R0, R247, 0x2, 0x1f ;  /* 0x0c401f00f7007f89 */ /* 0x0004e400000e0000 */
.L_x_655:
[----:B---3--:R-:W-:Y:S01]  /*11330*/  FADD.FTZ R5, R0, R247 ;  /* 0x000000f700057221 */ /* 0x008fe20000010000 */
[----:B------:R-:W-:Y:S05]  /*11340*/  BRA.DIV ~URZ, `(.L_x_576) ;  /* 0x000060a27f007947 */ /* 0x000fea000b800000 */
[----:B-1----:R-:W3:Y:S04]  /*11350*/  LDL.LU R3, [R1] ;  /* 0x0000000001037983 */ /* 0x002ee80000300800 */
[----:B------:R-:W4:Y:S04]  /*11360*/  LDL.LU R9, [R1+0x4] ;  /* 0x0000040001097983 */ /* 0x000f280000300800 */
[----:B------:R-:W1:Y:S02]  /*11370*/  SHFL.BFLY PT, R2, R246, 0x2, 0x1f ;  /* 0x0c401f00f6027f89 */ /* 0x000e6400000e0000 */
[----:B-1----:R-:W-:-:S05]  /*11380*/  FADD.FTZ R2, R2, R246 ;  /* 0x000000f602027221 */ /* 0x002fca0000010000 */
[----:B------:R-:W1:Y:S02]  /*11390*/  SHFL.BFLY PT, R4, R2, 0x1, 0x1f ;  /* 0x0c201f0002047f89 */ /* 0x000e6400000e0000 */
[----:B-1----:R-:W-:Y:S02]  /*113a0*/  FADD.FTZ R4, R2, R4 ;  /* 0x0000000402047221 */ /* 0x002fe40000010000 */
[----:B---3--:R-:W1:Y:S04]  /*113b0*/  SHFL.BFLY PT, R0, R3, 0x2, 0x1f ;  /* 0x0c401f0003007f89 */ /* 0x008e6800000e0000 */
[----:B----4-:R-:W3:Y:S01]  /*113c0*/  SHFL.BFLY PT, R6, R9, 0x2, 0x1f ;  /* 0x0c401f0009067f89 */ /* 0x010ee200000e0000 */
[----:B-1----:R-:W-:-:S03]  /*113d0*/  FADD.FTZ R0, R0, R3 ;  /* 0x0000000300007221 */ /* 0x002fc60000010000 */
[----:B------:R-:W1:Y:S01]  /*113e0*/  SHFL.BFLY PT, R3, R5, 0x1, 0x1f ;  /* 0x0c201f0005037f89 */ /* 0x000e6200000e0000 */
[----:B---3--:R-:W-:-:S03]  /*113f0*/  FADD.FTZ R6, R6, R9 ;  /* 0x0000000906067221 */ /* 0x008fc60000010000 */
[----:B------:R-:W3:Y:S04]  /*11400*/  SHFL.BFLY PT, R7, R0, 0x1, 0x1f ;  /* 0x0c201f0000077f89 */ /* 0x000ee800000e0000 */
[----:B------:R4:W2:Y:S01]  /*11410*/  SHFL.BFLY PT, R8, R6, 0x1, 0x1f ;  /* 0x0c201f0006087f89 */ /* 0x0008a200000e0000 */
[----:B-1----:R-:W-:Y:S02]  /*11420*/  FADD.FTZ R5, R5, R3 ;  /* 0x0000000305057221 */ /* 0x002fe40000010000 */
[----:B---3--:R-:W-:-:S03]  /*11430*/  FADD.FTZ R7, R0, R7 ;  /* 0x0000000700077221 */ /* 0x008fc60000010000 */
.L_x_656:
[----:B------:R-:W-:Y:S01]  /*11440*/  FSETP.NE.FTZ.AND P3, PT, R5, RZ, PT ;  /* 0x000000ff0500720b */ /* 0x000fe20003f75000 */
[----:B------:R-:W-:Y:S01]  /*11450*/  CS2R R2, SRZ ;  /* 0x0000000000027805 */ /* 0x000fe2000001ff00 */
[----:B------:R-:W-:Y:S01]  /*11460*/  MOV R0, RZ ;  /* 0x000000ff00007202 */ /* 0x000fe20000000f00 */
[----:B--2-4-:R-:W-:Y:S01]  /*11470*/  FADD.FTZ R6, R8, R6 ;  /* 0x0000000608067221 */ /* 0x014fe20000010000 */
        /* <DEDUP_REMOVED lines=130> */
.L_x_488:
[----:B---3--:R3:W5:Y:S04]  /*11ca0*/  LDL R6, [R1+0x18] ;  /* 0x0000180001067983 */ /* 0x0087680000100800 */
[----:B------:R-:W4:Y:S01]  /*11cb0*/  S2R R2, SR_TID.X ;  /* 0x0000000000027919 */ /* 0x000f220000002100 */
[----:B------:R-:W-:Y:S01]  /*11cc0*/  BSSY B0, `(.L_x_577) ;  /* 0x0000011000007945 */ /* 0x000fe20003800000 */
[----:B----4-:R-:W-:-:S13]  /*11cd0*/  LOP3.LUT P0, RZ, R2, 0x7f, RZ, 0xc0, !PT ;  /* 0x0000007f02ff7812 */ /* 0x010fda000780c0ff */
[----:B------:R-:W-:Y:S05]  /*11ce0*/  @P0 BRA `(.L_x_578) ;  /* 0x000000e000000947 */ /* 0x000fea0003800000 */
[----:B---3--:R-:W3:Y:S01]  /*11cf0*/  S2R R4, SR_LANEID ;  /* 0x0000000000047919 */ /* 0x008ee20000000000 */
[----:B------:R-:W-:Y:S01]  /*11d00*/  VOTEU.ANY UR4, UPT, PT ;  /* 0x0000000000047886 */ /* 0x000fe200038e0100 */
[----:B--2---:R-:W-:Y:S01]  /*11d10*/  IMAD.MOV.U32 R5, RZ, RZ, c[0x0][0x564] ;  /* 0x00015900ff057624 */ /* 0x004fe200078e00ff */
[----:B------:R-:W3:Y:S08]  /*11d20*/  FLO.U32 R3, UR4 ;  /* 0x0000000400037d00 */ /* 0x000ef000080e0000 */
[----:B------:R-:W2:Y:S01]  /*11d30*/  POPC R2, UR4 ;  /* 0x0000000400027d09 */ /* 0x000ea20008000000 */
[----:B---3--:R-:W-:Y:S01]  /*11d40*/  ISETP.EQ.U32.AND P0, PT, R3, R4, PT ;  /* 0x000000040300720c */ /* 0x008fe20003f02070 */
[----:B------:R-:W-:-:S12]  /*11d50*/  IMAD.MOV.U32 R4, RZ, RZ, c[0x0][0x560] ;  /* 0x00015800ff047624 */ /* 0x000fd800078e00ff */
[----:B--2---:R2:W3:Y:S04]  /*11d60*/  @P0 ATOMG.E.ADD.STRONG.GPU PT, R2, [R4.64], R2 ;  /* 0x00000002040209a8 */ /* 0x0044e800081ee1c6 */
[----:B--2---:R-:W2:Y:S04]  /*11d70*/  S2R R4, SR_LTMASK ;  /* 0x0000000000047919 */ /* 0x004ea80000003900 */
[----:B---3--:R2:W3:Y:S02]  /*11d80*/  SHFL.IDX PT, R3, R2, R3, 0x1f ;  /* 0x00001f0302037589 */ /* 0x0084e400000e0000 */
[----:B--2---:R-:W-:-:S06]  /*11d90*/  LOP3.LUT R2, R4, UR4, RZ, 0xc0, !PT ;  /* 0x0000000404027c12 */ /* 0x004fcc000f8ec0ff */
[----:B------:R-:W3:Y:S02]  /*11da0*/  POPC R2, R2 ;  /* 0x0000000200027309 */ /* 0x000ee40000000000 */
[----:B---3-5:R-:W-:-:S05]  /*11db0*/  IADD3 R6, R3, c[0x0][0xc], R2 ;  /* 0x0000030003067a10 */ /* 0x028fca0007ffe002 */
[----:B------:R2:W-:Y:S02]  /*11dc0*/  STL [R1+0x18], R6 ;  /* 0x0000180601007387 */ /* 0x0005e40000100800 */
.L_x_578:
[----:B---3--:R-:W-:Y:S05]  /*11dd0*/  BSYNC B0 ;  /* 0x0000000000007941 */ /* 0x008fea0003800000 */
.L_x_577:
[----:B------:R-:W-:Y:S01]  /*11de0*/  PRMT R0, R0, 0x9910, RZ ;  /* 0x0000991000007816 */ /* 0x000fe200000000ff */
[----:B------:R-:W-:Y:S01]  /*11df0*/  BSSY B1, `(.L_x_579) ;  /* 0x00003dc000017945 */ /* 0x000fe20003800000 */
[----:B-----5:R-:W-:Y:S02]  /*11e00*/  IMAD.MOV.U32 R74, RZ, RZ, R6 ;  /* 0x000000ffff4a7224 */ /* 0x020fe400078e0006 */
[----:B------:R-:W-:-:S13]  /*11e10*/  ISETP.NE.AND P0, PT, R0, RZ, PT ;  /* 0x000000ff0000720c */ /* 0x000fda0003f05270 */
[----:B------:R-:W-:Y:S05]  /*11e20*/  @!P0 BRA `(.L_x_580) ;  /* 0x00002f8000008947 */ /* 0x000fea0003800000 */
[----:B------:R-:W3:Y:S04]  /*11e30*/  LDL R9, [R1+0x40] ;  /* 0x0000400001097983 */ /* 0x000ee80000100800 */
[----:B------:R-:W4:Y:S04]  /*11e40*/  LDL R7, [R1+0x44] ;  /* 0x0000440001077983 */ /* 0x000f280000100800 */
[----:B--2---:R-:W2:Y:S04]  /*11e50*/  LDL R6, [R1+0x4c] ;  /* 0x00004c0001067983 */ /* 0x004ea80000100800 */
[----:B------:R-:W2:Y:S04]  /*11e60*/  LDL R10, [R1+0x48] ;  /* 0x00004800010a7983 */ /* 0x000ea80000100800 */
[----:B------:R-:W2:Y:S01]  /*11e70*/  LDL R8, [R1+0x24] ;  /* 0x0000240001087983 */ /* 0x000ea20000100800 */
[----:B------:R-:W-:Y:S01]  /*11e80*/  WARPSYNC 0xffffffff ;  /* 0xffffffff00007948 */ /* 0x000fe20003800000 */
[----:B------:R-:W-:-:S02]  /*11e90*/  F2FP.BF16.PACK_AB R0, R133, R132 ;  /* 0x000000848500723e */ /* 0x000fc400000010ff */
[----:B------:R-:W-:Y:S01]  /*11ea0*/  BAR.SYNC.DEFER_BLOCKING 0x1, 0x80 ;  /* 0x0042000000007b1d */ /* 0x000fe20000010000 */
[----:B------:R-:W-:Y:S02]  /*11eb0*/  F2FP.BF16.PACK_AB R3, R129, R128 ;  /* 0x000000808103723e */ /* 0x000fe400000010ff */
[----:B------:R-:W-:Y:S02]  /*11ec0*/  F2FP.BF16.PACK_AB R2, R141, R140 ;  /* 0x0000008c8d02723e */ /* 0x000fe400000010ff */
[----:B------:R-:W-:Y:S02]  /*11ed0*/  F2FP.BF16.PACK_AB R4, R31, R30 ;  /* 0x0000001e1f04723e */ /* 0x000fe400000010ff */
[----:B------:R-:W-:Y:S02]  /*11ee0*/  F2FP.BF16.PACK_AB R5, R61, R60 ;  /* 0x0000003c3d05723e */ /* 0x000fe400000010ff */
[----:B------:R-:W-:Y:S02]  /*11ef0*/  ISETP.NE.U32.AND P0, PT, RZ, c[0x0][0x508], PT ;  /* 0x00014200ff007a0c */ /* 0x000fe40003f05070 */
[----:B------:R-:W-:-:S02]  /*11f00*/  ISETP.NE.U32.AND P2, PT, RZ, c[0x0][0x500], PT ;  /* 0x00014000ff007a0c */ /* 0x000fc40003f45070 */
[----:B------:R-:W-:Y:S02]  /*11f10*/  ISETP.NE.AND.EX P1, PT, RZ, c[0x0][0x50c], PT, P0 ;  /* 0x00014300ff007a0c */ /* 0x000fe40003f25300 */
[----:B------:R-:W-:Y:S01]  /*11f20*/  ISETP.NE.AND.EX P2, PT, RZ, c[0x0][0x504], PT, P2 ;  /* 0x00014100ff007a0c */ /* 0x000fe20003f45320 */
[----:B------:R-:W-:Y:S01]  /*11f30*/  IMAD.MOV.U32 R12, RZ, RZ, c[0x0][0x388] ;  /* 0x0000e200ff0c7624 */ /* 0x000fe200078e00ff */
[----:B---3--:R3:W-:Y:S04]  /*11f40*/  STS [R9+0x80], R0 ;  /* 0x0000800009007388 */ /* 0x0087e80000000800 */
[----:B------:R1:W-:Y:S04]  /*11f50*/  STS [R9+0x280], R3 ;  /* 0x0002800309007388 */ /* 0x0003e80000000800 */
[----:B----4-:R4:W-:Y:S01]  /*11f60*/  STS [R7], R2 ;  /* 0x0000000207007388 */ /* 0x0109e20000000800 */
[----:B---3--:R-:W-:-:S02]  /*11f70*/  F2FP.BF16.PACK_AB R0, R143, R142 ;  /* 0x0000008e8f00723e */ /* 0x008fc400000010ff */
[----:B-1----:R-:W-:-:S03]  /*11f80*/  F2FP.BF16.PACK_AB R3, R35, R34 ;  /* 0x000000222303723e */ /* 0x002fc600000010ff */
[----:B------:R1:W-:Y:S01]  /*11f90*/  STS [R7+0x200], R0 ;  /* 0x0002000007007388 */ /* 0x0003e20000000800 */
[----:B----4-:R-:W-:-:S03]  /*11fa0*/  F2FP.BF16.PACK_AB R2, R53, R52 ;  /* 0x000000343502723e */ /* 0x010fc600000010ff */
[----:B------:R3:W-:Y:S04]  /*11fb0*/  STS [R9+0x1080], R3 ;  /* 0x0010800309007388 */ /* 0x0007e80000000800 */
[----:B------:R4:W-:Y:S01]  /*11fc0*/  STS [R9+0x1280], R2 ;  /* 0x0012800209007388 */ /* 0x0009e20000000800 */
[----:B-1----:R-:W-:Y:S02]  /*11fd0*/  F2FP.BF16.PACK_AB R0, R37, R36 ;  /* 0x000000242500723e */ /* 0x002fe400000010ff */
[----:B---3--:R-:W-:-:S03]  /*11fe0*/  F2FP.BF16.PACK_AB R3, R145, R144 ;  /* 0x000000909103723e */ /* 0x008fc600000010ff */
[----:B------:R1:W-:Y:S01]  /*11ff0*/  STS [R7+0x1000], R0 ;  /* 0x0010000007007388 */ /* 0x0003e20000000800 */
[----:B----4-:R-:W-:-:S03]  /*12000*/  F2FP.BF16.PACK_AB R2, R147, R146 ;  /* 0x000000929302723e */ /* 0x010fc600000010ff */
[----:B------:R3:W-:Y:S04]  /*12010*/  STS [R7+0x1200], R4 ;  /* 0x0012000407007388 */ /* 0x0007e80000000800 */
[----:B--2---:R2:W-:Y:S04]  /*12020*/  STS [R6+0x80], R3 ;  /* 0x0000800306007388 */ /* 0x0045e80000000800 */
[----:B------:R4:W-:Y:S01]  /*12030*/  STS [R6+0x280], R2 ;  /* 0x0002800206007388 */ /* 0x0009e20000000800 */
[----:B-1----:R-:W-:Y:S02]  /*12040*/  F2FP.BF16.PACK_AB R0, R157, R156 ;  /* 0x0000009c9d00723e */ /* 0x002fe400000010ff */
[----:B---3--:R-:W-:-:S03]  /*12050*/  F2FP.BF16.PACK_AB R4, R39, R38 ;  /* 0x000000262704723e */ /* 0x008fc600000010ff */
[----:B------:R1:W-:Y:S01]  /*12060*/  STS [R10], R0 ;  /* 0x000000000a007388 */ /* 0x0003e20000000800 */
[----:B--2---:R-:W-:Y:S02]  /*12070*/  F2FP.BF16.PACK_AB R3, R97, R96 ;  /* 0x000000606103723e */ /* 0x004fe400000010ff */
        /* <DEDUP_REMOVED lines=37> */
[----:B------:R4:W-:Y:S01]  /*122d0*/  STS [R10+0x3000], R2 ;  /* 0x003000020a007388 */ /* 0x0009e20000000800 */
[----:B-1----:R-:W-:Y:S02]  /*122e0*/  F2FP.BF16.PACK_AB R3, R73, R72 ;  /* 0x000000484903723e */ /* 0x002fe400000010ff */
[----:B--2---:R-:W-:-:S03]  /*122f0*/  F2FP.BF16.PACK_AB R4, R71, R70 ;  /* 0x000000464704723e */ /* 0x004fc600000010ff */
[----:B------:R1:W-:Y:S01]  /*12300*/  STS [R10+0x3200], R3 ;  /* 0x003200030a007388 */ /* 0x0003e20000000800 */
[----:B---3--:R-:W-:Y:S02]  /*12310*/  F2FP.BF16.PACK_AB R0, R101, R100 ;  /* 0x000000646500723e */ /* 0x008fe400000010ff */
[----:B----4-:R-:W-:-:S03]  /*12320*/  F2FP.BF16.PACK_AB R2, R131, R130 ;  /* 0x000000828302723e */ /* 0x010fc600000010ff */
[----:B------:R2:W-:Y:S04]  /*12330*/  STS [R9+0x4080], R0 ;  /* 0x0040800009007388 */ /* 0x0005e80000000800 */
[----:B------:R3:W-:Y:S01]  /*12340*/  STS [R9+0x4280], R2 ;  /* 0x0042800209007388 */ /* 0x0007e20000000800 */
[----:B-1----:R-:W-:-:S05]  /*12350*/  F2FP.BF16.PACK_AB R3, R171, R170 ;  /* 0x000000aaab03723e */ /* 0x002fca00000010ff */
[----:B------:R1:W-:Y:S01]  /*12360*/  STS [R7+0x4000], R3 ;  /* 0x0040000307007388 */ /* 0x0003e20000000800 */
[----:B--2---:R-:W-:Y:S02]  /*12370*/  F2FP.BF16.PACK_AB R0, R119, R118 ;  /* 0x000000767700723e */ /* 0x004fe400000010ff */
[----:B---3--:R-:W-:-:S03]  /*12380*/  F2FP.BF16.PACK_AB R2, R69, R68 ;  /* 0x000000444502723e */ /* 0x008fc600000010ff */
[----:B------:R2:W-:Y:S04]  /*12390*/  STS [R7+0x4200], R0 ;  /* 0x0042000007007388 */ /* 0x0005e80000000800 */
[----:B------:R3:W-:Y:S04]  /*123a0*/  STS [R9+0x5080], R2 ;  /* 0x0050800209007388 */ /* 0x0007e80000000800 */
[----:B------:R4:W-:Y:S04]  /*123b0*/  STS [R9+0x5280], R4 ;  /* 0x0052800409007388 */ /* 0x0009e80000000800 */
[----:B------:R-:W-:Y:S01]  /*123c0*/  STS [R7+0x5000], R5 ;  /* 0x0050000507007388 */ /* 0x000fe20000000800 */
[----:B-1----:R-:W-:-:S05]  /*123d0*/  F2FP.BF16.PACK_AB R3, R63, R62 ;  /* 0x0000003e3f03723e */ /* 0x002fca00000010ff */
[----:B------:R1:W-:Y:S01]  /*123e0*/  STS [R7+0x5200], R3 ;  /* 0x0052000307007388 */ /* 0x0003e20000000800 */
[----:B--2---:R-:W-:Y:S02]  /*123f0*/  F2FP.BF16.PACK_AB R0, R83, R82 ;  /* 0x000000525300723e */ /* 0x004fe400000010ff */
[----:B---3--:R-:W-:Y:S02]  /*12400*/  F2FP.BF16.PACK_AB R2, R169, R168 ;  /* 0x000000a8a902723e */ /* 0x008fe400000010ff */
[----:B----4-:R-:W-:-:S03]  /*12410*/  F2FP.BF16.PACK_AB R4, R49, R48 ;  /* 0x000000303104723e */ /* 0x010fc600000010ff */
[----:B------:R2:W-:Y:S04]  /*12420*/  STS [R6+0x4080], R2 ;  /* 0x0040800206007388 */ /* 0x0005e80000000800 */
[----:B------:R3:W-:Y:S04]  /*12430*/  STS [R6+0x4280], R0 ;  /* 0x0042800006007388 */ /* 0x0007e80000000800 */
[----:B------:R-:W4:Y:S01]  /*12440*/  LDL.LU R9, [R1+0x1c] ;  /* 0x00001c0001097983 */ /* 0x000f220000300800 */
[----:B-1----:R-:W-:Y:S02]  /*12450*/  F2FP.BF16.PACK_AB R3, R51, R50 ;  /* 0x000000323303723e */ /* 0x002fe400000010ff */
[----:B--2---:R-:W-:-:S02]  /*12460*/  F2FP.BF16.PACK_AB R2, R85, R84 ;  /* 0x000000545502723e */ /* 0x004fc400000010ff */
[----:B---3--:R-:W-:-:S03]  /*12470*/  F2FP.BF16.PACK_AB R0, R81, R80 ;  /* 0x000000505100723e */ /* 0x008fc600000010ff */
[----:B------:R1:W-:Y:S04]  /*12480*/  STS [R10+0x4000], R2 ;  /* 0x004000020a007388 */ /* 0x0003e80000000800 */
[----:B------:R2:W-:Y:S04]  /*12490*/  STS [R10+0x4200], R0 ;  /* 0x004200000a007388 */ /* 0x0005e80000000800 */
[----:B------:R3:W-:Y:S04]  /*124a0*/  STS [R6+0x5080], R4 ;  /* 0x0050800406007388 */ /* 0x0007e80000000800 */
[----:B------:R3:W-:Y:S01]  /*124b0*/  STS [R6+0x5280], R3 ;  /* 0x0052800306007388 */ /* 0x0007e20000000800 */
[----:B-1----:R-:W-:Y:S01]  /*124c0*/  IMAD.MOV.U32 R2, RZ, RZ, RZ ;  /* 0x000000ffff027224 */ /* 0x002fe200078e00ff */
[----:B--2---:R-:W-:Y:S01]  /*124d0*/  F2FP.BF16.PACK_AB R0, R29, R28 ;  /* 0x0000001c1d00723e */ /* 0x004fe200000010ff */
[----:B---3--:R-:W-:Y:S01]  /*124e0*/  IMAD.MOV.U32 R4, RZ, RZ, 0x4 ;  /* 0x00000004ff047424 */ /* 0x008fe200078e00ff */
[----:B------:R-:W-:-:S03]  /*124f0*/  F2FP.BF16.PACK_AB R3, R27, R26 ;  /* 0x0000001a1b03723e */ /* 0x000fc600000010ff */
[CC--:B------:R-:W-:Y:S02]  /*12500*/  @P1 IMAD.WIDE R6, R8.reuse, R4.reuse, c[0x0][0x508] ;  /* 0x0001420008061625 */ /* 0x0c0fe400078e0204 */
[----:B------:R1:W-:Y:S02]  /*12510*/  STS [R10+0x5000], R3 ;  /* 0x005000030a007388 */ /* 0x0003e40000000800 */
[----:B------:R-:W-:Y:S02]  /*12520*/  IMAD.WIDE R4, R8, R4, c[0x0][0x500] ;  /* 0x0001400008047625 */ /* 0x000fe400078e0204 */
[----:B------:R2:W-:Y:S04]  /*12530*/  STS [R10+0x5200], R0 ;  /* 0x005200000a007388 */ /* 0x0005e80000000800 */
[----:B------:R-:W-:Y:S06]  /*12540*/  BAR.SYNC.DEFER_BLOCKING 0x1, 0x80 ;  /* 0x0042000000007b1d */ /* 0x000fec0000010000 */
[----:B------:R2:W5:Y:S04]  /*12550*/  @P1 LDG.E R12, [R6.64] ;  /* 0x00000006060c1981 */ /* 0x000568000c1e1900 */
[----:B------:R2:W5:Y:S01]  /*12560*/  @P2 LDG.E R2, [R4.64] ;  /* 0x0000000604022981 */ /* 0x000562000c1e1900 */
[----:B----4-:R-:W-:-:S04]  /*12570*/  ISETP.NE.AND P0, PT, R9, RZ, PT ;  /* 0x000000ff0900720c */ /* 0x010fc80003f05270 */
[----:B-1----:R-:W-:Y:S01]  /*12580*/  SEL R3, R9, c[0x0][0x3d4], P0 ;  /* 0x0000f50009037a07 */ /* 0x002fe20000000000 */
[----:B------:R-:W-:Y:S05]  /*12590*/  @P1 BRA `(.L_x_581) ;  /* 0x0000004000001947 */ /* 0x000fea0003800000 */
[----:B--2---:R-:W-:Y:S05]  /*125a0*/  @!P2 BRA `(.L_x_581) ;  /* 0x000000300000a947 */ /* 0x004fea0003800000 */
[----:B------:R1:W2:Y:S04]  /*125b0*/  LDG.E R0, [R4.64] ;  /* 0x0000000604007981 */ /* 0x0002a8000c1e1900 */
[----:B-1----:R-:W2:Y:S02]  /*125c0*/  LDG.E R4, [R4.64+0x4] ;  /* 0x0000040604047981 */ /* 0x002ea4000c1e1900 */
[----:B--2--5:R-:W-:Y:S02]  /*125d0*/  IADD3 R12, -R0, R4, RZ ;  /* 0x00000004000c7210 */ /* 0x024fe40007ffe1ff */
.L_x_581:
[----:B--2---:R-:W2:Y:S04]  /*125e0*/  LDL R4, [R1+0x38] ;  /* 0x0000380001047983 */ /* 0x004ea80000100800 */
[----:B------:R-:W2:Y:S04]  /*125f0*/  LDL R76, [R1+0x10] ;  /* 0x00001000014c7983 */ /* 0x000ea80000100800 */
[----:B------:R-:W3:Y:S04]  /*12600*/  LDL R77, [R1+0x3c] ;  /* 0x00003c00014d7983 */ /* 0x000ee80000100800 */
[----:B------:R-:W4:Y:S04]  /*12610*/  LDL R13, [R1+0x20] ;  /* 0x00002000010d7983 */ /* 0x000f280000100800 */
[----:B------:R-:W3:Y:S01]  /*12620*/  LDL R75, [R1+0x60] ;  /* 0x00006000014b7983 */ /* 0x000ee20000100800 */
[----:B------:R-:W-:Y:S01]  /*12630*/  IMAD.MOV.U32 R0, RZ, RZ, 0x368 ;  /* 0x00000368ff007424 */ /* 0x000fe200078e00ff */
[----:B------:R-:W-:-:S04]  /*12640*/  ISETP.GT.AND P2, PT, R3, 0x1, PT ;  /* 0x000000010300780c */ /* 0x000fc80003f44270 */
[----:B------:R-:W-:-:S04]  /*12650*/  SEL R0, R0, 0x328, P2 ;  /* 0x0000032800007807 */ /* 0x000fc80001000000 */
[----:B------:R1:W2:Y:S08]  /*12660*/  LDC.64 R6, c[0x0][R0+0x170] ;  /* 0x00005c0000067b82 */ /* 0x0002b00000000a00 */
[----:B------:R1:W3:Y:S08]  /*12670*/  LDC.64 R14, c[0x0][R0+0x168] ;  /* 0x00005a00000e7b82 */ /* 0x0002f00000000a00 */
[----:B------:R1:W2:Y:S08]  /*12680*/  LDC.64 R18, c[0x0][R0+0x178] ;  /* 0x00005e0000127b82 */ /* 0x0002b00000000a00 */
[----:B------:R1:W2:Y:S01]  /*12690*/  LDC.64 R20, c[0x0][R0+0x160] ;  /* 0x0000580000147b82 */ /* 0x0002a20000000a00 */
[----:B------:R-:W-:-:S04]  /*126a0*/  ISETP.NE.U32.AND P0, PT, RZ, c[0x0][0x500], PT ;  /* 0x00014000ff007a0c */ /* 0x000fc80003f05070 */
[----:B------:R-:W-:Y:S02]  /*126b0*/  ISETP.NE.AND.EX P0, PT, RZ, c[0x0][0x504], PT, P0 ;  /* 0x00014100ff007a0c */ /* 0x000fe40003f05300 */
[----:B------:R-:W-:Y:S01]  /*126c0*/  SHF.R.S32.HI R3, RZ, 0x1f, R8 ;  /* 0x0000001fff037819 */ /* 0x000fe20000011408 */
[----:B-1----:R-:W-:-:S05]  /*126d0*/  IMAD.MOV.U32 R0, RZ, RZ, c[0x0][0x4e8] ;  /* 0x00013a00ff007624 */ /* 0x002fca00078e00ff */
[----:B------:R-:W-:Y:S02]  /*126e0*/  ISETP.NE.AND P5, PT, R0, 0x1, PT ;  /* 0x000000010000780c */ /* 0x000fe40003fa5270 */
[----:B------:R-:W-:Y:S01]  /*126f0*/  SEL R0, R8, RZ, !P0 ;  /* 0x000000ff08007207 */ /* 0x000fe20004000000 */
[----:B------:R-:W1:Y:S01]  /*12700*/  S2R R78, SR_TID.X ;  /* 0x00000000004e7919 */ /* 0x000e620000002100 */
[----:B-----5:R-:W-:Y:S02]  /*12710*/  SHF.R.S32.HI R17, RZ, 0x1f, R2 ;  /* 0x0000001fff117819 */ /* 0x020fe40000011402 */
[----:B-1----:R-:W-:-:S04]  /*12720*/  SHF.R.S32.HI R16, RZ, 0x1f, R78 ;  /* 0x0000001fff107819 */ /* 0x002fc8000001144e */
[----:B------:R-:W-:-:S04]  /*12730*/  LEA.HI R16, R16, R78, RZ, 0x5 ;  /* 0x0000004e10107211 */ /* 0x000fc800078f28ff */
[----:B------:R-:W-:-:S05]  /*12740*/  LOP3.LUT R16, R16, 0xffffffe0, RZ, 0xc0, !PT ;  /* 0xffffffe010107812 */ /* 0x000fca00078ec0ff */
[----:B------:R-:W-:Y:S01]  /*12750*/  IMAD.IADD R16, R78, 0x1, -R16 ;  /* 0x000000014e107824 */ /* 0x000fe200078e0a10 */
[----:B------:R-:W-:-:S04]  /*12760*/  LOP3.LUT R194, R194, 0xfffffffd, RZ, 0xc0, !PT ;  /* 0xfffffffdc2c27812 */ /* 0x000fc800078ec0ff */
[----:B------:R-:W-:Y:S01]  /*12770*/  LOP3.LUT R194, R194, 0xfffffffe, RZ, 0xc0, !PT ;  /* 0xfffffffec2c27812 */ /* 0x000fe200078ec0ff */
[----:B--2---:R-:W-:Y:S01]  /*12780*/  IMAD.IADD R8, R4, 0x1, R76 ;  /* 0x0000000104087824 */ /* 0x004fe200078e024c */
[----:B------:R-:W-:Y:S01]  /*12790*/  SEL R4, R3, RZ, !P0 ;  /* 0x000000ff03047207 */ /* 0x000fe20004000000 */
[----:B------:R-:W-:Y:S02]  /*127a0*/  IMAD R3, R7, R0, RZ ;  /* 0x0000000007037224 */ /* 0x000fe400078e02ff */
[----:B------:R-:W-:-:S04]  /*127b0*/  @P5 IMAD.HI.U32 R9, R8, c[0x0][0x4ec], RZ ;  /* 0x00013b0008095a27 */ /* 0x000fc800078e00ff */
[C---:B------:R-:W-:Y:S02]  /*127c0*/  IMAD R11, R6.reuse, R4, R3 ;  /* 0x00000004060b7224 */ /* 0x040fe400078e0203 */
[----:B------:R-:W-:-:S04]  /*127d0*/  IMAD.WIDE.U32 R4, R6, R0, RZ ;  /* 0x0000000006047225 */ /* 0x000fc800078e00ff */
[----:B---3--:R-:W-:-:S04]  /*127e0*/  IMAD.WIDE.U32 R6, R14, R77, RZ ;  /* 0x0000004d0e067225 */ /* 0x008fc800078e00ff */
[----:B------:R-:W-:Y:S01]  /*127f0*/  IMAD.MOV.U32 R3, RZ, RZ, R8 ;  /* 0x000000ffff037224 */ /* 0x000fe200078e0008 */
[----:B------:R-:W-:Y:S01]  /*12800*/  @P5 SHF.R.U32.HI R3, RZ, c[0x0][0x4f0], R9 ;  /* 0x00013c00ff035a19 */ /* 0x000fe20000011609 */
[----:B------:R-:W-:Y:S01]  /*12810*/  IMAD R10, R15, R77, RZ ;  /* 0x0000004d0f0a7224 */ /* 0x000fe200078e02ff */
[----:B----4-:R-:W-:Y:S01]  /*12820*/  SEL R9, R13, RZ, P2 ;  /* 0x000000ff0d097207 */ /* 0x010fe20001000000 */
        /* <DEDUP_REMOVED lines=31> */
[----:B------:R-:W4:Y:S04]  /*12a20*/  SHFL.IDX PT, R10, R5, 0x2, 0x1c1f ;  /* 0x005c1f00050a7f89 */ /* 0x000f2800000e0000 */
[----:B------:R1:W1:Y:S01]  /*12a30*/  SHFL.IDX PT, R6, R5, 0x3, 0x1c1f ;  /* 0x007c1f0005067f89 */ /* 0x00026200000e0000 */
[----:B---3--:R-:W-:-:S05]  /*12a40*/  IMAD.IADD R3, R75, 0x1, R76 ;  /* 0x000000014b037824 */ /* 0x008fca00078e024c */
        /* <DEDUP_REMOVED lines=10> */
[----:B----4-:R1:W-:Y:S01]  /*12af0*/  @!P1 ST.E [R10.64], R25 ;  /* 0x000000190a009985 */ /* 0x0103e2000c101906 */
        /* <DEDUP_REMOVED lines=12> */
[--C-:B---3--:R-:W-:Y:S02]  /*12bc0*/  SHF.R.S32.HI R78, RZ, 0x1f, R79.reuse ;  /* 0x0000001fff4e7819 */ /* 0x108fe4000001144f */
[----:B------:R-:W-:Y:S02]  /*12bd0*/  SHF.R.S32.HI R75, RZ, 0x1f, R79 ;  /* 0x0000001fff4b7819 */ /* 0x000fe4000001144f */
[-C--:B------:R-:W-:Y:S02]  /*12be0*/  LEA.HI R78, R78, R79.reuse, RZ, 0x2 ;  /* 0x0000004f4e4e7211 */ /* 0x080fe400078f10ff */
[----:B------:R-:W-:Y:S02]  /*12bf0*/  LEA.HI R75, R75, R79, RZ, 0x2 ;  /* 0x0000004f4b4b7211 */ /* 0x000fe400078f10ff */
[----:B------:R-:W-:Y:S02]  /*12c00*/  LOP3.LUT R78, R78, 0xfffffffc, RZ, 0xc0, !PT ;  /* 0xfffffffc4e4e7812 */ /* 0x000fe400078ec0ff */
[----:B------:R-:W-:-:S02]  /*12c10*/  SHF.R.S32.HI R75, RZ, 0x2, R75 ;  /* 0x00000002ff4b7819 */ /* 0x000fc4000001144b */
[----:B------:R-:W-:Y:S01]  /*12c20*/  IADD3 R78, -R78, R79, RZ ;  /* 0x0000004f4e4e7210 */ /* 0x000fe20007ffe1ff */
[----:B------:R-:W-:-:S03]  /*12c30*/  IMAD.IADD R3, R7, 0x1, R2 ;  /* 0x0000000107037824 */ /* 0x000fc600078e0202 */
[----:B------:R-:W-:Y:S01]  /*12c40*/  LEA R5, R78, R75, 0x5 ;  /* 0x0000004b4e057211 */ /* 0x000fe200078e28ff */
[----:B------:R-:W-:-:S03]  /*12c50*/  IMAD.MOV.U32 R2, RZ, RZ, R6 ;  /* 0x000000ffff027224 */ /* 0x000fc600078e0006 */
[----:B------:R-:W-:Y:S01]  /*12c60*/  IADD3 R5, R76, R5, RZ ;  /* 0x000000054c057210 */ /* 0x000fe20007ffe0ff */
[----:B------:R-:W-:Y:S01]  /*12c70*/  IMAD.WIDE.U32 R6, R77, c[0x0][0x3e8], R2 ;  /* 0x0000fa004d067a25 */ /* 0x000fe200078e0002 */
[----:B------:R-:W-:-:S03]  /*12c80*/  SHF.R.S32.HI R3, RZ, 0x1f, R0 ;  /* 0x0000001fff037819 */ /* 0x000fc60000011400 */
[----:B------:R-:W-:Y:S01]  /*12c90*/  @P5 IMAD.HI.U32 R9, R5, c[0x0][0x4ec], RZ ;  /* 0x00013b0005095a27 */ /* 0x000fe200078e00ff */
[----:B------:R-:W-:-:S03]  /*12ca0*/  MOV R2, R5 ;  /* 0x0000000500027202 */ /* 0x000fc60000000f00 */
[----:B------:R-:W-:Y:S01]  /*12cb0*/  IMAD R7, R77, c[0x0][0x3ec], R7 ;  /* 0x0000fb004d077a24 */ /* 0x000fe200078e0207 */
[----:B------:R-:W-:Y:S01]  /*12cc0*/  @P5 SHF.R.U32.HI R2, RZ, c[0x0][0x4f0], R9 ;  /* 0x00013c00ff025a19 */ /* 0x000fe20000011609 */
[----:B------:R-:W-:Y:S02]  /*12cd0*/  IMAD R8, R3, c[0x0][0x3f0], RZ ;  /* 0x0000fc0003087a24 */ /* 0x000fe400078e02ff */
[----:B------:R-:W-:-:S04]  /*12ce0*/  IMAD.WIDE.U32 R6, R0, c[0x0][0x3f0], R6 ;  /* 0x0000fc0000067a25 */ /* 0x000fc800078e0006 */
[----:B------:R-:W-:Y:S01]  /*12cf0*/  IMAD R9, R0, c[0x0][0x3f4], R8 ;  /* 0x0000fd0000097a24 */ /* 0x000fe200078e0208 */
[----:B------:R-:W-:Y:S02]  /*12d00*/  SHF.R.S32.HI R8, RZ, 0x1f, R2 ;  /* 0x0000001fff087819 */ /* 0x000fe40000011402 */
[----:B------:R-:W-:Y:S02]  /*12d10*/  IADD3 R0, -R2, RZ, RZ ;  /* 0x000000ff02007210 */ /* 0x000fe40007ffe1ff */
[----:B------:R-:W-:-:S03]  /*12d20*/  IADD3 R7, R7, R9, RZ ;  /* 0x0000000907077210 */ /* 0x000fc60007ffe0ff */
[----:B------:R-:W-:-:S05]  /*12d30*/  IMAD R0, R0, c[0x0][0x4e8], R5 ;  /* 0x00013a0000007a24 */ /* 0x000fca00078e0205 */
[----:B------:R-:W-:-:S05]  /*12d40*/  SHF.R.S32.HI R5, RZ, 0x1f, R0 ;  /* 0x0000001fff057819 */ /* 0x000fca0000011400 */
[----:B------:R-:W-:Y:S01]  /*12d50*/  IMAD R5, R5, c[0x0][0x3d8], RZ ;  /* 0x0000f60005057a24 */ /* 0x000fe200078e02ff */
[----:B------:R-:W-:Y:S01]  /*12d60*/  IADD3 R11, R75, R76, RZ ;  /* 0x0000004c4b0b7210 */ /* 0x000fe20007ffe0ff */
[----:B--2---:R-:W-:-:S05]  /*12d70*/  IMAD.SHL.U32 R3, R18, 0x2, RZ ;  /* 0x0000000212037824 */ /* 0x004fca00078e00ff */
        /* <DEDUP_REMOVED lines=14> */
[----:B------:R-:W-:-:S04]  /*12e60*/  IMAD.WIDE.U32 R2, R2, c[0x0][0x3e0], R6 ;  /* 0x0000f80002027a25 */ /* 0x000fc800078e0006 */
[----:B------:R-:W-:-:S04]  /*12e70*/  IMAD.IADD R3, R3, 0x1, R8 ;  /* 0x0000000103037824 */ /* 0x000fc800078e0208 */
[----:B------:R-:W-:-:S04]  /*12e80*/  IMAD.WIDE.U32 R2, R0, c[0x0][0x3d8], R2 ;  /* 0x0000f60000027a25 */ /* 0x000fc800078e0002 */
[----:B------:R-:W-:Y:S01]  /*12e90*/  IMAD R0, R0, c[0x0][0x3dc], R5 ;  /* 0x0000f70000007a24 */ /* 0x000fe200078e0205 */
[----:B------:R-:W-:-:S04]  /*12ea0*/  LEA R13, P0, R2, c[0x0][0x380], 0x1 ;  /* 0x0000e000020d7a11 */ /* 0x000fc800078008ff */
[----:B------:R-:W-:-:S04]  /*12eb0*/  IADD3 R0, R3, R0, RZ ;  /* 0x0000000003007210 */ /* 0x000fc80007ffe0ff */
[----:B------:R-:W-:Y:S01]  /*12ec0*/  LEA.HI.X R12, R2, c[0x0][0x384], R0, 0x1, P0 ;  /* 0x0000e100020c7a11 */ /* 0x000fe200000f0c00 */
[----:B------:R-:W-:Y:S05]  /*12ed0*/  BRA.DIV ~URZ, `(.L_x_583) ;  /* 0x000047727f007947 */ /* 0x000fea000b800000 */
[----:B-1234-:R1:W2:Y:S02]  /*12ee0*/  SHFL.IDX PT, R10, R12, RZ, 0x1c1f ;  /* 0x001c1fff0c0a7589 */ /* 0x01e2a400000e0000 */
.L_x_657:
[----:B------:R-:W-:Y:S05]  /*12ef0*/  BRA.DIV ~URZ, `(.L_x_584) ;  /* 0x000047c27f007947 */ /* 0x000fea000b800000 */
[----:B------:R3:W4:Y:S02]  /*12f00*/  SHFL.IDX PT, R0, R13, RZ, 0x1c1f ;  /* 0x001c1fff0d007589 */ /* 0x00072400000e0000 */
.L_x_658:
[----:B------:R-:W-:Y:S01]  /*12f10*/  ISETP.GE.AND P0, PT, R11, R4, PT ;  /* 0x000000040b00720c */ /* 0x000fe20003f06270 */
[----:B------:R-:W-:-:S12]  /*12f20*/  BSSY B0, `(.L_x_585) ;  /* 0x0000013000007945 */ /* 0x000fd80003800000 */
[----:B------:R-:W-:Y:S05]  /*12f30*/  @P0 BRA `(.L_x_586) ;  /* 0x0000011000000947 */ /* 0x000fea0003800000 */
[----:B------:R-:W5:Y:S04]  /*12f40*/  LDL.64 R66, [R1+0x28] ;  /* 0x0000280001427983 */ /* 0x000f680000100a00 */
[----:B---3--:R-:W3:Y:S04]  /*12f50*/  LDL R15, [R1+0x30] ;  /* 0x00003000010f7983 */ /* 0x008ee80000100800 */
[----:B----4-:R-:W4:Y:S04]  /*12f60*/  LDL R5, [R1+0x34] ;  /* 0x0000340001057983 */ /* 0x010f280000100800 */
[----:B--2---:R-:W2:Y:S04]  /*12f70*/  LDL R64, [R1+0x54] ;  /* 0x0000540001407983 */ /* 0x004ea80000100800 */
[----:B------:R-:W2:Y:S01]  /*12f80*/  LDL R14, [R1+0x50] ;  /* 0x00005000010e7983 */ /* 0x000ea20000100800 */
[----:B-----5:R-:W-:-:S02]  /*12f90*/  ISETP.GE.AND P2, PT, R66, c[0x0][0x3c8], PT ;  /* 0x0000f20042007a0c */ /* 0x020fc40003f46270 */
[----:B---3--:R-:W-:Y:S02]  /*12fa0*/  ISETP.GE.AND P1, PT, R15, c[0x0][0x3c8], PT ;  /* 0x0000f2000f007a0c */ /* 0x008fe40003f26270 */
[----:B----4-:R-:W-:-:S09]  /*12fb0*/  ISETP.GE.AND P0, PT, R5, c[0x0][0x3c8], PT ;  /* 0x0000f20005007a0c */ /* 0x010fd20003f06270 */
[CC--:B------:R-:W-:Y:S02]  /*12fc0*/  @!P2 LEA R8, P5, R66.reuse, R0.reuse, 0x1 ;  /* 0x000000004208a211 */ /* 0x0c0fe400078a08ff */
[----:B------:R-:W-:Y:S02]  /*12fd0*/  @!P1 LEA R6, P4, R15, R0, 0x1 ;  /* 0x000000000f069211 */ /* 0x000fe400078808ff */
[----:B------:R-:W-:Y:S02]  /*12fe0*/  @!P2 LEA.HI.X R9, R66, R10, R67, 0x1, P5 ;  /* 0x0000000a4209a211 */ /* 0x000fe400028f0c43 */
[----:B------:R-:W-:Y:S02]  /*12ff0*/  @!P0 LEA R2, P3, R5, R0, 0x1 ;  /* 0x0000000005028211 */ /* 0x000fe400078608ff */
[-C--:B--2---:R-:W-:Y:S02]  /*13000*/  @!P1 LEA.HI.X R7, R15, R10.reuse, R64, 0x1, P4 ;  /* 0x0000000a0f079211 */ /* 0x084fe400020f0c40 */
[----:B------:R-:W-:Y:S01]  /*13010*/  @!P0 LEA.HI.X R3, R5, R10, R14, 0x1, P3 ;  /* 0x0000000a05038211 */ /* 0x000fe200018f0c0e */
[----:B------:R2:W-:Y:S04]  /*13020*/  @!P2 ST.E.128 [R8.64], R24 ;  /* 0x000000180800a985 */ /* 0x0005e8000c101d06 */
[----:B------:R2:W-:Y:S04]  /*13030*/  @!P1 ST.E.128 [R6.64], R20 ;  /* 0x0000001406009985 */ /* 0x0005e8000c101d06 */
[----:B------:R2:W-:Y:S02]  /*13040*/  @!P0 ST.E.128 [R2.64], R16 ;  /* 0x0000001002008985 */ /* 0x0005e4000c101d06 */
.L_x_586:
[----:B------:R-:W-:Y:S05]  /*13050*/  BSYNC B0 ;  /* 0x0000000000007941 */ /* 0x000fea0003800000 */
.L_x_585:
[----:B------:R-:W-:Y:S05]  /*13060*/  BRA.DIV ~URZ, `(.L_x_587) ;  /* 0x000046b27f007947 */ /* 0x000fea000b800000 */
[----:B--2---:R2:W1:Y:S04]  /*13070*/  SHFL.IDX PT, R10, R12, 0x1, 0x1c1f ;  /* 0x003c1f000c0a7f89 */ /* 0x00446800000e0000 */
[----:B----4-:R2:W4:Y:S02]  /*13080*/  SHFL.IDX PT, R0, R13, 0x1, 0x1c1f ;  /* 0x003c1f000d007f89 */ /* 0x01052400000e0000 */
.L_x_659:
        /* <DEDUP_REMOVED lines=8> */
[----:B------:R-:W4:Y:S01]  /*13110*/  LDL R14, [R1+0x50] ;  /* 0x00005000010e7983 */ /* 0x000f220000100800 */
[----:B-----5:R-:W-:-:S02]  /*13120*/  ISETP.GE.AND P2, PT, R18, c[0x0][0x3c8], PT ;  /* 0x0000f20012007a0c */ /* 0x020fc40003f46270 */
[----:B--2---:R-:W-:Y:S02]  /*13130*/  ISETP.GE.AND P1, PT, R15, c[0x0][0x3c8], PT ;  /* 0x0000f2000f007a0c */ /* 0x004fe40003f26270 */
[----:B---3--:R-:W-:-:S09]  /*13140*/  ISETP.GE.AND P0, PT, R5, c[0x0][0x3c8], PT ;  /* 0x0000f20005007a0c */ /* 0x008fd20003f06270 */
[CC--:B------:R-:W-:Y:S02]  /*13150*/  @!P2 LEA R8, P5, R18.reuse, R0.reuse, 0x1 ;  /* 0x000000001208a211 */ /* 0x0c0fe400078a08ff */
[----:B------:R-:W-:Y:S02]  /*13160*/  @!P1 LEA R6, P4, R15, R0, 0x1 ;  /* 0x000000000f069211 */ /* 0x000fe400078808ff */
[----:B-1----:R-:W-:Y:S02]  /*13170*/  @!P2 LEA.HI.X R9, R18, R10, R19, 0x1, P5 ;  /* 0x0000000a1209a211 */ /* 0x002fe400028f0c13 */
[----:B------:R-:W-:Y:S02]  /*13180*/  @!P0 LEA R2, P3, R5, R0, 0x1 ;  /* 0x0000000005028211 */ /* 0x000fe400078608ff */
[-C--:B----4-:R-:W-:Y:S02]  /*13190*/  @!P1 LEA.HI.X R7, R15, R10.reuse, R16, 0x1, P4 ;  /* 0x0000000a0f079211 */ /* 0x090fe400020f0c10 */
[----:B------:R-:W-:Y:S01]  /*131a0*/  @!P0 LEA.HI.X R3, R5, R10, R14, 0x1, P3 ;  /* 0x0000000a05038211 */ /* 0x000fe200018f0c0e */
[----:B------:R1:W-:Y:S04]  /*131b0*/  @!P2 ST.E.128 [R8.64], R36 ;  /* 0x000000240800a985 */ /* 0x0003e8000c101d06 */
[----:B------:R1:W-:Y:S04]  /*131c0*/  @!P1 ST.E.128 [R6.64], R32 ;  /* 0x0000002006009985 */ /* 0x0003e8000c101d06 */
[----:B------:R1:W-:Y:S02]  /*131d0*/  @!P0 ST.E.128 [R2.64], R28 ;  /* 0x0000001c02008985 */ /* 0x0003e4000c101d06 */
.L_x_589:
[----:B------:R-:W-:Y:S05]  /*131e0*/  BSYNC B0 ;  /* 0x0000000000007941 */ /* 0x000fea0003800000 */
.L_x_588:
[----:B------:R-:W-:Y:S05]  /*131f0*/  BRA.DIV ~URZ, `(.L_x_590) ;  /* 0x000045e27f007947 */ /* 0x000fea000b800000 */
[----:B-1----:R1:W2:Y:S02]  /*13200*/  SHFL.IDX PT, R10, R12, 0x2, 0x1c1f ;  /* 0x005c1f000c0a7f89 */ /* 0x0022a400000e0000 */
.L_x_660:
[----:B------:R-:W-:Y:S05]  /*13210*/  BRA.DIV ~URZ, `(.L_x_591) ;  /* 0x000046327f007947 */ /* 0x000fea000b800000 */
[----:B----4-:R4:W1:Y:S02]  /*13220*/  SHFL.IDX PT, R0, R13, 0x2, 0x1c1f ;  /* 0x005c1f000d007f89 */ /* 0x01086400000e0000 */
.L_x_661:
        /* <DEDUP_REMOVED lines=12> */
[CC--:B-1----:R-:W-:Y:S02]  /*132f0*/  @!P2 LEA R8, P5, R18.reuse, R0.reuse, 0x1 ;  /* 0x000000001208a211 */ /* 0x0c2fe400078a08ff */
        /* <DEDUP_REMOVED lines=8> */
.L_x_593:
[----:B------:R-:W-:Y:S05]  /*13380*/  BSYNC B0 ;  /* 0x0000000000007941 */ /* 0x000fea0003800000 */
.L_x_592:
[----:B------:R-:W-:Y:S05]  /*13390*/  BRA.DIV ~URZ, `(.L_x_594) ;  /* 0x000045127f007947 */ /* 0x000fea000b800000 */
[----:B-1----:R1:W3:Y:S04]  /*133a0*/  SHFL.IDX PT, R6, R12, 0x3, 0x1c1f ;  /* 0x007c1f000c067f89 */ /* 0x0022e800000e0000 */
[----:B------:R1:W4:Y:S02]  /*133b0*/  SHFL.IDX PT, R0, R13, 0x3, 0x1c1f ;  /* 0x007c1f000d007f89 */ /* 0x00032400000e0000 */
.L_x_662:
[----:B------:R-:W-:-:S04]  /*133c0*/  IADD3 R2, R11, 0x60, RZ ;  /* 0x000000600b027810 */ /* 0x000fc80007ffe0ff */
[----:B------:R-:W-:-:S13]  /*133d0*/  ISETP.GE.AND P0, PT, R2, R4, PT ;  /* 0x000000040200720c */ /* 0x000fda0003f06270 */
[----:B------:R-:W-:Y:S05]  /*133e0*/  @P0 BRA `(.L_x_595) ;  /* 0x000027c000000947 */ /* 0x000fea0003800000 */
[----:B-1234-:R-:W2:Y:S04]  /*133f0*/  LDL.64 R12, [R1+0x28] ;  /* 0x00002800010c7983 */ /* 0x01eea80000100a00 */
[----:B------:R-:W3:Y:S04]  /*13400*/  LDL R8, [R1+0x30] ;  /* 0x0000300001087983 */ /* 0x000ee80000100800 */
[----:B------:R-:W4:Y:S04]  /*13410*/  LDL R9, [R1+0x54] ;  /* 0x0000540001097983 */ /* 0x000f280000100800 */
[----:B------:R-:W5:Y:S01]  /*13420*/  LDL R7, [R1+0x34] ;  /* 0x0000340001077983 */ /* 0x000f620000100800 */
[----:B--2---:R-:W-:-:S02]  /*13430*/  ISETP.GE.AND P1, PT, R12, c[0x0][0x3c8], PT ;  /* 0x0000f2000c007a0c */ /* 0x004fc40003f26270 */
[----:B---3--:R-:W-:-:S11]  /*13440*/  ISETP.GE.AND P0, PT, R8, c[0x0][0x3c8], PT ;  /* 0x0000f20008007a0c */ /* 0x008fd60003f06270 */
[-C--:B------:R-:W-:Y:S02]  /*13450*/  @!P1 LEA R4, P3, R12, R0.reuse, 0x1 ;  /* 0x000000000c049211 */ /* 0x080fe400078608ff */
[----:B------:R-:W-:Y:S02]  /*13460*/  @!P0 LEA R2, P2, R8, R0, 0x1 ;  /* 0x0000000008028211 */ /* 0x000fe400078408ff */
[-C--:B------:R-:W-:Y:S02]  /*13470*/  @!P1 LEA.HI.X R5, R12, R6.reuse, R13, 0x1, P3 ;  /* 0x000000060c059211 */ /* 0x080fe400018f0c0d */
[----:B----4-:R-:W-:-:S03]  /*13480*/  @!P0 LEA.HI.X R3, R8, R6, R9, 0x1, P2 ;  /* 0x0000000608038211 */ /* 0x010fc600010f0c09 */
[----:B------:R1:W-:Y:S04]  /*13490*/  @!P1 ST.E.128 [R4.64], R60 ;  /* 0x0000003c04009985 */ /* 0x0003e8000c101d06 */
[----:B------:R1:W-:Y:S01]  /*134a0*/  @!P0 ST.E.128 [R2.64], R56 ;  /* 0x0000003802008985 */ /* 0x0003e2000c101d06 */
[----:B-----5:R-:W-:-:S13]  /*134b0*/  ISETP.GE.AND P0, PT, R7, c[0x0][0x3c8], PT ;  /* 0x0000f20007007a0c */ /* 0x020fda0003f06270 */
[----:B------:R-:W-:Y:S05]  /*134c0*/  @P0 BRA `(.L_x_595) ;  /* 0x000026e000000947 */ /* 0x000fea0003800000 */
[----:B------:R-:W2:Y:S01]  /*134d0*/  LDL R8, [R1+0x50] ;  /* 0x0000500001087983 */ /* 0x000ea20000100800 */
[----:B-1----:R-:W-:-:S04]  /*134e0*/  LEA R2, P0, R7, R0, 0x1 ;  /* 0x0000000007027211 */ /* 0x002fc800078008ff */
[----:B--2---:R-:W-:-:S05]  /*134f0*/  LEA.HI.X R3, R7, R6, R8, 0x1, P0 ;  /* 0x0000000607037211 */ /* 0x004fca00000f0c08 */
[----:B------:R1:W-:Y:S01]  /*13500*/  ST.E.128 [R2.64], R52 ;  /* 0x0000003402007985 */ /* 0x0003e2000c101d06 */
[----:B------:R-:W-:Y:S05]  /*13510*/  BRA `(.L_x_595) ;  /* 0x0000269000007947 */ /* 0x000fea0003800000 */
.L_x_582:
[----:B-1----:R-:W2:Y:S04]  /*13520*/  LDL.LU R7, [R1+0x3c] ;  /* 0x00003c0001077983 */ /* 0x002ea80000300800 */
[----:B------:R-:W3:Y:S01]  /*13530*/  LDL.LU R6, [R1+0x20] ;  /* 0x0000200001067983 */ /* 0x000ee20000300800 */
[----:B------:R-:W-:Y:S02]  /*13540*/  IMAD R3, R17, c[0x0][0x408], RZ ;  /* 0x0001020011037a24 */ /* 0x000fe400078e02ff */
[----:B------:R-:W-:-:S04]  /*13550*/  IMAD.WIDE.U32 R4, R2, c[0x0][0x408], RZ ;  /* 0x0001020002047a25 */ /* 0x000fc800078e00ff */
[----:B------:R-:W-:-:S05]  /*13560*/  IMAD R2, R2, c[0x0][0x40c], R3 ;  /* 0x0001030002027a24 */ /* 0x000fca00078e0203 */
[----:B------:R-:W-:Y:S02]  /*13570*/  IADD3 R3, R5, R2, RZ ;  /* 0x0000000205037210 */ /* 0x000fe40007ffe0ff */
[----:B------:R-:W-:Y:S02]  /*13580*/  MOV R2, R4 ;  /* 0x0000000400027202 */ /* 0x000fe40000000f00 */
[----:B------:R-:W-:-:S05]  /*13590*/  SHF.R.S32.HI R5, RZ, 0x1f, R0 ;  /* 0x0000001fff057819 */ /* 0x000fca0000011400 */
[----:B------:R-:W-:Y:S02]  /*135a0*/  IMAD R4, R5, c[0x0][0x440], RZ ;  /* 0x0001100005047a24 */ /* 0x000fe400078e02ff */
[----:B------:R-:W-:-:S04]  /*135b0*/  @P5 IMAD.HI.U32 R5, R8, c[0x0][0x4ec], RZ ;  /* 0x00013b0008055a27 */ /* 0x000fc800078e00ff */
[----:B------:R-:W-:Y:S02]  /*135c0*/  IMAD R4, R0, c[0x0][0x444], R4 ;  /* 0x0001110000047a24 */ /* 0x000fe400078e0204 */
[----:B--2---:R-:W-:-:S04]  /*135d0*/  IMAD.WIDE.U32 R2, R7, c[0x0][0x438], R2 ;  /* 0x00010e0007027a25 */ /* 0x004fc800078e0002 */
[----:B------:R-:W-:-:S04]  /*135e0*/  IMAD R3, R7, c[0x0][0x43c], R3 ;  /* 0x00010f0007037a24 */ /* 0x000fc800078e0203 */
[----:B------:R-:W-:Y:S01]  /*135f0*/  IMAD.WIDE.U32 R2, R0, c[0x0][0x440], R2 ;  /* 0x0001100000027a25 */ /* 0x000fe200078e0002 */
[----:B------:R-:W-:Y:S02]  /*13600*/  MOV R0, R8 ;  /* 0x0000000800007202 */ /* 0x000fe40000000f00 */
[----:B------:R-:W-:Y:S02]  /*13610*/  @P5 SHF.R.U32.HI R0, RZ, c[0x0][0x4f0], R5 ;  /* 0x00013c00ff005a19 */ /* 0x000fe40000011605 */
[----:B------:R-:W-:Y:S02]  /*13620*/  IADD3 R3, R3, R4, RZ ;  /* 0x0000000403037210 */ /* 0x000fe40007ffe0ff */
[----:B------:R-:W-:Y:S02]  /*13630*/  SHF.R.S32.HI R5, RZ, 0x1f, R0 ;  /* 0x0000001fff057819 */ /* 0x000fe40000011400 */
[----:B------:R-:W-:Y:S01]  /*13640*/  IADD3 R4, -R0, RZ, RZ ;  /* 0x000000ff00047210 */ /* 0x000fe20007ffe1ff */
[----:B---3--:R-:W-:-:S04]  /*13650*/  IMAD.WIDE.U32 R2, R6, c[0x0][0x448], R2 ;  /* 0x0001120006027a25 */ /* 0x008fc800078e0002 */
[----:B------:R-:W-:Y:S02]  /*13660*/  IMAD R5, R5, c[0x0][0x430], RZ ;  /* 0x00010c0005057a24 */ /* 0x000fe400078e02ff */
[----:B------:R-:W-:Y:S02]  /*13670*/  IMAD R3, R6, c[0x0][0x44c], R3 ;  /* 0x0001130006037a24 */ /* 0x000fe400078e0203 */
        /* <DEDUP_REMOVED lines=13> */
.L_x_663:
[----:B------:R-:W-:Y:S05]  /*13750*/  BRA.DIV ~URZ, `(.L_x_597) ;  /* 0x000042827f007947 */ /* 0x000fea000b800000 */
[----:B------:R3:W4:Y:S02]  /*13760*/  SHFL.IDX PT, R0, R13, RZ, 0x1c1f ;  /* 0x001c1fff0d007589 */ /* 0x00072400000e0000 */
.L_x_664:
[----:B------:R-:W-:Y:S01]  /*13770*/  BSSY B0, `(.L_x_598) ;  /* 0x0000054000007945 */ /* 0x000fe20003800000 */
[----:B------:R-:W-:Y:S05]  /*13780*/  @P0 BRA `(.L_x_599) ;  /* 0x0000052000000947 */ /* 0x000fea0003800000 */
[C---:B------:R-:W-:Y:S02]  /*13790*/  ISETP.GE.AND P1, PT, R235.reuse, c[0x0][0x3c8], PT ;  /* 0x0000f200eb007a0c */ /* 0x040fe40003f26270 */
[C---:B------:R-:W-:Y:S02]  /*137a0*/  IADD3 R9, R235.reuse, 0x8, RZ ;  /* 0x00000008eb097810 */ /* 0x040fe40007ffe0ff */
[----:B------:R-:W-:Y:S02]  /*137b0*/  IADD3 R10, R235, 0x10, RZ ;  /* 0x00000010eb0a7810 */ /* 0x000fe40007ffe0ff */
[----:B------:R-:W-:Y:S02]  /*137c0*/  ISETP.GE.AND P2, PT, R9, c[0x0][0x3c8], PT ;  /* 0x0000f20009007a0c */ /* 0x000fe40003f46270 */
[----:B------:R-:W-:-:S02]  /*137d0*/  SHF.R.S32.HI R6, RZ, 0x1f, R235 ;  /* 0x0000001fff067819 */ /* 0x000fc400000114eb */
[----:B------:R-:W-:Y:S02]  /*137e0*/  ISETP.GE.AND P4, PT, R10, c[0x0][0x3c8], PT ;  /* 0x0000f2000a007a0c */ /* 0x000fe40003f86270 */
[C---:B------:R-:W-:Y:S02]  /*137f0*/  IADD3 R11, R235.reuse, 0x8, RZ ;  /* 0x00000008eb0b7810 */ /* 0x040fe40007ffe0ff */
[C---:B----4-:R-:W-:Y:S02]  /*13800*/  @!P1 LEA R2, P0, R235.reuse, R0, 0x2 ;  /* 0x00000000eb029211 */ /* 0x050fe400078010ff */
[----:B------:R-:W-:Y:S02]  /*13810*/  SHF.R.S32.HI R11, RZ, 0x1f, R11 ;  /* 0x0000001fff0b7819 */ /* 0x000fe4000001140b */
[----:B--2---:R-:W-:Y:S02]  /*13820*/  @!P1 LEA.HI.X R3, R235, R4, R6, 0x2, P0 ;  /* 0x00000004eb039211 */ /* 0x004fe400000f1406 */
[----:B------:R-:W-:-:S02]  /*13830*/  @!P2 LEA R6, P0, R9, R0, 0x2 ;  /* 0x000000000906a211 */ /* 0x000fc400078010ff */
[----:B------:R-:W-:Y:S01]  /*13840*/  IADD3 R5, R235, 0x18, RZ ;  /* 0x00000018eb057810 */ /* 0x000fe20007ffe0ff */
[----:B------:R2:W-:Y:S01]  /*13850*/  @!P1 ST.E.64 [R2.64], R132 ;  /* 0x0000008402009985 */ /* 0x0005e2000c101b06 */
[----:B------:R-:W-:Y:S02]  /*13860*/  @!P2 LEA.HI.X R7, R9, R4, R11, 0x2, P0 ;  /* 0x000000040907a211 */ /* 0x000fe400000f140b */
[----:B------:R-:W-:Y:S02]  /*13870*/  ISETP.GE.AND P3, PT, R5, c[0x0][0x3c8], PT ;  /* 0x0000f20005007a0c */ /* 0x000fe40003f66270 */
[C---:B------:R-:W-:Y:S01]  /*13880*/  IADD3 R11, R235.reuse, 0x10, RZ ;  /* 0x00000010eb0b7810 */ /* 0x040fe20007ffe0ff */
[----:B------:R4:W-:Y:S01]  /*13890*/  @!P2 ST.E.64 [R6.64], R140 ;  /* 0x0000008c0600a985 */ /* 0x0009e2000c101b06 */
[----:B------:R-:W-:Y:S02]  /*138a0*/  IADD3 R8, R235, 0x20, RZ ;  /* 0x00000020eb087810 */ /* 0x000fe40007ffe0ff */
[----:B------:R-:W-:-:S02]  /*138b0*/  SHF.R.S32.HI R11, RZ, 0x1f, R11 ;  /* 0x0000001fff0b7819 */ /* 0x000fc4000001140b */
[----:B------:R-:W-:Y:S02]  /*138c0*/  ISETP.GE.AND P1, PT, R8, c[0x0][0x3c8], PT ;  /* 0x0000f20008007a0c */ /* 0x000fe40003f26270 */
[C---:B------:R-:W-:Y:S02]  /*138d0*/  IADD3 R9, R235.reuse, 0x28, RZ ;  /* 0x00000028eb097810 */ /* 0x040fe40007ffe0ff */
[----:B------:R-:W-:-:S04]  /*138e0*/  IADD3 R14, R235, 0x48, RZ ;  /* 0x00000048eb0e7810 */ /* 0x000fc80007ffe0ff */
[----:B------:R-:W-:Y:S02]  /*138f0*/  SHF.R.S32.HI R14, RZ, 0x1f, R14 ;  /* 0x0000001fff0e7819 */ /* 0x000fe4000001140e */
[----:B--2---:R-:W-:-:S04]  /*13900*/  @!P4 LEA R2, P0, R10, R0, 0x2 ;  /* 0x000000000a02c211 */ /* 0x004fc800078010ff */
[----:B------:R-:W-:Y:S02]  /*13910*/  @!P4 LEA.HI.X R3, R10, R4, R11, 0x2, P0 ;  /* 0x000000040a03c211 */ /* 0x000fe400000f140b */
[----:B------:R-:W-:Y:S02]  /*13920*/  IADD3 R11, R235, 0x18, RZ ;  /* 0x00000018eb0b7810 */ /* 0x000fe40007ffe0ff */
[----:B----4-:R-:W-:Y:S01]  /*13930*/  @!P3 LEA R6, P0, R5, R0, 0x2 ;  /* 0x000000000506b211 */ /* 0x010fe200078010ff */
[----:B------:R2:W-:Y:S01]  /*13940*/  @!P4 ST.E.64 [R2.64], R144 ;  /* 0x000000900200c985 */ /* 0x0005e2000c101b06 */
[----:B------:R-:W-:Y:S02]  /*13950*/  SHF.R.S32.HI R11, RZ, 0x1f, R11 ;  /* 0x0000001fff0b7819 */ /* 0x000fe4000001140b */
[----:B------:R-:W-:Y:S02]  /*13960*/  ISETP.GE.AND P4, PT, R9, c[0x0][0x3c8], PT ;  /* 0x0000f20009007a0c */ /* 0x000fe40003f86270 */
[----:B------:R-:W-:-:S02]  /*13970*/  @!P3 LEA.HI.X R7, R5, R4, R11, 0x2, P0 ;  /* 0x000000040507b211 */ /* 0x000fc400000f140b */
[C---:B------:R-:W-:Y:S02]  /*13980*/  IADD3 R11, R235.reuse, 0x20, RZ ;  /* 0x00000020eb0b7810 */ /* 0x040fe40007ffe0ff */
[C---:B------:R-:W-:Y:S01]  /*13990*/  IADD3 R10, R235.reuse, 0x30, RZ ;  /* 0x00000030eb0a7810 */ /* 0x040fe20007ffe0ff */
[----:B------:R4:W-:Y:S01]  /*139a0*/  @!P3 ST.E.64 [R6.64], R156 ;  /* 0x0000009c0600b985 */ /* 0x0009e2000c101b06 */
[----:B------:R-:W-:Y:S02]  /*139b0*/  SHF.R.S32.HI R11, RZ, 0x1f, R11 ;  /* 0x0000001fff0b7819 */ /* 0x000fe4000001140b */
[----:B------:R-:W-:Y:S02]  /*139c0*/  ISETP.GE.AND P2, PT, R10, c[0x0][0x3c8], PT ;  /* 0x0000f2000a007a0c */ /* 0x000fe40003f46270 */
[----:B------:R-:W-:Y:S02]  /*139d0*/  IADD3 R5, R235, 0x38, RZ ;  /* 0x00000038eb057810 */ /* 0x000fe40007ffe0ff */
[----:B--2---:R-:W-:-:S04]  /*139e0*/  @!P1 LEA R2, P0, R8, R0, 0x2 ;  /* 0x0000000008029211 */ /* 0x004fc800078010ff */
[----:B------:R-:W-:Y:S02]  /*139f0*/  @!P1 LEA.HI.X R3, R8, R4, R11, 0x2, P0 ;  /* 0x0000000408039211 */ /* 0x000fe400000f140b */
[C---:B------:R-:W-:Y:S02]  /*13a00*/  IADD3 R11, R235.reuse, 0x28, RZ ;  /* 0x00000028eb0b7810 */ /* 0x040fe40007ffe0ff */
[----:B------:R-:W-:Y:S01]  /*13a10*/  IADD3 R8, R235, 0x40, RZ ;  /* 0x00000040eb087810 */ /* 0x000fe20007ffe0ff */
[----:B------:R2:W-:Y:S01]  /*13a20*/  @!P1 ST.E.64 [R2.64], R160 ;  /* 0x000000a002009985 */ /* 0x0005e2000c101b06 */
[----:B----4-:R-:W-:Y:S02]  /*13a30*/  @!P4 LEA R6, P0, R9, R0, 0x2 ;  /* 0x000000000906c211 */ /* 0x010fe400078010ff */
[----:B------:R-:W-:Y:S02]  /*13a40*/  SHF.R.S32.HI R11, RZ, 0x1f, R11 ;  /* 0x0000001fff0b7819 */ /* 0x000fe4000001140b */
[----:B------:R-:W-:-:S02]  /*13a50*/  ISETP.GE.AND P1, PT, R5, c[0x0][0x3c8], PT ;  /* 0x0000f20005007a0c */ /* 0x000fc40003f26270 */
[----:B------:R-:W-:Y:S02]  /*13a60*/  @!P4 LEA.HI.X R7, R9, R4, R11, 0x2, P0 ;  /* 0x000000040907c211 */ /* 0x000fe400000f140b */
[C---:B------:R-:W-:Y:S02]  /*13a70*/  IADD3 R11, R235.reuse, 0x30, RZ ;  /* 0x00000030eb0b7810 */ /* 0x040fe40007ffe0ff */
[----:B------:R-:W-:Y:S01]  /*13a80*/  IADD3 R9, R235, 0x38, RZ ;  /* 0x00000038eb097810 */ /* 0x000fe20007ffe0ff */
[----:B------:R4:W-:Y:S01]  /*13a90*/  @!P4 ST.E.64 [R6.64], R162 ;  /* 0x000000a20600c985 */ /* 0x0009e2000c101b06 */
[----:B------:R-:W-:Y:S02]  /*13aa0*/  SHF.R.S32.HI R11, RZ, 0x1f, R11 ;  /* 0x0000001fff0b7819 */ /* 0x000fe4000001140b */
[----:B------:R-:W-:Y:S02]  /*13ab0*/  ISETP.GE.AND P4, PT, R8, c[0x0][0x3c8], PT ;  /* 0x0000f20008007a0c */ /* 0x000fe40003f86270 */
[----:B------:R-:W-:-:S02]  /*13ac0*/  SHF.R.S32.HI R9, RZ, 0x1f, R9 ;  /* 0x0000001fff097819 */ /* 0x000fc40000011409 */
[----:B--2---:R-:W-:-:S04]  /*13ad0*/  @!P2 LEA R2, P0, R10, R0, 0x2 ;  /* 0x000000000a02a211 */ /* 0x004fc800078010ff */
[----:B------:R-:W-:Y:S02]  /*13ae0*/  @!P2 LEA.HI.X R3, R10, R4, R11, 0x2, P0 ;  /* 0x000000040a03a211 */ /* 0x000fe400000f140b */
[C---:B------:R-:W-:Y:S02]  /*13af0*/  IADD3 R10, R235.reuse, 0x48, RZ ;  /* 0x00000048eb0a7810 */ /* 0x040fe40007ffe0ff */
[----:B------:R-:W-:Y:S01]  /*13b00*/  IADD3 R11, R235, 0x50, RZ ;  /* 0x00000050eb0b7810 */ /* 0x000fe20007ffe0ff */
[----:B------:R2:W-:Y:S01]  /*13b10*/  @!P2 ST.E.64 [R2.64], R164 ;  /* 0x000000a40200a985 */ /* 0x0005e2000c101b06 */
[----:B------:R-:W-:Y:S02]  /*13b20*/  ISETP.GE.AND P3, PT, R10, c[0x0][0x3c8], PT ;  /* 0x0000f2000a007a0c */ /* 0x000fe40003f66270 */
[----:B----4-:R-:W-:Y:S02]  /*13b30*/  @!P1 LEA R6, P0, R5, R0, 0x2 ;  /* 0x0000000005069211 */ /* 0x010fe400078010ff */
[----:B------:R-:W-:-:S02]  /*13b40*/  ISETP.GE.AND P2, PT, R11, c[0x0][0x3c8], PT ;  /* 0x0000f2000b007a0c */ /* 0x000fc40003f46270 */
[----:B------:R-:W-:Y:S02]  /*13b50*/  @!P1 LEA.HI.X R7, R5, R4, R9, 0x2, P0 ;  /* 0x0000000405079211 */ /* 0x000fe400000f1409 */
[C---:B------:R-:W-:Y:S02]  /*13b60*/  IADD3 R9, R235.reuse, 0x40, RZ ;  /* 0x00000040eb097810 */ /* 0x040fe40007ffe0ff */
[----:B------:R-:W-:Y:S01]  /*13b70*/  IADD3 R5, R235, 0x58, RZ ;  /* 0x00000058eb057810 */ /* 0x000fe20007ffe0ff */
[----:B------:R4:W-:Y:S01]  /*13b80*/  @!P1 ST.E.64 [R6.64], R166 ;  /* 0x000000a606009985 */ /* 0x0009e2000c101b06 */
[----:B------:R-:W-:Y:S02]  /*13b90*/  SHF.R.S32.HI R9, RZ, 0x1f, R9 ;  /* 0x0000001fff097819 */ /* 0x000fe40000011409 */
[----:B------:R-:W-:Y:S02]  /*13ba0*/  ISETP.GE.AND P1, PT, R5, c[0x0][0x3c8], PT ;  /* 0x0000f20005007a0c */ /* 0x000fe40003f26270 */
[----:B--2---:R-:W-:-:S04]  /*13bb0*/  @!P4 LEA R2, P0, R8, R0, 0x2 ;  /* 0x000000000802c211 */ /* 0x004fc800078010ff */
[----:B------:R-:W-:Y:S02]  /*13bc0*/  @!P4 LEA.HI.X R3, R8, R4, R9, 0x2, P0 ;  /* 0x000000040803c211 */ /* 0x000fe400000f1409 */
[----:B------:R-:W-:-:S03]  /*13bd0*/  @!P3 LEA R8, P0, R10, R0, 0x2 ;  /* 0x000000000a08b211 */ /* 0x000fc600078010ff */
[----:B------:R2:W-:Y:S01]  /*13be0*/  @!P4 ST.E.64 [R2.64], R100 ;  /* 0x000000640200c985 */ /* 0x0005e2000c101b06 */
[----:B------:R-:W-:Y:S02]  /*13bf0*/  @!P3 LEA.HI.X R9, R10, R4, R14, 0x2, P0 ;  /* 0x000000040a09b211 */ /* 0x000fe400000f140e */
[----:B------:R-:W-:Y:S02]  /*13c00*/  IADD3 R14, R235, 0x50, RZ ;  /* 0x00000050eb0e7810 */ /* 0x000fe40007ffe0ff */
[----:B----4-:R-:W-:Y:S01]  /*13c10*/  @!P2 LEA R6, P0, R11, R0, 0x2 ;  /* 0x000000000b06a211 */ /* 0x010fe200078010ff */
[----:B------:R4:W-:Y:S01]  /*13c20*/  @!P3 ST.E.64 [R8.64], R170 ;  /* 0x000000aa0800b985 */ /* 0x0009e2000c101b06 */
[----:B------:R-:W-:Y:S02]  /*13c30*/  SHF.R.S32.HI R14, RZ, 0x1f, R14 ;  /* 0x0000001fff0e7819 */ /* 0x000fe4000001140e */
[----:B------:R-:W-:Y:S02]  /*13c40*/  IADD3 R10, R235, 0x58, RZ ;  /* 0x00000058eb0a7810 */ /* 0x000fe40007ffe0ff */
[----:B------:R-:W-:-:S02]  /*13c50*/  @!P2 LEA.HI.X R7, R11, R4, R14, 0x2, P0 ;  /* 0x000000040b07a211 */ /* 0x000fc400000f140e */
[----:B------:R-:W-:-:S03]  /*13c60*/  SHF.R.S32.HI R10, RZ, 0x1f, R10 ;  /* 0x0000001fff0a7819 */ /* 0x000fc6000001140a */
[----:B------:R4:W-:Y:S01]  /*13c70*/  @!P2 ST.E.64 [R6.64], R168 ;  /* 0x000000a80600a985 */ /* 0x0009e2000c101b06 */
[----:B--2---:R-:W-:-:S04]  /*13c80*/  @!P1 LEA R2, P0, R5, R0, 0x2 ;  /* 0x0000000005029211 */ /* 0x004fc800078010ff */
[----:B------:R-:W-:-:S05]  /*13c90*/  @!P1 LEA.HI.X R3, R5, R4, R10, 0x2, P0 ;  /* 0x0000000405039211 */ /* 0x000fca00000f140a */
[----:B------:R4:W-:Y:S04]  /*13ca0*/  @!P1 ST.E.64 [R2.64], R84 ;  /* 0x0000005402009985 */ /* 0x0009e8000c101b06 */
.L_x_599:
[----:B------:R-:W-:Y:S05]  /*13cb0*/  BSYNC B0 ;  /* 0x0000000000007941 */ /* 0x000fea0003800000 */
.L_x_598:
[----:B------:R-:W-:Y:S05]  /*13cc0*/  BRA.DIV ~URZ, `(.L_x_600) ;  /* 0x00003d727f007947 */ /* 0x000fea000b800000 */
[----:B--2---:R2:W1:Y:S04]  /*13cd0*/  SHFL.IDX PT, R4, R12, 0x1, 0x1c1f ;  /* 0x003c1f000c047f89 */ /* 0x00446800000e0000 */
[----:B----4-:R2:W4:Y:S02]  /*13ce0*/  SHFL.IDX PT, R0, R13, 0x1, 0x1c1f ;  /* 0x003c1f000d007f89 */ /* 0x01052400000e0000 */
.L_x_665:
[----:B------:R-:W-:Y:S01]  /*13cf0*/  BSSY B0, `(.L_x_601) ;  /* 0x0000054000007945 */ /* 0x000fe20003800000 */
[----:B------:R-:W-:Y:S05]  /*13d00*/  @P6 BRA `(.L_x_602) ;  /* 0x0000052000006947 */ /* 0x000fea0003800000 */
[C---:B------:R-:W-:Y:S02]  /*13d10*/  ISETP.GE.AND P1, PT, R235.reuse, c[0x0][0x3c8], PT ;  /* 0x0000f200eb007a0c */ /* 0x040fe40003f26270 */
[C---:B------:R-:W-:Y:S02]  /*13d20*/  IADD3 R9, R235.reuse, 0x8, RZ ;  /* 0x00000008eb097810 */ /* 0x040fe40007ffe0ff */
[----:B------:R-:W-:Y:S02]  /*13d30*/  IADD3 R11, R235, 0x10, RZ ;  /* 0x00000010eb0b7810 */ /* 0x000fe40007ffe0ff */
[----:B------:R-:W-:-:S02]  /*13d40*/  ISETP.GE.AND P0, PT, R9, c[0x0][0x3c8], PT ;  /* 0x0000f20009007a0c */ /* 0x000fc40003f06270 */
[----:B------:R-:W-:Y:S02]  /*13d50*/  IADD3 R5, R235, 0x18, RZ ;  /* 0x00000018eb057810 */ /* 0x000fe40007ffe0ff */
[----:B------:R-:W-:Y:S02]  /*13d60*/  SHF.R.S32.HI R6, RZ, 0x1f, R235 ;  /* 0x0000001fff067819 */ /* 0x000fe400000114eb */
[----:B------:R-:W-:Y:S02]  /*13d70*/  ISETP.GE.AND P3, PT, R11, c[0x0][0x3c8], PT ;  /* 0x0000f2000b007a0c */ /* 0x000fe40003f66270 */
[C---:B----4-:R-:W-:Y:S02]  /*13d80*/  @!P1 LEA R2, P2, R235.reuse, R0, 0x2 ;  /* 0x00000000eb029211 */ /* 0x050fe400078410ff */
[----:B------:R-:W-:Y:S02]  /*13d90*/  IADD3 R10, R235, 0x8, RZ ;  /* 0x00000008eb0a7810 */ /* 0x000fe40007ffe0ff */
[----:B------:R-:W-:-:S02]  /*13da0*/  ISETP.GE.AND P5, PT, R5, c[0x0][0x3c8], PT ;  /* 0x0000f20005007a0c */ /* 0x000fc40003fa6270 */
[----:B-1----:R-:W-:Y:S02]  /*13db0*/  @!P1 LEA.HI.X R3, R235, R4, R6, 0x2, P2 ;  /* 0x00000004eb039211 */ /* 0x002fe400010f1406 */
[----:B------:R-:W-:Y:S02]  /*13dc0*/  SHF.R.S32.HI R10, RZ, 0x1f, R10 ;  /* 0x0000001fff0a7819 */ /* 0x000fe4000001140a */
[----:B------:R-:W-:Y:S01]  /*13dd0*/  @!P0 LEA R6, P2, R9, R0, 0x2 ;  /* 0x0000000009068211 */ /* 0x000fe200078410ff */
[----:B------:R1:W-:Y:S01]  /*13de0*/  @!P1 ST.E.64 [R2.64], R128 ;  /* 0x0000008002009985 */ /* 0x0003e2000c101b06 */
[----:B------:R-:W-:Y:S02]  /*13df0*/  IADD3 R8, R235, 0x20, RZ ;  /* 0x00000020eb087810 */ /* 0x000fe40007ffe0ff */
[----:B------:R-:W-:Y:S02]  /*13e00*/  @!P0 LEA.HI.X R7, R9, R4, R10, 0x2, P2 ;  /* 0x0000000409078211 */ /* 0x000fe400010f140a */
[----:B------:R-:W-:-:S02]  /*13e10*/  IADD3 R14, R235, 0x10, RZ ;  /* 0x00000010eb0e7810 */ /* 0x000fc40007ffe0ff */
[----:B------:R-:W-:Y:S01]  /*13e20*/  ISETP.GE.AND P2, PT, R8, c[0x0][0x3c8], PT ;  /* 0x0000f20008007a0c */ /* 0x000fe20003f46270 */
[----:B------:R4:W-:Y:S01]  /*13e30*/  @!P0 ST.E.64 [R6.64], R142 ;  /* 0x0000008e06008985 */ /* 0x0009e2000c101b06 */
[C---:B------:R-:W-:Y:S02]  /*13e40*/  IADD3 R9, R235.reuse, 0x18, RZ ;  /* 0x00000018eb097810 */ /* 0x040fe40007ffe0ff */
[----:B------:R-:W-:Y:S02]  /*13e50*/  IADD3 R10, R235, 0x28, RZ ;  /* 0x00000028eb0a7810 */ /* 0x000fe40007ffe0ff */
[----:B------:R-:W-:Y:S02]  /*13e60*/  SHF.R.S32.HI R14, RZ, 0x1f, R14 ;  /* 0x0000001fff0e7819 */ /* 0x000fe4000001140e */
[----:B------:R-:W-:Y:S02]  /*13e70*/  SHF.R.S32.HI R9, RZ, 0x1f, R9 ;  /* 0x0000001fff097819 */ /* 0x000fe40000011409 */
[----:B------:R-:W-:-:S02]  /*13e80*/  ISETP.GE.AND P1, PT, R10, c[0x0][0x3c8], PT ;  /* 0x0000f2000a007a0c */ /* 0x000fc40003f26270 */
[C---:B------:R-:W-:Y:S02]  /*13e90*/  IADD3 R17, R235.reuse, 0x40, RZ ;  /* 0x00000040eb117810 */ /* 0x040fe40007ffe0ff */
[C---:B------:R-:W-:Y:S02]  /*13ea0*/  IADD3 R15, R235.reuse, 0x30, RZ ;  /* 0x00000030eb0f7810 */ /* 0x040fe40007ffe0ff */
[----:B------:R-:W-:Y:S02]  /*13eb0*/  IADD3 R18, R235, 0x40, RZ ;  /* 0x00000040eb127810 */ /* 0x000fe40007ffe0ff */
[----:B------:R-:W-:Y:S02]  /*13ec0*/  SHF.R.S32.HI R15, RZ, 0x1f, R15 ;  /* 0x0000001fff0f7819 */ /* 0x000fe4000001140f */
[----:B------:R-:W-:Y:S02]  /*13ed0*/  SHF.R.S32.HI R18, RZ, 0x1f, R18 ;  /* 0x0000001fff127819 */ /* 0x000fe40000011412 */
[----:B-1----:R-:W-:-:S02]  /*13ee0*/  @!P3 LEA R2, P4, R11, R0, 0x2 ;  /* 0x000000000b02b211 */ /* 0x002fc400078810ff */
[----:B------:R-:W-:Y:S02]  /*13ef0*/  IADD3 R16, R235, 0x48, RZ ;  /* 0x00000048eb107810 */ /* 0x000fe40007ffe0ff */
[----:B------:R-:W-:Y:S02]  /*13f00*/  @!P3 LEA.HI.X R3, R11, R4, R14, 0x2, P4 ;  /* 0x000000040b03b211 */ /* 0x000fe400020f140e */
[----:B------:R-:W-:Y:S02]  /*13f10*/  IADD3 R11, R235, 0x30, RZ ;  /* 0x00000030eb0b7810 */ /* 0x000fe40007ffe0ff */
[----:B----4-:R-:W-:Y:S01]  /*13f20*/  @!P5 LEA R6, P0, R5, R0, 0x2 ;  /* 0x000000000506d211 */ /* 0x010fe200078010ff */
[----:B------:R1:W-:Y:S01]  /*13f30*/  @!P3 ST.E.64 [R2.64], R146 ;  /* 0x000000920200b985 */ /* 0x0003e2000c101b06 */
[----:B------:R-:W-:Y:S02]  /*13f40*/  IADD3 R14, R235, 0x28, RZ ;  /* 0x00000028eb0e7810 */ /* 0x000fe40007ffe0ff */
[----:B------:R-:W-:-:S02]  /*13f50*/  @!P5 LEA.HI.X R7, R5, R4, R9, 0x2, P0 ;  /* 0x000000040507d211 */ /* 0x000fc400000f1409 */
[----:B------:R-:W-:Y:S02]  /*13f60*/  IADD3 R9, R235, 0x20, RZ ;  /* 0x00000020eb097810 */ /* 0x000fe40007ffe0ff */
[----:B------:R-:W-:Y:S01]  /*13f70*/  ISETP.GE.AND P0, PT, R11, c[0x0][0x3c8], PT ;  /* 0x0000f2000b007a0c */ /* 0x000fe20003f06270 */
[----:B------:R4:W-:Y:S01]  /*13f80*/  @!P5 ST.E.64 [R6.64], R96 ;  /* 0x000000600600d985 */ /* 0x0009e2000c101b06 */
[----:B------:R-:W-:Y:S02]  /*13f90*/  IADD3 R5, R235, 0x38, RZ ;  /* 0x00000038eb057810 */ /* 0x000fe40007ffe0ff */
[----:B------:R-:W-:Y:S02]  /*13fa0*/  SHF.R.S32.HI R9, RZ, 0x1f, R9 ;  /* 0x0000001fff097819 */ /* 0x000fe40000011409 */
[----:B------:R-:W-:Y:S02]  /*13fb0*/  ISETP.GE.AND P4, PT, R5, c[0x0][0x3c8], PT ;  /* 0x0000f20005007a0c */ /* 0x000fe40003f86270 */
[----:B------:R-:W-:-:S02]  /*13fc0*/  SHF.R.S32.HI R14, RZ, 0x1f, R14 ;  /* 0x0000001fff0e7819 */ /* 0x000fc4000001140e */
[----:B------:R-:W-:Y:S02]  /*13fd0*/  ISETP.GE.AND P5, PT, R17, c[0x0][0x3c8], PT ;  /* 0x0000f20011007a0c */ /* 0x000fe40003fa6270 */
[----:B------:R-:W-:Y:S02]  /*13fe0*/  SHF.R.S32.HI R16, RZ, 0x1f, R16 ;  /* 0x0000001fff107819 */ /* 0x000fe40000011410 */
[----:B-1----:R-:W-:-:S04]  /*13ff0*/  @!P2 LEA R2, P3, R8, R0, 0x2 ;  /* 0x000000000802a211 */ /* 0x002fc800078610ff */
[----:B------:R-:W-:Y:S02]  /*14000*/  @!P2 LEA.HI.X R3, R8, R4, R9, 0x2, P3 ;  /* 0x000000040803a211 */ /* 0x000fe400018f1409 */
[----:B------:R-:W-:-:S03]  /*14010*/  @!P1 LEA R8, P3, R10, R0, 0x2 ;  /* 0x000000000a089211 */ /* 0x000fc600078610ff */
[----:B------:R1:W-:Y:S01]  /*14020*/  @!P2 ST.E.64 [R2.64], R102 ;  /* 0x000000660200a985 */ /* 0x0003e2000c101b06 */
[----:B------:R-:W-:Y:S02]  /*14030*/  @!P1 LEA.HI.X R9, R10, R4, R14, 0x2, P3 ;  /* 0x000000040a099211 */ /* 0x000fe400018f140e */
[----:B------:R-:W-:Y:S02]  /*14040*/  IADD3 R14, R235, 0x48, RZ ;  /* 0x00000048eb0e7810 */ /* 0x000fe40007ffe0ff */
[----:B----4-:R-:W-:Y:S01]  /*14050*/  @!P0 LEA R6, P2, R11, R0, 0x2 ;  /* 0x000000000b068211 */ /* 0x010fe200078410ff */
[----:B------:R4:W-:Y:S01]  /*14060*/  @!P1 ST.E.64 [R8.64], R112 ;  /* 0x0000007008009985 */ /* 0x0009e2000c101b06 */
[----:B------:R-:W-:Y:S02]  /*14070*/  IADD3 R10, R235, 0x38, RZ ;  /* 0x00000038eb0a7810 */ /* 0x000fe40007ffe0ff */
[----:B------:R-:W-:Y:S02]  /*14080*/  ISETP.GE.AND P3, PT, R14, c[0x0][0x3c8], PT ;  /* 0x0000f2000e007a0c */ /* 0x000fe40003f66270 */
[----:B------:R-:W-:-:S02]  /*14090*/  @!P0 LEA.HI.X R7, R11, R4, R15, 0x2, P2 ;  /* 0x000000040b078211 */ /* 0x000fc400010f140f */
[----:B------:R-:W-:Y:S02]  /*140a0*/  SHF.R.S32.HI R10, RZ, 0x1f, R10 ;  /* 0x0000001fff0a7819 */ /* 0x000fe4000001140a */
[----:B------:R-:W-:Y:S01]  /*140b0*/  IADD3 R15, R235, 0x50, RZ ;  /* 0x00000050eb0f7810 */ /* 0x000fe20007ffe0ff */
[----:B------:R5:W-:Y:S03]  /*140c0*/  @!P0 ST.E.64 [R6.64], R114 ;  /* 0x0000007206008985 */ /* 0x000be6000c101b06 */
[----:B------:R-:W-:Y:S02]  /*140d0*/  ISETP.GE.AND P2, PT, R15, c[0x0][0x3c8], PT ;  /* 0x0000f2000f007a0c */ /* 0x000fe40003f46270 */
[----:B-1----:R-:W-:-:S04]  /*140e0*/  @!P4 LEA R2, P1, R5, R0, 0x2 ;  /* 0x000000000502c211 */ /* 0x002fc800078210ff */
[----:B------:R-:W-:Y:S02]  /*140f0*/  @!P4 LEA.HI.X R3, R5, R4, R10, 0x2, P1 ;  /* 0x000000040503c211 */ /* 0x000fe400008f140a */
[----:B------:R-:W-:Y:S02]  /*14100*/  @!P5 LEA R10, P0, R17, R0, 0x2 ;  /* 0x00000000110ad211 */ /* 0x000fe400078010ff */
[----:B------:R-:W-:Y:S01]  /*14110*/  IADD3 R5, R235, 0x58, RZ ;  /* 0x00000058eb057810 */ /* 0x000fe20007ffe0ff */
[----:B------:R1:W-:Y:S01]  /*14120*/  @!P4 ST.E.64 [R2.64], R116 ;  /* 0x000000740200c985 */ /* 0x0003e2000c101b06 */
[----:B------:R-:W-:Y:S02]  /*14130*/  @!P5 LEA.HI.X R11, R17, R4, R18, 0x2, P0 ;  /* 0x00000004110bd211 */ /* 0x000fe400000f1412 */
[C---:B----4-:R-:W-:Y:S02]  /*14140*/  @!P3 LEA R8, P0, R14.reuse, R0, 0x2 ;  /* 0x000000000e08b211 */ /* 0x050fe400078010ff */
[----:B------:R-:W-:Y:S01]  /*14150*/  ISETP.GE.AND P1, PT, R5, c[0x0][0x3c8], PT ;  /* 0x0000f20005007a0c */ /* 0x000fe20003f26270 */
[----:B------:R4:W-:Y:S01]  /*14160*/  @!P5 ST.E.64 [R10.64], R130 ;  /* 0x000000820a00d985 */ /* 0x0009e2000c101b06 */
[----:B------:R-:W-:-:S02]  /*14170*/  @!P3 LEA.HI.X R9, R14, R4, R16, 0x2, P0 ;  /* 0x000000040e09b211 */ /* 0x000fc400000f1410 */
[----:B------:R-:W-:Y:S02]  /*14180*/  IADD3 R16, R235, 0x50, RZ ;  /* 0x00000050eb107810 */ /* 0x000fe40007ffe0ff */
[----:B-----5:R-:W-:Y:S01]  /*14190*/  @!P2 LEA R6, P0, R15, R0, 0x2 ;  /* 0x000000000f06a211 */ /* 0x020fe200078010ff */
[----:B------:R4:W-:Y:S01]  /*141a0*/  @!P3 ST.E.64 [R8.64], R118 ;  /* 0x000000760800b985 */ /* 0x0009e2000c101b06 */
[----:B------:R-:W-:Y:S02]  /*141b0*/  SHF.R.S32.HI R16, RZ, 0x1f, R16 ;  /* 0x0000001fff107819 */ /* 0x000fe40000011410 */
[----:B------:R-:W-:Y:S02]  /*141c0*/  IADD3 R14, R235, 0x58, RZ ;  /* 0x00000058eb0e7810 */ /* 0x000fe40007ffe0ff */
[----:B------:R-:W-:Y:S02]  /*141d0*/  @!P2 LEA.HI.X R7, R15, R4, R16, 0x2, P0 ;  /* 0x000000040f07a211 */ /* 0x000fe400000f1410 */
[----:B------:R-:W-:-:S03]  /*141e0*/  SHF.R.S32.HI R14, RZ, 0x1f, R14 ;  /* 0x0000001fff0e7819 */ /* 0x000fc6000001140e */
[----:B------:R4:W-:Y:S01]  /*141f0*/  @!P2 ST.E.64 [R6.64], R82 ;  /* 0x000000520600a985 */ /* 0x0009e2000c101b06 */
[----:B-1----:R-:W-:-:S04]  /*14200*/  @!P1 LEA R2, P0, R5, R0, 0x2 ;  /* 0x0000000005029211 */ /* 0x002fc800078010ff */
[----:B------:R-:W-:-:S05]  /*14210*/  @!P1 LEA.HI.X R3, R5, R4, R14, 0x2, P0 ;  /* 0x0000000405039211 */ /* 0x000fca00000f140e */
[----:B------:R4:W-:Y:S04]  /*14220*/  @!P1 ST.E.64 [R2.64], R80 ;  /* 0x0000005002009985 */ /* 0x0009e8000c101b06 */
.L_x_602:
[----:B------:R-:W-:Y:S05]  /*14230*/  BSYNC B0 ;  /* 0x0000000000007941 */ /* 0x000fea0003800000 */
.L_x_601:
[----:B------:R-:W-:Y:S05]  /*14240*/  BRA.DIV ~URZ, `(.L_x_603) ;  /* 0x000038b27f007947 */ /* 0x000fea000b800000 */
[----:B-1----:R1:W2:Y:S02]  /*14250*/  SHFL.IDX PT, R4, R12, 0x2, 0x1c1f ;  /* 0x005c1f000c047f89 */ /* 0x0022a400000e0000 */
.L_x_666:
[----:B------:R-:W-:Y:S05]  /*14260*/  BRA.DIV ~URZ, `(.L_x_604) ;  /* 0x000039027f007947 */ /* 0x000fea000b800000 */
[----:B----4-:R4:W1:Y:S02]  /*14270*/  SHFL.IDX PT, R0, R13, 0x2, 0x1c1f ;  /* 0x005c1f000d007f89 */ /* 0x01086400000e0000 */
.L_x_667:
[----:B------:R-:W-:Y:S01]  /*14280*/  LOP3.LUT P0, RZ, R194, 0x1, RZ, 0xc0, !PT ;  /* 0x00000001c2ff7812 */ /* 0x000fe2000780c0ff */
[----:B------:R-:W-:-:S12]  /*14290*/  BSSY B0, `(.L_x_605) ;  /* 0x0000054000007945 */ /* 0x000fd80003800000 */
[----:B------:R-:W-:Y:S05]  /*142a0*/  @P0 BRA `(.L_x_606) ;  /* 0x0000052000000947 */ /* 0x000fea0003800000 */
[C---:B------:R-:W-:Y:S02]  /*142b0*/  IADD3 R5, R235.reuse, 0x8, RZ ;  /* 0x00000008eb057810 */ /* 0x040fe40007ffe0ff */
[----:B------:R-:W-:Y:S02]  /*142c0*/  ISETP.GE.AND P0, PT, R235, c[0x0][0x3c8], PT ;  /* 0x0000f200eb007a0c */ /* 0x000fe40003f06270 */
[----:B------:R-:W-:Y:S02]  /*142d0*/  ISETP.GE.AND P2, PT, R5, c[0x0][0x3c8], PT ;  /* 0x0000f20005007a0c */ /* 0x000fe40003f46270 */
[C---:B------:R-:W-:Y:S02]  /*142e0*/  IADD3 R16, R235.reuse, 0x10, RZ ;  /* 0x00000010eb107810 */ /* 0x040fe40007ffe0ff */
[----:B------:R-:W-:Y:S02]  /*142f0*/  IADD3 R10, R235, 0x18, RZ ;  /* 0x00000018eb0a7810 */ /* 0x000fe40007ffe0ff */
[----:B------:R-:W-:-:S02]  /*14300*/  ISETP.GE.AND P4, PT, R16, c[0x0][0x3c8], PT ;  /* 0x0000f20010007a0c */ /* 0x000fc40003f86270 */
[C---:B------:R-:W-:Y:S02]  /*14310*/  IADD3 R6, R235.reuse, 0x8, RZ ;  /* 0x00000008eb067810 */ /* 0x040fe40007ffe0ff */
[----:B------:R-:W-:Y:S02]  /*14320*/  ISETP.GE.AND P3, PT, R10, c[0x0][0x3c8], PT ;  /* 0x0000f2000a007a0c */ /* 0x000fe40003f66270 */
[-C--:B-1----:R-:W-:Y:S02]  /*14330*/  @!P0 LEA R2, P5, R235, R0.reuse, 0x2 ;  /* 0x00000000eb028211 */ /* 0x082fe400078a10ff */
[----:B------:R-:W-:Y:S02]  /*14340*/  SHF.R.S32.HI R7, RZ, 0x1f, R235 ;  /* 0x0000001fff077819 */ /* 0x000fe400000114eb */
[----:B------:R-:W-:Y:S02]  /*14350*/  SHF.R.S32.HI R6, RZ, 0x1f, R6 ;  /* 0x0000001fff067819 */ /* 0x000fe40000011406 */
[----:B------:R-:W-:-:S02]  /*14360*/  @!P2 LEA R8, P1, R5, R0, 0x2 ;  /* 0x000000000508a211 */ /* 0x000fc400078210ff */
[CC--:B--2---:R-:W-:Y:S02]  /*14370*/  @!P0 LEA.HI.X R3, R235.reuse, R4.reuse, R7, 0x2, P5 ;  /* 0x00000004eb038211 */ /* 0x0c4fe400028f1407 */
[C---:B------:R-:W-:Y:S02]  /*14380*/  IADD3 R11, R235.reuse, 0x28, RZ ;  /* 0x00000028eb0b7810 */ /* 0x040fe40007ffe0ff */
[----:B------:R-:W-:Y:S01]  /*14390*/  IADD3 R14, R235, 0x20, RZ ;  /* 0x00000020eb0e7810 */ /* 0x000fe20007ffe0ff */
[----:B------:R1:W-:Y:S01]  /*143a0*/  @!P0 ST.E.64 [R2.64], R34 ;  /* 0x0000002202008985 */ /* 0x0003e2000c101b06 */
[----:B------:R-:W-:Y:S02]  /*143b0*/  @!P2 LEA.HI.X R9, R5, R4, R6, 0x2, P1 ;  /* 0x000000040509a211 */ /* 0x000fe400008f1406 */
[C---:B------:R-:W-:Y:S02]  /*143c0*/  IADD3 R17, R235.reuse, 0x10, RZ ;  /* 0x00000010eb117810 */ /* 0x040fe40007ffe0ff */
[----:B------:R-:W-:Y:S01]  /*143d0*/  IADD3 R15, R235, 0x18, RZ ;  /* 0x00000018eb0f7810 */ /* 0x000fe20007ffe0ff */
[----:B------:R2:W-:Y:S01]  /*143e0*/  @!P2 ST.E.64 [R8.64], R36 ;  /* 0x000000240800a985 */ /* 0x0005e2000c101b06 */
[----:B------:R-:W-:-:S02]  /*143f0*/  ISETP.GE.AND P0, PT, R11, c[0x0][0x3c8], PT ;  /* 0x0000f2000b007a0c */ /* 0x000fc40003f06270 */
[----:B------:R-:W-:Y:S02]  /*14400*/  ISETP.GE.AND P1, PT, R14, c[0x0][0x3c8], PT ;  /* 0x0000f2000e007a0c */ /* 0x000fe40003f26270 */
[C---:B------:R-:W-:Y:S02]  /*14410*/  @!P4 LEA R6, P5, R16.reuse, R0, 0x2 ;  /* 0x000000001006c211 */ /* 0x040fe400078a10ff */
[----:B------:R-:W-:Y:S02]  /*14420*/  SHF.R.S32.HI R17, RZ, 0x1f, R17 ;  /* 0x0000001fff117819 */ /* 0x000fe40000011411 */
[----:B------:R-:W-:Y:S02]  /*14430*/  SHF.R.S32.HI R15, RZ, 0x1f, R15 ;  /* 0x0000001fff0f7819 */ /* 0x000fe4000001140f */
[----:B------:R-:W-:Y:S02]  /*14440*/  IADD3 R5, R235, 0x30, RZ ;  /* 0x00000030eb057810 */ /* 0x000fe40007ffe0ff */
[----:B------:R-:W-:-:S02]  /*14450*/  @!P4 LEA.HI.X R7, R16, R4, R17, 0x2, P5 ;  /* 0x000000041007c211 */ /* 0x000fc400028f1411 */
[----:B------:R-:W-:Y:S02]  /*14460*/  ISETP.GE.AND P6, PT, R5, c[0x0][0x3c8], PT ;  /* 0x0000f20005007a0c */ /* 0x000fe40003fc6270 */
[C---:B------:R-:W-:Y:S01]  /*14470*/  IADD3 R16, R235.reuse, 0x20, RZ ;  /* 0x00000020eb107810 */ /* 0x040fe20007ffe0ff */
[----:B------:R5:W-:Y:S01]  /*14480*/  @!P4 ST.E.64 [R6.64], R38 ;  /* 0x000000260600c985 */ /* 0x000be2000c101b06 */
[C---:B------:R-:W-:Y:S02]  /*14490*/  IADD3 R17, R235.reuse, 0x48, RZ ;  /* 0x00000048eb117810 */ /* 0x040fe40007ffe0ff */
[----:B------:R-:W-:Y:S02]  /*144a0*/  SHF.R.S32.HI R16, RZ, 0x1f, R16 ;  /* 0x0000001fff107819 */ /* 0x000fe40000011410 */
[----:B-1----:R-:W-:Y:S02]  /*144b0*/  @!P3 LEA R2, P2, R10, R0, 0x2 ;  /* 0x000000000a02b211 */ /* 0x002fe400078410ff */
[----:B------:R-:W-:-:S02]  /*144c0*/  IADD3 R18, R235, 0x48, RZ ;  /* 0x00000048eb127810 */ /* 0x000fc40007ffe0ff */
[----:B------:R-:W-:Y:S02]  /*144d0*/  @!P3 LEA.HI.X R3, R10, R4, R15, 0x2, P2 ;  /* 0x000000040a03b211 */ /* 0x000fe400010f140f */
[C---:B------:R-:W-:Y:S02]  /*144e0*/  IADD3 R15, R235.reuse, 0x28, RZ ;  /* 0x00000028eb0f7810 */ /* 0x040fe40007ffe0ff */
[----:B------:R-:W-:Y:S01]  /*144f0*/  IADD3 R10, R235, 0x38, RZ ;  /* 0x00000038eb0a7810 */ /* 0x000fe20007ffe0ff */
[----:B------:R1:W-:Y:S01]  /*14500*/  @!P3 ST.E.64 [R2.64], R40 ;  /* 0x000000280200b985 */ /* 0x0003e2000c101b06 */
[----:B------:R-:W-:Y:S02]  /*14510*/  SHF.R.S32.HI R15, RZ, 0x1f, R15 ;  /* 0x0000001fff0f7819 */ /* 0x000fe4000001140f */
[----:B--2---:R-:W-:Y:S02]  /*14520*/  @!P1 LEA R8, P5, R14, R0, 0x2 ;  /* 0x000000000e089211 */ /* 0x004fe400078a10ff */
[----:B------:R-:W-:-:S02]  /*14530*/  ISETP.GE.AND P4, PT, R10, c[0x0][0x3c8], PT ;  /* 0x0000f2000a007a0c */ /* 0x000fc40003f86270 */
[----:B------:R-:W-:Y:S02]  /*14540*/  @!P1 LEA.HI.X R9, R14, R4, R16, 0x2, P5 ;  /* 0x000000040e099211 */ /* 0x000fe400028f1410 */
[C---:B------:R-:W-:Y:S02]  /*14550*/  IADD3 R14, R235.reuse, 0x40, RZ ;  /* 0x00000040eb0e7810 */ /* 0x040fe40007ffe0ff */
[----:B------:R-:W-:Y:S01]  /*14560*/  IADD3 R16, R235, 0x40, RZ ;  /* 0x00000040eb107810 */ /* 0x000fe20007ffe0ff */
[----:B------:R-:W-:Y:S01]  /*14570*/  @!P1 ST.E.64 [R8.64], R64 ;  /* 0x0000004008009985 */ /* 0x000fe2000c101b06 */
[----:B------:R-:W-:Y:S02]  /*14580*/  ISETP.GE.AND P3, PT, R14, c[0x0][0x3c8], PT ;  /* 0x0000f2000e007a0c */ /* 0x000fe40003f66270 */
[----:B-----5:R-:W-:Y:S02]  /*14590*/  @!P6 LEA R6, P5, R5, R0, 0x2 ;  /* 0x000000000506e211 */ /* 0x020fe400078a10ff */
[----:B------:R-:W-:-:S02]  /*145a0*/  SHF.R.S32.HI R16, RZ, 0x1f, R16 ;  /* 0x0000001fff107819 */ /* 0x000fc40000011410 */
[----:B------:R-:W-:Y:S02]  /*145b0*/  SHF.R.S32.HI R18, RZ, 0x1f, R18 ;  /* 0x0000001fff127819 */ /* 0x000fe40000011412 */
[----:B-1----:R-:W-:-:S04]  /*145c0*/  @!P0 LEA R2, P2, R11, R0, 0x2 ;  /* 0x000000000b028211 */ /* 0x002fc800078410ff */
[-C--:B------:R-:W-:Y:S02]  /*145d0*/  @!P0 LEA.HI.X R3, R11, R4.reuse, R15, 0x2, P2 ;  /* 0x000000040b038211 */ /* 0x080fe400010f140f */
[C---:B------:R-:W-:Y:S02]  /*145e0*/  IADD3 R11, R235.reuse, 0x30, RZ ;  /* 0x00000030eb0b7810 */ /* 0x040fe40007ffe0ff */
[----:B------:R-:W-:Y:S01]  /*145f0*/  IADD3 R15, R235, 0x50, RZ ;  /* 0x00000050eb0f7810 */ /* 0x000fe20007ffe0ff */
[----:B------:R1:W-:Y:S01]  /*14600*/  @!P0 ST.E.64 [R2.64], R42 ;  /* 0x0000002a02008985 */ /* 0x0003e2000c101b06 */
[----:B------:R-:W-:Y:S02]  /*14610*/  SHF.R.S32.HI R11, RZ, 0x1f, R11 ;  /* 0x0000001fff0b7819 */ /* 0x000fe4000001140b */
[----:B------:R-:W-:Y:S02]  /*14620*/  ISETP.GE.AND P2, PT, R17, c[0x0][0x3c8], PT ;  /* 0x0000f20011007a0c */ /* 0x000fe40003f46270 */
[----:B------:R-:W-:-:S02]  /*14630*/  @!P6 LEA.HI.X R7, R5, R4, R11, 0x2, P5 ;  /* 0x000000040507e211 */ /* 0x000fc400028f140b */
[C---:B------:R-:W-:Y:S02]  /*14640*/  IADD3 R11, R235.reuse, 0x38, RZ ;  /* 0x00000038eb0b7810 */ /* 0x040fe40007ffe0ff */
[----:B------:R-:W-:Y:S01]  /*14650*/  IADD3 R5, R235, 0x58, RZ ;  /* 0x00000058eb057810 */ /* 0x000fe20007ffe0ff */
[----:B------:R2:W-:Y:S01]  /*14660*/  @!P6 ST.E.64 [R6.64], R44 ;  /* 0x0000002c0600e985 */ /* 0x0005e2000c101b06 */
[----:B------:R-:W-:Y:S02]  /*14670*/  SHF.R.S32.HI R11, RZ, 0x1f, R11 ;  /* 0x0000001fff0b7819 */ /* 0x000fe4000001140b */
[----:B------:R-:W-:Y:S02]  /*14680*/  ISETP.GE.AND P1, PT, R15, c[0x0][0x3c8], PT ;  /* 0x0000f2000f007a0c */ /* 0x000fe40003f26270 */
[----:B------:R-:W-:Y:S02]  /*14690*/  ISETP.GE.AND P0, PT, R5, c[0x0][0x3c8], PT ;  /* 0x0000f20005007a0c */ /* 0x000fe40003f06270 */
[----:B-1----:R-:W-:-:S04]  /*146a0*/  @!P4 LEA R2, P5, R10, R0, 0x2 ;  /* 0x000000000a02c211 */ /* 0x002fc800078a10ff */
[----:B------:R-:W-:Y:S02]  /*146b0*/  @!P4 LEA.HI.X R3, R10, R4, R11, 0x2, P5 ;  /* 0x000000040a03c211 */ /* 0x000fe400028f140b */
[----:B------:R-:W-:-:S03]  /*146c0*/  @!P3 LEA R10, P5, R14, R0, 0x2 ;  /* 0x000000000e0ab211 */ /* 0x000fc600078a10ff */
[----:B------:R1:W-:Y:S01]  /*146d0*/  @!P4 ST.E.64 [R2.64], R46 ;  /* 0x0000002e0200c985 */ /* 0x0003e2000c101b06 */
[----:B------:R-:W-:Y:S02]  /*146e0*/  @!P3 LEA.HI.X R11, R14, R4, R16, 0x2, P5 ;  /* 0x000000040e0bb211 */ /* 0x000fe400028f1410 */
[-C--:B------:R-:W-:Y:S02]  /*146f0*/  @!P2 LEA R8, P4, R17, R0.reuse, 0x2 ;  /* 0x000000001108a211 */ /* 0x080fe400078810ff */
[C---:B------:R-:W-:Y:S01]  /*14700*/  IADD3 R16, R235.reuse, 0x50, RZ ;  /* 0x00000050eb107810 */ /* 0x040fe20007ffe0ff */
[----:B------:R3:W-:Y:S01]  /*14710*/  @!P3 ST.E.64 [R10.64], R68 ;  /* 0x000000440a00b985 */ /* 0x0007e2000c101b06 */
[----:B------:R-:W-:Y:S02]  /*14720*/  IADD3 R14, R235, 0x58, RZ ;  /* 0x00000058eb0e7810 */ /* 0x000fe40007ffe0ff */
[----:B--2---:R-:W-:Y:S02]  /*14730*/  @!P1 LEA R6, P5, R15, R0, 0x2 ;  /* 0x000000000f069211 */ /* 0x004fe400078a10ff */
[----:B------:R-:W-:-:S02]  /*14740*/  SHF.R.S32.HI R16, RZ, 0x1f, R16 ;  /* 0x0000001fff107819 */ /* 0x000fc40000011410 */
[-C--:B------:R-:W-:Y:S02]  /*14750*/  @!P2 LEA.HI.X R9, R17, R4.reuse, R18, 0x2, P4 ;  /* 0x000000041109a211 */ /* 0x080fe400020f1412 */
[----:B------:R-:W-:Y:S02]  /*14760*/  SHF.R.S32.HI R14, RZ, 0x1f, R14 ;  /* 0x0000001fff0e7819 */ /* 0x000fe4000001140e */
[----:B------:R-:W-:Y:S01]  /*14770*/  @!P1 LEA.HI.X R7, R15, R4, R16, 0x2, P5 ;  /* 0x000000040f079211 */ /* 0x000fe200028f1410 */
[----:B------:R3:W-:Y:S04]  /*14780*/  @!P2 ST.E.64 [R8.64], R60 ;  /* 0x0000003c0800a985 */ /* 0x0007e8000c101b06 */
[----:B------:R3:W-:Y:S01]  /*14790*/  @!P1 ST.E.64 [R6.64], R48 ;  /* 0x0000003006009985 */ /* 0x0007e2000c101b06 */
[----:B-1----:R-:W-:-:S04]  /*147a0*/  @!P0 LEA R2, P4, R5, R0, 0x2 ;  /* 0x0000000005028211 */ /* 0x002fc800078810ff */
[----:B------:R-:W-:-:S05]  /*147b0*/  @!P0 LEA.HI.X R3, R5, R4, R14, 0x2, P4 ;  /* 0x0000000405038211 */ /* 0x000fca00020f140e */
[----:B------:R3:W-:Y:S04]  /*147c0*/  @!P0 ST.E.64 [R2.64], R26 ;  /* 0x0000001a02008985 */ /* 0x0007e8000c101b06 */
.L_x_606:
[----:B------:R-:W-:Y:S05]  /*147d0*/  BSYNC B0 ;  /* 0x0000000000007941 */ /* 0x000fea0003800000 */
.L_x_605:
[----:B------:R-:W-:Y:S05]  /*147e0*/  BRA.DIV ~URZ, `(.L_x_607) ;  /* 0x000033e27f007947 */ /* 0x000fea000b800000 */
[----:B--2---:R2:W3:Y:S04]  /*147f0*/  SHFL.IDX PT, R4, R12, 0x3, 0x1c1f ;  /* 0x007c1f000c047f89 */ /* 0x0044e800000e0000 */
[----:B-1----:R2:W1:Y:S02]  /*14800*/  SHFL.IDX PT, R0, R13, 0x3, 0x1c1f ;  /* 0x007c1f000d007f89 */ /* 0x00246400000e0000 */
.L_x_668:
[----:B------:R-:W-:-:S13]  /*14810*/  LOP3.LUT P0, RZ, R194, 0x2, RZ, 0xc0, !PT ;  /* 0x00000002c2ff7812 */ /* 0x000fda000780c0ff */
[----:B------:R-:W-:Y:S05]  /*14820*/  @P0 BRA `(.L_x_595) ;  /* 0x0000138000000947 */ /* 0x000fea0003800000 */
[C---:B------:R-:W-:Y:S02]  /*14830*/  ISETP.GE.AND P4, PT, R235.reuse, c[0x0][0x3c8], PT ;  /* 0x0000f200eb007a0c */ /* 0x040fe40003f86270 */
[C---:B---3--:R-:W-:Y:S02]  /*14840*/  IADD3 R8, R235.reuse, 0x8, RZ ;  /* 0x00000008eb087810 */ /* 0x048fe40007ffe0ff */
[----:B--2---:R-:W-:Y:S02]  /*14850*/  IADD3 R12, R235, 0x18, RZ ;  /* 0x00000018eb0c7810 */ /* 0x004fe40007ffe0ff */
[----:B------:R-:W-:Y:S02]  /*14860*/  ISETP.GE.AND P3, PT, R8, c[0x0][0x3c8], PT ;  /* 0x0000f20008007a0c */ /* 0x000fe40003f66270 */
[----:B------:R-:W-:Y:S02]  /*14870*/  ISETP.GE.AND P1, PT, R12, c[0x0][0x3c8], PT ;  /* 0x0000f2000c007a0c */ /* 0x000fe40003f26270 */
[----:B------:R-:W-:-:S02]  /*14880*/  SHF.R.S32.HI R10, RZ, 0x1f, R235 ;  /* 0x0000001fff0a7819 */ /* 0x000fc400000114eb */
[C---:B------:R-:W-:Y:S02]  /*14890*/  IADD3 R11, R235.reuse, 0x10, RZ ;  /* 0x00000010eb0b7810 */ /* 0x040fe40007ffe0ff */
[C---:B-1----:R-:W-:Y:S02]  /*148a0*/  @!P4 LEA R6, P6, R235.reuse, R0, 0x2 ;  /* 0x00000000eb06c211 */ /* 0x042fe400078c10ff */
[C---:B------:R-:W-:Y:S02]  /*148b0*/  IADD3 R9, R235.reuse, 0x8, RZ ;  /* 0x00000008eb097810 */ /* 0x040fe40007ffe0ff */
[----:B------:R-:W-:Y:S02]  /*148c0*/  @!P4 LEA.HI.X R7, R235, R4, R10, 0x2, P6 ;  /* 0x00000004eb07c211 */ /* 0x000fe400030f140a */
[----:B------:R-:W-:Y:S02]  /*148d0*/  ISETP.GE.AND P2, PT, R11, c[0x0][0x3c8], PT ;  /* 0x0000f2000b007a0c */ /* 0x000fe40003f46270 */
[----:B------:R-:W-:Y:S01]  /*148e0*/  SHF.R.S32.HI R9, RZ, 0x1f, R9 ;  /* 0x0000001fff097819 */ /* 0x000fe20000011409 */
[----:B------:R1:W-:Y:S01]  /*148f0*/  @!P4 ST.E.64 [R6.64], R52 ;  /* 0x000000340600c985 */ /* 0x0003e2000c101b06 */
[----:B------:R-:W-:-:S02]  /*14900*/  @!P3 LEA R2, P5, R8, R0, 0x2 ;  /* 0x000000000802b211 */ /* 0x000fc400078a10ff */
[C---:B------:R-:W-:Y:S02]  /*14910*/  IADD3 R5, R235.reuse, 0x20, RZ ;  /* 0x00000020eb057810 */ /* 0x040fe40007ffe0ff */
[----:B------:R-:W-:Y:S02]  /*14920*/  @!P3 LEA.HI.X R3, R8, R4, R9, 0x2, P5 ;  /* 0x000000040803b211 */ /* 0x000fe400028f1409 */
[----:B----4-:R-:W-:Y:S02]  /*14930*/  IADD3 R13, R235, 0x10, RZ ;  /* 0x00000010eb0d7810 */ /* 0x010fe40007ffe0ff */
[----:B------:R-:W-:Y:S01]  /*14940*/  ISETP.GE.AND P0, PT, R5, c[0x0][0x3c8], PT ;  /* 0x0000f20005007a0c */ /* 0x000fe20003f06270 */
[----:B------:R2:W-:Y:S01]  /*14950*/  @!P3 ST.E.64 [R2.64], R30 ;  /* 0x0000001e0200b985 */ /* 0x0005e2000c101b06 */
[----:B------:R-:W-:Y:S02]  /*14960*/  @!P2 LEA R8, P3, R11, R0, 0x2 ;  /* 0x000000000b08a211 */ /* 0x000fe400078610ff */
[----:B------:R-:W-:-:S02]  /*14970*/  SHF.R.S32.HI R13, RZ, 0x1f, R13 ;  /* 0x0000001fff0d7819 */ /* 0x000fc4000001140d */
[----:B------:R-:W-:Y:S02]  /*14980*/  IADD3 R14, R235, 0x28, RZ ;  /* 0x00000028eb0e7810 */ /* 0x000fe40007ffe0ff */
[----:B------:R-:W-:Y:S02]  /*14990*/  @!P2 LEA.HI.X R9, R11, R4, R13, 0x2, P3 ;  /* 0x000000040b09a211 */ /* 0x000fe400018f140d */
[C---:B------:R-:W-:Y:S02]  /*149a0*/  IADD3 R13, R235.reuse, 0x18, RZ ;  /* 0x00000018eb0d7810 */ /* 0x040fe40007ffe0ff */
[C---:B------:R-:W-:Y:S01]  /*149b0*/  IADD3 R11, R235.reuse, 0x20, RZ ;  /* 0x00000020eb0b7810 */ /* 0x040fe20007ffe0ff */
[----:B------:R-:W-:Y:S01]  /*149c0*/  @!P2 ST.E.64 [R8.64], R66 ;  /* 0x000000420800a985 */ /* 0x000fe2000c101b06 */
[----:B------:R-:W-:Y:S02]  /*149d0*/  ISETP.GE.AND P5, PT, R14, c[0x0][0x3c8], PT ;  /* 0x0000f2000e007a0c */ /* 0x000fe40003fa6270 */
[----:B------:R-:W-:-:S02]  /*149e0*/  IADD3 R10, R235, 0x30, RZ ;  /* 0x00000030eb0a7810 */ /* 0x000fc40007ffe0ff */
[----:B------:R-:W-:Y:S02]  /*149f0*/  SHF.R.S32.HI R13, RZ, 0x1f, R13 ;  /* 0x0000001fff0d7819 */ /* 0x000fe4000001140d */
[----:B-1----:R-:W-:Y:S02]  /*14a00*/  @!P1 LEA R6, P4, R12, R0, 0x2 ;  /* 0x000000000c069211 */ /* 0x002fe400078810ff */
[----:B------:R-:W-:Y:S02]  /*14a10*/  SHF.R.S32.HI R11, RZ, 0x1f, R11 ;  /* 0x0000001fff0b7819 */ /* 0x000fe4000001140b */
[C---:B------:R-:W-:Y:S02]  /*14a20*/  IADD3 R16, R235.reuse, 0x28, RZ ;  /* 0x00000028eb107810 */ /* 0x040fe40007ffe0ff */
[----:B------:R-:W-:Y:S02]  /*14a30*/  IADD3 R15, R235, 0x40, RZ ;  /* 0x00000040eb0f7810 */ /* 0x000fe40007ffe0ff */
[----:B------:R-:W-:-:S02]  /*14a40*/  SHF.R.S32.HI R16, RZ, 0x1f, R16 ;  /* 0x0000001fff107819 */ /* 0x000fc40000011410 */
[----:B--2---:R-:W-:Y:S02]  /*14a50*/  @!P0 LEA R2, P6, R5, R0, 0x2 ;  /* 0x0000000005028211 */ /* 0x004fe400078c10ff */
[----:B------:R-:W-:Y:S02]  /*14a60*/  ISETP.GE.AND P2, PT, R15, c[0x0][0x3c8], PT ;  /* 0x0000f2000f007a0c */ /* 0x000fe40003f46270 */
[----:B------:R-:W-:Y:S02]  /*14a70*/  P2R R3, PR, RZ, 0x10 ;  /* 0x00000010ff037803 */ /* 0x000fe40000000000 */
[----:B------:R-:W-:Y:S02]  /*14a80*/  ISETP.GE.AND P4, PT, R10, c[0x0][0x3c8], PT ;  /* 0x0000f2000a007a0c */ /* 0x000fe40003f86270 */
[----:B------:R-:W-:Y:S02]  /*14a90*/  ISETP.NE.AND P3, PT, R3, RZ, PT ;  /* 0x000000ff0300720c */ /* 0x000fe40003f65270 */
[----:B------:R-:W-:-:S02]  /*14aa0*/  @!P0 LEA.HI.X R3, R5, R4, R11, 0x2, P6 ;  /* 0x0000000405038211 */ /* 0x000fc400030f140b */
[----:B------:R-:W-:Y:S02]  /*14ab0*/  @!P1 LEA.HI.X R7, R12, R4, R13, 0x2, P3 ;  /* 0x000000040c079211 */ /* 0x000fe400018f140d */
[C---:B------:R-:W-:Y:S02]  /*14ac0*/  IADD3 R12, R235.reuse, 0x38, RZ ;  /* 0x00000038eb0c7810 */ /* 0x040fe40007ffe0ff */
[C---:B------:R-:W-:Y:S01]  /*14ad0*/  IADD3 R11, R235.reuse, 0x30, RZ ;  /* 0x00000030eb0b7810 */ /* 0x040fe20007ffe0ff */
[----:B------:R1:W-:Y:S01]  /*14ae0*/  @!P1 ST.E.64 [R6.64], R56 ;  /* 0x0000003806009985 */ /* 0x0003e2000c101b06 */
[----:B------:R-:W-:Y:S02]  /*14af0*/  ISETP.GE.AND P3, PT, R12, c[0x0][0x3c8], PT ;  /* 0x0000f2000c007a0c */ /* 0x000fe40003f66270 */
[----:B------:R-:W-:Y:S01]  /*14b00*/  SHF.R.S32.HI R11, RZ, 0x1f, R11 ;  /* 0x0000001fff0b7819 */ /* 0x000fe2000001140b */
[----:B------:R2:W-:Y:S01]  /*14b10*/  @!P0 ST.E.64 [R2.64], R32 ;  /* 0x0000002002008985 */ /* 0x0005e2000c101b06 */
[----:B------:R-:W-:-:S02]  /*14b20*/  IADD3 R13, R235, 0x48, RZ ;  /* 0x00000048eb0d7810 */ /* 0x000fc40007ffe0ff */
[----:B------:R-:W-:Y:S02]  /*14b30*/  IADD3 R5, R235, 0x50, RZ ;  /* 0x00000050eb057810 */ /* 0x000fe40007ffe0ff */
[----:B------:R-:W-:Y:S02]  /*14b40*/  ISETP.GE.AND P1, PT, R13, c[0x0][0x3c8], PT ;  /* 0x0000f2000d007a0c */ /* 0x000fe40003f26270 */
[----:B-1----:R-:W-:-:S04]  /*14b50*/  @!P5 LEA R6, P0, R14, R0, 0x2 ;  /* 0x000000000e06d211 */ /* 0x002fc800078010ff */
[----:B------:R-:W-:Y:S02]  /*14b60*/  @!P5 LEA.HI.X R7, R14, R4, R16, 0x2, P0 ;  /* 0x000000040e07d211 */ /* 0x000fe400000f1410 */
[C---:B--2---:R-:W-:Y:S02]  /*14b70*/  @!P4 LEA R2, P6, R10.reuse, R0, 0x2 ;  /* 0x000000000a02c211 */ /* 0x044fe400078c10ff */
[----:B------:R-:W-:Y:S01]  /*14b80*/  IADD3 R14, R235, 0x38, RZ ;  /* 0x00000038eb0e7810 */ /* 0x000fe20007ffe0ff */
[----:B------:R-:W-:Y:S01]  /*14b90*/  @!P5 ST.E.64 [R6.64], R54 ;  /* 0x000000360600d985 */ /* 0x000fe2000c101b06 */
[----:B------:R-:W-:Y:S02]  /*14ba0*/  @!P4 LEA.HI.X R3, R10, R4, R11, 0x2, P6 ;  /* 0x000000040a03c211 */ /* 0x000fe400030f140b */
[----:B------:R-:W-:Y:S02]  /*14bb0*/  @!P3 LEA R10, P5, R12, R0, 0x2 ;  /* 0x000000000c0ab211 */ /* 0x000fe400078a10ff */
[----:B------:R-:W-:Y:S01]  /*14bc0*/  ISETP.GE.AND P0, PT, R5, c[0x0][0x3c8], PT ;  /* 0x0000f20005007a0c */ /* 0x000fe20003f06270 */
[----:B------:R1:W-:Y:S01]  /*14bd0*/  @!P4 ST.E.64 [R2.64], R58 ;  /* 0x0000003a0200c985 */ /* 0x0003e2000c101b06 */
[----:B------:R-:W-:-:S02]  /*14be0*/  SHF.R.S32.HI R14, RZ, 0x1f, R14 ;  /* 0x0000001fff0e7819 */ /* 0x000fc4000001140e */
[----:B------:R-:W-:Y:S02]  /*14bf0*/  IADD3 R16, R235, 0x40, RZ ;  /* 0x00000040eb107810 */ /* 0x000fe40007ffe0ff */
[----:B------:R-:W-:Y:S02]  /*14c00*/  @!P2 LEA R8, P6, R15, R0, 0x2 ;  /* 0x000000000f08a211 */ /* 0x000fe400078c10ff */
[----:B------:R-:W-:-:S04]  /*14c10*/  SHF.R.S32.HI R16, RZ, 0x1f, R16 ;  /* 0x0000001fff107819 */ /* 0x000fc80000011410 */
[----:B------:R-:W-:Y:S02]  /*14c20*/  @!P2 LEA.HI.X R9, R15, R4, R16, 0x2, P6 ;  /* 0x000000040f09a211 */ /* 0x000fe400030f1410 */
[----:B-1----:R-:W-:Y:S02]  /*14c30*/  P2R R2, PR, RZ, 0x20 ;  /* 0x00000020ff027803 */ /* 0x002fe40000000000 */
[----:B------:R-:W-:Y:S02]  /*14c40*/  @!P1 LEA R6, P5, R13, R0, 0x2 ;  /* 0x000000000d069211 */ /* 0x000fe400078a10ff */
[----:B------:R-:W-:-:S04]  /*14c50*/  ISETP.NE.AND P4, PT, R2, RZ, PT ;  /* 0x000000ff0200720c */ /* 0x000fc80003f85270 */
[----:B------:R-:W-:Y:S02]  /*14c60*/  @!P3 LEA.HI.X R11, R12, R4, R14, 0x2, P4 ;  /* 0x000000040c0bb211 */ /* 0x000fe400020f140e */
[C---:B------:R-:W-:Y:S02]  /*14c70*/  IADD3 R14, R235.reuse, 0x48, RZ ;  /* 0x00000048eb0e7810 */ /* 0x040fe40007ffe0ff */
[----:B------:R-:W-:Y:S01]  /*14c80*/  IADD3 R12, R235, 0x50, RZ ;  /* 0x00000050eb0c7810 */ /* 0x000fe20007ffe0ff */
[----:B------:R1:W-:Y:S01]  /*14c90*/  @!P3 ST.E.64 [R10.64], R72 ;  /* 0x000000480a00b985 */ /* 0x0003e2000c101b06 */
[----:B------:R-:W-:Y:S02]  /*14ca0*/  SHF.R.S32.HI R14, RZ, 0x1f, R14 ;  /* 0x0000001fff0e7819 */ /* 0x000fe4000001140e */
[----:B------:R-:W-:Y:S01]  /*14cb0*/  SHF.R.S32.HI R12, RZ, 0x1f, R12 ;  /* 0x0000001fff0c7819 */ /* 0x000fe2000001140c */
[----:B------:R1:W-:Y:S01]  /*14cc0*/  @!P2 ST.E.64 [R8.64], R70 ;  /* 0x000000460800a985 */ /* 0x0003e2000c101b06 */
[----:B------:R-:W-:-:S02]  /*14cd0*/  @!P0 LEA R2, P4, R5, R0, 0x2 ;  /* 0x0000000005028211 */ /* 0x000fc400078810ff */
[-C--:B------:R-:W-:Y:S02]  /*14ce0*/  @!P1 LEA.HI.X R7, R13, R4.reuse, R14, 0x2, P5 ;  /* 0x000000040d079211 */ /* 0x080fe400028f140e */
[----:B------:R-:W-:Y:S02]  /*14cf0*/  @!P0 LEA.HI.X R3, R5, R4, R12, 0x2, P4 ;  /* 0x0000000405038211 */ /* 0x000fe400020f140c */
[----:B------:R-:W-:Y:S01]  /*14d00*/  IADD3 R5, R235, 0x58, RZ ;  /* 0x00000058eb057810 */ /* 0x000fe20007ffe0ff */
[----:B------:R1:W-:Y:S04]  /*14d10*/  @!P1 ST.E.64 [R6.64], R62 ;  /* 0x0000003e06009985 */ /* 0x0003e8000c101b06 */
[----:B------:R1:W-:Y:S01]  /*14d20*/  @!P0 ST.E.64 [R2.64], R50 ;  /* 0x0000003202008985 */ /* 0x0003e2000c101b06 */
[----:B------:R-:W-:-:S13]  /*14d30*/  ISETP.GE.AND P0, PT, R5, c[0x0][0x3c8], PT ;  /* 0x0000f20005007a0c */ /* 0x000fda0003f06270 */
[----:B------:R-:W-:Y:S05]  /*14d40*/  @P0 BRA `(.L_x_595) ;  /* 0x00000e6000000947 */ /* 0x000fea0003800000 */
[----:B------:R-:W-:Y:S02]  /*14d50*/  IADD3 R12, R235, 0x58, RZ ;  /* 0x00000058eb0c7810 */ /* 0x000fe40007ffe0ff */
[----:B-1----:R-:W-:Y:S02]  /*14d60*/  LEA R2, P0, R5, R0, 0x2 ;  /* 0x0000000005027211 */ /* 0x002fe400078010ff */
[----:B------:R-:W-:-:S04]  /*14d70*/  SHF.R.S32.HI R12, RZ, 0x1f, R12 ;  /* 0x0000001fff0c7819 */ /* 0x000fc8000001140c */
[----:B------:R-:W-:-:S05]  /*14d80*/  LEA.HI.X R3, R5, R4, R12, 0x2, P0 ;  /* 0x0000000405037211 */ /* 0x000fca00000f140c */
[----:B------:R1:W-:Y:S01]  /*14d90*/  ST.E.64 [R2.64], R28 ;  /* 0x0000001c02007985 */ /* 0x0003e2000c101b06 */
[----:B------:R-:W-:Y:S05]  /*14da0*/  BRA `(.L_x_595) ;  /* 0x00000e0000007947 */ /* 0x000fea0003800000 */
.L_x_580:
[----:B------:R-:W3:Y:S04]  /*14db0*/  LDL.LU R7, [R1+0x1c] ;  /* 0x00001c0001077983 */ /* 0x000ee80000300800 */
[----:B--2---:R-:W2:Y:S01]  /*14dc0*/  LDL R6, [R1+0x24] ;  /* 0x0000240001067983 */ /* 0x004ea20000100800 */
[----:B------:R-:W-:Y:S01]  /*14dd0*/  ISETP.NE.U32.AND P0, PT, RZ, c[0x0][0x508], PT ;  /* 0x00014200ff007a0c */ /* 0x000fe20003f05070 */
[----:B------:R-:W-:Y:S01]  /*14de0*/  IMAD.MOV.U32 R4, RZ, RZ, 0x4 ;  /* 0x00000004ff047424 */ /* 0x000fe200078e00ff */
[----:B------:R-:W-:Y:S01]  /*14df0*/  ISETP.NE.U32.AND P2, PT, RZ, c[0x0][0x500], PT ;  /* 0x00014000ff007a0c */ /* 0x000fe20003f45070 */
[----:B------:R-:W-:Y:S01]  /*14e00*/  IMAD.MOV.U32 R19, RZ, RZ, c[0x0][0x388] ;  /* 0x0000e200ff137624 */ /* 0x000fe200078e00ff */
[----:B------:R-:W-:Y:S01]  /*14e10*/  ISETP.NE.AND.EX P0, PT, RZ, c[0x0][0x50c], PT, P0 ;  /* 0x00014300ff007a0c */ /* 0x000fe20003f05300 */
[----:B------:R-:W-:Y:S01]  /*14e20*/  IMAD.MOV.U32 R0, RZ, RZ, RZ ;  /* 0x000000ffff007224 */ /* 0x000fe200078e00ff */
[----:B------:R-:W-:Y:S01]  /*14e30*/  ISETP.NE.AND.EX P2, PT, RZ, c[0x0][0x504], PT, P2 ;  /* 0x00014100ff007a0c */ /* 0x000fe20003f45320 */
[----:B--2---:R-:W-:-:S10]  /*14e40*/  IMAD.WIDE R2, R6, R4, c[0x0][0x500] ;  /* 0x0001400006027625 */ /* 0x004fd400078e0204 */
[----:B------:R-:W-:Y:S02]  /*14e50*/  @P0 IMAD.WIDE R4, R6, R4, c[0x0][0x508] ;  /* 0x0001420006040625 */ /* 0x000fe400078e0204 */
[----:B------:R2:W5:Y:S04]  /*14e60*/  @P2 LDG.E R0, [R2.64] ;  /* 0x0000000602002981 */ /* 0x000568000c1e1900 */
[----:B------:R2:W5:Y:S01]  /*14e70*/  @P0 LDG.E R19, [R4.64] ;  /* 0x0000000604130981 */ /* 0x000562000c1e1900 */
[----:B---3--:R-:W-:-:S04]  /*14e80*/  ISETP.NE.AND P1, PT, R7, RZ, PT ;  /* 0x000000ff0700720c */ /* 0x008fc80003f25270 */
[----:B------:R-:W-:Y:S01]  /*14e90*/  SEL R18, R7, c[0x0][0x3d4], P1 ;  /* 0x0000f50007127a07 */ /* 0x000fe20000800000 */
[----:B------:R-:W-:Y:S05]  /*14ea0*/  @P0 BRA `(.L_x_608) ;  /* 0x0000004000000947 */ /* 0x000fea0003800000 */
[----:B------:R-:W-:Y:S05]  /*14eb0*/  @!P2 BRA `(.L_x_608) ;  /* 0x000000300000a947 */ /* 0x000fea0003800000 */
[----:B--2---:R2:W3:Y:S04]  /*14ec0*/  LDG.E R4, [R2.64] ;  /* 0x0000000602047981 */ /* 0x0044e8000c1e1900 */
[----:B--2---:R-:W3:Y:S02]  /*14ed0*/  LDG.E R2, [R2.64+0x4] ;  /* 0x0000040602027981 */ /* 0x004ee4000c1e1900 */
[----:B---3-5:R-:W-:Y:S02]  /*14ee0*/  IADD3 R19, -R4, R2, RZ ;  /* 0x0000000204137210 */ /* 0x028fe40007ffe1ff */
.L_x_608:
[----:B--2---:R-:W2:Y:S01]  /*14ef0*/  S2R R4, SR_TID.X ;  /* 0x0000000000047919 */ /* 0x004ea20000002100 */
[----:B------:R-:W-:Y:S01]  /*14f00*/  SHF.R.S32.HI R2, RZ, 0x1f, R6 ;  /* 0x0000001fff027819 */ /* 0x000fe20000011406 */
[----:B------:R-:W-:Y:S01]  /*14f10*/  BSSY B0, `(.L_x_609) ;  /* 0x0000038000007945 */ /* 0x000fe20003800000 */
[----:B-----5:R-:W-:-:S02]  /*14f20*/  SHF.R.S32.HI R17, RZ, 0x1f, R0 ;  /* 0x0000001fff117819 */ /* 0x020fc40000011400 */
[----:B------:R-:W-:Y:S02]  /*14f30*/  SEL R12, R6, RZ, !P2 ;  /* 0x000000ff060c7207 */ /* 0x000fe40005000000 */
[----:B-1----:R-:W-:Y:S02]  /*14f40*/  SEL R20, R2, RZ, !P2 ;  /* 0x000000ff02147207 */ /* 0x002fe40005000000 */
[----:B--2---:R-:W-:-:S13]  /*14f50*/  ISETP.GT.AND P0, PT, R4, 0x7f, PT ;  /* 0x0000007f0400780c */ /* 0x004fda0003f04270 */
[----:B------:R-:W-:Y:S05]  /*14f60*/  @P0 BRA `(.L_x_610) ;  /* 0x0000032000000947 */ /* 0x000fea0003800000 */
[----:B------:R-:W2:Y:S01]  /*14f70*/  LDL R3, [R1+0x10] ;  /* 0x0000100001037983 */ /* 0x000ea20000100800 */
[----:B------:R-:W-:Y:S01]  /*14f80*/  IMAD R2, R19, c[0x0][0x4e8], RZ ;  /* 0x00013a0013027a24 */ /* 0x000fe200078e02ff */
[----:B--2---:R-:W-:-:S04]  /*14f90*/  IADD3 R13, R3, R4, RZ ;  /* 0x00000004030d7210 */ /* 0x004fc80007ffe0ff */
[----:B------:R-:W-:-:S13]  /*14fa0*/  ISETP.GE.AND P0, PT, R13, R2, PT ;  /* 0x000000020d00720c */ /* 0x000fda0003f06270 */
[----:B------:R-:W-:Y:S05]  /*14fb0*/  @P0 BRA `(.L_x_610) ;  /* 0x000002d000000947 */ /* 0x000fea0003800000 */
[----:B------:R-:W2:Y:S04]  /*14fc0*/  LDL R4, [R1+0x3c] ;  /* 0x00003c0001047983 */ /* 0x000ea80000100800 */
[----:B------:R-:W3:Y:S01]  /*14fd0*/  LDL.LU R21, [R1+0x20] ;  /* 0x0000200001157983 */ /* 0x000ee20000300800 */
[----:B------:R-:W-:Y:S01]  /*14fe0*/  IMAD.MOV.U32 R2, RZ, RZ, 0x368 ;  /* 0x00000368ff027424 */ /* 0x000fe200078e00ff */
[----:B------:R-:W-:-:S04]  /*14ff0*/  ISETP.GT.AND P2, PT, R18, 0x1, PT ;  /* 0x000000011200780c */ /* 0x000fc80003f44270 */
[----:B------:R-:W-:-:S04]  /*15000*/  SEL R2, R2, 0x328, P2 ;  /* 0x0000032802027807 */ /* 0x000fc80001000000 */
[----:B------:R1:W4:Y:S08]  /*15010*/  LDC.64 R8, c[0x0][R2+0x170] ;  /* 0x00005c0002087b82 */ /* 0x0003300000000a00 */
[----:B------:R1:W2:Y:S08]  /*15020*/  LDC.64 R6, c[0x0][R2+0x168] ;  /* 0x00005a0002067b82 */ /* 0x0002b00000000a00 */
[----:B------:R1:W5:Y:S08]  /*15030*/  LDC.64 R14, c[0x0][R2+0x178] ;  /* 0x00005e00020e7b82 */ /* 0x0003700000000a00 */
[----:B------:R1:W2:Y:S02]  /*15040*/  LDC.64 R10, c[0x0][R2+0x160] ;  /* 0x00005800020a7b82 */ /* 0x0002a40000000a00 */
[----:B-1----:R-:W-:-:S02]  /*15050*/  IMAD.MOV.U32 R2, RZ, RZ, c[0x0][0x4e8] ;  /* 0x00013a00ff027624 */ /* 0x002fc400078e00ff */
[----:B----4-:R-:W-:-:S03]  /*15060*/  IMAD R3, R9, R12, RZ ;  /* 0x0000000c09037224 */ /* 0x010fc600078e02ff */
[----:B------:R-:W-:Y:S02]  /*15070*/  ISETP.NE.AND P0, PT, R2, 0x1, PT ;  /* 0x000000010200780c */ /* 0x000fe40003f05270 */
[----:B------:R-:W-:-:S11]  /*15080*/  MOV R2, R13 ;  /* 0x0000000d00027202 */ /* 0x000fd60000000f00 */
[----:B------:R-:W-:-:S05]  /*15090*/  @P0 IMAD.HI.U32 R16, R13, c[0x0][0x4ec], RZ ;  /* 0x00013b000d100a27 */ /* 0x000fca00078e00ff */
[----:B------:R-:W-:Y:S01]  /*150a0*/  @P0 SHF.R.U32.HI R2, RZ, c[0x0][0x4f0], R16 ;  /* 0x00013c00ff020a19 */ /* 0x000fe20000011610 */
[-C--:B--2---:R-:W-:Y:S02]  /*150b0*/  IMAD R9, R7, R4.reuse, RZ ;  /* 0x0000000407097224 */ /* 0x084fe400078e02ff */
[----:B------:R-:W-:-:S04]  /*150c0*/  IMAD.WIDE.U32 R6, R6, R4, RZ ;  /* 0x0000000406067225 */ /* 0x000fc800078e00ff */
[----:B------:R-:W-:-:S04]  /*150d0*/  IMAD.WIDE.U32 R4, R8, R12, RZ ;  /* 0x0000000c08047225 */ /* 0x000fc800078e00ff */
[----:B------:R-:W-:Y:S01]  /*150e0*/  IMAD R8, R8, R20, R3 ;  /* 0x0000001408087224 */ /* 0x000fe200078e0203 */
[----:B---3--:R-:W-:Y:S01]  /*150f0*/  SEL R3, R21, RZ, P2 ;  /* 0x000000ff15037207 */ /* 0x008fe20001000000 */
[----:B------:R-:W-:Y:S01]  /*15100*/  IMAD.IADD R9, R7, 0x1, R9 ;  /* 0x0000000107097824 */ /* 0x000fe200078e0209 */
[----:B------:R-:W-:Y:S01]  /*15110*/  IADD3 R16, P1, P0, R4, R6, R0 ;  /* 0x0000000604107210 */ /* 0x000fe2000783e000 */
[----:B------:R-:W-:Y:S01]  /*15120*/  IMAD.MOV R6, RZ, RZ, -R2 ;  /* 0x000000ffff067224 */ /* 0x000fe200078e0a02 */
[----:B------:R-:W-:Y:S01]  /*15130*/  IADD3 R7, R5, R8, RZ ;  /* 0x0000000805077210 */ /* 0x000fe20007ffe0ff */
[-C--:B-----5:R-:W-:Y:S02]  /*15140*/  IMAD R8, R15, R3.reuse, RZ ;  /* 0x000000030f087224 */ /* 0x0a0fe400078e02ff */
[----:B------:R-:W-:Y:S01]  /*15150*/  IMAD.WIDE.U32 R4, R14, R3, RZ ;  /* 0x000000030e047225 */ /* 0x000fe200078e00ff */
[----:B------:R-:W-:-:S03]  /*15160*/  IADD3.X R9, R7, R9, R17, P1, P0 ;  /* 0x0000000907097210 */ /* 0x000fc60000fe0411 */
        /* <DEDUP_REMOVED lines=18> */
.L_x_610:
[----:B------:R-:W-:Y:S05]  /*15290*/  BSYNC B0 ;  /* 0x0000000000007941 */ /* 0x000fea0003800000 */
.L_x_609:
[----:B------:R-:W-:-:S13]  /*152a0*/  ISETP.GT.AND P0, PT, R18, 0x1, PT ;  /* 0x000000011200780c */ /* 0x000fda0003f04270 */
[----:B------:R-:W-:Y:S05]  /*152b0*/  @P0 BRA `(.L_x_595) ;  /* 0x000008f000000947 */ /* 0x000fea0003800000 */
[----:B-1----:R-:W2:Y:S04]  /*152c0*/  LDL.LU R2, [R1+0x10] ;  /* 0x0000100001027983 */ /* 0x002ea80000300800 */
[----:B------:R-:W3:Y:S01]  /*152d0*/  LDL.LU R7, [R1+0x3c] ;  /* 0x00003c0001077983 */ /* 0x000ee20000300800 */
[----:B------:R-:W-:-:S03]  /*152e0*/  IMAD R4, R17, c[0x0][0x3a0], RZ ;  /* 0x0000e80011047a24 */ /* 0x000fc600078e02ff */
[----:B------:R-:W1:Y:S02]  /*152f0*/  S2R R3, SR_TID.X ;  /* 0x0000000000037919 */ /* 0x000e640000002100 */
[--C-:B-1----:R-:W-:Y:S02]  /*15300*/  SHF.R.S32.HI R5, RZ, 0x1f, R3.reuse ;  /* 0x0000001fff057819 */ /* 0x102fe40000011403 */
[----:B------:R-:W-:Y:S02]  /*15310*/  SHF.R.S32.HI R8, RZ, 0x1f, R3 ;  /* 0x0000001fff087819 */ /* 0x000fe40000011403 */
[-C--:B------:R-:W-:Y:S02]  /*15320*/  LEA.HI R5, R5, R3.reuse, RZ, 0x2 ;  /* 0x0000000305057211 */ /* 0x080fe400078f10ff */
[----:B------:R-:W-:Y:S02]  /*15330*/  LEA.HI R8, R8, R3, RZ, 0x2 ;  /* 0x0000000308087211 */ /* 0x000fe400078f10ff */
[----:B------:R-:W-:-:S02]  /*15340*/  LOP3.LUT R5, R5, 0xfffffffc, RZ, 0xc0, !PT ;  /* 0xfffffffc05057812 */ /* 0x000fc400078ec0ff */
[----:B------:R-:W-:-:S03]  /*15350*/  SHF.R.S32.HI R8, RZ, 0x2, R8 ;  /* 0x00000002ff087819 */ /* 0x000fc60000011408 */
[----:B------:R-:W-:Y:S01]  /*15360*/  IMAD.IADD R5, R3, 0x1, -R5 ;  /* 0x0000000103057824 */ /* 0x000fe200078e0a05 */
[----:B--2---:R-:W-:Y:S02]  /*15370*/  MOV R9, R2 ;  /* 0x0000000200097202 */ /* 0x004fe40000000f00 */
[----:B------:R-:W-:Y:S02]  /*15380*/  MOV R2, c[0x0][0x4e8] ;  /* 0x00013a0000027a02 */ /* 0x000fe40000000f00 */
[----:B------:R-:W-:Y:S02]  /*15390*/  IADD3 R11, R8, R9, RZ ;  /* 0x00000009080b7210 */ /* 0x000fe40007ffe0ff */
[----:B------:R-:W-:Y:S01]  /*153a0*/  ISETP.NE.AND P0, PT, R2, 0x1, PT ;  /* 0x000000010200780c */ /* 0x000fe20003f05270 */
[----:B------:R-:W-:-:S04]  /*153b0*/  IMAD.WIDE.U32 R2, R0, c[0x0][0x3a0], RZ ;  /* 0x0000e80000027a25 */ /* 0x000fc800078e00ff */
[----:B------:R-:W-:Y:S01]  /*153c0*/  IMAD R0, R0, c[0x0][0x3a4], R4 ;  /* 0x0000e90000007a24 */ /* 0x000fe200078e0204 */
[----:B------:R-:W-:Y:S01]  /*153d0*/  LEA R4, R5, R8, 0x5 ;  /* 0x0000000805047211 */ /* 0x000fe200078e28ff */
[----:B------:R-:W-:-:S03]  /*153e0*/  IMAD R5, R20, c[0x0][0x3f0], RZ ;  /* 0x0000fc0014057a24 */ /* 0x000fc600078e02ff */
[----:B------:R-:W-:Y:S01]  /*153f0*/  IADD3 R3, R3, R0, RZ ;  /* 0x0000000003037210 */ /* 0x000fe20007ffe0ff */
[----:B------:R-:W-:-:S04]  /*15400*/  IMAD.IADD R4, R9, 0x1, R4 ;  /* 0x0000000109047824 */ /* 0x000fc800078e0204 */
[----:B------:R-:W-:-:S04]  /*15410*/  @P0 IMAD.HI.U32 R6, R4, c[0x0][0x4ec], RZ ;  /* 0x00013b0004060a27 */ /* 0x000fc800078e00ff */
[----:B---3--:R-:W-:-:S04]  /*15420*/  IMAD.WIDE.U32 R2, R7, c[0x0][0x3e8], R2 ;  /* 0x0000fa0007027a25 */ /* 0x008fc800078e0002 */
[----:B------:R-:W-:Y:S01]  /*15430*/  IMAD.MOV.U32 R0, RZ, RZ, R4 ;  /* 0x000000ffff007224 */ /* 0x000fe200078e0004 */
[----:B------:R-:W-:Y:S01]  /*15440*/  @P0 SHF.R.U32.HI R0, RZ, c[0x0][0x4f0], R6 ;  /* 0x00013c00ff000a19 */ /* 0x000fe20000011606 */
[----:B------:R-:W-:Y:S02]  /*15450*/  IMAD R3, R7, c[0x0][0x3ec], R3 ;  /* 0x0000fb0007037a24 */ /* 0x000fe400078e0203 */
[C---:B------:R-:W-:Y:S01]  /*15460*/  IMAD R7, R12.reuse, c[0x0][0x3f4], R5 ;  /* 0x0000fd000c077a24 */ /* 0x040fe200078e0205 */
[----:B------:R-:W-:Y:S01]  /*15470*/  SHF.R.S32.HI R6, RZ, 0x1f, R0 ;  /* 0x0000001fff067819 */ /* 0x000fe20000011400 */
[----:B------:R-:W-:Y:S01]  /*15480*/  IMAD.WIDE.U32 R2, R12, c[0x0][0x3f0], R2 ;  /* 0x0000fc000c027a25 */ /* 0x000fe200078e0002 */
[----:B------:R-:W-:-:S03]  /*15490*/  IADD3 R5, -R0, RZ, RZ ;  /* 0x000000ff00057210 */ /* 0x000fc60007ffe1ff */
[----:B------:R-:W-:Y:S01]  /*154a0*/  IMAD R6, R6, c[0x0][0x3e0], RZ ;  /* 0x0000f80006067a24 */ /* 0x000fe200078e02ff */
[----:B------:R-:W-:Y:S01]  /*154b0*/  IADD3 R3, R3, R7, RZ ;  /* 0x0000000703037210 */ /* 0x000fe20007ffe0ff */
[----:B------:R-:W-:Y:S02]  /*154c0*/  IMAD R4, R5, c[0x0][0x4e8], R4 ;  /* 0x00013a0005047a24 */ /* 0x000fe400078e0204 */
[C---:B------:R-:W-:Y:S02]  /*154d0*/  IMAD R6, R0.reuse, c[0x0][0x3e4], R6 ;  /* 0x0000f90000067a24 */ /* 0x040fe400078e0206 */
[----:B------:R-:W-:Y:S01]  /*154e0*/  IMAD.WIDE.U32 R2, R0, c[0x0][0x3e0], R2 ;  /* 0x0000f80000027a25 */ /* 0x000fe200078e0002 */
[----:B------:R-:W-:-:S03]  /*154f0*/  SHF.R.S32.HI R0, RZ, 0x1f, R4 ;  /* 0x0000001fff007819 */ /* 0x000fc60000011404 */
[----:B------:R-:W-:Y:S02]  /*15500*/  IMAD.IADD R3, R3, 0x1, R6 ;  /* 0x0000000103037824 */ /* 0x000fe400078e0206 */
[----:B------:R-:W-:Y:S02]  /*15510*/  IMAD R0, R0, c[0x0][0x3d8], RZ ;  /* 0x0000f60000007a24 */ /* 0x000fe400078e02ff */
[----:B------:R-:W-:-:S04]  /*15520*/  IMAD.WIDE.U32 R2, R4, c[0x0][0x3d8], R2 ;  /* 0x0000f60004027a25 */ /* 0x000fc800078e0002 */
[----:B------:R-:W-:Y:S01]  /*15530*/  IMAD R4, R4, c[0x0][0x3dc], R0 ;  /* 0x0000f70004047a24 */ /* 0x000fe200078e0200 */
[----:B------:R-:W-:-:S04]  /*15540*/  LEA R12, P0, R2, c[0x0][0x380], 0x1 ;  /* 0x0000e000020c7a11 */ /* 0x000fc800078008ff */
[----:B------:R-:W-:-:S04]  /*15550*/  IADD3 R4, R3, R4, RZ ;  /* 0x0000000403047210 */ /* 0x000fc80007ffe0ff */
[----:B------:R-:W-:Y:S01]  /*15560*/  LEA.HI.X R9, R2, c[0x0][0x384], R4, 0x1, P0 ;  /* 0x0000e10002097a11 */ /* 0x000fe200000f0c04 */
[----:B------:R-:W-:Y:S05]  /*15570*/  BRA.DIV ~URZ, `(.L_x_611) ;  /* 0x000027127f007947 */ /* 0x000fea000b800000 */
[----:B------:R1:W2:Y:S02]  /*15580*/  SHFL.IDX PT, R8, R9, RZ, 0x1c1f ;  /* 0x001c1fff09087589 */ /* 0x0002a400000e0000 */
.L_x_669:
[----:B------:R-:W-:Y:S05]  /*15590*/  BRA.DIV ~URZ, `(.L_x_612) ;  /* 0x000027627f007947 */ /* 0x000fea000b800000 */
[----:B------:R3:W4:Y:S02]  /*155a0*/  SHFL.IDX PT, R0, R12, RZ, 0x1c1f ;  /* 0x001c1fff0c007589 */ /* 0x00072400000e0000 */
.L_x_670:
        /* <DEDUP_REMOVED lines=18> */
[----:B------:R2:W-:Y:S04]  /*156d0*/  @!P2 ST.E.128 [R6.64], RZ ;  /* 0x000000ff0600a985 */ /* 0x0005e8000c101d06 */
[----:B------:R2:W-:Y:S04]  /*156e0*/  @!P1 ST.E.128 [R4.64], RZ ;  /* 0x000000ff04009985 */ /* 0x0005e8000c101d06 */
[----:B------:R2:W-:Y:S02]  /*156f0*/  @!P0 ST.E.128 [R2.64], RZ ;  /* 0x000000ff02008985 */ /* 0x0005e4000c101d06 */
.L_x_614:
[----:B------:R-:W-:Y:S05]  /*15700*/  BSYNC B0 ;  /* 0x0000000000007941 */ /* 0x000fea0003800000 */
.L_x_613:
[----:B------:R-:W-:Y:S05]  /*15710*/  BRA.DIV ~URZ, `(.L_x_615) ;  /* 0x000026427f007947 */ /* 0x000fea000b800000 */
[----:B--2---:R2:W1:Y:S04]  /*15720*/  SHFL.IDX PT, R8, R9, 0x1, 0x1c1f ;  /* 0x003c1f0009087f89 */ /* 0x00446800000e0000 */
[----:B----4-:R2:W4:Y:S02]  /*15730*/  SHFL.IDX PT, R0, R12, 0x1, 0x1c1f ;  /* 0x003c1f000c007f89 */ /* 0x01052400000e0000 */
.L_x_671:
        /* <DEDUP_REMOVED lines=18> */
[----:B------:R1:W-:Y:S04]  /*15860*/  @!P2 ST.E.128 [R6.64], RZ ;  /* 0x000000ff0600a985 */ /* 0x0003e8000c101d06 */
[----:B------:R1:W-:Y:S04]  /*15870*/  @!P1 ST.E.128 [R4.64], RZ ;  /* 0x000000ff04009985 */ /* 0x0003e8000c101d06 */
[----:B------:R1:W-:Y:S02]  /*15880*/  @!P0 ST.E.128 [R2.64], RZ ;  /* 0x000000ff02008985 */ /* 0x0003e4000c101d06 */
.L_x_617:
[----:B------:R-:W-:Y:S05]  /*15890*/  BSYNC B0 ;  /* 0x0000000000007941 */ /* 0x000fea0003800000 */
.L_x_616:
[----:B------:R-:W-:Y:S05]  /*158a0*/  BRA.DIV ~URZ, `(.L_x_618) ;  /* 0x000025727f007947 */ /* 0x000fea000b800000 */
[----:B-1----:R1:W2:Y:S02]  /*158b0*/  SHFL.IDX PT, R8, R9, 0x2, 0x1c1f ;  /* 0x005c1f0009087f89 */ /* 0x0022a400000e0000 */
.L_x_672:
[----:B------:R-:W-:Y:S05]  /*158c0*/  BRA.DIV ~URZ, `(.L_x_619) ;  /* 0x000025c27f007947 */ /* 0x000fea000b800000 */
[----:B----4-:R4:W1:Y:S02]  /*158d0*/  SHFL.IDX PT, R0, R12, 0x2, 0x1c1f ;  /* 0x005c1f000c007f89 */ /* 0x01086400000e0000 */
.L_x_673:
        /* <DEDUP_REMOVED lines=21> */
.L_x_621:
[----:B------:R-:W-:Y:S05]  /*15a30*/  BSYNC B0 ;  /* 0x0000000000007941 */ /* 0x000fea0003800000 */
.L_x_620:
[----:B------:R-:W-:Y:S05]  /*15a40*/  BRA.DIV ~URZ, `(.L_x_622) ;  /* 0x000024a27f007947 */ /* 0x000fea000b800000 */
[----:B--2---:R2:W3:Y:S04]  /*15a50*/  SHFL.IDX PT, R8, R9, 0x3, 0x1c1f ;  /* 0x007c1f0009087f89 */ /* 0x0044e800000e0000 */
[----:B-1----:R2:W1:Y:S02]  /*15a60*/  SHFL.IDX PT, R0, R12, 0x3, 0x1c1f ;  /* 0x007c1f000c007f89 */ /* 0x00246400000e0000 */
.L_x_674:
[----:B------:R-:W-:-:S04]  /*15a70*/  IADD3 R2, R11, 0x60, RZ ;  /* 0x000000600b027810 */ /* 0x000fc80007ffe0ff */
[----:B------:R-:W-:-:S13]  /*15a80*/  ISETP.GE.AND P0, PT, R2, R10, PT ;  /* 0x0000000a0200720c */ /* 0x000fda0003f06270 */
[----:B------:R-:W-:Y:S05]  /*15a90*/  @P0 BRA `(.L_x_595) ;  /* 0x0000011000000947 */ /* 0x000fea0003800000 */
[----:B------:R-:W5:Y:S04]  /*15aa0*/  LDL.64 R16, [R1+0x28] ;  /* 0x0000280001107983 */ /* 0x000f680000100a00 */
[----:B--2---:R-:W2:Y:S04]  /*15ab0*/  LDL R13, [R1+0x30] ;  /* 0x00003000010d7983 */ /* 0x004ea80000100800 */
[----:B----4-:R-:W4:Y:S04]  /*15ac0*/  LDL R9, [R1+0x34] ;  /* 0x0000340001097983 */ /* 0x010f280000100800 */
[----:B---3--:R-:W3:Y:S04]  /*15ad0*/  LDL R14, [R1+0x54] ;  /* 0x00005400010e7983 */ /* 0x008ee80000100800 */
[----:B------:R-:W3:Y:S01]  /*15ae0*/  LDL R12, [R1+0x50] ;  /* 0x00005000010c7983 */ /* 0x000ee20000100800 */
[----:B-----5:R-:W-:-:S02]  /*15af0*/  ISETP.GE.AND P2, PT, R16, c[0x0][0x3c8], PT ;  /* 0x0000f20010007a0c */ /* 0x020fc40003f46270 */
[----:B--2---:R-:W-:Y:S02]  /*15b00*/  ISETP.GE.AND P1, PT, R13, c[0x0][0x3c8], PT ;  /* 0x0000f2000d007a0c */ /* 0x004fe40003f26270 */
[----:B----4-:R-:W-:-:S09]  /*15b10*/  ISETP.GE.AND P0, PT, R9, c[0x0][0x3c8], PT ;  /* 0x0000f20009007a0c */ /* 0x010fd20003f06270 */
[CC--:B-1----:R-:W-:Y:S02]  /*15b20*/  @!P2 LEA R6, P5, R16.reuse, R0.reuse, 0x1 ;  /* 0x000000001006a211 */ /* 0x0c2fe400078a08ff */
[----:B------:R-:W-:Y:S02]  /*15b30*/  @!P1 LEA R4, P4, R13, R0, 0x1 ;  /* 0x000000000d049211 */ /* 0x000fe400078808ff */
[----:B------:R-:W-:Y:S02]  /*15b40*/  @!P2 LEA.HI.X R7, R16, R8, R17, 0x1, P5 ;  /* 0x000000081007a211 */ /* 0x000fe400028f0c11 */
[----:B------:R-:W-:Y:S02]  /*15b50*/  @!P0 LEA R2, P3, R9, R0, 0x1 ;  /* 0x0000000009028211 */ /* 0x000fe400078608ff */
[-C--:B---3--:R-:W-:Y:S02]  /*15b60*/  @!P1 LEA.HI.X R5, R13, R8.reuse, R14, 0x1, P4 ;  /* 0x000000080d059211 */ /* 0x088fe400020f0c0e */
[----:B------:R-:W-:Y:S01]  /*15b70*/  @!P0 LEA.HI.X R3, R9, R8, R12, 0x1, P3 ;  /* 0x0000000809038211 */ /* 0x000fe200018f0c0c */
[----:B------:R1:W-:Y:S04]  /*15b80*/  @!P2 ST.E.128 [R6.64], RZ ;  /* 0x000000ff0600a985 */ /* 0x0003e8000c101d06 */
[----:B------:R1:W-:Y:S04]  /*15b90*/  @!P1 ST.E.128 [R4.64], RZ ;  /* 0x000000ff04009985 */ /* 0x0003e8000c101d06 */
[----:B------:R1:W-:Y:S02]  /*15ba0*/  @!P0 ST.E.128 [R2.64], RZ ;  /* 0x000000ff02008985 */ /* 0x0003e4000c101d06 */
.L_x_595:
[----:B------:R-:W-:Y:S05]  /*15bb0*/  BSYNC B1 ;  /* 0x0000000000017941 */ /* 0x000fea0003800000 */
.L_x_579:
[----:B-1--4-:R-:W4:Y:S02]  /*15bc0*/  LDL R0, [R1+0x5c] ;  /* 0x00005c0001007983 */ /* 0x012f240000100800 */
[----:B----4-:R-:W-:-:S13]  /*15bd0*/  ISETP.NE.AND P0, PT, R0, RZ, PT ;  /* 0x000000ff0000720c */ /* 0x010fda0003f05270 */
[----:B------:R-:W-:Y:S01]  /*15be0*/  @P0 WARPSYNC 0xffffffff ;  /* 0xffffffff00000948 */ /* 0x000fe20003800000 */
[----:B------:R-:W-:Y:S06]  /*15bf0*/  @P0 BAR.SYNC.DEFER_BLOCKING 0x5, 0x80 ;  /* 0x0142000000000b1d */ /* 0x000fec0000010000 */
[----:B---3--:R-:W1:Y:S04]  /*15c00*/  @P0 LDS.128 R4, [0xc080] ;  /* 0x00c08000ff040984 */ /* 0x008e680000000c00 */
[----:B-1----:R1:W-:Y:S04]  /*15c10*/  @P0 STL.64 [R1+0x18], R4 ;  /* 0x0000180401000387 */ /* 0x0023e80000100a00 */
        /* <DEDUP_REMOVED lines=9> */
.L_x_675:
[----:B------:R-:W-:Y:S05]  /*15cb0*/  BRA.DIV ~URZ, `(.L_x_625) ;  /* 0x000023627f007947 */ /* 0x000fea000b800000 */
[----:B------:R3:W4:Y:S02]  /*15cc0*/  SHFL.IDX PT, R8, R74, 0x1, 0x1f ;  /* 0x00201f004a087f89 */ /* 0x00072400000e0000 */
.L_x_676:
[----:B------:R-:W5:Y:S01]  /*15cd0*/  LDL R0, [R1+0x24] ;  /* 0x0000240001007983 */ /* 0x000f620000100800 */
[----:B------:R-:W-:Y:S02]  /*15ce0*/  IMAD.MOV.U32 R6, RZ, RZ, RZ ;  /* 0x000000ffff067224 */ /* 0x000fe400078e00ff */
[----:B-----5:R-:W-:-:S05]  /*15cf0*/  IMAD.IADD R0, R0, 0x1, R14 ;  /* 0x0000000100007824 */ /* 0x020fca00078e020e */
        /* <DEDUP_REMOVED lines=16> */
.L_x_677:
        /* <DEDUP_REMOVED lines=16> */
.L_x_678:
[----:B---3--:R-:W-:Y:S01]  /*15f00*/  IMAD R0, R0, c[0x0][0x538], RZ ;  /* 0x00014e0000007a24 */ /* 0x008fe200078e02ff */
[----:B------:R-:W-:Y:S04]  /*15f10*/  BSSY B1, `(.L_x_628) ;  /* 0x00000ce000017945 */ /* 0x000fe80003800000 */
[----:B----4-:R-:W-:-:S04]  /*15f20*/  IADD3 R8, R0, R8, RZ ;  /* 0x0000000800087210 */ /* 0x010fc80007ffe0ff */
[----:B--2---:R-:W-:-:S13]  /*15f30*/  ISETP.GT.AND P0, PT, R8, R9, PT ;  /* 0x000000090800720c */ /* 0x004fda0003f04270 */
[----:B------:R-:W-:Y:S05]  /*15f40*/  @P0 BRA `(.L_x_629) ;  /* 0x0000025000000947 */ /* 0x000fea0003800000 */
.L_x_633:
        /* <DEDUP_REMOVED lines=17> */
.L_x_679:
        /* <DEDUP_REMOVED lines=16> */
.L_x_680:
[----:B--2---:R-:W-:-:S05]  /*16160*/  IMAD R0, R0, c[0x0][0x538], RZ ;  /* 0x00014e0000007a24 */ /* 0x004fca00078e02ff */
[----:B------:R-:W-:-:S04]  /*16170*/  IADD3 R8, R0, R8, RZ ;  /* 0x0000000800087210 */ /* 0x000fc80007ffe0ff */
[----:B------:R-:W-:-:S13]  /*16180*/  ISETP.GT.AND P0, PT, R8, R9, PT ;  /* 0x000000090800720c */ /* 0x000fda0003f04270 */
[----:B-1----:R-:W-:Y:S05]  /*16190*/  @!P0 BRA `(.L_x_633) ;  /* 0xfffffdb000008947 */ /* 0x002fea000383ffff */
.L_x_629:
[----:B------:R-:W-:-:S05]  /*161a0*/  IADD3 R12, -R0, R8, RZ ;  /* 0x00000008000c7210 */ /* 0x000fca0007ffe1ff */
[----:B------:R-:W-:-:S05]  /*161b0*/  IMAD R0, R4, c[0x0][0x538], R12 ;  /* 0x00014e0004007a24 */ /* 0x000fca00078e020c */
[----:B------:R-:W-:Y:S01]  /*161c0*/  ISETP.GT.AND P0, PT, R0, R9, PT ;  /* 0x000000090000720c */ /* 0x000fe20003f04270 */
[----:B------:R-:W-:-:S12]  /*161d0*/  BRA.DIV ~URZ, `(.L_x_634) ;  /* 0x000022827f007947 */ /* 0x000fd8000b800000 */
[----:B------:R-:W-:-:S03]  /*161e0*/  VOTE.ANY R10, PT, !P0 ;  /* 0x00000000000a7806 */ /* 0x000fc600040e0100 */
.L_x_681:
[----:B------:R-:W2:Y:S01]  /*161f0*/  LDL.LU R0, [R1+0x24] ;  /* 0x0000240001007983 */ /* 0x000ea20000300800 */
[----:B------:R-:W2:Y:S02]  /*16200*/  POPC R8, R10 ;  /* 0x0000000a00087309 */ /* 0x000ea40000000000 */
[----:B--2---:R-:W-:-:S05]  /*16210*/  IADD3 R0, R8, R0, RZ ;  /* 0x0000000008007210 */ /* 0x004fca0007ffe0ff */
[----:B------:R2:W-:Y:S01]  /*16220*/  STL [R1+0x24], R0 ;  /* 0x0000240001007387 */ /* 0x0005e20000100800 */
[----:B------:R-:W-:Y:S05]  /*16230*/  BRA.DIV ~URZ, `(.L_x_635) ;  /* 0x000022727f007947 */ /* 0x000fea000b800000 */
[----:B------:R3:W4:Y:S04]  /*16240*/  SHFL.IDX PT, R11, R6, R8, 0x1f ;  /* 0x00001f08060b7589 */ /* 0x00072800000e0000 */
[----:B------:R3:W1:Y:S02]  /*16250*/  SHFL.IDX PT, R7, R7, R8, 0x1f ;  /* 0x00001f0807077589 */ /* 0x00066400000e0000 */
.L_x_682:
[----:B------:R-:W-:Y:S01]  /*16260*/  ISETP.NE.AND P0, PT, R10, RZ, PT ;  /* 0x000000ff0a00720c */ /* 0x000fe20003f05270 */
[----:B------:R-:W-:-:S12]  /*16270*/  BSSY B0, `(.L_x_636) ;  /* 0x0000005000007945 */ /* 0x000fd80003800000 */
[----:B------:R-:W-:Y:S05]  /*16280*/  @!P0 BRA `(.L_x_637) ;  /* 0x0000003000008947 */ /* 0x000fea0003800000 */
[----:B------:R-:W-:Y:S01]  /*16290*/  IADD3 R3, R8, -0x1, RZ ;  /* 0xffffffff08037810 */ /* 0x000fe20007ffe0ff */
[----:B------:R-:W-:Y:S05]  /*162a0*/  BRA.DIV ~URZ, `(.L_x_638) ;  /* 0x000022d27f007947 */ /* 0x000fea000b800000 */
[----:B------:R2:W3:Y:S02]  /*162b0*/  SHFL.IDX PT, R13, R4, R3, 0x1f ;  /* 0x00001f03040d7589 */ /* 0x0004e400000e0000 */
.L_x_637:
[----:B------:R-:W-:Y:S05]  /*162c0*/  BSYNC B0 ;  /* 0x0000000000007941 */ /* 0x000fea0003800000 */
.L_x_636:
[----:B--23--:R-:W-:Y:S01]  /*162d0*/  IMAD R0, R13, c[0x0][0x538], R12 ;  /* 0x00014e000d007a24 */ /* 0x00cfe200078e020c */
[----:B-1----:R-:W-:Y:S01]  /*162e0*/  ISETP.NE.AND P0, PT, R7, 0x1, PT ;  /* 0x000000010700780c */ /* 0x002fe20003f05270 */
[----:B------:R-:W-:Y:S03]  /*162f0*/  BSSY B0, `(.L_x_639) ;  /* 0x0000086000007945 */ /* 0x000fe60003800000 */
[----:B------:R1:W-:Y:S01]  /*16300*/  STL [R1+0x18], R0 ;  /* 0x0000180001007387 */ /* 0x0003e20000100800 */
[----:B------:R-:W-:-:S08]  /*16310*/  IADD3 R8, -R0, R9, RZ ;  /* 0x0000000900087210 */ /* 0x000fd00007ffe1ff */
[----:B------:R-:W-:Y:S05]  /*16320*/  @!P0 BRA `(.L_x_640) ;  /* 0x000003e000008947 */ /* 0x000fea0003800000 */
[-C--:B----4-:R-:W-:Y:S02]  /*16330*/  IABS R2, R11.reuse ;  /* 0x0000000b00027213 */ /* 0x090fe40000000000 */
[----:B------:R-:W-:Y:S02]  /*16340*/  IABS R9, R11 ;  /* 0x0000000b00097213 */ /* 0x000fe40000000000 */
[----:B-1----:R-:W1:Y:S08]  /*16350*/  I2F.RP R0, R2 ;  /* 0x0000000200007306 */ /* 0x002e700000209400 */
[----:B-1----:R-:W1:Y:S02]  /*16360*/  MUFU.RCP R0, R0 ;  /* 0x0000000000007308 */ /* 0x002e640000001000 */
[----:B-1----:R-:W-:-:S06]  /*16370*/  IADD3 R0, R0, 0xffffffe, RZ ;  /* 0x0ffffffe00007810 */ /* 0x002fcc0007ffe0ff */
[----:B------:R-:W1:Y:S02]  /*16380*/  F2I.FTZ.U32.TRUNC.NTZ R5, R0 ;  /* 0x0000000000057305 */ /* 0x000e64000021f000 */
[----:B-1----:R-:W-:Y:S01]  /*16390*/  IMAD.MOV R3, RZ, RZ, -R5 ;  /* 0x000000ffff037224 */ /* 0x002fe200078e0a05 */
[----:B------:R-:W-:-:S03]  /*163a0*/  IABS R0, R7 ;  /* 0x0000000700007213 */ /* 0x000fc60000000000 */
[----:B------:R-:W-:Y:S01]  /*163b0*/  IMAD.MOV.U32 R4, RZ, RZ, R3 ;  /* 0x000000ffff047224 */ /* 0x000fe200078e0003 */
[----:B------:R-:W-:Y:S01]  /*163c0*/  IABS R3, R8 ;  /* 0x0000000800037213 */ /* 0x000fe20000000000 */
[----:B------:R-:W-:Y:S02]  /*163d0*/  IMAD.MOV.U32 R6, RZ, RZ, R0 ;  /* 0x000000ffff067224 */ /* 0x000fe400078e0000 */
[----:B------:R-:W-:Y:S02]  /*163e0*/  IMAD R0, R4, R2, RZ ;  /* 0x0000000204007224 */ /* 0x000fe400078e02ff */
[----:B------:R-:W-:Y:S01]  /*163f0*/  IMAD.MOV.U32 R4, RZ, RZ, RZ ;  /* 0x000000ffff047224 */ /* 0x000fe200078e00ff */
[----:B------:R-:W1:Y:S03]  /*16400*/  I2F.RP R10, R6 ;  /* 0x00000006000a7306 */ /* 0x000e660000209400 */
[----:B------:R-:W-:-:S04]  /*16410*/  IMAD.HI.U32 R5, R5, R0, R4 ;  /* 0x0000000005057227 */ /* 0x000fc800078e0004 */
[----:B------:R-:W-:-:S05]  /*16420*/  IMAD.MOV R0, RZ, RZ, -R9 ;  /* 0x000000ffff007224 */ /* 0x000fca00078e0a09 */
[----:B------:R-:W-:Y:S01]  /*16430*/  MOV R4, R0 ;  /* 0x0000000000047202 */ /* 0x000fe20000000f00 */
[----:B------:R-:W-:-:S04]  /*16440*/  IMAD.HI.U32 R0, R5, R3, RZ ;  /* 0x0000000305007227 */ /* 0x000fc800078e00ff */
[----:B------:R-:W-:Y:S02]  /*16450*/  IMAD R3, R0, R4, R3 ;  /* 0x0000000400037224 */ /* 0x000fe400078e0203 */
[----:B-1----:R-:W1:Y:S03]  /*16460*/  MUFU.RCP R4, R10 ;  /* 0x0000000a00047308 */ /* 0x002e660000001000 */
        /* <DEDUP_REMOVED lines=9> */
[----:B------:R-:W-:Y:S01]  /*16500*/  @P2 IADD3 R0, R0, 0x1, RZ ;  /* 0x0000000100002810 */ /* 0x000fe20007ffe0ff */
[----:B-1----:R-:W-:-:S06]  /*16510*/  IMAD.MOV R2, RZ, RZ, -R3 ;  /* 0x000000ffff027224 */ /* 0x002fcc00078e0a03 */
[----:B------:R-:W-:Y:S01]  /*16520*/  @!P1 IMAD.MOV R0, RZ, RZ, -R0 ;  /* 0x000000ffff009224 */ /* 0x000fe200078e0a00 */
[----:B------:R-:W-:Y:S02]  /*16530*/  @!P0 LOP3.LUT R0, RZ, R11, RZ, 0x33, !PT ;  /* 0x0000000bff008212 */ /* 0x000fe400078e33ff */
[----:B------:R-:W-:Y:S02]  /*16540*/  MOV R4, R2 ;  /* 0x0000000200047202 */ /* 0x000fe40000000f00 */
[----:B------:R-:W-:Y:S02]  /*16550*/  IABS R2, R7 ;  /* 0x0000000700027213 */ /* 0x000fe40000000000 */
[----:B------:R-:W-:Y:S01]  /*16560*/  IABS R9, R0 ;  /* 0x0000000000097213 */ /* 0x000fe20000000000 */
[----:B------:R-:W-:Y:S02]  /*16570*/  IMAD R4, R4, R6, RZ ;  /* 0x0000000604047224 */ /* 0x000fe400078e02ff */
[----:B------:R-:W-:-:S02]  /*16580*/  IMAD.MOV R5, RZ, RZ, -R2 ;  /* 0x000000ffff057224 */ /* 0x000fc400078e0a02 */
[----:B------:R-:W-:-:S04]  /*16590*/  IMAD.MOV.U32 R2, RZ, RZ, RZ ;  /* 0x000000ffff027224 */ /* 0x000fc800078e00ff */
[----:B------:R-:W-:Y:S01]  /*165a0*/  IMAD.HI.U32 R2, R3, R4, R2 ;  /* 0x0000000403027227 */ /* 0x000fe200078e0002 */
[----:B------:R-:W-:-:S03]  /*165b0*/  MOV R4, R5 ;  /* 0x0000000500047202 */ /* 0x000fc60000000f00 */
[----:B------:R-:W-:-:S04]  /*165c0*/  IMAD.MOV.U32 R3, RZ, RZ, R9 ;  /* 0x000000ffff037224 */ /* 0x000fc800078e0009 */
[----:B------:R-:W-:-:S04]  /*165d0*/  IMAD.HI.U32 R2, R2, R3, RZ ;  /* 0x0000000302027227 */ /* 0x000fc800078e00ff */
[----:B------:R-:W-:Y:S01]  /*165e0*/  IMAD R3, R2, R4, R3 ;  /* 0x0000000402037224 */ /* 0x000fe200078e0203 */
[----:B------:R-:W-:-:S04]  /*165f0*/  IADD3 R4, -R0, RZ, RZ ;  /* 0x000000ff00047210 */ /* 0x000fc80007ffe1ff */
        /* <DEDUP_REMOVED lines=9> */
[----:B------:R-:W-:-:S05]  /*16690*/  @!P0 LOP3.LUT R2, RZ, R7, RZ, 0x33, !PT ;  /* 0x00000007ff028212 */ /* 0x000fca00078e33ff */
[----:B------:R-:W-:-:S04]  /*166a0*/  IMAD.MOV R3, RZ, RZ, -R2 ;  /* 0x000000ffff037224 */ /* 0x000fc800078e0a02 */
[C---:B------:R-:W-:Y:S02]  /*166b0*/  IMAD R3, R7.reuse, R3, R0 ;  /* 0x0000000307037224 */ /* 0x040fe400078e0200 */
[----:B------:R-:W-:Y:S02]  /*166c0*/  IMAD R0, R7, 0x1000000, R2 ;  /* 0x0100000007007824 */ /* 0x000fe400078e0202 */
[----:B------:R-:W-:Y:S02]  /*166d0*/  IMAD R2, R11, R4, R8 ;  /* 0x000000040b027224 */ /* 0x000fe400078e0208 */
[----:B------:R-:W-:-:S05]  /*166e0*/  IMAD R0, R3, 0x10000, R0 ;  /* 0x0001000003007824 */ /* 0x000fca00078e0200 */
[----:B------:R1:W-:Y:S01]  /*166f0*/  STL [R1+0x20], R0 ;  /* 0x0000200001007387 */ /* 0x0003e20000100800 */
[----:B------:R-:W-:Y:S05]  /*16700*/  BRA `(.L_x_641) ;  /* 0x0000044000007947 */ /* 0x000fea0003800000 */
.L_x_640:
[----:B-1----:R-:W2:Y:S01]  /*16710*/  LDL R0, [R1+0x24] ;  /* 0x0000240001007983 */ /* 0x002ea20000100800 */
[----:B------:R-:W-:-:S04]  /*16720*/  IMAD.MOV.U32 R2, RZ, RZ, 0x4 ;  /* 0x00000004ff027424 */ /* 0x000fc800078e00ff */
[----:B--2---:R-:W-:-:S05]  /*16730*/  IMAD.WIDE R2, R0, R2, c[0x0][0x590] ;  /* 0x0001640000027625 */ /* 0x004fca00078e0202 */
[----:B------:R-:W2:Y:S02]  /*16740*/  LDG.E R4, [R2.64] ;  /* 0x0000000602047981 */ /* 0x000ea4000c1e1900 */
[----:B--2-4-:R-:W-:-:S05]  /*16750*/  IMAD R9, R4, R11, RZ ;  /* 0x0000000b04097224 */ /* 0x014fca00078e02ff */
[-C--:B------:R-:W-:Y:S02]  /*16760*/  IABS R0, R9.reuse ;  /* 0x0000000900007213 */ /* 0x080fe40000000000 */
        /* <DEDUP_REMOVED lines=27> */
[----:B------:R-:W-:Y:S02]  /*16920*/  IMAD R10, R4, R2, RZ ;  /* 0x00000002040a7224 */ /* 0x000fe400078e02ff */
[----:B------:R-:W-:-:S03]  /*16930*/  IMAD.MOV R2, RZ, RZ, -R2 ;  /* 0x000000ffff027224 */ /* 0x000fc600078e0a02 */
[----:B------:R-:W-:Y:S01]  /*16940*/  IADD3 R0, -R10, c[0x0][0x538], RZ ;  /* 0x00014e000a007a10 */ /* 0x000fe20007ffe1ff */
[----:B------:R-:W-:-:S03]  /*16950*/  IMAD R6, R9, R2, R8 ;  /* 0x0000000209067224 */ /* 0x000fc600078e0208 */
[----:B------:R-:W-:Y:S02]  /*16960*/  IMNMX R0, R4, R0, PT ;  /* 0x0000000004007217 */ /* 0x000fe40003800200 */
[----:B------:R-:W-:Y:S02]  /*16970*/  IABS R2, R6 ;  /* 0x0000000600027213 */ /* 0x000fe40000000000 */
[-C--:B------:R-:W-:Y:S02]  /*16980*/  IABS R3, R0.reuse ;  /* 0x0000000000037213 */ /* 0x080fe40000000000 */
[----:B------:R-:W-:Y:S02]  /*16990*/  IABS R9, R0 ;  /* 0x0000000000097213 */ /* 0x000fe40000000000 */
[----:B------:R-:W1:Y:S01]  /*169a0*/  I2F.RP R4, R3 ;  /* 0x0000000300047306 */ /* 0x000e620000209400 */
[----:B------:R-:W-:Y:S02]  /*169b0*/  MOV R7, R2 ;  /* 0x0000000200077202 */ /* 0x000fe40000000f00 */
[----:B------:R-:W-:-:S05]  /*169c0*/  IMAD.MOV R2, RZ, RZ, -R9 ;  /* 0x000000ffff027224 */ /* 0x000fca00078e0a09 */
[----:B-1----:R-:W1:Y:S02]  /*169d0*/  MUFU.RCP R4, R4 ;  /* 0x0000000400047308 */ /* 0x002e640000001000 */
[----:B-1----:R-:W-:-:S06]  /*169e0*/  IADD3 R4, R4, 0xffffffe, RZ ;  /* 0x0ffffffe04047810 */ /* 0x002fcc0007ffe0ff */
[----:B------:R-:W1:Y:S02]  /*169f0*/  F2I.FTZ.U32.TRUNC.NTZ R5, R4 ;  /* 0x0000000400057305 */ /* 0x000e64000021f000 */
[----:B-1----:R-:W-:-:S04]  /*16a00*/  IMAD.MOV R4, RZ, RZ, -R5 ;  /* 0x000000ffff047224 */ /* 0x002fc800078e0a05 */
[----:B------:R-:W-:Y:S02]  /*16a10*/  IMAD R8, R4, R3, RZ ;  /* 0x0000000304087224 */ /* 0x000fe400078e02ff */
[----:B------:R-:W-:-:S04]  /*16a20*/  IMAD.MOV.U32 R4, RZ, RZ, RZ ;  /* 0x000000ffff047224 */ /* 0x000fc800078e00ff */
[----:B------:R-:W-:-:S04]  /*16a30*/  IMAD.HI.U32 R5, R5, R8, R4 ;  /* 0x0000000805057227 */ /* 0x000fc800078e0004 */
[----:B------:R-:W-:Y:S02]  /*16a40*/  IMAD.MOV.U32 R4, RZ, RZ, R2 ;  /* 0x000000ffff047224 */ /* 0x000fe400078e0002 */
[----:B------:R-:W-:-:S04]  /*16a50*/  IMAD.HI.U32 R2, R5, R7, RZ ;  /* 0x0000000705027227 */ /* 0x000fc800078e00ff */
[----:B------:R-:W-:-:S05]  /*16a60*/  IMAD R4, R2, R4, R7 ;  /* 0x0000000402047224 */ /* 0x000fca00078e0207 */
[----:B------:R-:W-:-:S13]  /*16a70*/  ISETP.GT.U32.AND P0, PT, R3, R4, PT ;  /* 0x000000040300720c */ /* 0x000fda0003f04070 */
[-C--:B------:R-:W-:Y:S02]  /*16a80*/  @!P0 IADD3 R4, R4, -R3.reuse, RZ ;  /* 0x8000000304048210 */ /* 0x080fe40007ffe0ff */
[----:B------:R-:W-:Y:S02]  /*16a90*/  @!P0 IADD3 R2, R2, 0x1, RZ ;  /* 0x0000000102028810 */ /* 0x000fe40007ffe0ff */
[----:B------:R-:W-:Y:S02]  /*16aa0*/  ISETP.GE.U32.AND P2, PT, R4, R3, PT ;  /* 0x000000030400720c */ /* 0x000fe40003f46070 */
[----:B------:R-:W-:Y:S02]  /*16ab0*/  LOP3.LUT R3, R6, R0, RZ, 0x3c, !PT ;  /* 0x0000000006037212 */ /* 0x000fe400078e3cff */
[----:B------:R-:W-:Y:S02]  /*16ac0*/  ISETP.NE.AND P0, PT, R0, RZ, PT ;  /* 0x000000ff0000720c */ /* 0x000fe40003f05270 */
[----:B------:R-:W-:Y:S01]  /*16ad0*/  ISETP.GE.AND P1, PT, R3, RZ, PT ;  /* 0x000000ff0300720c */ /* 0x000fe20003f26270 */
[----:B------:R-:W-:Y:S01]  /*16ae0*/  IMAD.MOV R3, RZ, RZ, -R0 ;  /* 0x000000ffff037224 */ /* 0x000fe200078e0a00 */
[----:B------:R-:W-:-:S05]  /*16af0*/  IADD3 R6, R10, 0x1000000, R6 ;  /* 0x010000000a067810 */ /* 0x000fca0007ffe006 */
[----:B------:R-:W-:-:S06]  /*16b00*/  @P2 IADD3 R2, R2, 0x1, RZ ;  /* 0x0000000102022810 */ /* 0x000fcc0007ffe0ff */
[----:B------:R-:W-:Y:S01]  /*16b10*/  @!P1 IMAD.MOV R2, RZ, RZ, -R2 ;  /* 0x000000ffff029224 */ /* 0x000fe200078e0a02 */
[----:B------:R-:W-:-:S05]  /*16b20*/  @!P0 LOP3.LUT R2, RZ, R0, RZ, 0x33, !PT ;  /* 0x00000000ff028212 */ /* 0x000fca00078e33ff */
[----:B------:R-:W-:-:S05]  /*16b30*/  IMAD R0, R2, R3, R6 ;  /* 0x0000000302007224 */ /* 0x000fca00078e0206 */
[----:B------:R1:W-:Y:S02]  /*16b40*/  STL [R1+0x20], R0 ;  /* 0x0000200001007387 */ /* 0x0003e40000100800 */
.L_x_641:
[----:B------:R-:W-:Y:S05]  /*16b50*/  BSYNC B0 ;  /* 0x0000000000007941 */ /* 0x000fea0003800000 */
.L_x_639:
[----:B------:R-:W-:-:S04]  /*16b60*/  LOP3.LUT R2, RZ, R2, RZ, 0x33, !PT ;  /* 0x00000002ff027212 */ /* 0x000fc800078e33ff */
[----:B-1----:R-:W-:-:S05]  /*16b70*/  IADD3 R0, R2, R11, RZ ;  /* 0x0000000b02007210 */ /* 0x002fca0007ffe0ff */
[----:B------:R1:W-:Y:S01]  /*16b80*/  STL [R1+0x1c], R0 ;  /* 0x00001c0001007387 */ /* 0x0003e20000100800 */
[----:B------:R-:W-:Y:S05]  /*16b90*/  BRA `(.L_x_642) ;  /* 0x0000005000007947 */ /* 0x000fea0003800000 */
.L_x_630:
[----:B------:R-:W-:Y:S01]  /*16ba0*/  MOV R0, c[0x0][0x53c] ;  /* 0x00014f0000007a02 */ /* 0x000fe20000000f00 */
[----:B------:R2:W-:Y:S04]  /*16bb0*/  STL [R1+0x18], R9 ;  /* 0x0000180901007387 */ /* 0x0005e80000100800 */
[----:B------:R2:W-:Y:S04]  /*16bc0*/  STL [R1+0x1c], RZ ;  /* 0x00001cff01007387 */ /* 0x0005e80000100800 */
[----:B------:R2:W-:Y:S04]  /*16bd0*/  STL [R1+0x20], RZ ;  /* 0x000020ff01007387 */ /* 0x0005e80000100800 */
[----:B------:R2:W-:Y:S02]  /*16be0*/  STL [R1+0x24], R0 ;  /* 0x0000240001007387 */ /* 0x0005e40000100800 */
.L_x_642:
[----:B------:R-:W-:Y:S05]  /*16bf0*/  BSYNC B1 ;  /* 0x0000000000017941 */ /* 0x000fea0003800000 */
.L_x_628:
[----:B-1----:R-:W3:Y:S04]  /*16c00*/  LDL R4, [R1+0x18] ;  /* 0x0000180001047983 */ /* 0x002ee80000100800 */
        /* <DEDUP_REMOVED lines=8> */
.L_x_623:
[----:B--2---:R-:W2:Y:S02]  /*16c90*/  LDL R0, [R1+0x24] ;  /* 0x0000240001007983 */ /* 0x004ea40000100800 */
[----:B--2---:R-:W-:-:S13]  /*16ca0*/  ISETP.GE.AND P0, PT, R0, c[0x0][0x53c], PT ;  /* 0x00014f0000007a0c */ /* 0x004fda0003f06270 */
[----:B-1----:R-:W-:Y:S01]  /*16cb0*/  @P0 CALL.REL.NOINC `(.L_x_643) ;  /* 0x0000001000000944 */ /* 0x002fe20003c00000 */
[----:B------:R-:W-:Y:S05]  /*16cc0*/  BRA `(.L_x_644) ;  /* 0xfffeae9000007947 */ /* 0x000fea000383ffff */
.L_x_643:
[----:B------:R-:W-:Y:S05]  /*16cd0*/  EXIT ;  /* 0x000000000000794d */ /* 0x000fea0003800000 */
.L_x_463:
[----:B------:R-:W-:Y:S01]  /*16ce0*/  IMAD.MOV.U32 R0, RZ, RZ, R5 ;  /* 0x000000ffff007224 */ /* 0x000fe200078e0005 */
[----:B------:R-:W-:Y:S02]  /*16cf0*/  MOV R2, 0x1 ;  /* 0x0000000100027802 */ /* 0x000fe40000000f00 */
[----:B------:R-:W-:Y:S02]  /*16d00*/  MOV R3, 0x16d20 ;  /* 0x00016d2000037802 */ /* 0x000fe40000000f00 */
[----:B------:R-:W-:Y:S05]  /*16d10*/  CALL.REL.NOINC `($__internal_10_$__cuda_sm70_shflsync_up_p) ;  /* 0x0000195000007944 */ /* 0x000fea0003c00000 */
[----:B------:R-:W-:Y:S01]  /*16d20*/  MOV R0, R4 ;  /* 0x0000000400007202 */ /* 0x000fe20000000f00 */
[----:B------:R-:W-:Y:S05]  /*16d30*/  BRA `(.L_x_645) ;  /* 0xfffe972000007947 */ /* 0x000fea000383ffff */
.L_x_464:
[----:B------:R-:W-:Y:S01]  /*16d40*/  IMAD.MOV.U32 R0, RZ, RZ, R5 ;  /* 0x000000ffff007224 */ /* 0x000fe200078e0005 */
[----:B------:R-:W-:Y:S02]  /*16d50*/  MOV R2, 0x2 ;  /* 0x0000000200027802 */ /* 0x000fe40000000f00 */
[----:B------:R-:W-:Y:S02]  /*16d60*/  MOV R3, 0x16d80 ;  /* 0x00016d8000037802 */ /* 0x000fe40000000f00 */
[----:B------:R-:W-:Y:S05]  /*16d70*/  CALL.REL.NOINC `($__internal_10_$__cuda_sm70_shflsync_up_p) ;  /* 0x000018f000007944 */ /* 0x000fea0003c00000 */
[----:B------:R-:W-:Y:S01]  /*16d80*/  SEL R0, R4, RZ, P4 ;  /* 0x000000ff04007207 */ /* 0x000fe20002000000 */
[----:B------:R-:W-:Y:S01]  /*16d90*/  IMAD.MOV.U32 R2, RZ, RZ, 0x4 ;  /* 0x00000004ff027424 */ /* 0x000fe200078e00ff */
[----:B------:R-:W-:-:S03]  /*16da0*/  MOV R3, 0x16dd0 ;  /* 0x00016dd000037802 */ /* 0x000fc60000000f00 */
[----:B------:R-:W-:Y:S02]  /*16db0*/  IMAD.IADD R0, R5, 0x1, R0 ;  /* 0x0000000105007824 */ /* 0x000fe400078e0200 */
        /* <DEDUP_REMOVED lines=14> */
[----:B------:R-:W-:Y:S01]  /*16ea0*/  IMAD.IADD R4, R0, 0x1, R4 ;  /* 0x0000000100047824 */ /* 0x000fe200078e0204 */
[----:B------:R-:W-:-:S03]  /*16eb0*/  MOV R0, 0x1f ;  /* 0x0000001f00007802 */ /* 0x000fc60000000f00 */
[----:B------:R-:W-:Y:S02]  /*16ec0*/  IMAD.MOV.U32 R5, RZ, RZ, R4 ;  /* 0x000000ffff057224 */ /* 0x000fe400078e0004 */
[----:B------:R-:W-:Y:S05]  /*16ed0*/  CALL.REL.NOINC `($__internal_9_$__cuda_sm70_shflsync_idx_p) ;  /* 0x0000174000007944 */ /* 0x000fea0003c00000 */
[----:B------:R-:W-:Y:S05]  /*16ee0*/  BRA `(.L_x_646) ;  /* 0xfffe967000007947 */ /* 0x000fea000383ffff */
.L_x_466:
[----:B------:R-:W-:Y:S02]  /*16ef0*/  SEL R0, RZ, 0x1, P0 ;  /* 0x00000001ff007807 */ /* 0x000fe40000000000 */
[----:B------:R-:W-:Y:S02]  /*16f00*/  MOV R2, 0x16f20 ;  /* 0x00016f2000027802 */ /* 0x000fe40000000f00 */
[----:B------:R-:W-:Y:S05]  /*16f10*/  CALL.REL.NOINC `($__internal_11_$__cuda_sm70_votesync_ballot) ;  /* 0x000017c000007944 */ /* 0x000fea0003c00000 */
[----:B------:R-:W-:Y:S01]  /*16f20*/  MOV R10, R0 ;  /* 0x00000000000a7202 */ /* 0x000fe20000000f00 */
[----:B------:R-:W-:Y:S05]  /*16f30*/  BRA `(.L_x_647) ;  /* 0xfffe96b000007947 */ /* 0x000fea000383ffff */
.L_x_467:
[----:B------:R-:W-:Y:S01]  /*16f40*/  IMAD.MOV.U32 R5, RZ, RZ, R9 ;  /* 0x000000ffff057224 */ /* 0x000fe200078e0009 */
[----:B------:R-:W-:Y:S01]  /*16f50*/  MOV R3, R6 ;  /* 0x0000000600037202 */ /* 0x000fe20000000f00 */
[----:B-1----:R-:W-:Y:S01]  /*16f60*/  IMAD.MOV.U32 R0, RZ, RZ, 0x1f ;  /* 0x0000001fff007424 */ /* 0x002fe200078e00ff */
[----:B------:R-:W-:Y:S02]  /*16f70*/  MOV R2, 0x16f90 ;  /* 0x00016f9000027802 */ /* 0x000fe40000000f00 */
[----:B------:R-:W-:Y:S05]  /*16f80*/  CALL.REL.NOINC `($__internal_9_$__cuda_sm70_shflsync_idx_p) ;  /* 0x0000169000007944 */ /* 0x000fea0003c00000 */
[----:B------:R-:W-:Y:S01]  /*16f90*/  IMAD.MOV.U32 R12, RZ, RZ, R0 ;  /* 0x000000ffff0c7224 */ /* 0x000fe200078e0000 */
[----:B------:R-:W-:Y:S01]  /*16fa0*/  MOV R5, R8 ;  /* 0x0000000800057202 */ /* 0x000fe20000000f00 */
[----:B------:R-:W-:Y:S01]  /*16fb0*/  IMAD.MOV.U32 R7, RZ, RZ, RZ ;  /* 0x000000ffff077224 */ /* 0x000fe200078e00ff */
[----:B------:R-:W-:Y:S01]  /*16fc0*/  MOV R3, R6 ;  /* 0x0000000600037202 */ /* 0x000fe20000000f00 */
[----:B------:R-:W-:Y:S01]  /*16fd0*/  IMAD.MOV.U32 R0, RZ, RZ, 0x1f ;  /* 0x0000001fff007424 */ /* 0x000fe200078e00ff */
[----:B------:R-:W-:-:S02]  /*16fe0*/  MOV R2, 0x17000 ;  /* 0x0001700000027802 */ /* 0x000fc40000000f00 */
[----:B------:R-:W-:Y:S05]  /*16ff0*/  CALL.REL.NOINC `($__internal_9_$__cuda_sm70_shflsync_idx_p) ;  /* 0x0000162000007944 */ /* 0x000fea0003c00000 */
[----:B------:R-:W-:Y:S01]  /*17000*/  MOV R9, R0 ;  /* 0x0000000000097202 */ /* 0x000fe20000000f00 */
[----:B------:R-:W-:Y:S05]  /*17010*/  BRA `(.L_x_648) ;  /* 0xfffe964000007947 */ /* 0x000fea000383ffff */
.L_x_470:
[----:B------:R-:W-:Y:S01]  /*17020*/  IMAD.MOV.U32 R5, RZ, RZ, R4 ;  /* 0x000000ffff057224 */ /* 0x000fe200078e0004 */
[----:B-1----:R-:W-:-:S02]  /*17030*/  MOV R0, 0x1f ;  /* 0x0000001f00007802 */ /* 0x002fc40000000f00 */
[----:B------:R-:W-:Y:S02]  /*17040*/  MOV R2, 0x17060 ;  /* 0x0001706000027802 */ /* 0x000fe40000000f00 */
[----:B--234-:R-:W-:Y:S05]  /*17050*/  CALL.REL.NOINC `($__internal_9_$__cuda_sm70_shflsync_idx_p) ;  /* 0x000015c000007944 */ /* 0x01cfea0003c00000 */
[----:B------:R-:W-:Y:S01]  /*17060*/  MOV R7, R0 ;  /* 0x0000000000077202 */ /* 0x000fe20000000f00 */
[----:B------:R-:W-:Y:S05]  /*17070*/  BRA `(.L_x_469) ;  /* 0xfffe964000007947 */ /* 0x000fea000383ffff */
.L_x_489:
[----:B------:R-:W-:Y:S01]  /*17080*/  IMAD.MOV.U32 R5, RZ, RZ, R11 ;  /* 0x000000ffff057224 */ /* 0x000fe200078e000b */
[----:B------:R-:W-:Y:S01]  /*17090*/  MOV R3, RZ ;  /* 0x000000ff00037202 */ /* 0x000fe20000000f00 */
[----:B------:R-:W-:Y:S01]  /*170a0*/  IMAD.MOV.U32 R0, RZ, RZ, 0x1c1f ;  /* 0x00001c1fff007424 */ /* 0x000fe200078e00ff */
[----:B------:R-:W-:Y:S02]  /*170b0*/  MOV R2, 0x170d0 ;  /* 0x000170d000027802 */ /* 0x000fe40000000f00 */
[----:B------:R-:W-:Y:S05]  /*170c0*/  CALL.REL.NOINC `($__internal_9_$__cuda_sm70_shflsync_idx_p) ;  /* 0x0000155000007944 */ /* 0x000fea0003c00000 */
[----:B------:R-:W-:Y:S01]  /*170d0*/  MOV R8, R0 ;  /* 0x0000000000087202 */ /* 0x000fe20000000f00 */
[----:B------:R-:W-:Y:S05]  /*170e0*/  BRA `(.L_x_649) ;  /* 0xfffebe6000007947 */ /* 0x000fea000383ffff */
.L_x_490:
[----:B------:R-:W-:Y:S01]  /*170f0*/  IMAD.MOV.U32 R5, RZ, RZ, R12 ;  /* 0x000000ffff057224 */ /* 0x000fe200078e000c */
[----:B------:R-:W-:Y:S01]  /*17100*/  MOV R3, RZ ;  /* 0x000000ff00037202 */ /* 0x000fe20000000f00 */
[----:B------:R-:W-:Y:S01]  /*17110*/  IMAD.MOV.U32 R0, RZ, RZ, 0x1c1f ;  /* 0x00001c1fff007424 */ /* 0x000fe200078e00ff */
[----:B------:R-:W-:Y:S02]  /*17120*/  MOV R2, 0x17140 ;  /* 0x0001714000027802 */ /* 0x000fe40000000f00 */
[----:B-12---:R-:W-:Y:S05]  /*17130*/  CALL.REL.NOINC `($__internal_9_$__cuda_sm70_shflsync_idx_p) ;  /* 0x000014e000007944 */ /* 0x006fea0003c00000 */
[----:B------:R-:W-:Y:S05]  /*17140*/  BRA `(.L_x_650) ;  /* 0xfffebe2000007947 */ /* 0x000fea000383ffff */
.L_x_493:
[----:B--2---:R-:W-:Y:S01]  /*17150*/  IMAD.MOV.U32 R5, RZ, RZ, R11 ;  /* 0x000000ffff057224 */ /* 0x004fe200078e000b */
[----:B------:R-:W-:Y:S01]  /*17160*/  MOV R3, 0x1 ;  /* 0x0000000100037802 */ /* 0x000fe20000000f00 */
[----:B----4-:R-:W-:Y:S01]  /*17170*/  IMAD.MOV.U32 R0, RZ, RZ, 0x1c1f ;  /* 0x00001c1fff007424 */ /* 0x010fe200078e00ff */
[----:B------:R-:W-:-:S02]  /*17180*/  MOV R2, 0x171a0 ;  /* 0x000171a000027802 */ /* 0x000fc40000000f00 */
[----:B-1-3--:R-:W-:Y:S05]  /*17190*/  CALL.REL.NOINC `($__internal_9_$__cuda_sm70_shflsync_idx_p) ;  /* 0x0000148000007944 */ /* 0x00afea0003c00000 */
[----:B------:R-:W-:Y:S01]  /*171a0*/  IMAD.MOV.U32 R8, RZ, RZ, R0 ;  /* 0x000000ffff087224 */ /* 0x000fe200078e0000 */
[----:B------:R-:W-:Y:S01]  /*171b0*/  MOV R3, 0x1 ;  /* 0x0000000100037802 */ /* 0x000fe20000000f00 */
[----:B------:R-:W-:Y:S01]  /*171c0*/  IMAD.MOV.U32 R5, RZ, RZ, R12 ;  /* 0x000000ffff057224 */ /* 0x000fe200078e000c */
[----:B------:R-:W-:-:S02]  /*171d0*/  MOV R0, 0x1c1f ;  /* 0x00001c1f00007802 */ /* 0x000fc40000000f00 */
[----:B------:R-:W-:Y:S02]  /*171e0*/  MOV R2, 0x17200 ;  /* 0x0001720000027802 */ /* 0x000fe40000000f00 */
[----:B------:R-:W-:Y:S05]  /*171f0*/  CALL.REL.NOINC `($__internal_9_$__cuda_sm70_shflsync_idx_p) ;  /* 0x0000142000007944 */ /* 0x000fea0003c00000 */
[----:B------:R-:W-:Y:S05]  /*17200*/  BRA `(.L_x_651) ;  /* 0xfffebf1000007947 */ /* 0x000fea000383ffff */
.L_x_496:
[----:B-1----:R-:W-:Y:S01]  /*17210*/  IMAD.MOV.U32 R5, RZ, RZ, R11 ;  /* 0x000000ffff057224 */ /* 0x002fe200078e000b */
[----:B------:R-:W-:Y:S01]  /*17220*/  MOV R3, 0x2 ;  /* 0x0000000200037802 */ /* 0x000fe20000000f00 */
[----:B----4-:R-:W-:Y:S01]  /*17230*/  IMAD.MOV.U32 R0, RZ, RZ, 0x1c1f ;  /* 0x00001c1fff007424 */ /* 0x010fe200078e00ff */
[----:B------:R-:W-:Y:S02]  /*17240*/  MOV R2, 0x17260 ;  /* 0x0001726000027802 */ /* 0x000fe40000000f00 */
[----:B--23--:R-:W-:Y:S05]  /*17250*/  CALL.REL.NOINC `($__internal_9_$__cuda_sm70_shflsync_idx_p) ;  /* 0x000013c000007944 */ /* 0x00cfea0003c00000 */
[----:B------:R-:W-:Y:S01]  /*17260*/  MOV R8, R0 ;  /* 0x0000000000087202 */ /* 0x000fe20000000f00 */
[----:B------:R-:W-:Y:S05]  /*17270*/  BRA `(.L_x_652) ;  /* 0xfffec04000007947 */ /* 0x000fea000383ffff */
.L_x_497:
[----:B------:R-:W-:Y:S01]  /*17280*/  IMAD.MOV.U32 R5, RZ, RZ, R12 ;  /* 0x000000ffff057224 */ /* 0x000fe200078e000c */
[----:B------:R-:W-:Y:S01]  /*17290*/  MOV R3, 0x2 ;  /* 0x0000000200037802 */ /* 0x000fe20000000f00 */
[----:B----4-:R-:W-:Y:S01]  /*172a0*/  IMAD.MOV.U32 R0, RZ, RZ, 0x1c1f ;  /* 0x00001c1fff007424 */ /* 0x010fe200078e00ff */
[----:B------:R-:W-:Y:S02]  /*172b0*/  MOV R2, 0x172d0 ;  /* 0x000172d000027802 */ /* 0x000fe40000000f00 */
[----:B-123--:R-:W-:Y:S05]  /*172c0*/  CALL.REL.NOINC `($__internal_9_$__cuda_sm70_shflsync_idx_p) ;  /* 0x0000135000007944 */ /* 0x00efea0003c00000 */
[----:B------:R-:W-:Y:S05]  /*172d0*/  BRA `(.L_x_653) ;  /* 0xfffec00000007947 */ /* 0x000fea000383ffff */
.L_x_500:
[----:B-1----:R-:W-:Y:S01]  /*172e0*/  IMAD.MOV.U32 R5, RZ, RZ, R11 ;  /* 0x000000ffff057224 */ /* 0x002fe200078e000b */
[----:B------:R-:W-:Y:S01]  /*172f0*/  MOV R3, 0x3 ;  /* 0x0000000300037802 */ /* 0x000fe20000000f00 */
[----:B------:R-:W-:Y:S01]  /*17300*/  IMAD.MOV.U32 R0, RZ, RZ, 0x1c1f ;  /* 0x00001c1fff007424 */ /* 0x000fe200078e00ff */
[----:B------:R-:W-:-:S02]  /*17310*/  MOV R2, 0x17330 ;  /* 0x0001733000027802 */ /* 0x000fc40000000f00 */
[----:B--234-:R-:W-:Y:S05]  /*17320*/  CALL.REL.NOINC `($__internal_9_$__cuda_sm70_shflsync_idx_p) ;  /* 0x000012f000007944 */ /* 0x01cfea0003c00000 */
[----:B------:R-:W-:Y:S01]  /*17330*/  IMAD.MOV.U32 R7, RZ, RZ, R0 ;  /* 0x000000ffff077224 */ /* 0x000fe200078e0000 */
[----:B------:R-:W-:Y:S01]  /*17340*/  MOV R3, 0x3 ;  /* 0x0000000300037802 */ /* 0x000fe20000000f00 */
[----:B------:R-:W-:Y:S01]  /*17350*/  IMAD.MOV.U32 R5, RZ, RZ, R12 ;  /* 0x000000ffff057224 */ /* 0x000fe200078e000c */
[----:B------:R-:W-:-:S02]  /*17360*/  MOV R0, 0x1c1f ;  /* 0x00001c1f00007802 */ /* 0x000fc40000000f00 */
[----:B------:R-:W-:Y:S02]  /*17370*/  MOV R2, 0x17390 ;  /* 0x0001739000027802 */ /* 0x000fe40000000f00 */
[----:B------:R-:W-:Y:S05]  /*17380*/  CALL.REL.NOINC `($__internal_9_$__cuda_sm70_shflsync_idx_p) ;  /* 0x0000129000007944 */ /* 0x000fea0003c00000 */
[----:B------:R-:W-:Y:S05]  /*17390*/  BRA `(.L_x_654) ;  /* 0xfffec0f000007947 */ /* 0x000fea000383ffff */
.L_x_575:
[----:B------:R-:W-:Y:S01]  /*173a0*/  IMAD.MOV.U32 R0, RZ, RZ, R247 ;  /* 0x000000ffff007224 */ /* 0x000fe200078e00f7 */
[----:B-1----:R-:W-:Y:S02]  /*173b0*/  MOV R3, 0x2 ;  /* 0x0000000200037802 */ /* 0x002fe40000000f00 */
[----:B------:R-:W-:Y:S02]  /*173c0*/  MOV R2, 0x173e0 ;  /* 0x000173e000027802 */ /* 0x000fe40000000f00 */
[----:B------:R-:W-:Y:S05]  /*173d0*/  CALL.REL.NOINC `($__internal_8_$__cuda_sm70_shflsync_bfly_p) ;  /* 0x0000120000007944 */ /* 0x000fea0003c00000 */
[----:B------:R-:W-:Y:S05]  /*173e0*/  BRA `(.L_x_655) ;  /* 0xffff9f4000007947 */ /* 0x000fea000383ffff */
.L_x_576:
[----:B------:R-:W-:Y:S01]  /*173f0*/  IMAD.MOV.U32 R0, RZ, RZ, R5 ;  /* 0x000000ffff007224 */ /* 0x000fe200078e0005 */
[----:B-1----:R-:W-:Y:S02]  /*17400*/  MOV R3, 0x1 ;  /* 0x0000000100037802 */ /* 0x002fe40000000f00 */
[----:B------:R-:W-:Y:S02]  /*17410*/  MOV R2, 0x17430 ;  /* 0x0001743000027802 */ /* 0x000fe40000000f00 */
[----:B--2---:R-:W-:Y:S05]  /*17420*/  CALL.REL.NOINC `($__internal_8_$__cuda_sm70_shflsync_bfly_p) ;  /* 0x000011b000007944 */ /* 0x004fea0003c00000 */
[----:B------:R-:W-:Y:S01]  /*17430*/  FADD.FTZ R5, R5, R0 ;  /* 0x0000000005057221 */ /* 0x000fe20000010000 */
[----:B------:R-:W-:Y:S02]  /*17440*/  MOV R0, R246 ;  /* 0x000000f600007202 */ /* 0x000fe40000000f00 */
[----:B------:R-:W-:Y:S02]  /*17450*/  MOV R3, 0x2 ;  /* 0x0000000200037802 */ /* 0x000fe40000000f00 */
[----:B------:R-:W-:-:S02]  /*17460*/  MOV R2, 0x17480 ;  /* 0x0001748000027802 */ /* 0x000fc40000000f00 */
[----:B------:R-:W-:Y:S05]  /*17470*/  CALL.REL.NOINC `($__internal_8_$__cuda_sm70_shflsync_bfly_p) ;  /* 0x0000116000007944 */ /* 0x000fea0003c00000 */
[----:B------:R-:W-:Y:S01]  /*17480*/  FADD.FTZ R7, R246, R0 ;  /* 0x00000000f6077221 */ /* 0x000fe20000010000 */
[----:B------:R-:W-:-:S02]  /*17490*/  MOV R3, 0x1 ;  /* 0x0000000100037802 */ /* 0x000fc40000000f00 */
[----:B------:R-:W-:Y:S02]  /*174a0*/  MOV R2, 0x174d0 ;  /* 0x000174d000027802 */ /* 0x000fe40000000f00 */
[----:B------:R-:W-:Y:S02]  /*174b0*/  MOV R0, R7 ;  /* 0x0000000700007202 */ /* 0x000fe40000000f00 */
[----:B------:R-:W-:Y:S05]  /*174c0*/  CALL.REL.NOINC `($__internal_8_$__cuda_sm70_shflsync_bfly_p) ;  /* 0x0000111000007944 */ /* 0x000fea0003c00000 */
[----:B------:R-:W-:Y:S02]  /*174d0*/  FADD.FTZ R4, R7, R0 ;  /* 0x0000000007047221 */ /* 0x000fe40000010000 */
[----:B------:R1:W5:Y:S01]  /*174e0*/  LDL R0, [R1] ;  /* 0x0000000001007983 */ /* 0x0003620000100800 */
[----:B------:R-:W-:Y:S02]  /*174f0*/  MOV R3, 0x2 ;  /* 0x0000000200037802 */ /* 0x000fe40000000f00 */
[----:B------:R-:W-:Y:S02]  /*17500*/  MOV R2, 0x17520 ;  /* 0x0001752000027802 */ /* 0x000fe40000000f00 */
[----:B-1---5:R-:W-:Y:S05]  /*17510*/  CALL.REL.NOINC `($__internal_8_$__cuda_sm70_shflsync_bfly_p) ;  /* 0x000010c000007944 */ /* 0x022fea0003c00000 */
[----:B------:R-:W2:Y:S01]  /*17520*/  LDL.LU R2, [R1] ;  /* 0x0000000001027983 */ /* 0x000ea20000300800 */
[----:B------:R-:W-:Y:S01]  /*17530*/  MOV R3, 0x1 ;  /* 0x0000000100037802 */ /* 0x000fe20000000f00 */
[----:B--2---:R-:W-:Y:S01]  /*17540*/  FADD.FTZ R7, R2, R0 ;  /* 0x0000000002077221 */ /* 0x004fe20000010000 */
[----:B------:R-:W-:-:S04]  /*17550*/  MOV R2, 0x17580 ;  /* 0x0001758000027802 */ /* 0x000fc80000000f00 */
[----:B------:R-:W-:Y:S02]  /*17560*/  MOV R0, R7 ;  /* 0x0000000700007202 */ /* 0x000fe40000000f00 */
[----:B------:R-:W-:Y:S05]  /*17570*/  CALL.REL.NOINC `($__internal_8_$__cuda_sm70_shflsync_bfly_p) ;  /* 0x0000106000007944 */ /* 0x000fea0003c00000 */
[----:B------:R-:W-:Y:S02]  /*17580*/  FADD.FTZ R7, R7, R0 ;  /* 0x0000000007077221 */ /* 0x000fe40000010000 */
[----:B------:R1:W5:Y:S01]  /*17590*/  LDL R0, [R1+0x4] ;  /* 0x0000040001007983 */ /* 0x0003620000100800 */
[----:B------:R-:W-:Y:S02]  /*175a0*/  MOV R3, 0x2 ;  /* 0x0000000200037802 */ /* 0x000fe40000000f00 */
[----:B------:R-:W-:Y:S02]  /*175b0*/  MOV R2, 0x175d0 ;  /* 0x000175d000027802 */ /* 0x000fe40000000f00 */
[----:B-1---5:R-:W-:Y:S05]  /*175c0*/  CALL.REL.NOINC `($__internal_8_$__cuda_sm70_shflsync_bfly_p) ;  /* 0x0000101000007944 */ /* 0x022fea0003c00000 */
[----:B------:R-:W2:Y:S01]  /*175d0*/  LDL.LU R2, [R1+0x4] ;  /* 0x0000040001027983 */ /* 0x000ea20000300800 */
[----:B------:R-:W-:Y:S01]  /*175e0*/  MOV R3, 0x1 ;  /* 0x0000000100037802 */ /* 0x000fe20000000f00 */
[----:B--2---:R-:W-:Y:S01]  /*175f0*/  FADD.FTZ R6, R2, R0 ;  /* 0x0000000002067221 */ /* 0x004fe20000010000 */
[----:B------:R-:W-:-:S04]  /*17600*/  MOV R2, 0x17630 ;  /* 0x0001763000027802 */ /* 0x000fc80000000f00 */
[----:B------:R-:W-:Y:S02]  /*17610*/  MOV R0, R6 ;  /* 0x0000000600007202 */ /* 0x000fe40000000f00 */
[----:B------:R-:W-:Y:S05]  /*17620*/  CALL.REL.NOINC `($__internal_8_$__cuda_sm70_shflsync_bfly_p) ;  /* 0x00000fb000007944 */ /* 0x000fea0003c00000 */
[----:B------:R-:W-:Y:S01]  /*17630*/  MOV R8, R0 ;  /* 0x0000000000087202 */ /* 0x000fe20000000f00 */
[----:B------:R-:W-:Y:S05]  /*17640*/  BRA `(.L_x_656) ;  /* 0xffff9df000007947 */ /* 0x000fea000383ffff */
.L_x_583:
[----:B-1234-:R-:W-:Y:S01]  /*17650*/  IMAD.MOV.U32 R5, RZ, RZ, R12 ;  /* 0x000000ffff057224 */ /* 0x01efe200078e000c */
[----:B------:R-:W-:Y:S01]  /*17660*/  MOV R3, RZ ;  /* 0x000000ff00037202 */ /* 0x000fe20000000f00 */
[----:B------:R-:W-:Y:S01]  /*17670*/  IMAD.MOV.U32 R0, RZ, RZ, 0x1c1f ;  /* 0x00001c1fff007424 */ /* 0x000fe200078e00ff */
[----:B------:R-:W-:Y:S02]  /*17680*/  MOV R2, 0x176a0 ;  /* 0x000176a000027802 */ /* 0x000fe40000000f00 */
[----:B------:R-:W-:Y:S05]  /*17690*/  CALL.REL.NOINC `($__internal_9_$__cuda_sm70_shflsync_idx_p) ;  /* 0x00000f8000007944 */ /* 0x000fea0003c00000 */
[----:B------:R-:W-:Y:S01]  /*176a0*/  MOV R10, R0 ;  /* 0x00000000000a7202 */ /* 0x000fe20000000f00 */
[----:B------:R-:W-:Y:S05]  /*176b0*/  BRA `(.L_x_657) ;  /* 0xffffb83000007947 */ /* 0x000fea000383ffff */
.L_x_584:
[----:B------:R-:W-:Y:S01]  /*176c0*/  IMAD.MOV.U32 R5, RZ, RZ, R13 ;  /* 0x000000ffff057224 */ /* 0x000fe200078e000d */
[----:B------:R-:W-:Y:S01]  /*176d0*/  MOV R3, RZ ;  /* 0x000000ff00037202 */ /* 0x000fe20000000f00 */
[----:B------:R-:W-:Y:S01]  /*176e0*/  IMAD.MOV.U32 R0, RZ, RZ, 0x1c1f ;  /* 0x00001c1fff007424 */ /* 0x000fe200078e00ff */
[----:B------:R-:W-:Y:S02]  /*176f0*/  MOV R2, 0x17710 ;  /* 0x0001771000027802 */ /* 0x000fe40000000f00 */
[----:B-12---:R-:W-:Y:S05]  /*17700*/  CALL.REL.NOINC `($__internal_9_$__cuda_sm70_shflsync_idx_p) ;  /* 0x00000f1000007944 */ /* 0x006fea0003c00000 */
[----:B------:R-:W-:Y:S05]  /*17710*/  BRA `(.L_x_658) ;  /* 0xffffb7f000007947 */ /* 0x000fea000383ffff */
.L_x_587:
[----:B------:R-:W-:Y:S01]  /*17720*/  IMAD.MOV.U32 R5, RZ, RZ, R12 ;  /* 0x000000ffff057224 */ /* 0x000fe200078e000c */
[----:B--2---:R-:W-:Y:S01]  /*17730*/  MOV R3, 0x1 ;  /* 0x0000000100037802 */ /* 0x004fe20000000f00 */
        /* <DEDUP_REMOVED lines=10> */
.L_x_590:
[----:B------:R-:W-:Y:S01]  /*177e0*/  IMAD.MOV.U32 R5, RZ, RZ, R12 ;  /* 0x000000ffff057224 */ /* 0x000fe200078e000c */
[----:B-1----:R-:W-:Y:S01]  /*177f0*/  MOV R3, 0x2 ;  /* 0x0000000200037802 */ /* 0x002fe20000000f00 */
[----:B----4-:R-:W-:Y:S01]  /*17800*/  IMAD.MOV.U32 R0, RZ, RZ, 0x1c1f ;  /* 0x00001c1fff007424 */ /* 0x010fe200078e00ff */
[----:B------:R-:W-:Y:S02]  /*17810*/  MOV R2, 0x17830 ;  /* 0x0001783000027802 */ /* 0x000fe40000000f00 */
[----:B--23--:R-:W-:Y:S05]  /*17820*/  CALL.REL.NOINC `($__internal_9_$__cuda_sm70_shflsync_idx_p) ;  /* 0x00000df000007944 */ /* 0x00cfea0003c00000 */
[----:B------:R-:W-:Y:S01]  /*17830*/  MOV R10, R0 ;  /* 0x00000000000a7202 */ /* 0x000fe20000000f00 */
[----:B------:R-:W-:Y:S05]  /*17840*/  BRA `(.L_x_660) ;  /* 0xffffb9c000007947 */ /* 0x000fea000383ffff */
.L_x_591:
[----:B------:R-:W-:Y:S01]  /*17850*/  IMAD.MOV.U32 R5, RZ, RZ, R13 ;  /* 0x000000ffff057224 */ /* 0x000fe200078e000d */
[----:B------:R-:W-:Y:S01]  /*17860*/  MOV R3, 0x2 ;  /* 0x0000000200037802 */ /* 0x000fe20000000f00 */
[----:B----4-:R-:W-:Y:S01]  /*17870*/  IMAD.MOV.U32 R0, RZ, RZ, 0x1c1f ;  /* 0x00001c1fff007424 */ /* 0x010fe200078e00ff */
[----:B------:R-:W-:Y:S02]  /*17880*/  MOV R2, 0x178a0 ;  /* 0x000178a000027802 */ /* 0x000fe40000000f00 */
[----:B-123--:R-:W-:Y:S05]  /*17890*/  CALL.REL.NOINC `($__internal_9_$__cuda_sm70_shflsync_idx_p) ;  /* 0x00000d8000007944 */ /* 0x00efea0003c00000 */
[----:B------:R-:W-:Y:S05]  /*178a0*/  BRA `(.L_x_661) ;  /* 0xffffb98000007947 */ /* 0x000fea000383ffff */
.L_x_594:
[----:B------:R-:W-:Y:S01]  /*178b0*/  IMAD.MOV.U32 R5, RZ, RZ, R12 ;  /* 0x000000ffff057224 */ /* 0x000fe200078e000c */
[----:B-1----:R-:W-:Y:S01]  /*178c0*/  MOV R3, 0x3 ;  /* 0x0000000300037802 */ /* 0x002fe20000000f00 */
        /* <DEDUP_REMOVED lines=10> */
.L_x_596:
[----:B------:R-:W-:Y:S01]  /*17970*/  IMAD.MOV.U32 R5, RZ, RZ, R12 ;  /* 0x000000ffff057224 */ /* 0x000fe200078e000c */
[----:B------:R-:W-:Y:S01]  /*17980*/  MOV R3, RZ ;  /* 0x000000ff00037202 */ /* 0x000fe20000000f00 */
[----:B------:R-:W-:Y:S01]  /*17990*/  IMAD.MOV.U32 R0, RZ, RZ, 0x1c1f ;  /* 0x00001c1fff007424 */ /* 0x000fe200078e00ff */
[----:B------:R-:W-:Y:S02]  /*179a0*/  MOV R2, 0x179c0 ;  /* 0x000179c000027802 */ /* 0x000fe40000000f00 */
[----:B------:R-:W-:Y:S05]  /*179b0*/  CALL.REL.NOINC `($__internal_9_$__cuda_sm70_shflsync_idx_p) ;  /* 0x00000c6000007944 */ /* 0x000fea0003c00000 */
[----:B------:R-:W-:Y:S01]  /*179c0*/  MOV R4, R0 ;  /* 0x0000000000047202 */ /* 0x000fe20000000f00 */
[----:B------:R-:W-:Y:S05]  /*179d0*/  BRA `(.L_x_663) ;  /* 0xffffbd7000007947 */ /* 0x000fea000383ffff */
.L_x_597:
[----:B------:R-:W-:Y:S01]  /*179e0*/  IMAD.MOV.U32 R5, RZ, RZ, R13 ;  /* 0x000000ffff057224 */ /* 0x000fe200078e000d */
[----:B------:R-:W-:Y:S01]  /*179f0*/  MOV R3, RZ ;  /* 0x000000ff00037202 */ /* 0x000fe20000000f00 */
[----:B------:R-:W-:Y:S01]  /*17a00*/  IMAD.MOV.U32 R0, RZ, RZ, 0x1c1f ;  /* 0x00001c1fff007424 */ /* 0x000fe200078e00ff */
[----:B------:R-:W-:Y:S02]  /*17a10*/  MOV R2, 0x17a30 ;  /* 0x00017a3000027802 */ /* 0x000fe40000000f00 */
[----:B-12---:R-:W-:Y:S05]  /*17a20*/  CALL.REL.NOINC `($__internal_9_$__cuda_sm70_shflsync_idx_p) ;  /* 0x00000bf000007944 */ /* 0x006fea0003c00000 */
[----:B------:R-:W-:Y:S05]  /*17a30*/  BRA `(.L_x_664) ;  /* 0xffffbd3000007947 */ /* 0x000fea000383ffff */
.L_x_600:
[----:B------:R-:W-:Y:S01]  /*17a40*/  IMAD.MOV.U32 R5, RZ, RZ, R12 ;  /* 0x000000ffff057224 */ /* 0x000fe200078e000c */
[----:B----4-:R-:W-:Y:S01]  /*17a50*/  MOV R3, 0x1 ;  /* 0x0000000100037802 */ /* 0x010fe20000000f00 */
[----:B------:R-:W-:Y:S01]  /*17a60*/  IMAD.MOV.U32 R0, RZ, RZ, 0x1c1f ;  /* 0x00001c1fff007424 */ /* 0x000fe200078e00ff */
[----:B------:R-:W-:-:S02]  /*17a70*/  MOV R2, 0x17a90 ;  /* 0x00017a9000027802 */ /* 0x000fc40000000f00 */
[----:B-123--:R-:W-:Y:S05]  /*17a80*/  CALL.REL.NOINC `($__internal_9_$__cuda_sm70_shflsync_idx_p) ;  /* 0x00000b9000007944 */ /* 0x00efea0003c00000 */
[----:B------:R-:W-:Y:S01]  /*17a90*/  IMAD.MOV.U32 R4, RZ, RZ, R0 ;  /* 0x000000ffff047224 */ /* 0x000fe200078e0000 */
[----:B------:R-:W-:Y:S01]  /*17aa0*/  MOV R3, 0x1 ;  /* 0x0000000100037802 */ /* 0x000fe20000000f00 */
[----:B------:R-:W-:Y:S01]  /*17ab0*/  IMAD.MOV.U32 R5, RZ, RZ, R13 ;  /* 0x000000ffff057224 */ /* 0x000fe200078e000d */
[----:B------:R-:W-:-:S02]  /*17ac0*/  MOV R0, 0x1c1f ;  /* 0x00001c1f00007802 */ /* 0x000fc40000000f00 */
[----:B------:R-:W-:Y:S02]  /*17ad0*/  MOV R2, 0x17af0 ;  /* 0x00017af000027802 */ /* 0x000fe40000000f00 */
[----:B------:R-:W-:Y:S05]  /*17ae0*/  CALL.REL.NOINC `($__internal_9_$__cuda_sm70_shflsync_idx_p) ;  /* 0x00000b3000007944 */ /* 0x000fea0003c00000 */
[----:B------:R-:W-:Y:S05]  /*17af0*/  BRA `(.L_x_665) ;  /* 0xffffc1f000007947 */ /* 0x000fea000383ffff */
.L_x_603:
[----:B------:R-:W-:Y:S01]  /*17b00*/  IMAD.MOV.U32 R5, RZ, RZ, R12 ;  /* 0x000000ffff057224 */ /* 0x000fe200078e000c */
[----:B----4-:R-:W-:Y:S01]  /*17b10*/  MOV R3, 0x2 ;  /* 0x0000000200037802 */ /* 0x010fe20000000f00 */
[----:B------:R-:W-:Y:S01]  /*17b20*/  IMAD.MOV.U32 R0, RZ, RZ, 0x1c1f ;  /* 0x00001c1fff007424 */ /* 0x000fe200078e00ff */
[----:B------:R-:W-:Y:S02]  /*17b30*/  MOV R2, 0x17b50 ;  /* 0x00017b5000027802 */ /* 0x000fe40000000f00 */
[----:B-123--:R-:W-:Y:S05]  /*17b40*/  CALL.REL.NOINC `($__internal_9_$__cuda_sm70_shflsync_idx_p) ;  /* 0x00000ad000007944 */ /* 0x00efea0003c00000 */
[----:B------:R-:W-:Y:S01]  /*17b50*/  MOV R4, R0 ;  /* 0x0000000000047202 */ /* 0x000fe20000000f00 */
[----:B------:R-:W-:Y:S05]  /*17b60*/  BRA `(.L_x_666) ;  /* 0xffffc6f000007947 */ /* 0x000fea000383ffff */
.L_x_604:
[----:B------:R-:W-:Y:S01]  /*17b70*/  IMAD.MOV.U32 R5, RZ, RZ, R13 ;  /* 0x000000ffff057224 */ /* 0x000fe200078e000d */
[----:B----4-:R-:W-:Y:S01]  /*17b80*/  MOV R3, 0x2 ;  /* 0x0000000200037802 */ /* 0x010fe20000000f00 */
[----:B------:R-:W-:Y:S01]  /*17b90*/  IMAD.MOV.U32 R0, RZ, RZ, 0x1c1f ;  /* 0x00001c1fff007424 */ /* 0x000fe200078e00ff */
[----:B------:R-:W-:Y:S02]  /*17ba0*/  MOV R2, 0x17bc0 ;  /* 0x00017bc000027802 */ /* 0x000fe40000000f00 */
[----:B-123--:R-:W-:Y:S05]  /*17bb0*/  CALL.REL.NOINC `($__internal_9_$__cuda_sm70_shflsync_idx_p) ;  /* 0x00000a6000007944 */ /* 0x00efea0003c00000 */
[----:B------:R-:W-:Y:S05]  /*17bc0*/  BRA `(.L_x_667) ;  /* 0xffffc6b000007947 */ /* 0x000fea000383ffff */
.L_x_607:
[----:B------:R-:W-:Y:S01]  /*17bd0*/  IMAD.MOV.U32 R5, RZ, RZ, R12 ;  /* 0x000000ffff057224 */ /* 0x000fe200078e000c */
[----:B---3--:R-:W-:Y:S01]  /*17be0*/  MOV R3, 0x3 ;  /* 0x0000000300037802 */ /* 0x008fe20000000f00 */
[----:B-1----:R-:W-:Y:S01]  /*17bf0*/  IMAD.MOV.U32 R0, RZ, RZ, 0x1c1f ;  /* 0x00001c1fff007424 */ /* 0x002fe200078e00ff */
[----:B------:R-:W-:-:S02]  /*17c00*/  MOV R2, 0x17c20 ;  /* 0x00017c2000027802 */ /* 0x000fc40000000f00 */
[----:B--2-4-:R-:W-:Y:S05]  /*17c10*/  CALL.REL.NOINC `($__internal_9_$__cuda_sm70_shflsync_idx_p) ;  /* 0x00000a0000007944 */ /* 0x014fea0003c00000 */
[----:B------:R-:W-:Y:S01]  /*17c20*/  IMAD.MOV.U32 R4, RZ, RZ, R0 ;  /* 0x000000ffff047224 */ /* 0x000fe200078e0000 */
[----:B------:R-:W-:Y:S01]  /*17c30*/  MOV R3, 0x3 ;  /* 0x0000000300037802 */ /* 0x000fe20000000f00 */
[----:B------:R-:W-:Y:S01]  /*17c40*/  IMAD.MOV.U32 R5, RZ, RZ, R13 ;  /* 0x000000ffff057224 */ /* 0x000fe200078e000d */
[----:B------:R-:W-:-:S02]  /*17c50*/  MOV R0, 0x1c1f ;  /* 0x00001c1f00007802 */ /* 0x000fc40000000f00 */
[----:B------:R-:W-:Y:S02]  /*17c60*/  MOV R2, 0x17c80 ;  /* 0x00017c8000027802 */ /* 0x000fe40000000f00 */
[----:B------:R-:W-:Y:S05]  /*17c70*/  CALL.REL.NOINC `($__internal_9_$__cuda_sm70_shflsync_idx_p) ;  /* 0x000009a000007944 */ /* 0x000fea0003c00000 */
[----:B------:R-:W-:Y:S05]  /*17c80*/  BRA `(.L_x_668) ;  /* 0xffffcb8000007947 */ /* 0x000fea000383ffff */
.L_x_611:
[----:B------:R-:W-:Y:S01]  /*17c90*/  IMAD.MOV.U32 R5, RZ, RZ, R9 ;  /* 0x000000ffff057224 */ /* 0x000fe200078e0009 */
[----:B------:R-:W-:Y:S01]  /*17ca0*/  MOV R3, RZ ;  /* 0x000000ff00037202 */ /* 0x000fe20000000f00 */
[----:B------:R-:W-:Y:S01]  /*17cb0*/  IMAD.MOV.U32 R0, RZ, RZ, 0x1c1f ;  /* 0x00001c1fff007424 */ /* 0x000fe200078e00ff */
[----:B------:R-:W-:Y:S02]  /*17cc0*/  MOV R2, 0x17ce0 ;  /* 0x00017ce000027802 */ /* 0x000fe40000000f00 */
[----:B------:R-:W-:Y:S05]  /*17cd0*/  CALL.REL.NOINC `($__internal_9_$__cuda_sm70_shflsync_idx_p) ;  /* 0x0000094000007944 */ /* 0x000fea0003c00000 */
[----:B------:R-:W-:Y:S01]  /*17ce0*/  MOV R8, R0 ;  /* 0x0000000000087202 */ /* 0x000fe20000000f00 */
[----:B------:R-:W-:Y:S05]  /*17cf0*/  BRA `(.L_x_669) ;  /* 0xffffd89000007947 */ /* 0x000fea000383ffff */
.L_x_612:
[----:B------:R-:W-:Y:S01]  /*17d00*/  IMAD.MOV.U32 R5, RZ, RZ, R12 ;  /* 0x000000ffff057224 */ /* 0x000fe200078e000c */
[----:B------:R-:W-:Y:S01]  /*17d10*/  MOV R3, RZ ;  /* 0x000000ff00037202 */ /* 0x000fe20000000f00 */
[----:B------:R-:W-:Y:S01]  /*17d20*/  IMAD.MOV.U32 R0, RZ, RZ, 0x1c1f ;  /* 0x00001c1fff007424 */ /* 0x000fe200078e00ff */
[----:B------:R-:W-:Y:S02]  /*17d30*/  MOV R2, 0x17d50 ;  /* 0x00017d5000027802 */ /* 0x000fe40000000f00 */
[----:B-12---:R-:W-:Y:S05]  /*17d40*/  CALL.REL.NOINC `($__internal_9_$__cuda_sm70_shflsync_idx_p) ;  /* 0x000008d000007944 */ /* 0x006fea0003c00000 */
[----:B------:R-:W-:Y:S05]  /*17d50*/  BRA `(.L_x_670) ;  /* 0xffffd85000007947 */ /* 0x000fea000383ffff */
.L_x_615:
        /* <DEDUP_REMOVED lines=12> */
.L_x_618:
[----:B-1----:R-:W-:Y:S01]  /*17e20*/  IMAD.MOV.U32 R5, RZ, RZ, R9 ;  /* 0x000000ffff057224 */ /* 0x002fe200078e0009 */
[----:B------:R-:W-:Y:S01]  /*17e30*/  MOV R3, 0x2 ;  /* 0x0000000200037802 */ /* 0x000fe20000000f00 */
[----:B----4-:R-:W-:Y:S01]  /*17e40*/  IMAD.MOV.U32 R0, RZ, RZ, 0x1c1f ;  /* 0x00001c1fff007424 */ /* 0x010fe200078e00ff */
[----:B------:R-:W-:Y:S02]  /*17e50*/  MOV R2, 0x17e70 ;  /* 0x00017e7000027802 */ /* 0x000fe40000000f00 */
[----:B--23--:R-:W-:Y:S05]  /*17e60*/  CALL.REL.NOINC `($__internal_9_$__cuda_sm70_shflsync_idx_p) ;  /* 0x000007b000007944 */ /* 0x00cfea0003c00000 */
[----:B------:R-:W-:Y:S01]  /*17e70*/  MOV R8, R0 ;  /* 0x0000000000087202 */ /* 0x000fe20000000f00 */
[----:B------:R-:W-:Y:S05]  /*17e80*/  BRA `(.L_x_672) ;  /* 0xffffda3000007947 */ /* 0x000fea000383ffff */
.L_x_619:
[----:B------:R-:W-:Y:S01]  /*17e90*/  IMAD.MOV.U32 R5, RZ, RZ, R12 ;  /* 0x000000ffff057224 */ /* 0x000fe200078e000c */
[----:B------:R-:W-:Y:S01]  /*17ea0*/  MOV R3, 0x2 ;  /* 0x0000000200037802 */ /* 0x000fe20000000f00 */
[----:B----4-:R-:W-:Y:S01]  /*17eb0*/  IMAD.MOV.U32 R0, RZ, RZ, 0x1c1f ;  /* 0x00001c1fff007424 */ /* 0x010fe200078e00ff */
[----:B------:R-:W-:Y:S02]  /*17ec0*/  MOV R2, 0x17ee0 ;  /* 0x00017ee000027802 */ /* 0x000fe40000000f00 */
[----:B-123--:R-:W-:Y:S05]  /*17ed0*/  CALL.REL.NOINC `($__internal_9_$__cuda_sm70_shflsync_idx_p) ;  /* 0x0000074000007944 */ /* 0x00efea0003c00000 */
[----:B------:R-:W-:Y:S05]  /*17ee0*/  BRA `(.L_x_673) ;  /* 0xffffd9f000007947 */ /* 0x000fea000383ffff */
.L_x_622:
        /* <DEDUP_REMOVED lines=12> */
.L_x_624:
[----:B------:R-:W-:Y:S01]  /*17fb0*/  IMAD.MOV.U32 R5, RZ, RZ, R74 ;  /* 0x000000ffff057224 */ /* 0x000fe200078e004a */
[----:B------:R-:W-:Y:S01]  /*17fc0*/  MOV R3, RZ ;  /* 0x000000ff00037202 */ /* 0x000fe20000000f00 */
[----:B------:R-:W-:Y:S01]  /*17fd0*/  IMAD.MOV.U32 R0, RZ, RZ, 0x1f ;  /* 0x0000001fff007424 */ /* 0x000fe200078e00ff */
[----:B------:R-:W-:Y:S02]  /*17fe0*/  MOV R2, 0x18000 ;  /* 0x0001800000027802 */ /* 0x000fe40000000f00 */
[----:B--2---:R-:W-:Y:S05]  /*17ff0*/  CALL.REL.NOINC `($__internal_9_$__cuda_sm70_shflsync_idx_p) ;  /* 0x0000062000007944 */ /* 0x004fea0003c00000 */
[----:B------:R-:W-:Y:S01]  /*18000*/  MOV R9, R0 ;  /* 0x0000000000097202 */ /* 0x000fe20000000f00 */
[----:B------:R-:W-:Y:S05]  /*18010*/  BRA `(.L_x_675) ;  /* 0xffffdc9000007947 */ /* 0x000fea000383ffff */
.L_x_625:
[----:B------:R-:W-:Y:S01]  /*18020*/  IMAD.MOV.U32 R5, RZ, RZ, R74 ;  /* 0x000000ffff057224 */ /* 0x000fe200078e004a */
[----:B------:R-:W-:Y:S01]  /*18030*/  MOV R3, 0x1 ;  /* 0x0000000100037802 */ /* 0x000fe20000000f00 */
[----:B------:R-:W-:Y:S01]  /*18040*/  IMAD.MOV.U32 R0, RZ, RZ, 0x1f ;  /* 0x0000001fff007424 */ /* 0x000fe200078e00ff */
[----:B------:R-:W-:Y:S02]  /*18050*/  MOV R2, 0x18070 ;  /* 0x0001807000027802 */ /* 0x000fe40000000f00 */
[----:B-12---:R-:W-:Y:S05]  /*18060*/  CALL.REL.NOINC `($__internal_9_$__cuda_sm70_shflsync_idx_p) ;  /* 0x000005b000007944 */ /* 0x006fea0003c00000 */
[----:B------:R-:W-:Y:S01]  /*18070*/  MOV R8, R0 ;  /* 0x0000000000087202 */ /* 0x000fe20000000f00 */
[----:B------:R-:W-:Y:S05]  /*18080*/  BRA `(.L_x_676) ;  /* 0xffffdc4000007947 */ /* 0x000fea000383ffff */
.L_x_626:
[----:B------:R-:W-:Y:S02]  /*18090*/  MOV R2, 0x1 ;  /* 0x0000000100027802 */ /* 0x000fe40000000f00 */
[----:B------:R-:W-:-:S02]  /*180a0*/  MOV R3, 0x180c0 ;  /* 0x000180c000037802 */ /* 0x000fc40000000f00 */
[----:B-1234-:R-:W-:Y:S05]  /*180b0*/  CALL.REL.NOINC `($__internal_10_$__cuda_sm70_shflsync_up_p) ;  /* 0x000005b000007944 */ /* 0x01efea0003c00000 */
[----:B------:R-:W-:Y:S05]  /*180c0*/  BRA `(.L_x_677) ;  /* 0xffffdd3000007947 */ /* 0x000fea000383ffff */
.L_x_627:
[----:B------:R-:W-:Y:S02]  /*180d0*/  MOV R2, 0x2 ;  /* 0x0000000200027802 */ /* 0x000fe40000000f00 */
[----:B------:R-:W-:-:S02]  /*180e0*/  MOV R3, 0x18100 ;  /* 0x0001810000037802 */ /* 0x000fc40000000f00 */
[----:B--2-4-:R-:W-:Y:S05]  /*180f0*/  CALL.REL.NOINC `($__internal_10_$__cuda_sm70_shflsync_up_p) ;  /* 0x0000057000007944 */ /* 0x014fea0003c00000 */
        /* <DEDUP_REMOVED lines=23> */
.L_x_631:
[----:B------:R-:W-:Y:S02]  /*18270*/  MOV R2, 0x1 ;  /* 0x0000000100027802 */ /* 0x000fe40000000f00 */
[----:B------:R-:W-:Y:S02]  /*18280*/  MOV R3, 0x182a0 ;  /* 0x000182a000037802 */ /* 0x000fe40000000f00 */
[----:B------:R-:W-:Y:S05]  /*18290*/  CALL.REL.NOINC `($__internal_10_$__cuda_sm70_shflsync_up_p) ;  /* 0x000003d000007944 */ /* 0x000fea0003c00000 */
[----:B------:R-:W-:Y:S01]  /*182a0*/  MOV R2, R4 ;  /* 0x0000000400027202 */ /* 0x000fe20000000f00 */
[----:B------:R-:W-:Y:S05]  /*182b0*/  BRA `(.L_x_679) ;  /* 0xffffdda000007947 */ /* 0x000fea000383ffff */
.L_x_632:
        /* <DEDUP_REMOVED lines=26> */
.L_x_634:
[----:B------:R-:W-:Y:S02]  /*18460*/  SEL R0, RZ, 0x1, P0 ;  /* 0x00000001ff007807 */ /* 0x000fe40000000000 */
[----:B------:R-:W-:Y:S02]  /*18470*/  MOV R2, 0x18490 ;  /* 0x0001849000027802 */ /* 0x000fe40000000f00 */
[----:B-1----:R-:W-:Y:S05]  /*18480*/  CALL.REL.NOINC `($__internal_11_$__cuda_sm70_votesync_ballot) ;  /* 0x0000025000007944 */ /* 0x002fea0003c00000 */
[----:B------:R-:W-:Y:S01]  /*18490*/  MOV R10, R0 ;  /* 0x00000000000a7202 */ /* 0x000fe20000000f00 */
[----:B------:R-:W-:Y:S05]  /*184a0*/  BRA `(.L_x_681) ;  /* 0xffffdd4000007947 */ /* 0x000fea000383ffff */
.L_x_635:
[----:B------:R-:W-:Y:S01]  /*184b0*/  IMAD.MOV.U32 R5, RZ, RZ, R6 ;  /* 0x000000ffff057224 */ /* 0x000fe200078e0006 */
[----:B------:R-:W-:Y:S01]  /*184c0*/  MOV R3, R8 ;  /* 0x0000000800037202 */ /* 0x000fe20000000f00 */
[----:B--2---:R-:W-:Y:S01]  /*184d0*/  IMAD.MOV.U32 R0, RZ, RZ, 0x1f ;  /* 0x0000001fff007424 */ /* 0x004fe200078e00ff */
[----:B------:R-:W-:Y:S02]  /*184e0*/  MOV R2, 0x18500 ;  /* 0x0001850000027802 */ /* 0x000fe40000000f00 */
[----:B-1----:R-:W-:Y:S05]  /*184f0*/  CALL.REL.NOINC `($__internal_9_$__cuda_sm70_shflsync_idx_p) ;  /* 0x0000012000007944 */ /* 0x002fea0003c00000 */
[----:B------:R-:W-:Y:S01]  /*18500*/  IMAD.MOV.U32 R11, RZ, RZ, R0 ;  /* 0x000000ffff0b7224 */ /* 0x000fe200078e0000 */
[----:B------:R-:W-:Y:S01]  /*18510*/  MOV R3, R8 ;  /* 0x0000000800037202 */ /* 0x000fe20000000f00 */
[----:B------:R-:W-:Y:S01]  /*18520*/  IMAD.MOV.U32 R5, RZ, RZ, R7 ;  /* 0x000000ffff057224 */ /* 0x000fe200078e0007 */
[----:B------:R-:W-:Y:S02]  /*18530*/  MOV R0, 0x1f ;  /* 0x0000001f00007802 */ /* 0x000fe40000000f00 */
[----:B------:R-:W-:-:S02]  /*18540*/  MOV R2, 0x18560 ;  /* 0x0001856000027802 */ /* 0x000fc40000000f00 */
[----:B------:R-:W-:Y:S05]  /*18550*/  CALL.REL.NOINC `($__internal_9_$__cuda_sm70_shflsync_idx_p) ;  /* 0x000000c000007944 */ /* 0x000fea0003c00000 */
[----:B------:R-:W-:Y:S01]  /*18560*/  MOV R7, R0 ;  /* 0x0000000000077202 */ /* 0x000fe20000000f00 */
[----:B------:R-:W-:Y:S05]  /*18570*/  BRA `(.L_x_682) ;  /* 0xffffdce000007947 */ /* 0x000fea000383ffff */
.L_x_638:
[----:B------:R-:W-:Y:S01]  /*18580*/  IMAD.MOV.U32 R5, RZ, RZ, R4 ;  /* 0x000000ffff057224 */ /* 0x000fe200078e0004 */
[----:B--2---:R-:W-:-:S02]  /*18590*/  MOV R0, 0x1f ;  /* 0x0000001f00007802 */ /* 0x004fc40000000f00 */
[----:B------:R-:W-:Y:S02]  /*185a0*/  MOV R2, 0x185c0 ;  /* 0x000185c000027802 */ /* 0x000fe40000000f00 */
[----:B-1-34-:R-:W-:Y:S05]  /*185b0*/  CALL.REL.NOINC `($__internal_9_$__cuda_sm70_shflsync_idx_p) ;  /* 0x0000006000007944 */ /* 0x01afea0003c00000 */
[----:B------:R-:W-:Y:S01]  /*185c0*/  MOV R13, R0 ;  /* 0x00000000000d7202 */ /* 0x000fe20000000f00 */
[----:B------:R-:W-:Y:S05]  /*185d0*/  BRA `(.L_x_637) ;  /* 0xffffdce000007947 */ /* 0x000fea000383ffff */
        .weak           $__internal_8_$__cuda_sm70_shflsync_bfly_p
        .type           $__internal_8_$__cuda_sm70_shflsync_bfly_p,@function
        .size           $__internal_8_$__cuda_sm70_shflsync_bfly_p,($__internal_9_$__cuda_sm70_shflsync_idx_p - $__internal_8_$__cuda_sm70_shflsync_bfly_p)
$__internal_8_$__cuda_sm70_shflsync_bfly_p:
[----:B------:R-:W-:Y:S04]  /*185e0*/  WARPSYNC R8 ;  /* 0x0000000800007348 */ /* 0x000fe80003800000 */
[----:B------:R1:W2:Y:S02]  /*185f0*/  SHFL.BFLY PT, R0, R0, R3, R9 ;  /* 0x0c00000300007389 */ /* 0x0002a400000e0009 */
[----:B-1----:R-:W-:-:S04]  /*18600*/  MOV R3, 0x0 ;  /* 0x0000000000037802 */ /* 0x002fc80000000f00 */
[----:B--2---:R-:W-:Y:S05]  /*18610*/  RET.REL.NODEC R2 `(_ZN7cutlass13device_kernelIN5flash19enable_sm80_to_sm89INS1_16FlashAttnFwdSm80INS1_25CollectiveMainloopFwdSm80ILi4ELi1ELb0EN4cute5tupleIJNS5_1CILi128EEENS7_ILi48EEENS7_ILi96EEEEEELi96ENS_10bfloat16_tEfNS_4arch4Sm80ELb0ELb1ELb0ELb1ELb0ELb0ELb1ELb1EEENS1_21CollectiveEpilogueFwdINS6_IJS8_SA_S9_EEENS6_IJNS7_ILi1EEESI_SI_EEESC_SE_Li128ELb1ELb1ELb1ELb0EEENS1_36VarlenDynamicPersistentTileSchedulerILi128ELi48ELi128ELi128ELb1ELb1ELb0ELb1ELb0ELb1EEEEEEEEEvNT_6ParamsE) ;  /* 0xfffe79e002007950 */ /* 0x004fea0003c3ffff */
        .weak           $__internal_9_$__cuda_sm70_shflsync_idx_p
        .type           $__internal_9_$__cuda_sm70_shflsync_idx_p,@function
        .size           $__internal_9_$__cuda_sm70_shflsync_idx_p,($__internal_10_$__cuda_sm70_shflsync_up_p - $__internal_9_$__cuda_sm70_shflsync_idx_p)
$__internal_9_$__cuda_sm70_shflsync_idx_p:
[----:B------:R-:W-:-:S04]  /*18620*/  MOV R15, 0xffffffff ;  /* 0xffffffff000f7802 */ /* 0x000fc80000000f00 */
[----:B------:R-:W-:Y:S04]  /*18630*/  WARPSYNC R15 ;  /* 0x0000000f00007348 */ /* 0x000fe80003800000 */
[----:B------:R1:W2:Y:S02]  /*18640*/  SHFL.IDX PT, R0, R5, R3, R0 ;  /* 0x0000000305007389 */ /* 0x0002a400000e0000 */
[----:B-1----:R-:W-:-:S04]  /*18650*/  MOV R3, 0x0 ;  /* 0x0000000000037802 */ /* 0x002fc80000000f00 */
[----:B--2---:R-:W-:Y:S05]  /*18660*/  RET.REL.NODEC R2 `(_ZN7cutlass13device_kernelIN5flash19enable_sm80_to_sm89INS1_16FlashAttnFwdSm80INS1_25CollectiveMainloopFwdSm80ILi4ELi1ELb0EN4cute5tupleIJNS5_1CILi128EEENS7_ILi48EEENS7_ILi96EEEEEELi96ENS_10bfloat16_tEfNS_4arch4Sm80ELb0ELb1ELb0ELb1ELb0ELb0ELb1ELb1EEENS1_21CollectiveEpilogueFwdINS6_IJS8_SA_S9_EEENS6_IJNS7_ILi1EEESI_SI_EEESC_SE_Li128ELb1ELb1ELb1ELb0EEENS1_36VarlenDynamicPersistentTileSchedulerILi128ELi48ELi128ELi128ELb1ELb1ELb0ELb1ELb0ELb1EEEEEEEEEvNT_6ParamsE) ;  /* 0xfffe799002007950 */ /* 0x004fea0003c3ffff */
        .weak           $__internal_10_$__cuda_sm70_shflsync_up_p
        .type           $__internal_10_$__cuda_sm70_shflsync_up_p,@function
        .size           $__internal_10_$__cuda_sm70_shflsync_up_p,($__internal_11_$__cuda_sm70_votesync_ballot - $__internal_10_$__cuda_sm70_shflsync_up_p)
$__internal_10_$__cuda_sm70_shflsync_up_p:
[----:B------:R-:W-:Y:S02]  /*18670*/  IMAD.MOV.U32 R4, RZ, RZ, RZ ;  /* 0x000000ffff047224 */ /* 0x000fe400078e00ff */
[----:B------:R-:W-:-:S04]  /*18680*/  IMAD.MOV.U32 R10, RZ, RZ, -0x1 ;  /* 0xffffffffff0a7424 */ /* 0x000fc800078e00ff */
[----:B------:R-:W-:Y:S04]  /*18690*/  WARPSYNC R10 ;  /* 0x0000000a00007348 */ /* 0x000fe80003800000 */
[----:B------:R1:W2:Y:S02]  /*186a0*/  SHFL.UP PT, R4, R0, R2, R4 ;  /* 0x0400000200047389 */ /* 0x0002a400000e0004 */
[----:B-1----:R-:W-:Y:S02]  /*186b0*/  MOV R2, R3 ;  /* 0x0000000300027202 */ /* 0x002fe40000000f00 */
[----:B------:R-:W-:-:S04]  /*186c0*/  MOV R3, 0x0 ;  /* 0x0000000000037802 */ /* 0x000fc80000000f00 */
[----:B--2---:R-:W-:Y:S05]  /*186d0*/  RET.REL.NODEC R2 `(_ZN7cutlass13device_kernelIN5flash19enable_sm80_to_sm89INS1_16FlashAttnFwdSm80INS1_25CollectiveMainloopFwdSm80ILi4ELi1ELb0EN4cute5tupleIJNS5_1CILi128EEENS7_ILi48EEENS7_ILi96EEEEEELi96ENS_10bfloat16_tEfNS_4arch4Sm80ELb0ELb1ELb0ELb1ELb0ELb0ELb1ELb1EEENS1_21CollectiveEpilogueFwdINS6_IJS8_SA_S9_EEENS6_IJNS7_ILi1EEESI_SI_EEESC_SE_Li128ELb1ELb1ELb1ELb0EEENS1_36VarlenDynamicPersistentTileSchedulerILi128ELi48ELi128ELi128ELb1ELb1ELb0ELb1ELb0ELb1EEEEEEEEEvNT_6ParamsE) ;  /* 0xfffe792002007950 */ /* 0x004fea0003c3ffff */
        .weak           $__internal_11_$__cuda_sm70_votesync_ballot
        .type           $__internal_11_$__cuda_sm70_votesync_ballot,@function
        .size           $__internal_11_$__cuda_sm70_votesync_ballot,(.L_x_1436 - $__internal_11_$__cuda_sm70_votesync_ballot)
$__internal_11_$__cuda_sm70_votesync_ballot:
[----:B------:R-:W-:Y:S01]  /*186e0*/  ISETP.NE.U32.AND P0, PT, R0, 0x1, PT ;  /* 0x000000010000780c */ /* 0x000fe20003f05070 */
[----:B------:R-:W-:-:S04]  /*186f0*/  IMAD.MOV.U32 R3, RZ, RZ, -0x1 ;  /* 0xffffffffff037424 */ /* 0x000fc800078e00ff */
[----:B------:R-:W-:Y:S08]  /*18700*/  WARPSYNC R3 ;  /* 0x0000000300007348 */ /* 0x000ff00003800000 */
[----:B------:R-:W-:-:S04]  /*18710*/  VOTE.ANY R0, PT, !P0 ;  /* 0x0000000000007806 */ /* 0x000fc800040e0100 */
[----:B------:R-:W-:Y:S01]  /*18720*/  LOP3.LUT R0, R0, R3, RZ, 0xc0, !PT ;  /* 0x0000000300007212 */ /* 0x000fe200078ec0ff */
[----:B------:R-:W-:-:S04]  /*18730*/  IMAD.MOV.U32 R3, RZ, RZ, 0x0 ;  /* 0x00000000ff037424 */ /* 0x000fc800078e00ff */
[----:B------:R-:W-:Y:S05]  /*18740*/  RET.REL.NODEC R2 `(_ZN7cutlass13device_kernelIN5flash19enable_sm80_to_sm89INS1_16FlashAttnFwdSm80INS1_25CollectiveMainloopFwdSm80ILi4ELi1ELb0EN4cute5tupleIJNS5_1CILi128EEENS7_ILi48EEENS7_ILi96EEEEEELi96ENS_10bfloat16_tEfNS_4arch4Sm80ELb0ELb1ELb0ELb1ELb0ELb0ELb1ELb1EEENS1_21CollectiveEpilogueFwdINS6_IJS8_SA_S9_EEENS6_IJNS7_ILi1EEESI_SI_EEESC_SE_Li128ELb1ELb1ELb1ELb0EEENS1_36VarlenDynamicPersistentTileSchedulerILi128ELi48ELi128ELi128ELb1ELb1ELb0ELb1ELb0ELb1EEEEEEEEEvNT_6ParamsE) ;  /* 0xfffe78b002007950 */ /* 0x000fea0003c3ffff */
.L_x_683:
        /* <DEDUP_REMOVED lines=11> */
.L_x_1436:


//--------------------- .text._ZN7cutlass13device_kernelIN5flash19enable_sm80_to_sm89INS1_16FlashAttnFwdSm80INS1_25CollectiveMainloopFwdSm80ILi4ELi1ELb0EN4cute5tupleIJNS5_1CILi128EEENS7_ILi48EEENS7_ILi96EEEEEELi96ENS_10bfloat16_tEfNS_4arch4Sm80ELb0ELb1ELb0ELb1ELb0ELb1ELb1ELb1EEENS1_21CollectiveEpilogueFwdINS6_IJS8_SA_S9_EEENS6_IJNS7_ILi1EEESI_SI_EEESC_SE_Li128ELb1ELb1ELb1ELb0EEENS1_36VarlenDynamicPersistentTileSchedulerILi128ELi48ELi128ELi128ELb1ELb1ELb0ELb1ELb0ELb1EEEEEEEEEvNT_6ParamsE --------------------------
	.section	.text._ZN7cutlass13device_kernelIN5flash19enable_sm80_to_sm89INS1_16FlashAttnFwdSm80INS1_25CollectiveMainloopFwdSm80ILi4ELi1ELb0EN4cute5tupleIJNS5_1CILi128EEENS7_ILi48EEENS7_ILi96EEEEEELi96ENS_10bfloat16_tEfNS_4arch4Sm80ELb0ELb1ELb0ELb1ELb0ELb1ELb1ELb1EEENS1_21CollectiveEpilogueFwdINS6_IJS8_SA_S9_EEENS6_IJNS7_ILi1EEESI_SI_EEESC_SE_Li128ELb1ELb1ELb1ELb0EEENS1_36VarlenDynamicPersistentTileSchedulerILi128ELi48ELi128ELi128ELb1ELb1ELb0ELb1ELb0ELb1EEEEEEEEEvNT_6ParamsE,"ax",@progbits
	.sectioninfo	@"SHI_REGISTERS=255"
	.align	128
.text._ZN7cutlass13device_kernelIN5flash19enable_sm80_to_sm89INS1_16FlashAttnFwdSm80INS1_25CollectiveMainloopFwdSm80ILi4ELi1ELb0EN4cute5tupleIJNS5_1CILi128EEENS7_ILi48EEENS7_ILi96EEEEEELi96ENS_10bfloat16_tEfNS_4arch4Sm80ELb0ELb1ELb0ELb1ELb0ELb1ELb1ELb1EEENS1_21CollectiveEpilogueFwdINS6_IJS8_SA_S9_EEENS6_IJNS7_ILi1EEESI_SI_EEESC_SE_Li128ELb1ELb1ELb1ELb0EEENS1_36VarlenDynamicPersistentTileSchedulerILi128ELi48ELi128ELi128ELb1ELb1ELb0ELb1ELb0ELb1EEEEEEEEEvNT_6ParamsE:
        .type           _ZN7cutlass13device_kernelIN5flash19enable_sm80_to_sm89INS1_16FlashAttnFwdSm80INS1_25CollectiveMainloopFwdSm80ILi4ELi1ELb0EN4cute5tupleIJNS5_1CILi128EEENS7_ILi48EEENS7_ILi96EEEEEELi96ENS_10bfloat16_tEfNS_4arch4Sm80ELb0ELb1ELb0ELb1ELb0ELb1ELb1ELb1EEENS1_21CollectiveEpilogueFwdINS6_IJS8_SA_S9_EEENS6_IJNS7_ILi1EEESI_SI_EEESC_SE_Li128ELb1ELb1ELb1ELb0EEENS1_36VarlenDynamicPersistentTileSchedulerILi128ELi48ELi128ELi128ELb1ELb1ELb0ELb1ELb0ELb1EEEEEEEEEvNT_6ParamsE,@function
        .size           _ZN7cutlass13device_kernelIN5flash19enable_sm80_to_sm89INS1_16FlashAttnFwdSm80INS1_25CollectiveMainloopFwdSm80ILi4ELi1ELb0EN4cute5tupleIJNS5_1CILi128EEENS7_ILi48EEENS7_ILi96EEEEEELi96ENS_10bfloat16_tEfNS_4arch4Sm80ELb0ELb1ELb0ELb1ELb0ELb1ELb1ELb1EEENS1_21CollectiveEpilogueFwdINS6_IJS8_SA_S9_EEENS6_IJNS7_ILi1EEESI_SI_EEESC_SE_Li128ELb1ELb1ELb1ELb0EEENS1_36VarlenDynamicPersistentTileSchedulerILi128ELi48ELi128ELi128ELb1ELb1ELb0ELb1ELb0ELb1EEEEEEEEEvNT_6ParamsE,(.L_x_1441 - _ZN7cutlass13device_kernelIN5flash19enable_sm80_to_sm89INS1_16FlashAttnFwdSm80INS1_25CollectiveMainloopFwdSm80ILi4ELi1ELb0EN4cute5tupleIJNS5_1CILi128EEENS7_ILi48EEENS7_ILi96EEEEEELi96ENS_10bfloat16_tEfNS_4arch4Sm80ELb0ELb1ELb0ELb1ELb0ELb1ELb1ELb1EEENS1_21CollectiveEpilogueFwdINS6_IJS8_SA_S9_EEENS6_IJNS7_ILi1EEESI_SI_EEESC_SE_Li128ELb1ELb1ELb1ELb0EEENS1_36VarlenDynamicPersistentTileSchedulerILi128ELi48ELi128ELi128ELb1ELb1ELb0ELb1ELb0ELb1EEEEEEEEEvNT_6ParamsE)
        .other          _ZN7cutlass13device_kernelIN5flash19enable_sm80_to_sm89INS1_16FlashAttnFwdSm80INS1_25CollectiveMainloopFwdSm80ILi4ELi1ELb0EN4cute5tupleIJNS5_1CILi128EEENS7_ILi48EEENS7_ILi96EEEEEELi96ENS_10bfloat16_tEfNS_4arch4Sm80ELb0ELb1ELb0ELb1ELb0ELb1ELb1ELb1EEENS1_21CollectiveEpilogueFwdINS6_IJS8_SA_S9_EEENS6_IJNS7_ILi1EEESI_SI_EEESC_SE_Li128ELb1ELb1ELb1ELb0EEENS1_36VarlenDynamicPersistentTileSchedulerILi128ELi48ELi128ELi128ELb1ELb1ELb0ELb1ELb0ELb1EEEEEEEEEvNT_6ParamsE,@"STO_CUDA_ENTRY STV_DEFAULT"
_ZN7cutlass13device_kernelIN5flash19enable_sm80_to_sm89INS1_16FlashAttnFwdSm80INS1_25CollectiveMainloopFwdSm80ILi4ELi1ELb0EN4cute5tupleIJNS5_1CILi128EEENS7_ILi48EEENS7_ILi96EEEEEELi96ENS_10bfloat16_tEfNS_4arch4Sm80ELb0ELb1ELb0ELb1ELb0ELb1ELb1ELb1EEENS1_21CollectiveEpilogueFwdINS6_IJS8_SA_S9_EEENS6_IJNS7_ILi1EEESI_SI_EEESC_SE_Li128ELb1ELb1ELb1ELb0EEENS1_36VarlenDynamicPersistentTileSchedulerILi128ELi48ELi128ELi128ELb1ELb1ELb0ELb1ELb0ELb1EEEEEEEEEvNT_6ParamsE:
        /* <DEDUP_REMOVED lines=54> */
.L_x_689:
        /* <DEDUP_REMOVED lines=16> */
.L_x_951:
        /* <DEDUP_REMOVED lines=16> */
.L_x_952:
[----:B--2---:R-:W-:-:S05]  /*0560*/  IMAD R0, R0, c[0x0][0x538], RZ ;  /* 0x00014e0000007a24 */ /* 0x004fca00078e02ff */
[----:B------:R-:W-:-:S04]  /*0570*/  IADD3 R7, R0, R7, RZ ;  /* 0x0000000700077210 */ /* 0x000fc80007ffe0ff */
[----:B------:R-:W-:-:S13]  /*0580*/  ISETP.GT.AND P0, PT, R7, UR4, PT ;  /* 0x0000000407007c0c */ /* 0x000fda000bf04270 */
[----:B-1----:R-:W-:Y:S05]  /*0590*/  @!P0 BRA `(.L_x_689) ;  /* 0xfffffdc000008947 */ /* 0x002fea000383ffff */
.L_x_685:
[----:B------:R-:W-:-:S05]  /*05a0*/  IADD3 R11, -R0, R7, RZ ;  /* 0x00000007000b7210 */ /* 0x000fca0007ffe1ff */
[----:B------:R-:W-:-:S05]  /*05b0*/  IMAD R0, R4, c[0x0][0x538], R11 ;  /* 0x00014e0004007a24 */ /* 0x000fca00078e020b */
[----:B------:R-:W-:Y:S01]  /*05c0*/  ISETP.GT.AND P0, PT, R0, UR4, PT ;  /* 0x0000000400007c0c */ /* 0x000fe2000bf04270 */
[----:B------:R-:W-:-:S12]  /*05d0*/  BRA.DIV ~URZ, `(.L_x_690) ;  /* 0x000232027f007947 */ /* 0x000fd8000b800000 */
[----:B------:R-:W-:-:S04]  /*05e0*/  VOTE.ANY R10, PT, !P0 ;  /* 0x00000000000a7806 */ /* 0x000fc800040e0100 */
.L_x_953:
[----:B------:R-:W1:Y:S02]  /*05f0*/  POPC R7, R10 ;  /* 0x0000000a00077309 */ /* 0x000e640000000000 */
[----:B-1----:R-:W-:-:S05]  /*0600*/  IADD3 R0, R7, R6, RZ ;  /* 0x0000000607007210 */ /* 0x002fca0007ffe0ff */
[----:B------:R1:W-:Y:S01]  /*0610*/  STL [R1+0x44], R0 ;  /* 0x0000440001007387 */ /* 0x0003e20000100800 */
[----:B------:R-:W-:Y:S05]  /*0620*/  BRA.DIV ~URZ, `(.L_x_691) ;  /* 0x000232027f007947 */ /* 0x000fea000b800000 */
[----:B------:R2:W3:Y:S01]  /*0630*/  SHFL.IDX PT, R12, R9, R7, 0x1f ;  /* 0x00001f07090c7589 */ /* 0x0004e200000e0000 */
[----:B------:R-:W-:-:S03]  /*0640*/  MOV R6, RZ ;  /* 0x000000ff00067202 */ /* 0x000fc60000000f00 */
[----:B------:R2:W4:Y:S04]  /*0650*/  SHFL.IDX PT, R9, R8, R7, 0x1f ;  /* 0x00001f0708097589 */ /* 0x00052800000e0000 */
.L_x_954:
[----:B------:R-:W-:Y:S01]  /*0660*/  ISETP.NE.AND P0, PT, R10, RZ, PT ;  /* 0x000000ff0a00720c */ /* 0x000fe20003f05270 */
[----:B------:R-:W-:-:S12]  /*0670*/  BSSY B0, `(.L_x_692) ;  /* 0x0000005000007945 */ /* 0x000fd80003800000 */
[----:B------:R-:W-:Y:S05]  /*0680*/  @!P0 BRA `(.L_x_693) ;  /* 0x0000003000008947 */ /* 0x000fea0003800000 */
[----:B------:R-:W-:Y:S01]  /*0690*/  IADD3 R3, R7, -0x1, RZ ;  /* 0xffffffff07037810 */ /* 0x000fe20007ffe0ff */
[----:B------:R-:W-:Y:S05]  /*06a0*/  BRA.DIV ~URZ, `(.L_x_694) ;  /* 0x000232627f007947 */ /* 0x000fea000b800000 */
[----:B------:R1:W2:Y:S02]  /*06b0*/  SHFL.IDX PT, R6, R4, R3, 0x1f ;  /* 0x00001f0304067589 */ /* 0x0002a400000e0000 */
.L_x_693:
[----:B------:R-:W-:Y:S05]  /*06c0*/  BSYNC B0 ;  /* 0x0000000000007941 */ /* 0x000fea0003800000 */
.L_x_692:
        /* <DEDUP_REMOVED lines=69> */
.L_x_696:
        /* <DEDUP_REMOVED lines=46> */
[----:B------:R-:W-:-:S03]  /*0e00*/  IMAD.MOV.U32 R2, RZ, RZ, R0 ;  /* 0x000000ffff027224 */ /* 0x000fc600078e0000 */
[----:B------:R-:W-:Y:S01]  /*0e10*/  IABS R0, R8 ;  /* 0x0000000800007213 */ /* 0x000fe20000000000 */
[----:B------:R-:W-:Y:S02]  /*0e20*/  IMAD R7, R2, R5, RZ ;  /* 0x0000000502077224 */ /* 0x000fe400078e02ff */
[----:B------:R-:W-:Y:S02]  /*0e30*/  IMAD.MOV.U32 R2, RZ, RZ, RZ ;  /* 0x000000ffff027224 */ /* 0x000fe400078e00ff */
        /* <DEDUP_REMOVED lines=20> */
.L_x_697:
[----:B------:R-:W-:Y:S05]  /*0f80*/  BSYNC B0 ;  /* 0x0000000000007941 */ /* 0x000fea0003800000 */
.L_x_695:
[----:B------:R-:W-:-:S04]  /*0f90*/  LOP3.LUT R0, RZ, R0, RZ, 0x33, !PT ;  /* 0x00000000ff007212 */ /* 0x000fc800078e33ff */
[----:B------:R-:W-:-:S05]  /*0fa0*/  IADD3 R0, R0, R12, RZ ;  /* 0x0000000c00007210 */ /* 0x000fca0007ffe0ff */
[----:B------:R2:W-:Y:S01]  /*0fb0*/  STL [R1+0x3c], R0 ;  /* 0x00003c0001007387 */ /* 0x0005e20000100800 */
[----:B------:R-:W-:Y:S05]  /*0fc0*/  BRA `(.L_x_698) ;  /* 0x0000006000007947 */ /* 0x000fea0003800000 */
.L_x_686:
[----:B------:R-:W-:Y:S01]  /*0fd0*/  MOV R0, UR4 ;  /* 0x0000000400007c02 */ /* 0x000fe20008000f00 */
[----:B------:R-:W-:Y:S04]  /*0fe0*/  STL [R1+0x3c], RZ ;  /* 0x00003cff01007387 */ /* 0x000fe80000100800 */
[----:B------:R-:W-:Y:S04]  /*0ff0*/  STL [R1+0x40], RZ ;  /* 0x000040ff01007387 */ /* 0x000fe80000100800 */
[----:B------:R1:W-:Y:S02]  /*1000*/  STL [R1+0x38], R0 ;  /* 0x0000380001007387 */ /* 0x0003e40000100800 */
[----:B-1----:R-:W-:-:S05]  /*1010*/  MOV R0, c[0x0][0x53c] ;  /* 0x00014f0000007a02 */ /* 0x002fca0000000f00 */
[----:B------:R1:W-:Y:S02]  /*1020*/  STL [R1+0x44], R0 ;  /* 0x0000440001007387 */ /* 0x0003e40000100800 */
.L_x_698:
        /* <DEDUP_REMOVED lines=8> */
.L_x_684:
[----:B-12---:R-:W2:Y:S02]  /*10b0*/  LDL R0, [R1+0x44] ;  /* 0x0000440001007983 */ /* 0x006ea40000100800 */
[----:B--2---:R-:W-:-:S13]  /*10c0*/  ISETP.GE.AND P0, PT, R0, c[0x0][0x53c], PT ;  /* 0x00014f0000007a0c */ /* 0x004fda0003f06270 */
[----:B------:R-:W-:Y:S05]  /*10d0*/  @P0 EXIT ;  /* 0x000000000000094d */ /* 0x000fea0003800000 */
[----:B------:R-:W1:Y:S02]  /*10e0*/  S2R R24, SR_TID.X ;  /* 0x0000000000187919 */ /* 0x000e640000002100 */
[----:B-1-3--:R-:W-:Y:S02]  /*10f0*/  SHF.R.S32.HI R7, RZ, 0x1f, R24 ;  /* 0x0000001fff077819 */ /* 0x00afe40000011418 */
[-C--:B------:R-:W-:Y:S02]  /*1100*/  LEA.HI R15, R24, R24.reuse, RZ, 0x1 ;  /* 0x00000018180f7211 */ /* 0x080fe400078f08ff */
[CC--:B------:R-:W-:Y:S02]  /*1110*/  LEA.HI R16, R7.reuse, R24.reuse, RZ, 0x3 ;  /* 0x0000001807107211 */ /* 0x0c0fe400078f18ff */
[----:B------:R-:W-:Y:S02]  /*1120*/  LEA.HI R10, R7, R24, RZ, 0x2 ;  /* 0x00000018070a7211 */ /* 0x000fe400078f10ff */
[----:B------:R-:W-:-:S02]  /*1130*/  LOP3.LUT R0, R16, 0xfffffff8, RZ, 0xc0, !PT ;  /* 0xfffffff810007812 */ /* 0x000fc400078ec0ff */
[CC--:B------:R-:W-:Y:S02]  /*1140*/  LEA.HI R12, R7.reuse, R24.reuse, RZ, 0x5 ;  /* 0x00000018070c7211 */ /* 0x0c0fe400078f28ff */
[----:B------:R-:W-:Y:S01]  /*1150*/  SHF.R.S32.HI R2, RZ, 0x3, R16 ;  /* 0x00000003ff027819 */ /* 0x000fe20000011410 */
[----:B------:R-:W-:Y:S01]  /*1160*/  IMAD.IADD R3, R24, 0x1, -R0 ;  /* 0x0000000118037824 */ /* 0x000fe200078e0a00 */
[----:B------:R-:W-:Y:S02]  /*1170*/  LEA.HI R7, R7, R24, RZ, 0x4 ;  /* 0x0000001807077211 */ /* 0x000fe400078f20ff */
[----:B------:R-:W-:Y:S01]  /*1180*/  SHF.R.S32.HI R14, RZ, 0x1, R15 ;  /* 0x00000001ff0e7819 */ /* 0x000fe2000001140f */
[----:B------:R-:W-:Y:S01]  /*1190*/  IMAD.SHL.U32 R0, R2, 0x40, RZ ;  /* 0x0000004002007824 */ /* 0x000fe200078e00ff */
[----:B------:R-:W-:Y:S02]  /*11a0*/  LOP3.LUT R4, R10, 0xfffffffc, RZ, 0xc0, !PT ;  /* 0xfffffffc0a047812 */ /* 0x000fe400078ec0ff */
[----:B------:R-:W-:-:S02]  /*11b0*/  SHF.R.S32.HI R8, RZ, 0x4, R7 ;  /* 0x00000004ff087819 */ /* 0x000fc40000011407 */
[----:B------:R-:W-:Y:S01]  /*11c0*/  LEA.HI R5, R15, R14, RZ, 0x1 ;  /* 0x0000000e0f057211 */ /* 0x000fe200078f08ff */
[----:B------:R-:W-:Y:S01]  /*11d0*/  IMAD.IADD R25, R24, 0x1, -R4 ;  /* 0x0000000118197824 */ /* 0x000fe200078e0a04 */
[----:B------:R-:W-:Y:S02]  /*11e0*/  LEA.HI R6, R7, R8, RZ, 0x1 ;  /* 0x0000000807067211 */ /* 0x000fe400078f08ff */
[----:B------:R-:W-:Y:S01]  /*11f0*/  LOP3.LUT R2, R5, 0x7fffffe, RZ, 0xc0, !PT ;  /* 0x07fffffe05027812 */ /* 0x000fe200078ec0ff */
[----:B------:R-:W-:Y:S01]  /*1200*/  IMAD.SHL.U32 R30, R25, 0x8, RZ ;  /* 0x00000008191e7824 */ /* 0x000fe200078e00ff */
[----:B------:R-:W-:Y:S02]  /*1210*/  LOP3.LUT R0, R0, 0xc0, RZ, 0xc0, !PT ;  /* 0x000000c000007812 */ /* 0x000fe400078ec0ff */
[----:B------:R-:W-:Y:S01]  /*1220*/  LOP3.LUT R6, R6, 0xfffffffe, RZ, 0xc0, !PT ;  /* 0xfffffffe06067812 */ /* 0x000fe200078ec0ff */
[----:B------:R-:W-:Y:S01]  /*1230*/  IMAD.IADD R2, R14, 0x1, -R2 ;  /* 0x000000010e027824 */ /* 0x000fe200078e0a02 */
[----:B------:R-:W-:-:S02]  /*1240*/  LEA.HI R11, R3, R3, RZ, 0x1 ;  /* 0x00000003030b7211 */ /* 0x000fc400078f08ff */
[----:B------:R-:W-:Y:S01]  /*1250*/  SHF.R.U32.HI R5, RZ, 0x3, R0 ;  /* 0x00000003ff057819 */ /* 0x000fe20000011600 */
[----:B------:R-:W-:Y:S01]  /*1260*/  IMAD.IADD R17, R8, 0x1, -R6 ;  /* 0x0000000108117824 */ /* 0x000fe200078e0a06 */
[----:B------:R-:W-:Y:S01]  /*1270*/  LOP3.LUT R0, R0, 0x18, R30, 0xf8, !PT ;  /* 0x0000001800007812 */ /* 0x000fe200078ef81e */
[----:B------:R-:W-:Y:S01]  /*1280*/  IMAD R20, R8, 0x8, R2 ;  /* 0x0000000808147824 */ /* 0x000fe200078e0202 */
[----:B------:R-:W-:Y:S02]  /*1290*/  LOP3.LUT R4, R11, 0x3fffffe, RZ, 0xc0, !PT ;  /* 0x03fffffe0b047812 */ /* 0x000fe400078ec0ff */
[----:B------:R-:W-:Y:S01]  /*12a0*/  LOP3.LUT R8, R0, R5, RZ, 0x3c, !PT ;  /* 0x0000000500087212 */ /* 0x000fe200078e3cff */
[----:B------:R-:W-:Y:S01]  /*12b0*/  IMAD.SHL.U32 R20, R20, 0x20, RZ ;  /* 0x0000002014147824 */ /* 0x000fe200078e00ff */
[----:B------:R-:W-:Y:S01]  /*12c0*/  SHF.R.S32.HI R23, RZ, 0x2, R10 ;  /* 0x00000002ff177819 */ /* 0x000fe2000001140a */
[----:B------:R-:W-:Y:S01]  /*12d0*/  IMAD.IADD R19, R3, 0x1, -R4 ;  /* 0x0000000103137824 */ /* 0x000fe200078e0a04 */
[----:B------:R-:W-:-:S02]  /*12e0*/  SHF.R.S32.HI R9, RZ, 0x5, R12 ;  /* 0x00000005ff097819 */ /* 0x000fc4000001140c */
[----:B------:R-:W-:Y:S02]  /*12f0*/  SHF.R.S32.HI R0, RZ, 0x1f, R12 ;  /* 0x0000001fff007819 */ /* 0x000fe4000001140c */
[----:B------:R-:W-:Y:S02]  /*1300*/  LOP3.LUT R2, R7, 0xfffffff0, RZ, 0xc0, !PT ;  /* 0xfffffff007027812 */ /* 0x000fe400078ec0ff */
[----:B------:R-:W-:Y:S02]  /*1310*/  LEA.HI R5, R10, R23, RZ, 0x1 ;  /* 0x000000170a057211 */ /* 0x000fe400078f08ff */
[----:B------:R-:W-:Y:S01]  /*1320*/  LEA.HI R4, R0, R9, RZ, 0x2 ;  /* 0x0000000900047211 */ /* 0x000fe200078f10ff */
[----:B------:R-:W-:Y:S01]  /*1330*/  IMAD.IADD R0, R24, 0x1, -R2 ;  /* 0x0000000118007824 */ /* 0x000fe200078e0a02 */
[----:B------:R-:W-:Y:S02]  /*1340*/  LOP3.LUT R2, R5, 0x7fffffe, RZ, 0xc0, !PT ;  /* 0x07fffffe05027812 */ /* 0x000fe400078ec0ff */
[----:B------:R-:W-:-:S02]  /*1350*/  LOP3.LUT R3, R12, 0xffffffe0, RZ, 0xc0, !PT ;  /* 0xffffffe00c037812 */ /* 0x000fc400078ec0ff */
[-C--:B------:R-:W-:Y:S01]  /*1360*/  LEA.HI R7, R0, R0.reuse, RZ, 0x1 ;  /* 0x0000000000077211 */ /* 0x080fe200078f08ff */
[----:B------:R-:W-:Y:S01]  /*1370*/  IMAD.IADD R2, R23, 0x1, -R2 ;  /* 0x0000000117027824 */ /* 0x000fe200078e0a02 */
[----:B------:R-:W-:Y:S01]  /*1380*/  SHF.R.S32.HI R13, RZ, 0x1f, R0 ;  /* 0x0000001fff0d7819 */ /* 0x000fe20000011400 */
[----:B------:R-:W-:Y:S01]  /*1390*/  IMAD.IADD R28, R24, 0x1, -R3 ;  /* 0x00000001181c7824 */ /* 0x000fe200078e0a03 */
[----:B------:R-:W-:Y:S01]  /*13a0*/  LOP3.LUT R6, R7, 0x7fffffe, RZ, 0xc0, !PT ;  /* 0x07fffffe07067812 */ /* 0x000fe200078ec0ff */
[----:B------:R-:W-:Y:S01]  /*13b0*/  IMAD R2, R9, 0x8, R2 ;  /* 0x0000000809027824 */ /* 0x000fe200078e0202 */
[----:B------:R-:W-:Y:S02]  /*13c0*/  LEA.HI R13, R13, R0, RZ, 0x3 ;  /* 0x000000000d0d7211 */ /* 0x000fe400078f18ff */
[----:B------:R-:W-:Y:S01]  /*13d0*/  LOP3.LUT R3, R4, 0xffffffc, RZ, 0xc0, !PT ;  /* 0x0ffffffc04037812 */ /* 0x000fe200078ec0ff */
[----:B------:R-:W-:Y:S01]  /*13e0*/  IMAD.IADD R12, R0, 0x1, -R6 ;  /* 0x00000001000c7824 */ /* 0x000fe200078e0a06 */
[----:B------:R-:W-:Y:S01]  /*13f0*/  LEA.HI R4, R25, R25, RZ, 0x1 ;  /* 0x0000001919047211 */ /* 0x000fe200078f08ff */
[----:B------:R-:W-:Y:S01]  /*1400*/  IMAD.U32 R0, R2, 0x20, R8 ;  /* 0x0000002002007824 */ /* 0x000fe200078e0008 */
[----:B------:R-:W-:-:S02]  /*1410*/  SHF.R.S32.HI R5, RZ, 0x1f, R28 ;  /* 0x0000001fff057819 */ /* 0x000fc4000001141c */
[----:B------:R-:W-:Y:S02]  /*1420*/  LOP3.LUT R2, R4, 0x1ffffffe, RZ, 0xc0, !PT ;  /* 0x1ffffffe04027812 */ /* 0x000fe400078ec0ff */
[----:B------:R1:W-:Y:S01]  /*1430*/  STL [R1+0x28], R0 ;  /* 0x0000280001007387 */ /* 0x0003e20000100800 */
[----:B------:R-:W-:Y:S01]  /*1440*/  LEA.HI R18, R5, R28, RZ, 0x2 ;  /* 0x0000001c05127211 */ /* 0x000fe200078f10ff */
[----:B------:R-:W-:Y:S01]  /*1450*/  IMAD.IADD R5, R9, 0x1, -R3 ;  /* 0x0000000109057824 */ /* 0x000fe200078e0a03 */
[----:B------:R-:W-:Y:S01]  /*1460*/  IADD3 R6, R14, 0x40, RZ ;  /* 0x000000400e067810 */ /* 0x000fe20007ffe0ff */
[----:B------:R-:W-:Y:S01]  /*1470*/  IMAD.IADD R2, R25, 0x1, -R2 ;  /* 0x0000000119027824 */ /* 0x000fe200078e0a02 */
[----:B------:R-:W-:Y:S02]  /*1480*/  SHF.R.S32.HI R3, RZ, 0x2, R18 ;  /* 0x00000002ff037819 */ /* 0x000fe40000011412 */
[----:B------:R-:W-:Y:S02]  /*1490*/  SHF.R.S32.HI R10, RZ, 0x1f, R10 ;  /* 0x0000001fff0a7819 */ /* 0x000fe4000001140a */
[----:B------:R-:W-:Y:S01]  /*14a0*/  LEA.HI R14, R6, R6, RZ, 0x1 ;  /* 0x00000006060e7211 */ /* 0x000fe200078f08ff */
[----:B------:R-:W-:Y:S01]  /*14b0*/  IMAD R26, R5, 0x10, R3 ;  /* 0x00000010051a7824 */ /* 0x000fe200078e0203 */
[----:B------:R-:W-:-:S02]  /*14c0*/  LEA.HI R3, R10, R23, RZ, 0x3 ;  /* 0x000000170a037211 */ /* 0x000fc400078f18ff */
[----:B------:R-:W-:Y:S02]  /*14d0*/  SHF.R.S32.HI R8, RZ, 0x1, R7 ;  /* 0x00000001ff087819 */ /* 0x000fe40000011407 */
[----:B------:R-:W-:Y:S01]  /*14e0*/  LOP3.LUT R3, R3, 0xfffffff8, RZ, 0xc0, !PT ;  /* 0xfffffff803037812 */ /* 0x000fe200078ec0ff */
[----:B------:R-:W-:Y:S01]  /*14f0*/  STL [R1+0xb4], R26 ;  /* 0x0000b41a01007387 */ /* 0x000fe20000100800 */
[----:B------:R-:W-:Y:S02]  /*1500*/  LOP3.LUT R5, R14, 0x7fffffe, RZ, 0xc0, !PT ;  /* 0x07fffffe0e057812 */ /* 0x000fe400078ec0ff */
[----:B------:R-:W-:-:S03]  /*1510*/  SHF.R.S32.HI R31, RZ, 0x1f, R30 ;  /* 0x0000001fff1f7819 */ /* 0x000fc6000001141e */
[----:B------:R-:W-:Y:S02]  /*1520*/  IMAD.IADD R5, R6, 0x1, -R5 ;  /* 0x0000000106057824 */ /* 0x000fe400078e0a05 */
[----:B-1----:R-:W-:Y:S01]  /*1530*/  IMAD.SHL.U32 R0, R4, 0x20, RZ ;  /* 0x0000002004007824 */ /* 0x002fe200078e00ff */
[----:B------:R-:W-:-:S04]  /*1540*/  SHF.R.S32.HI R4, RZ, 0x1f, R6 ;  /* 0x0000001fff047819 */ /* 0x000fc80000011406 */
[----:B------:R-:W-:-:S05]  /*1550*/  LOP3.LUT R0, R0, 0xffffffc0, RZ, 0xc0, !PT ;  /* 0xffffffc000007812 */ /* 0x000fca00078ec0ff */
[----:B------:R-:W-:Y:S01]  /*1560*/  IMAD R21, R2, 0x8, R0 ;  /* 0x0000000802157824 */ /* 0x000fe200078e0200 */
[----:B------:R-:W-:Y:S02]  /*1570*/  LEA.HI R0, R4, R6, RZ, 0x3 ;  /* 0x0000000604007211 */ /* 0x000fe400078f18ff */
[----:B------:R-:W-:Y:S02]  /*1580*/  SHF.R.S32.HI R2, RZ, 0x1, R11 ;  /* 0x00000001ff027819 */ /* 0x000fe4000001140b */
[----:B------:R-:W-:Y:S01]  /*1590*/  SHF.R.S32.HI R4, RZ, 0x1f, R7 ;  /* 0x0000001fff047819 */ /* 0x000fe20000011407 */
[----:B------:R-:W-:Y:S01]  /*15a0*/  IMAD.SHL.U32 R0, R0, 0x20, RZ ;  /* 0x0000002000007824 */ /* 0x000fe200078e00ff */
[----:B------:R-:W-:Y:S01]  /*15b0*/  LOP3.LUT P3, RZ, R2, 0x2, RZ, 0xc0, !PT ;  /* 0x0000000202ff7812 */ /* 0x000fe2000786c0ff */
[----:B------:R-:W-:Y:S01]  /*15c0*/  IMAD.IADD R7, R23, 0x1, -R3 ;  /* 0x0000000117077824 */ /* 0x000fe200078e0a03 */
[----:B------:R-:W-:Y:S02]  /*15d0*/  LEA.HI R4, R4, R8, RZ, 0x2 ;  /* 0x0000000804047211 */ /* 0x000fe400078f10ff */
[----:B------:R-:W-:Y:S01]  /*15e0*/  LOP3.LUT R3, R0, 0xffffff00, RZ, 0xc0, !PT ;  /* 0xffffff0000037812 */ /* 0x000fe200078ec0ff */
[----:B------:R-:W-:Y:S01]  /*15f0*/  IMAD.SHL.U32 R0, R2, 0x40, RZ ;  /* 0x0000004002007824 */ /* 0x000fe200078e00ff */
[----:B------:R-:W-:-:S02]  /*1600*/  LOP3.LUT R2, R4, 0xfffffffc, RZ, 0xc0, !PT ;  /* 0xfffffffc04027812 */ /* 0x000fc400078ec0ff */
[----:B------:R-:W-:Y:S01]  /*1610*/  LEA.HI R6, R7, R7, RZ, 0x1 ;  /* 0x0000000707067211 */ /* 0x000fe200078f08ff */
[----:B------:R-:W-:Y:S01]  /*1620*/  IMAD R22, R5, 0x20, R3 ;  /* 0x0000002005167824 */ /* 0x000fe200078e0203 */
[----:B------:R-:W-:Y:S01]  /*1630*/  LOP3.LUT R0, R0, 0xc0, RZ, 0xc0, !PT ;  /* 0x000000c000007812 */ /* 0x000fe200078ec0ff */
[----:B------:R-:W-:Y:S01]  /*1640*/  IMAD.IADD R11, R8, 0x1, -R2 ;  /* 0x00000001080b7824 */ /* 0x000fe200078e0a02 */
[----:B------:R-:W-:Y:S01]  /*1650*/  LOP3.LUT R4, R6, 0x3fffffe, RZ, 0xc0, !PT ;  /* 0x03fffffe06047812 */ /* 0x000fe200078ec0ff */
[----:B------:R-:W-:Y:S01]  /*1660*/  IMAD.SHL.U32 R2, R13, 0x20, RZ ;  /* 0x000000200d027824 */ /* 0x000fe200078e00ff */
[----:B------:R-:W-:Y:S01]  /*1670*/  LOP3.LUT R5, R0, 0x8, R16, 0xf8, !PT ;  /* 0x0000000800057812 */ /* 0x000fe200078ef810 */
[----:B------:R-:W-:Y:S01]  /*1680*/  STL [R1+0x94], R22 ;  /* 0x0000941601007387 */ /* 0x000fe20000100800 */
[----:B------:R-:W-:Y:S01]  /*1690*/  SHF.R.U32.HI R3, RZ, 0x3, R0 ;  /* 0x00000003ff037819 */ /* 0x000fe20000011600 */
[----:B------:R-:W-:Y:S01]  /*16a0*/  IMAD.SHL.U32 R0, R9, 0x200, RZ ;  /* 0x0000020009007824 */ /* 0x000fe200078e00ff */
[----:B------:R-:W-:Y:S01]  /*16b0*/  LOP3.LUT R2, R2, 0xffffff00, RZ, 0xc0, !PT ;  /* 0xffffff0002027812 */ /* 0x000fe200078ec0ff */
[----:B------:R-:W-:Y:S01]  /*16c0*/  IMAD.IADD R7, R7, 0x1, -R4 ;  /* 0x0000000107077824 */ /* 0x000fe200078e0a04 */
[----:B------:R-:W-:Y:S01]  /*16d0*/  LOP3.LUT R5, R5, R3, RZ, 0x3c, !PT ;  /* 0x0000000305057212 */ /* 0x000fe200078e3cff */
[----:B------:R-:W-:Y:S01]  /*16e0*/  STL [R1+0x7c], R20 ;  /* 0x00007c1401007387 */ /* 0x000fe20000100800 */
[----:B------:R-:W-:Y:S01]  /*16f0*/  LOP3.LUT R3, R15, 0xfffffffe, RZ, 0xc0, !PT ;  /* 0xfffffffe0f037812 */ /* 0x000fe200078ec0ff */
[----:B------:R-:W-:Y:S01]  /*1700*/  IMAD.IADD R4, R2, 0x1, R0 ;  /* 0x0000000102047824 */ /* 0x000fe200078e0200 */
[----:B------:R-:W-:Y:S01]  /*1710*/  SHF.R.S32.HI R6, RZ, 0x1, R6 ;  /* 0x00000001ff067819 */ /* 0x000fe20000011406 */
[----:B------:R-:W-:Y:S01]  /*1720*/  IMAD R16, R12, 0x20, R2 ;  /* 0x000000200c107824 */ /* 0x000fe200078e0202 */
[----:B------:R-:W-:Y:S01]  /*1730*/  LOP3.LUT P4, RZ, R11, 0x2, RZ, 0xc0, !PT ;  /* 0x000000020bff7812 */ /* 0x000fe2000788c0ff */
[----:B------:R-:W-:Y:S01]  /*1740*/  IMAD.IADD R29, R24, 0x1, -R3 ;  /* 0x00000001181d7824 */ /* 0x000fe200078e0a03 */
[----:B------:R-:W-:Y:S01]  /*1750*/  LOP3.LUT R2, R6, 0x1, RZ, 0xc0, !PT ;  /* 0x0000000106027812 */ /* 0x000fe200078ec0ff */
[----:B------:R-:W-:Y:S01]  /*1760*/  IMAD R15, R12, 0x20, R4 ;  /* 0x000000200c0f7824 */ /* 0x000fe200078e0204 */
[----:B------:R-:W-:Y:S01]  /*1770*/  LEA.HI R3, R10, R23, RZ, 0x2 ;  /* 0x000000170a037211 */ /* 0x000fe200078f10ff */
[----:B------:R-:W-:Y:S01]  /*1780*/  IMAD.SHL.U32 R162, R29, 0x4, RZ ;  /* 0x000000041da27824 */ /* 0x000fe200078e00ff */
[----:B------:R-:W-:Y:S01]  /*1790*/  ISETP.NE.U32.AND P1, PT, R2, 0x1, PT ;  /* 0x000000010200780c */ /* 0x000fe20003f25070 */
[----:B------:R-:W-:Y:S01]  /*17a0*/  IMAD R0, R25, 0x2, R0 ;  /* 0x0000000219007824 */ /* 0x000fe200078e0200 */
[----:B------:R-:W-:Y:S01]  /*17b0*/  LOP3.LUT R2, R3, 0xfffffffc, RZ, 0xc0, !PT ;  /* 0xfffffffc03027812 */ /* 0x000fe200078ec0ff */
[----:B------:R-:W-:Y:S01]  /*17c0*/  IMAD.SHL.U32 R124, R29, 0x8, RZ ;  /* 0x000000081d7c7824 */ /* 0x000fe200078e00ff */
[----:B------:R-:W-:Y:S01]  /*17d0*/  IADD3 R164, R162, 0x10, RZ ;  /* 0x00000010a2a47810 */ /* 0x000fe20007ffe0ff */
[----:B------:R-:W-:Y:S01]  /*17e0*/  IMAD R7, R7, 0x20, R0 ;  /* 0x0000002007077824 */ /* 0x000fe200078e0200 */
[----:B------:R-:W-:Y:S01]  /*17f0*/  SHF.R.S32.HI R3, RZ, 0x1, R14 ;  /* 0x00000001ff037819 */ /* 0x000fe2000001140e */
[----:B------:R-:W-:Y:S01]  /*1800*/  IMAD.IADD R2, R23, 0x1, -R2 ;  /* 0x0000000117027824 */ /* 0x000fe200078e0a02 */
[----:B------:R-:W-:Y:S01]  /*1810*/  LOP3.LUT P0, RZ, R6, 0x2, RZ, 0xc0, !PT ;  /* 0x0000000206ff7812 */ /* 0x000fe2000780c0ff */
[C---:B------:R-:W-:Y:S01]  /*1820*/  IMAD.IADD R160, R162.reuse, 0x1, R164 ;  /* 0x00000001a2a07824 */ /* 0x040fe200078e02a4 */
[----:B------:R-:W-:Y:S01]  /*1830*/  IADD3 R161, R162, 0x20, RZ ;  /* 0x00000020a2a17810 */ /* 0x000fe20007ffe0ff */
[----:B------:R-:W-:Y:S01]  /*1840*/  IMAD.SHL.U32 R4, R3, 0x40, RZ ;  /* 0x0000004003047824 */ /* 0x000fe200078e00ff */
[C---:B------:R-:W-:Y:S01]  /*1850*/  LOP3.LUT P2, RZ, R2.reuse, 0x2, RZ, 0xc0, !PT ;  /* 0x0000000202ff7812 */ /* 0x040fe2000784c0ff */
[----:B------:R-:W-:Y:S01]  /*1860*/  IMAD.SHL.U32 R3, R2, 0x40, RZ ;  /* 0x0000004002037824 */ /* 0x000fe200078e00ff */
[----:B------:R-:W-:Y:S01]  /*1870*/  SHF.R.S32.HI R2, RZ, 0x1f, R160 ;  /* 0x0000001fff027819 */ /* 0x000fe200000114a0 */
[----:B------:R-:W-:Y:S01]  /*1880*/  IMAD R0, R17, 0x8, R19 ;  /* 0x0000000811007824 */ /* 0x000fe200078e0213 */
[----:B------:R-:W-:Y:S01]  /*1890*/  LOP3.LUT R27, R4, 0xc0, RZ, 0xc0, !PT ;  /* 0x000000c0041b7812 */ /* 0x000fe200078ec0ff */
[----:B------:R-:W-:Y:S01]  /*18a0*/  IMAD.SHL.U32 R6, R6, 0x40, RZ ;  /* 0x0000004006067824 */ /* 0x000fe200078e00ff */
[-C--:B------:R-:W-:Y:S01]  /*18b0*/  LEA.HI R8, R2, R160.reuse, RZ, 0x3 ;  /* 0x000000a002087211 */ /* 0x080fe200078f18ff */
[----:B------:R-:W-:Y:S01]  /*18c0*/  IMAD.U32 R0, R0, 0x20, R5 ;  /* 0x0000002000007824 */ /* 0x000fe200078e0005 */
[----:B------:R-:W-:Y:S01]  /*18d0*/  LEA.HI R2, R2, R160, RZ, 0x5 ;  /* 0x000000a002027211 */ /* 0x000fe200078f28ff */
[----:B------:R-:W-:Y:S01]  /*18e0*/  IMAD.IADD R127, R162, 0x1, R161 ;  /* 0x00000001a27f7824 */ /* 0x000fe200078e02a1 */
[----:B------:R-:W-:Y:S01]  /*18f0*/  LOP3.LUT R25, R3, 0xc0, RZ, 0xc0, !PT ;  /* 0x000000c003197812 */ /* 0x000fe200078ec0ff */
[----:B------:R-:W-:Y:S01]  /*1900*/  STL [R1+0x8c], R27 ;  /* 0x00008c1b01007387 */ /* 0x000fe20000100800 */
[----:B------:R-:W-:Y:S01]  /*1910*/  SHF.R.U32.HI R24, RZ, 0x3, R27 ;  /* 0x00000003ff187819 */ /* 0x000fe2000001161b */
[----:B------:R-:W-:Y:S01]  /*1920*/  IMAD.SHL.U32 R2, R2, 0x80, RZ ;  /* 0x0000008002027824 */ /* 0x000fe200078e00ff */
[----:B------:R-:W-:Y:S01]  /*1930*/  SHF.R.U32.HI R23, RZ, 0x3, R25 ;  /* 0x00000003ff177819 */ /* 0x000fe20000011619 */
[----:B------:R-:W-:Y:S01]  /*1940*/  STL [R1+0x74], R25 ;  /* 0x0000741901007387 */ /* 0x000fe20000100800 */
[----:B------:R-:W-:-:S02]  /*1950*/  LOP3.LUT R3, R25, 0x18, R8, 0xf8, !PT ;  /* 0x0000001819037812 */ /* 0x000fc400078ef808 */
[----:B------:R-:W-:Y:S01]  /*1960*/  LOP3.LUT R5, R27, 0x18, R8, 0xf8, !PT ;  /* 0x000000181b057812 */ /* 0x000fe200078ef808 */
[----:B------:R-:W-:Y:S01]  /*1970*/  STL [R1+0x90], R24 ;  /* 0x0000901801007387 */ /* 0x000fe20000100800 */
[----:B------:R-:W-:Y:S02]  /*1980*/  LOP3.LUT R6, R6, 0xc0, RZ, 0xc0, !PT ;  /* 0x000000c006067812 */ /* 0x000fe400078ec0ff */
[----:B------:R-:W-:Y:S01]  /*1990*/  LOP3.LUT R4, R3, R23, RZ, 0x3c, !PT ;  /* 0x0000001703047212 */ /* 0x000fe200078e3cff */
[----:B------:R-:W-:Y:S01]  /*19a0*/  STL [R1+0x78], R23 ;  /* 0x0000781701007387 */ /* 0x000fe20000100800 */
[----:B------:R-:W-:Y:S02]  /*19b0*/  LOP3.LUT R2, R2, 0xfffff000, RZ, 0xc0, !PT ;  /* 0xfffff00002027812 */ /* 0x000fe400078ec0ff */
[----:B------:R-:W-:Y:S02]  /*19c0*/  LOP3.LUT R3, R5, R24, RZ, 0x3c, !PT ;  /* 0x0000001805037212 */ /* 0x000fe400078e3cff */
[----:B------:R-:W-:-:S02]  /*19d0*/  LEA.HI R5, R6, R6, RZ, 0x1d ;  /* 0x0000000606057211 */ /* 0x000fc400078fe8ff */
[----:B------:R-:W-:Y:S02]  /*19e0*/  IADD3 R13, R4, R2, R20 ;  /* 0x00000002040d7210 */ /* 0x000fe40007ffe014 */
[----:B------:R-:W-:Y:S01]  /*19f0*/  IADD3 R12, R3, R22, R2 ;  /* 0x00000016030c7210 */ /* 0x000fe20007ffe002 */
[----:B------:R-:W-:Y:S01]  /*1a00*/  IMAD.IADD R10, R5, 0x1, R7 ;  /* 0x00000001050a7824 */ /* 0x000fe200078e0207 */
[----:B------:R-:W-:Y:S01]  /*1a10*/  SHF.R.S32.HI R2, RZ, 0x1f, R127 ;  /* 0x0000001fff027819 */ /* 0x000fe2000001147f */
[----:B------:R-:W-:Y:S01]  /*1a20*/  IMAD.SHL.U32 R3, R11, 0x40, RZ ;  /* 0x000000400b037824 */ /* 0x000fe200078e00ff */
[----:B------:R-:W-:Y:S01]  /*1a30*/  LEA R165, R0, 0x3c80, 0x1 ;  /* 0x00003c8000a57811 */ /* 0x000fe200078e08ff */
[----:B------:R-:W-:Y:S01]  /*1a40*/  IMAD.SHL.U32 R7, R17, 0x8, RZ ;  /* 0x0000000811077824 */ /* 0x000fe200078e00ff */
[-C--:B------:R-:W-:Y:S01]  /*1a50*/  LEA.HI R5, R2, R127.reuse, RZ, 0x5 ;  /* 0x0000007f02057211 */ /* 0x080fe200078f28ff */
[----:B------:R-:W-:Y:S01]  /*1a60*/  IMAD.SHL.U32 R19, R10, 0x2, RZ ;  /* 0x000000020a137824 */ /* 0x000fe200078e00ff */
[----:B------:R-:W-:Y:S01]  /*1a70*/  LEA.HI R4, R2, R127, RZ, 0x3 ;  /* 0x0000007f02047211 */ /* 0x000fe200078f18ff */
[----:B------:R-:W-:Y:S01]  /*1a80*/  IMAD.MOV.U32 R11, RZ, RZ, 0x20 ;  /* 0x00000020ff0b7424 */ /* 0x000fe200078e00ff */
[----:B------:R-:W-:Y:S01]  /*1a90*/  LOP3.LUT R2, R3, 0xc0, RZ, 0xc0, !PT ;  /* 0x000000c003027812 */ /* 0x000fe200078ec0ff */
[----:B------:R-:W-:Y:S01]  /*1aa0*/  IMAD.SHL.U32 R3, R5, 0x80, RZ ;  /* 0x0000008005037824 */ /* 0x000fe200078e00ff */
[----:B------:R-:W-:Y:S01]  /*1ab0*/  LOP3.LUT R6, R25, 0x18, R4, 0xf8, !PT ;  /* 0x0000001819067812 */ /* 0x000fe200078ef804 */
[----:B------:R-:W-:Y:S01]  /*1ac0*/  STL [R1+0x58], R19 ;  /* 0x0000581301007387 */ /* 0x000fe20000100800 */
[----:B------:R-:W-:-:S02]  /*1ad0*/  LOP3.LUT R7, R2, 0x8, R7, 0xf8, !PT ;  /* 0x0000000802077812 */ /* 0x000fc400078ef807 */
[----:B------:R-:W-:Y:S02]  /*1ae0*/  SHF.R.U32.HI R5, RZ, 0x3, R2 ;  /* 0x00000003ff057819 */ /* 0x000fe40000011602 */
[----:B------:R-:W-:Y:S02]  /*1af0*/  LOP3.LUT R2, R3, 0xfffff000, RZ, 0xc0, !PT ;  /* 0xfffff00003027812 */ /* 0x000fe400078ec0ff */
[----:B------:R-:W-:Y:S02]  /*1b00*/  LOP3.LUT R6, R6, R23, RZ, 0x3c, !PT ;  /* 0x0000001706067212 */ /* 0x000fe400078e3cff */
[----:B------:R-:W-:Y:S02]  /*1b10*/  LOP3.LUT R9, R27, 0x18, R4, 0xf8, !PT ;  /* 0x000000181b097812 */ /* 0x000fe400078ef804 */
[----:B------:R-:W-:Y:S02]  /*1b20*/  LOP3.LUT R3, R7, R5, RZ, 0x3c, !PT ;  /* 0x0000000507037212 */ /* 0x000fe400078e3cff */
[----:B------:R-:W-:-:S02]  /*1b30*/  IADD3 R10, R6, R2, R20 ;  /* 0x00000002060a7210 */ /* 0x000fc40007ffe014 */
[----:B------:R-:W-:Y:S02]  /*1b40*/  LOP3.LUT R5, R9, R24, RZ, 0x3c, !PT ;  /* 0x0000001809057212 */ /* 0x000fe400078e3cff */
[C---:B------:R-:W-:Y:S02]  /*1b50*/  IADD3 R6, R19.reuse, 0x80, RZ ;  /* 0x0000008013067810 */ /* 0x040fe40007ffe0ff */
[----:B------:R-:W-:Y:S02]  /*1b60*/  IADD3 R14, R19, 0x70, RZ ;  /* 0x00000070130e7810 */ /* 0x000fe40007ffe0ff */
[----:B------:R-:W-:Y:S01]  /*1b70*/  IADD3 R9, R5, R22, R2 ;  /* 0x0000001605097210 */ /* 0x000fe20007ffe002 */
[C---:B------:R-:W-:Y:S01]  /*1b80*/  IMAD.IADD R2, R3.reuse, 0x1, R15 ;  /* 0x0000000103027824 */ /* 0x040fe200078e020f */
[----:B------:R-:W-:Y:S01]  /*1b90*/  @P1 IADD3 R14, R6, 0x10, RZ ;  /* 0x00000010060e1810 */ /* 0x000fe20007ffe0ff */
[----:B------:R-:W-:Y:S01]  /*1ba0*/  IMAD.IADD R3, R3, 0x1, R16 ;  /* 0x0000000103037824 */ /* 0x000fe200078e0210 */
[----:B------:R-:W-:Y:S01]  /*1bb0*/  IADD3 R7, R30, 0x20, RZ ;  /* 0x000000201e077810 */ /* 0x000fe20007ffe0ff */
[----:B------:R-:W-:Y:S01]  /*1bc0*/  IMAD.IADD R16, R26, 0x1, R21 ;  /* 0x000000011a107824 */ /* 0x000fe200078e0215 */
[----:B------:R-:W-:Y:S01]  /*1bd0*/  LOP3.LUT R5, R18, 0x7ffffffc, RZ, 0xc0, !PT ;  /* 0x7ffffffc12057812 */ /* 0x000fe200078ec0ff */
[----:B------:R-:W-:Y:S01]  /*1be0*/  STL [R1+0x5c], R14 ;  /* 0x00005c0e01007387 */ /* 0x000fe20000100800 */
[----:B------:R-:W-:-:S02]  /*1bf0*/  IADD3 R6, R30, 0x40, RZ ;  /* 0x000000401e067810 */ /* 0x000fc40007ffe0ff */
[----:B------:R-:W-:Y:S01]  /*1c00*/  SHF.R.S32.HI R15, RZ, 0x1f, R7 ;  /* 0x0000001fff0f7819 */ /* 0x000fe20000011407 */
[----:B------:R-:W-:Y:S01]  /*1c10*/  IMAD.IADD R5, R28, 0x1, -R5 ;  /* 0x000000011c057824 */ /* 0x000fe200078e0a05 */
[----:B------:R1:W-:Y:S01]  /*1c20*/  STL [R1+0x48], R7 ;  /* 0x0000480701007387 */ /* 0x0003e20000100800 */
[----:B------:R-:W-:Y:S02]  /*1c30*/  LEA R0, R13, 0x6080, 0x1 ;  /* 0x000060800d007811 */ /* 0x000fe400078e08ff */
[----:B------:R-:W-:Y:S01]  /*1c40*/  LEA R9, R9, 0x6080, 0x1 ;  /* 0x0000608009097811 */ /* 0x000fe200078e08ff */
[----:B------:R-:W-:Y:S01]  /*1c50*/  STL.64 [R1+0x30], R30 ;  /* 0x0000301e01007387 */ /* 0x000fe20000100a00 */
[----:B------:R-:W-:Y:S02]  /*1c60*/  IADD3 R194, R165, 0x20, RZ ;  /* 0x00000020a5c27810 */ /* 0x000fe40007ffe0ff */
[----:B------:R-:W-:Y:S01]  /*1c70*/  LEA R192, R2, 0x6080, 0x1 ;  /* 0x0000608002c07811 */ /* 0x000fe200078e08ff */
[----:B------:R2:W-:Y:S01]  /*1c80*/  STL [R1+0x4c], R6 ;  /* 0x00004c0601007387 */ /* 0x0005e20000100800 */
[----:B------:R-:W-:-:S02]  /*1c90*/  LEA R166, R3, 0x1880, 0x1 ;  /* 0x0000188003a67811 */ /* 0x000fc400078e08ff */
[----:B------:R-:W-:Y:S01]  /*1ca0*/  @P3 IADD3 R194, R165, -0x20, RZ ;  /* 0xffffffe0a5c23810 */ /* 0x000fe20007ffe0ff */
[----:B------:R3:W-:Y:S03]  /*1cb0*/  STL [R1+0x70], R15 ;  /* 0x0000700f01007387 */ /* 0x0007e60000100800 */
[C---:B------:R-:W-:Y:S02]  /*1cc0*/  IADD3 R202, R194.reuse, 0x400, RZ ;  /* 0x00000400c2ca7810 */ /* 0x040fe40007ffe0ff */
[C---:B------:R-:W-:Y:S02]  /*1cd0*/  IADD3 R201, R194.reuse, 0x800, RZ ;  /* 0x00000800c2c97810 */ /* 0x040fe40007ffe0ff */
[C---:B------:R-:W-:Y:S02]  /*1ce0*/  IADD3 R200, R194.reuse, 0xc00, RZ ;  /* 0x00000c00c2c87810 */ /* 0x040fe40007ffe0ff */
[----:B------:R-:W-:-:S02]  /*1cf0*/  IADD3 R199, R194, 0x1000, RZ ;  /* 0x00001000c2c77810 */ /* 0x000fc40007ffe0ff */
[C---:B------:R-:W-:Y:S02]  /*1d00*/  IADD3 R198, R194.reuse, 0x1400, RZ ;  /* 0x00001400c2c67810 */ /* 0x040fe40007ffe0ff */
[----:B-1----:R-:W-:Y:S02]  /*1d10*/  SHF.R.S32.HI R7, RZ, 0x1f, R6 ;  /* 0x0000001fff077819 */ /* 0x002fe40000011406 */
[C---:B------:R-:W-:Y:S02]  /*1d20*/  IADD3 R197, R194.reuse, 0x1800, RZ ;  /* 0x00001800c2c57810 */ /* 0x040fe40007ffe0ff */
[C---:B------:R-:W-:Y:S01]  /*1d30*/  IADD3 R196, R194.reuse, 0x1c00, RZ ;  /* 0x00001c00c2c47810 */ /* 0x040fe20007ffe0ff */
[----:B------:R1:W-:Y:S01]  /*1d40*/  STL [R1+0x6c], R7 ;  /* 0x00006c0701007387 */ /* 0x0003e20000100800 */
[----:B------:R-:W-:Y:S02]  /*1d50*/  IADD3 R195, R194, 0x2000, RZ ;  /* 0x00002000c2c37810 */ /* 0x000fe40007ffe0ff */
[----:B--2---:R-:W-:Y:S01]  /*1d60*/  LOP3.LUT R6, R27, 0x18, R124, 0xf8, !PT ;  /* 0x000000181b067812 */ /* 0x004fe200078ef87c */
[----:B------:R-:W-:Y:S01]  /*1d70*/  STL [R1+0x50], R16 ;  /* 0x0000501001007387 */ /* 0x000fe20000100800 */
[----:B---3--:R-:W-:Y:S01]  /*1d80*/  IMAD.SHL.U32 R15, R5, 0x2, RZ ;  /* 0x00000002050f7824 */ /* 0x008fe200078e00ff */
[----:B------:R-:W-:-:S02]  /*1d90*/  SHF.R.S32.HI R5, RZ, 0x3, R8 ;  /* 0x00000003ff057819 */ /* 0x000fc40000011408 */
[C---:B------:R-:W-:Y:S02]  /*1da0*/  LOP3.LUT R8, R25.reuse, 0x18, R124, 0xf8, !PT ;  /* 0x0000001819087812 */ /* 0x040fe400078ef87c */
[----:B------:R2:W-:Y:S02]  /*1db0*/  STL [R1+0x10], R15 ;  /* 0x0000100f01007387 */ /* 0x0005e40000100800 */
[----:B------:R-:W-:Y:S02]  /*1dc0*/  LOP3.LUT R8, R8, R23, RZ, 0x3c, !PT ;  /* 0x0000001708087212 */ /* 0x000fe400078e3cff */
[----:B------:R3:W-:Y:S03]  /*1dd0*/  STL [R1+0x84], R5 ;  /* 0x0000840501007387 */ /* 0x0007e60000100800 */
[----:B------:R-:W-:Y:S01]  /*1de0*/  IMAD.IADD R8, R20, 0x1, R8 ;  /* 0x0000000114087824 */ /* 0x000fe200078e0208 */
[----:B-1----:R-:W-:-:S02]  /*1df0*/  LOP3.LUT R7, R25, 0x8, R124, 0xf8, !PT ;  /* 0x0000000819077812 */ /* 0x002fc400078ef87c */
[----:B--2---:R-:W-:Y:S02]  /*1e00*/  IADD3 R15, R15, 0x58, RZ ;  /* 0x000000580f0f7810 */ /* 0x004fe40007ffe0ff */
[----:B---3--:R-:W-:Y:S02]  /*1e10*/  LOP3.LUT R5, R6, R24, RZ, 0x3c, !PT ;  /* 0x0000001806057212 */ /* 0x008fe400078e3cff */
[----:B------:R-:W-:Y:S02]  /*1e20*/  SHF.R.S32.HI R6, RZ, 0x3, R4 ;  /* 0x00000003ff067819 */ /* 0x000fe40000011404 */
[----:B------:R-:W-:Y:S01]  /*1e30*/  LOP3.LUT R4, R7, R23, RZ, 0x3c, !PT ;  /* 0x0000001707047212 */ /* 0x000fe200078e3cff */
[----:B------:R-:W-:Y:S01]  /*1e40*/  IMAD.IADD R5, R22, 0x1, R5 ;  /* 0x0000000116057824 */ /* 0x000fe200078e0205 */
[C---:B------:R-:W-:Y:S01]  /*1e50*/  SEL R7, R11.reuse, 0xffffffe0, !P0 ;  /* 0xffffffe00b077807 */ /* 0x040fe20004000000 */
[----:B------:R1:W-:Y:S04]  /*1e60*/  STL [R1+0x80], R6 ;  /* 0x0000800601007387 */ /* 0x0003e80000100800 */
[----:B------:R-:W-:Y:S01]  /*1e70*/  STL [R1+0x60], R15 ;  /* 0x0000600f01007387 */ /* 0x000fe20000100800 */
[----:B-1----:R-:W-:Y:S01]  /*1e80*/  IMAD.IADD R6, R20, 0x1, R4 ;  /* 0x0000000114067824 */ /* 0x002fe200078e0204 */
[----:B------:R-:W-:-:S02]  /*1e90*/  SEL R4, R11, 0xffffffe0, !P4 ;  /* 0xffffffe00b047807 */ /* 0x000fc40006000000 */
[----:B------:R-:W-:Y:S02]  /*1ea0*/  LEA R11, R5, 0x6080, 0x1 ;  /* 0x00006080050b7811 */ /* 0x000fe400078e08ff */
[----:B------:R-:W-:Y:S01]  /*1eb0*/  SHF.R.S32.HI R5, RZ, 0x1f, R15 ;  /* 0x0000001fff057819 */ /* 0x000fe2000001140f */
[----:B------:R-:W-:Y:S02]  /*1ec0*/  IMAD.IADD R193, R192, 0x1, R4 ;  /* 0x00000001c0c17824 */ /* 0x000fe400078e0204 */
[----:B------:R-:W-:Y:S01]  /*1ed0*/  STL [R1+0xac], R11 ;  /* 0x0000ac0b01007387 */ /* 0x000fe20000100800 */
[----:B------:R-:W-:-:S03]  /*1ee0*/  IMAD.IADD R167, R4, 0x1, R166 ;  /* 0x0000000104a77824 */ /* 0x000fc600078e02a6 */
[----:B------:R1:W-:Y:S04]  /*1ef0*/  STL [R1+0x88], R5 ;  /* 0x0000880501007387 */ /* 0x0003e80000100800 */
[----:B------:R2:W-:Y:S01]  /*1f00*/  STL [R1+0xa8], R0 ;  /* 0x0000a80001007387 */ /* 0x0005e20000100800 */
[----:B-1----:R-:W-:Y:S02]  /*1f10*/  LEA R5, R6, 0x1880, 0x1 ;  /* 0x0000188006057811 */ /* 0x002fe400078e08ff */
[----:B------:R-:W-:Y:S02]  /*1f20*/  LEA R6, R12, 0x6080, 0x1 ;  /* 0x000060800c067811 */ /* 0x000fe400078e08ff */
[----:B--2---:R-:W-:-:S03]  /*1f30*/  LEA R0, R10, 0x6080, 0x1 ;  /* 0x000060800a007811 */ /* 0x004fc600078e08ff */
[----:B------:R1:W-:Y:S04]  /*1f40*/  STL [R1+0xa4], R6 ;  /* 0x0000a40601007387 */ /* 0x0003e80000100800 */
[----:B------:R-:W-:Y:S04]  /*1f50*/  STL [R1+0x18], R5 ;  /* 0x0000180501007387 */ /* 0x000fe80000100800 */
[----:B------:R2:W-:Y:S04]  /*1f60*/  STL [R1+0xa0], R0 ;  /* 0x0000a00001007387 */ /* 0x0005e80000100800 */
[----:B------:R-:W-:Y:S01]  /*1f70*/  STL [R1+0x9c], R9 ;  /* 0x00009c0901007387 */ /* 0x000fe20000100800 */
[----:B-1----:R-:W-:-:S05]  /*1f80*/  LEA R6, R8, 0x6080, 0x1 ;  /* 0x0000608008067811 */ /* 0x002fca00078e08ff */
[----:B------:R-:W-:Y:S01]  /*1f90*/  STL [R1+0x98], R6 ;  /* 0x0000980601007387 */ /* 0x000fe20000100800 */
[C---:B--2---:R-:W-:Y:S02]  /*1fa0*/  IADD3 R0, R5.reuse, 0x20, RZ ;  /* 0x0000002005007810 */ /* 0x044fe40007ffe0ff */
[----:B------:R-:W-:-:S05]  /*1fb0*/  @P2 IADD3 R0, R5, -0x20, RZ ;  /* 0xffffffe005002810 */ /* 0x000fca0007ffe0ff */
[----:B------:R1:W-:Y:S02]  /*1fc0*/  STL [R1+0x1c], R0 ;  /* 0x00001c0001007387 */ /* 0x0003e40000100800 */
[----:B-1----:R-:W-:-:S05]  /*1fd0*/  IMAD.IADD R0, R19, 0x1, R7 ;  /* 0x0000000113007824 */ /* 0x002fca00078e0207 */
[----:B------:R1:W-:Y:S02]  /*1fe0*/  STL [R1+0x68], R0 ;  /* 0x0000680001007387 */ /* 0x0003e40000100800 */
[----:B-1----:R-:W-:-:S05]  /*1ff0*/  IMAD.IADD R0, R7, 0x1, R14 ;  /* 0x0000000107007824 */ /* 0x002fca00078e020e */
[----:B------:R1:W-:Y:S02]  /*2000*/  STL [R1+0x64], R0 ;  /* 0x0000640001007387 */ /* 0x0003e40000100800 */
.L_x_950:
[----:B------:R-:W2:Y:S01]  /*2010*/  LDL R17, [R1+0x44] ;  /* 0x0000440001117983 */ /* 0x000ea20000100800 */
[----:B------:R-:W-:Y:S02]  /*2020*/  ISETP.NE.U32.AND P0, PT, RZ, c[0x0][0x370], PT ;  /* 0x0000dc00ff007a0c */ /* 0x000fe40003f05070 */
[----:B------:R-:W-:Y:S01]  /*2030*/  ISETP.NE.U32.AND P1, PT, RZ, c[0x0][0x360], PT ;  /* 0x0000d800ff007a0c */ /* 0x000fe20003f25070 */
[----:B------:R-:W3:Y:S01]  /*2040*/  LDL R18, [R1+0x40] ;  /* 0x0000400001127983 */ /* 0x000ee20000100800 */
[----:B------:R-:W-:Y:S02]  /*2050*/  ISETP.NE.AND.EX P2, PT, RZ, c[0x0][0x374], PT, P0 ;  /* 0x0000dd00ff007a0c */ /* 0x000fe40003f45300 */
[----:B------:R-:W-:Y:S01]  /*2060*/  ISETP.NE.AND.EX P0, PT, RZ, c[0x0][0x364], PT, P1 ;  /* 0x0000d900ff007a0c */ /* 0x000fe20003f05310 */
[----:B------:R-:W-:Y:S01]  /*2070*/  IMAD.MOV.U32 R16, RZ, RZ, 0x4 ;  /* 0x00000004ff107424 */ /* 0x000fe200078e00ff */
[----:B------:R-:W-:Y:S02]  /*2080*/  ISETP.NE.U32.AND P3, PT, RZ, c[0x0][0x350], PT ;  /* 0x0000d400ff007a0c */ /* 0x000fe40003f65070 */
[----:B------:R-:W-:-:S02]  /*2090*/  ISETP.NE.U32.AND P1, PT, RZ, c[0x0][0x348], PT ;  /* 0x0000d200ff007a0c */ /* 0x000fc40003f25070 */
[----:B------:R-:W-:Y:S02]  /*20a0*/  ISETP.NE.U32.AND P4, PT, RZ, c[0x0][0x358], PT ;  /* 0x0000d600ff007a0c */ /* 0x000fe40003f85070 */
[----:B------:R-:W-:Y:S02]  /*20b0*/  ISETP.NE.AND.EX P5, PT, RZ, c[0x0][0x354], PT, P3 ;  /* 0x0000d500ff007a0c */ /* 0x000fe40003fa5330 */
[----:B------:R-:W-:Y:S02]  /*20c0*/  ISETP.NE.AND.EX P1, PT, RZ, c[0x0][0x34c], PT, P1 ;  /* 0x0000d300ff007a0c */ /* 0x000fe40003f25310 */
[----:B------:R-:W-:Y:S01]  /*20d0*/  ISETP.NE.AND.EX P3, PT, RZ, c[0x0][0x35c], PT, P4 ;  /* 0x0000d700ff007a0c */ /* 0x000fe20003f65340 */
[----:B------:R-:W-:Y:S01]  /*20e0*/  CS2R R144, SRZ ;  /* 0x0000000000907805 */ /* 0x000fe2000001ff00 */
[----:B------:R-:W-:Y:S02]  /*20f0*/  IMAD.MOV.U32 R135, RZ, RZ, RZ ;  /* 0x000000ffff877224 */ /* 0x000fe400078e00ff */
[----:B------:R-:W-:-:S02]  /*2100*/  IMAD.MOV.U32 R14, RZ, RZ, RZ ;  /* 0x000000ffff0e7224 */ /* 0x000fc400078e00ff */
[----:B--2---:R-:W-:-:S05]  /*2110*/  @P0 IMAD.WIDE R8, R17, R16, c[0x0][0x360] ;  /* 0x0000d80011080625 */ /* 0x004fca00078e0210 */
[----:B-1----:R-:W2:Y:S01]  /*2120*/  @P0 LDG.E R0, [R8.64] ;  /* 0x0000000608000981 */ /* 0x002ea2000c1e1900 */
[----:B------:R-:W-:-:S04]  /*2130*/  @P2 IMAD.WIDE R10, R17, R16, c[0x0][0x370] ;  /* 0x0000dc00110a2625 */ /* 0x000fc800078e0210 */
[CC--:B------:R-:W-:Y:S01]  /*2140*/  IMAD.WIDE R6, R17.reuse, R16.reuse, c[0x0][0x348] ;  /* 0x0000d20011067625 */ /* 0x0c0fe200078e0210 */
        /* <DEDUP_REMOVED lines=9> */
[----:B------:R-:W-:Y:S02]  /*21e0*/  P2R R15, PR, RZ, 0x20 ;  /* 0x00000020ff0f7803 */ /* 0x000fe40000000000 */
[----:B--2---:R1:W-:Y:S01]  /*21f0*/  @P0 STL [R1], R0 ;  /* 0x0000000001000387 */ /* 0x0043e20000100800 */
[----:B------:R-:W-:Y:S05]  /*2200*/  @P0 BRA `(.L_x_699) ;  /* 0x0000007000000947 */ /* 0x000fea0003800000 */
[----:B-1----:R-:W-:-:S05]  /*2210*/  MOV R0, c[0x0][0x168] ;  /* 0x00005a0000007a02 */ /* 0x002fca0000000f00 */
[----:B------:R1:W-:Y:S01]  /*2220*/  STL [R1], R0 ;  /* 0x0000000001007387 */ /* 0x0003e20000100800 */
[----:B------:R-:W-:Y:S05]  /*2230*/  @!P1 BRA `(.L_x_699) ;  /* 0x0000004000009947 */ /* 0x000fea0003800000 */
[----:B------:R-:W2:Y:S04]  /*2240*/  LDG.E R8, [R6.64] ;  /* 0x0000000606087981 */ /* 0x000ea8000c1e1900 */
[----:B-1----:R-:W2:Y:S02]  /*2250*/  LDG.E R0, [R6.64+0x4] ;  /* 0x0000040606007981 */ /* 0x002ea4000c1e1900 */
[----:B--2---:R-:W-:-:S05]  /*2260*/  IADD3 R0, -R8, R0, RZ ;  /* 0x0000000008007210 */ /* 0x004fca0007ffe1ff */
[----:B------:R1:W-:Y:S02]  /*2270*/  STL [R1], R0 ;  /* 0x0000000001007387 */ /* 0x0003e40000100800 */
.L_x_699:
[----:B------:R-:W-:-:S04]  /*2280*/  ISETP.NE.U32.AND P0, PT, RZ, c[0x0][0x368], PT ;  /* 0x0000da00ff007a0c */ /* 0x000fc80003f05070 */
[----:B------:R-:W-:-:S13]  /*2290*/  ISETP.NE.AND.EX P0, PT, RZ, c[0x0][0x36c], PT, P0 ;  /* 0x0000db00ff007a0c */ /* 0x000fda0003f05300 */
[----:B------:R-:W-:Y:S05]  /*22a0*/  @!P0 BRA `(.L_x_700) ;  /* 0x0000003000008947 */ /* 0x000fea0003800000 */
[----:B-1----:R-:W-:-:S05]  /*22b0*/  IMAD.WIDE R4, R17, R16, c[0x0][0x368] ;  /* 0x0000da0011047625 */ /* 0x002fca00078e0210 */
[----:B------:R1:W5:Y:S01]  /*22c0*/  LDG.E R13, [R4.64] ;  /* 0x00000006040d7981 */ /* 0x000362000c1e1900 */
[----:B------:R-:W-:Y:S05]  /*22d0*/  BRA `(.L_x_701) ;  /* 0x0000005000007947 */ /* 0x000fea0003800000 */
.L_x_700:
[----:B------:R-:W-:Y:S01]  /*22e0*/  MOV R13, c[0x0][0x1d0] ;  /* 0x00007400000d7a02 */ /* 0x000fe20000000f00 */
[----:B------:R-:W-:Y:S05]  /*22f0*/  @!P5 BRA `(.L_x_701) ;  /* 0x000000300000d947 */ /* 0x000fea0003800000 */
[----:B-1----:R-:W2:Y:S04]  /*2300*/  LDG.E R6, [R4.64] ;  /* 0x0000000604067981 */ /* 0x002ea8000c1e1900 */
[----:B------:R-:W2:Y:S02]  /*2310*/  LDG.E R0, [R4.64+0x4] ;  /* 0x0000040604007981 */ /* 0x000ea4000c1e1900 */
[----:B--2---:R-:W-:Y:S02]  /*2320*/  IADD3 R13, -R6, R0, RZ ;  /* 0x00000000060d7210 */ /* 0x004fe40007ffe1ff */
.L_x_701:
[----:B-1----:R-:W2:Y:S04]  /*2330*/  LDL R0, [R1] ;  /* 0x0000000001007983 */ /* 0x002ea80000100800 */
[----:B------:R1:W3:Y:S04]  /*2340*/  @P3 LDG.E R5, [R2.64] ;  /* 0x0000000602053981 */ /* 0x0002e8000c1e1900 */
[----:B------:R1:W3:Y:S04]  /*2350*/  @P3 LDG.E R4, [R2.64+0x4] ;  /* 0x0000040602043981 */ /* 0x0002e8000c1e1900 */
[----:B------:R-:W4:Y:S01]  /*2360*/  LDL.LU R6, [R1+0x3c] ;  /* 0x00003c0001067983 */ /* 0x000f220000300800 */
[----:B------:R-:W-:-:S04]  /*2370*/  ISETP.NE.U32.AND P0, PT, RZ, c[0x0][0x378], PT ;  /* 0x0000de00ff007a0c */ /* 0x000fc80003f05070 */
[----:B------:R-:W-:Y:S01]  /*2380*/  ISETP.NE.AND.EX P0, PT, RZ, c[0x0][0x37c], PT, P0 ;  /* 0x0000df00ff007a0c */ /* 0x000fe20003f05300 */
[----:B------:R-:W-:Y:S02]  /*2390*/  IMAD.MOV.U32 R8, RZ, RZ, c[0x0][0x2c4] ;  /* 0x0000b100ff087624 */ /* 0x000fe400078e00ff */
[----:B-----5:R-:W-:Y:S02]  /*23a0*/  IMAD.IADD R12, R13, 0x1, -R145 ;  /* 0x000000010d0c7824 */ /* 0x020fe400078e0a91 */
[----:B------:R-:W-:Y:S01]  /*23b0*/  IMAD.MOV.U32 R134, RZ, RZ, R13 ;  /* 0x000000ffff867224 */ /* 0x000fe200078e000d */
[----:B------:R-:W-:-:S07]  /*23c0*/  ISETP.NE.AND P2, PT, R8, 0x1, PT ;  /* 0x000000010800780c */ /* 0x000fce0003f45270 */
[----:B-1----:R-:W-:-:S05]  /*23d0*/  @P0 IMAD.WIDE R2, R17, R16, c[0x0][0x378] ;  /* 0x0000de0011020625 */ /* 0x002fca00078e0210 */
[----:B------:R1:W5:Y:S01]  /*23e0*/  @P0 LDG.E R134, [R2.64] ;  /* 0x0000000602860981 */ /* 0x000362000c1e1900 */
[----:B------:R-:W-:-:S04]  /*23f0*/  LOP3.LUT R203, R203, 0xfffff7ff, RZ, 0xc0, !PT ;  /* 0xfffff7ffcbcb7812 */ /* 0x000fc800078ec0ff */
[----:B------:R-:W-:-:S04]  /*2400*/  @P2 LOP3.LUT R203, R203, 0x800, RZ, 0xfc, !PT ;  /* 0x00000800cbcb2812 */ /* 0x000fc800078efcff */
[----:B------:R-:W-:Y:S01]  /*2410*/  LOP3.LUT R203, R203, 0xfffffbff, RZ, 0xc0, !PT ;  /* 0xfffffbffcbcb7812 */ /* 0x000fe200078ec0ff */
[----:B--2---:R-:W-:Y:S02]  /*2420*/  IMAD.MOV.U32 R7, RZ, RZ, R0 ;  /* 0x000000ffff077224 */ /* 0x004fe400078e0000 */
[----:B------:R-:W-:Y:S02]  /*2430*/  IMAD.MOV.U32 R0, RZ, RZ, c[0x0][0x228] ;  /* 0x00008a00ff007624 */ /* 0x000fe400078e00ff */
[----:B---3--:R-:W-:Y:S02]  /*2440*/  @P3 IMAD.IADD R0, R4, 0x1, -R5 ;  /* 0x0000000104003824 */ /* 0x008fe400078e0a05 */
[----:B----4-:R-:W-:Y:S02]  /*2450*/  IMAD.SHL.U32 R8, R6, 0x80, RZ ;  /* 0x0000008006087824 */ /* 0x010fe400078e00ff */
[----:B------:R-:W-:Y:S02]  /*2460*/  IMAD.IADD R6, R12, 0x1, R0 ;  /* 0x000000010c067824 */ /* 0x000fe400078e0200 */
[----:B------:R-:W-:Y:S01]  /*2470*/  IMAD.MOV.U32 R5, RZ, RZ, c[0x0][0x32c] ;  /* 0x0000cb00ff057624 */ /* 0x000fe200078e00ff */
[----:B------:R2:W-:Y:S01]  /*2480*/  STL [R1+0x2c], R8 ;  /* 0x00002c0801007387 */ /* 0x0005e20000100800 */
[----:B-1----:R-:W-:-:S03]  /*2490*/  IADD3 R2, R8, 0x7f, RZ ;  /* 0x0000007f08027810 */ /* 0x002fc60007ffe0ff */
[----:B------:R2:W-:Y:S01]  /*24a0*/  STL [R1+0x4], R6 ;  /* 0x0000040601007387 */ /* 0x0005e20000100800 */
[----:B------:R-:W-:Y:S01]  /*24b0*/  IADD3 R3, R6, 0x2f, RZ ;  /* 0x0000002f06037810 */ /* 0x000fe20007ffe0ff */
[----:B------:R-:W-:Y:S01]  /*24c0*/  @P2 IMAD.HI.U32 R4, R2, c[0x0][0x2c8], RZ ;  /* 0x0000b20002042a27 */ /* 0x000fe200078e00ff */
[----:B------:R-:W-:Y:S02]  /*24d0*/  ISETP.GE.AND P1, PT, R5, 0x1, PT ;  /* 0x000000010500780c */ /* 0x000fe40003f26270 */
[----:B------:R-:W-:Y:S01]  /*24e0*/  IADD3 R149, R6, 0x1, -R7 ;  /* 0x0000000106957810 */ /* 0x000fe20007ffe807 */
[----:B------:R-:W-:Y:S01]  /*24f0*/  IMAD.HI R3, R3, 0x2aaaaaab, RZ ;  /* 0x2aaaaaab03037827 */ /* 0x000fe200078e02ff */
[----:B------:R-:W-:-:S04]  /*2500*/  @P2 SHF.R.U32.HI R2, RZ, c[0x0][0x2cc], R4 ;  /* 0x0000b300ff022a19 */ /* 0x000fc80000011604 */
[----:B------:R-:W-:Y:S01]  /*2510*/  SHF.R.U32.HI R4, RZ, 0x1f, R3 ;  /* 0x0000001fff047819 */ /* 0x000fe20000011603 */
[----:B------:R-:W-:-:S03]  /*2520*/  IMAD.IADD R2, R149, 0x1, R2 ;  /* 0x0000000195027824 */ /* 0x000fc600078e0202 */
[----:B------:R-:W-:Y:S02]  /*2530*/  LEA.HI.SX32 R150, R3, R4, 0x1d ;  /* 0x0000000403967211 */ /* 0x000fe400078feaff */
[----:B------:R-:W-:Y:S02]  /*2540*/  @P1 LOP3.LUT R203, R203, 0x400, RZ, 0xfc, !PT ;  /* 0x00000400cbcb1812 */ /* 0x000fe400078efcff */
        /* <DEDUP_REMOVED lines=12> */
.L_x_704:
[----:B------:R-:W-:-:S13]  /*2610*/  ISETP.NE.AND P0, PT, R5, 0x1, PT ;  /* 0x000000010500780c */ /* 0x000fda0003f05270 */
[----:B------:R-:W-:-:S05]  /*2620*/  @P0 IMAD.HI.U32 R2, R3, c[0x0][0x330], RZ ;  /* 0x0000cc0003020a27 */ /* 0x000fca00078e00ff */
[----:B------:R-:W-:Y:S02]  /*2630*/  @P0 SHF.R.U32.HI R3, RZ, c[0x0][0x334], R2 ;  /* 0x0000cd00ff030a19 */ /* 0x000fe40000011602 */
.L_x_705:
[----:B------:R-:W-:Y:S05]  /*2640*/  BSYNC B0 ;  /* 0x0000000000007941 */ /* 0x000fea0003800000 */
.L_x_703:
[----:B------:R-:W-:-:S05]  /*2650*/  IMAD R3, R3, R5, c[0x0][0x32c] ;  /* 0x0000cb0003037624 */ /* 0x000fca00078e0205 */
[----:B------:R-:W-:-:S04]  /*2660*/  IMNMX R4, R4, R3, PT ;  /* 0x0000000304047217 */ /* 0x000fc80003800200 */
.L_x_702:
[----:B------:R-:W-:Y:S01]  /*2670*/  IADD3 R4, R4, 0x2f, RZ ;  /* 0x0000002f04047810 */ /* 0x000fe20007ffe0ff */
[----:B------:R-:W-:-:S04]  /*2680*/  @P2 IMAD.HI.U32 R3, R8, c[0x0][0x2c8], RZ ;  /* 0x0000b20008032a27 */ /* 0x000fc800078e00ff */
[----:B------:R-:W-:-:S04]  /*2690*/  IMAD.HI R4, R4, 0x2aaaaaab, RZ ;  /* 0x2aaaaaab04047827 */ /* 0x000fc800078e02ff */
[----:B------:R-:W-:Y:S01]  /*26a0*/  IMAD.MOV.U32 R2, RZ, RZ, R8 ;  /* 0x000000ffff027224 */ /* 0x000fe200078e0008 */
[----:B------:R-:W-:Y:S01]  /*26b0*/  @P2 SHF.R.U32.HI R2, RZ, c[0x0][0x2cc], R3 ;  /* 0x0000b300ff022a19 */ /* 0x000fe20000011603 */
[----:B------:R-:W-:Y:S01]  /*26c0*/  IMAD.IADD R231, R6, 0x1, -R7 ;  /* 0x0000000106e77824 */ /* 0x000fe200078e0a07 */
[----:B------:R-:W-:-:S03]  /*26d0*/  SHF.R.U32.HI R3, RZ, 0x1f, R4 ;  /* 0x0000001fff037819 */ /* 0x000fc60000011604 */
[----:B------:R-:W-:Y:S01]  /*26e0*/  IMAD.IADD R2, R231, 0x1, R2 ;  /* 0x00000001e7027824 */ /* 0x000fe200078e0202 */
[----:B------:R-:W-:-:S04]  /*26f0*/  LEA.HI.SX32 R7, R4, R3, 0x1d ;  /* 0x0000000304077211 */ /* 0x000fc800078feaff */
[----:B------:R-:W-:Y:S02]  /*2700*/  IADD3 R3, R2, -c[0x0][0x324], RZ ;  /* 0x8000c90002037a10 */ /* 0x000fe40007ffe0ff */
        /* <DEDUP_REMOVED lines=11> */
.L_x_708:
[----:B------:R-:W-:-:S13]  /*27c0*/  ISETP.NE.AND P0, PT, R5, 0x1, PT ;  /* 0x000000010500780c */ /* 0x000fda0003f05270 */
[----:B------:R-:W-:-:S05]  /*27d0*/  @P0 IMAD.HI.U32 R4, R2, c[0x0][0x330], RZ ;  /* 0x0000cc0002040a27 */ /* 0x000fca00078e00ff */
[----:B------:R-:W-:Y:S02]  /*27e0*/  @P0 SHF.R.U32.HI R2, RZ, c[0x0][0x334], R4 ;  /* 0x0000cd00ff020a19 */ /* 0x000fe40000011604 */
.L_x_709:
[----:B------:R-:W-:Y:S05]  /*27f0*/  BSYNC B0 ;  /* 0x0000000000007941 */ /* 0x000fea0003800000 */
.L_x_707:
[----:B------:R-:W-:-:S05]  /*2800*/  IMAD R2, R2, c[0x0][0x32c], RZ ;  /* 0x0000cb0002027a24 */ /* 0x000fca00078e02ff */
[----:B------:R-:W-:-:S04]  /*2810*/  IMNMX R3, R3, R2, !PT ;  /* 0x0000000203037217 */ /* 0x000fc80007800200 */
.L_x_706:
[C---:B------:R-:W-:Y:S01]  /*2820*/  LOP3.LUT R4, R18.reuse, 0xff000000, RZ, 0xc0, !PT ;  /* 0xff00000012047812 */ /* 0x040fe200078ec0ff */
[----:B------:R-:W-:Y:S01]  /*2830*/  IMAD.HI R3, R3, 0x2aaaaaab, RZ ;  /* 0x2aaaaaab03037827 */ /* 0x000fe200078e02ff */
[----:B------:R-:W-:Y:S01]  /*2840*/  LOP3.LUT R5, R18, 0xff0000, RZ, 0xc0, !PT ;  /* 0x00ff000012057812 */ /* 0x000fe200078ec0ff */
[----:B------:R-:W-:Y:S01]  /*2850*/  BSSY B0, `(.L_x_710) ;  /* 0x000002c000007945 */ /* 0x000fe20003800000 */
[----:B------:R-:W-:Y:S02]  /*2860*/  SHF.R.U32.HI R4, RZ, 0x8, R4 ;  /* 0x00000008ff047819 */ /* 0x000fe40000011604 */
[----:B------:R-:W-:Y:S02]  /*2870*/  SHF.R.U32.HI R2, RZ, 0x1f, R3 ;  /* 0x0000001fff027819 */ /* 0x000fe40000011603 */
[----:B------:R-:W-:Y:S02]  /*2880*/  LEA.HI R5, R5, R4, RZ, 0x10 ;  /* 0x0000000405057211 */ /* 0x000fe400078f80ff */
[----:B------:R-:W-:Y:S01]  /*2890*/  LEA.HI.SX32 R3, R3, R2, 0x1d ;  /* 0x0000000203037211 */ /* 0x000fe200078feaff */
[----:B------:R-:W-:Y:S01]  /*28a0*/  IMAD.MOV.U32 R2, RZ, RZ, RZ ;  /* 0x000000ffff027224 */ /* 0x000fe200078e00ff */
[----:B--2---:R-:W-:-:S02]  /*28b0*/  SHF.R.U32.HI R8, RZ, 0x10, R5 ;  /* 0x00000010ff087819 */ /* 0x004fc40000011605 */
[----:B------:R-:W-:Y:S02]  /*28c0*/  LOP3.LUT R18, R5, 0xff, RZ, 0xc0, !PT ;  /* 0x000000ff05127812 */ /* 0x000fe400078ec0ff */
[----:B------:R-:W-:Y:S01]  /*28d0*/  IMNMX R6, RZ, R3, !PT ;  /* 0x00000003ff067217 */ /* 0x000fe20007800200 */
[----:B------:R1:W-:Y:S01]  /*28e0*/  STL [R1+0x3c], R8 ;  /* 0x00003c0801007387 */ /* 0x0003e20000100800 */
[C---:B------:R-:W-:Y:S02]  /*28f0*/  ISETP.NE.AND P1, PT, R8.reuse, RZ, PT ;  /* 0x000000ff0800720c */ /* 0x040fe40003f25270 */
[----:B------:R-:W-:Y:S01]  /*2900*/  ISETP.GT.AND P0, PT, R7, R6, PT ;  /* 0x000000060700720c */ /* 0x000fe20003f04270 */
[----:B------:R1:W-:Y:S01]  /*2910*/  STL [R1+0x40], R18 ;  /* 0x0000401201007387 */ /* 0x0003e20000100800 */
[----:B------:R-:W-:-:S11]  /*2920*/  SEL R133, R8, c[0x0][0x338], P1 ;  /* 0x0000ce0008857a07 */ /* 0x000fd60000800000 */
[----:B------:R-:W-:Y:S05]  /*2930*/  @!P0 BRA `(.L_x_711) ;  /* 0x000001d000008947 */ /* 0x000fea0003800000 */
[----:B------:R-:W-:Y:S02]  /*2940*/  IABS R3, R133 ;  /* 0x0000008500037213 */ /* 0x000fe40000000000 */
[----:B------:R-:W-:Y:S02]  /*2950*/  IADD3 R4, R133, -0x1, R7 ;  /* 0xffffffff85047810 */ /* 0x000fe40007ffe007 */
[----:B------:R-:W2:Y:S03]  /*2960*/  I2F.RP R2, R3 ;  /* 0x0000000300027306 */ /* 0x000ea60000209400 */
[----:B-1----:R-:W-:Y:S02]  /*2970*/  IMAD.IADD R8, R4, 0x1, -R6 ;  /* 0x0000000104087824 */ /* 0x002fe400078e0a06 */
[----:B------:R-:W-:-:S03]  /*2980*/  IMAD.MOV.U32 R4, RZ, RZ, RZ ;  /* 0x000000ffff047224 */ /* 0x000fc600078e00ff */
[----:B------:R-:W-:Y:S01]  /*2990*/  IABS R11, R8 ;  /* 0x00000008000b7213 */ /* 0x000fe20000000000 */
[----:B--2---:R-:W1:Y:S02]  /*29a0*/  MUFU.RCP R2, R2 ;  /* 0x0000000200027308 */ /* 0x004e640000001000 */
        /* <DEDUP_REMOVED lines=22> */
.L_x_711:
[----:B------:R-:W-:Y:S05]  /*2b10*/  BSYNC B0 ;  /* 0x0000000000007941 */ /* 0x000fea0003800000 */
.L_x_710:
[----:B------:R-:W-:Y:S01]  /*2b20*/  IMAD R3, R18, R2, R6 ;  /* 0x0000000212037224 */ /* 0x000fe200078e0206 */
[----:B------:R-:W-:Y:S02]  /*2b30*/  SHF.R.S32.HI R125, RZ, 0x1f, R124 ;  /* 0x0000001fff7d7819 */ /* 0x000fe4000001147c */
[C---:B------:R-:W-:Y:S01]  /*2b40*/  IADD3 R30, R162.reuse, 0x8, RZ ;  /* 0x00000008a21e7810 */ /* 0x040fe20007ffe0ff */
[C---:B------:R-:W-:Y:S01]  /*2b50*/  IMAD.IADD R2, R3.reuse, 0x1, R2 ;  /* 0x0000000103027824 */ /* 0x040fe200078e0202 */
[C---:B------:R-:W-:Y:S01]  /*2b60*/  IADD3 R29, R162.reuse, 0x18, RZ ;  /* 0x00000018a21d7810 */ /* 0x040fe20007ffe0ff */
[----:B------:R-:W-:Y:S01]  /*2b70*/  IMAD R3, R3, 0x30, -R12 ;  /* 0x0000003003037824 */ /* 0x000fe200078e0a0c */
[----:B------:R-:W-:Y:S02]  /*2b80*/  IADD3 R28, R162, 0x28, RZ ;  /* 0x00000028a21c7810 */ /* 0x000fe40007ffe0ff */
[----:B------:R-:W-:-:S02]  /*2b90*/  IMNMX R2, R7, R2, PT ;  /* 0x0000000207027217 */ /* 0x000fc40003800200 */
[----:B------:R-:W-:-:S03]  /*2ba0*/  IMNMX R3, RZ, R3, !PT ;  /* 0x00000003ff037217 */ /* 0x000fc60007800200 */
[----:B------:R-:W-:Y:S02]  /*2bb0*/  IMAD R2, R2, 0x30, -R12 ;  /* 0x0000003002027824 */ /* 0x000fe400078e0a0c */
[----:B------:R-:W-:-:S03]  /*2bc0*/  IMAD.WIDE.U32 R4, R3, -0x55555555, RZ ;  /* 0xaaaaaaab03047825 */ /* 0x000fc600078e00ff */
        /* <DEDUP_REMOVED lines=10> */
[----:B-1----:R-:W2:Y:S04]  /*2c70*/  LDL.64 R18, [R1+0x30] ;  /* 0x0000300001127983 */ /* 0x002ea80000100a00 */
[----:B------:R-:W1:Y:S04]  /*2c80*/  S2R R8, SR_TID.X ;  /* 0x0000000000087919 */ /* 0x000e680000002100 */
[----:B------:R-:W3:Y:S04]  /*2c90*/  LDL R21, [R1+0x48] ;  /* 0x0000480001157983 */ /* 0x000ee80000100800 */
[----:B------:R-:W4:Y:S01]  /*2ca0*/  LDL R20, [R1+0x4c] ;  /* 0x00004c0001147983 */ /* 0x000f220000100800 */
[----:B-1----:R-:W-:-:S04]  /*2cb0*/  SHF.R.S32.HI R23, RZ, 0x1f, R8 ;  /* 0x0000001fff177819 */ /* 0x002fc80000011408 */
[----:B------:R-:W-:Y:S02]  /*2cc0*/  LEA.HI R23, R23, R8, RZ, 0x2 ;  /* 0x0000000817177211 */ /* 0x000fe400078f10ff */
[----:B------:R-:W3:Y:S02]  /*2cd0*/  LDL R8, [R1+0x28] ;  /* 0x0000280001087983 */ /* 0x000ee40000100800 */
[----:B------:R-:W-:Y:S02]  /*2ce0*/  SHF.R.S32.HI R23, RZ, 0x2, R23 ;  /* 0x00000002ff177819 */ /* 0x000fe40000011417 */
[----:B------:R-:W-:Y:S02]  /*2cf0*/  SHF.R.S32.HI R3, RZ, 0x1f, R14 ;  /* 0x0000001fff037819 */ /* 0x000fe4000001140e */
[----:B------:R-:W-:-:S04]  /*2d00*/  IADD3 R122, P0, R23, R14, RZ ;  /* 0x0000000e177a7210 */ /* 0x000fc80007f1e0ff */
[----:B------:R-:W-:-:S05]  /*2d10*/  LEA.HI.X.SX32 R128, R23, R3, 0x1, P0 ;  /* 0x0000000317807211 */ /* 0x000fca00000f0eff */
[----:B------:R-:W-:Y:S01]  /*2d20*/  IMAD R3, R128, c[0x0][0x238], RZ ;  /* 0x00008e0080037a24 */ /* 0x000fe200078e02ff */
[----:B------:R-:W-:Y:S02]  /*2d30*/  IADD3 R31, R2, -0x1, RZ ;  /* 0xffffffff021f7810 */ /* 0x000fe40007ffe0ff */
[----:B------:R-:W-:Y:S01]  /*2d40*/  SHF.R.S32.HI R9, RZ, 0x1f, R17 ;  /* 0x0000001fff097819 */ /* 0x000fe20000011411 */
[----:B------:R-:W-:-:S03]  /*2d50*/  IMAD R3, R122, c[0x0][0x23c], R3 ;  /* 0x00008f007a037a24 */ /* 0x000fc600078e0203 */
[----:B------:R-:W-:Y:S01]  /*2d60*/  SEL R10, R9, RZ, !P3 ;  /* 0x000000ff090a7207 */ /* 0x000fe20005800000 */
[----:B------:R-:W-:Y:S01]  /*2d70*/  IMAD.MOV.U32 R136, RZ, RZ, 0x30 ;  /* 0x00000030ff887424 */ /* 0x000fe200078e00ff */
[----:B------:R-:W-:-:S03]  /*2d80*/  SEL R11, R17, RZ, !P3 ;  /* 0x000000ff110b7207 */ /* 0x000fc60005800000 */
[C---:B------:R-:W-:Y:S02]  /*2d90*/  IMAD R152, R136.reuse, c[0x0][0x23c], RZ ;  /* 0x00008f0088987a24 */ /* 0x040fe400078e02ff */
[----:B------:R-:W-:-:S05]  /*2da0*/  IMAD.WIDE.U32 R142, R136, c[0x0][0x238], RZ ;  /* 0x00008e00888e7a25 */ /* 0x000fca00078e00ff */
[----:B------:R-:W-:Y:S02]  /*2db0*/  IADD3 R152, R143, R152, RZ ;  /* 0x000000988f987210 */ /* 0x000fe40007ffe0ff */
[----:B------:R-:W-:-:S04]  /*2dc0*/  MOV R151, c[0x0][0x238] ;  /* 0x00008e0000977a02 */ /* 0x000fc80000000f00 */
[----:B------:R-:W-:Y:S01]  /*2dd0*/  SHF.L.U32 R153, R151, 0x5, RZ ;  /* 0x0000000597997819 */ /* 0x000fe200000006ff */
[----:B--2---:R-:W-:-:S04]  /*2de0*/  IMAD.WIDE.U32 R4, R122, c[0x0][0x238], R18 ;  /* 0x00008e007a047a25 */ /* 0x004fc800078e0012 */
[----:B------:R-:W-:Y:S02]  /*2df0*/  IMAD.IADD R3, R5, 0x1, R3 ;  /* 0x0000000105037824 */ /* 0x000fe400078e0203 */
[----:B------:R-:W-:Y:S02]  /*2e00*/  IMAD R5, R31, -0x30, R0 ;  /* 0xffffffd01f057824 */ /* 0x000fe400078e0200 */
[----:B------:R-:W-:Y:S02]  /*2e10*/  IMAD.MOV.U32 R2, RZ, RZ, R4 ;  /* 0x000000ffff027224 */ /* 0x000fe400078e0004 */
[----:B------:R-:W-:Y:S01]  /*2e20*/  IMAD R4, R10, c[0x0][0x248], RZ ;  /* 0x000092000a047a24 */ /* 0x000fe200078e02ff */
[----:B------:R-:W-:Y:S01]  /*2e30*/  IMNMX R6, R5, 0x30, PT ;  /* 0x0000003005067817 */ /* 0x000fe20003800200 */
[----:B------:R-:W-:-:S04]  /*2e40*/  IMAD.WIDE.U32 R2, R22, c[0x0][0x240], R2 ;  /* 0x0000900016027a25 */ /* 0x000fc800078e0002 */
[----:B------:R-:W-:Y:S02]  /*2e50*/  IMAD R5, R11, c[0x0][0x24c], R4 ;  /* 0x000093000b057a24 */ /* 0x000fe400078e0204 */
[----:B------:R-:W-:Y:S02]  /*2e60*/  IMAD.IADD R4, R6, 0x1, -R23 ;  /* 0x0000000106047824 */ /* 0x000fe400078e0a17 */
[----:B------:R-:W-:-:S03]  /*2e70*/  IMAD R3, R22, c[0x0][0x244], R3 ;  /* 0x0000910016037a24 */ /* 0x000fc600078e0203 */
[C---:B------:R-:W-:Y:S01]  /*2e80*/  ISETP.GE.AND P1, PT, R4.reuse, 0x1, PT ;  /* 0x000000010400780c */ /* 0x040fe20003f26270 */
[----:B------:R-:W-:Y:S01]  /*2e90*/  IMAD.WIDE.U32 R98, R11, c[0x0][0x248], R2 ;  /* 0x000092000b627a25 */ /* 0x000fe200078e0002 */
[----:B------:R-:W-:Y:S02]  /*2ea0*/  ISETP.GT.AND P0, PT, R4, 0x20, PT ;  /* 0x000000200400780c */ /* 0x000fe40003f04270 */
[----:B------:R-:W-:Y:S01]  /*2eb0*/  SHF.R.S32.HI R3, RZ, 0x1f, R31 ;  /* 0x0000001fff037819 */ /* 0x000fe2000001141f */
[----:B------:R-:W-:Y:S02]  /*2ec0*/  IMAD R2, R152, R31, RZ ;  /* 0x0000001f98027224 */ /* 0x000fe400078e02ff */
[----:B------:R-:W-:Y:S02]  /*2ed0*/  IMAD.IADD R89, R99, 0x1, R5 ;  /* 0x0000000163597824 */ /* 0x000fe400078e0205 */
[----:B------:R-:W-:Y:S02]  /*2ee0*/  IMAD.MOV.U32 R88, RZ, RZ, R98 ;  /* 0x000000ffff587224 */ /* 0x000fe400078e0062 */
[----:B------:R-:W-:-:S02]  /*2ef0*/  IMAD R4, R3, R142, R2 ;  /* 0x0000008e03047224 */ /* 0x000fc400078e0202 */
[----:B------:R-:W-:Y:S02]  /*2f00*/  IMAD.MOV.U32 R5, RZ, RZ, 0x5 ;  /* 0x00000005ff057424 */ /* 0x000fe400078e00ff */
[----:B------:R-:W-:-:S03]  /*2f10*/  IMAD.WIDE.U32 R2, R31, R142, R88 ;  /* 0x0000008e1f027225 */ /* 0x000fc600078e0058 */
[----:B------:R-:W-:Y:S01]  /*2f20*/  SHF.L.U64.HI R151, R151, R5, c[0x0][0x23c] ;  /* 0x00008f0097977619 */ /* 0x000fe20000010205 */
[----:B------:R-:W-:Y:S01]  /*2f30*/  IMAD.IADD R3, R3, 0x1, R4 ;  /* 0x0000000103037824 */ /* 0x000fe200078e0204 */
[----:B------:R-:W-:Y:S02]  /*2f40*/  @P1 LEA R4, P3, R2, c[0x0][0x220], 0x1 ;  /* 0x0000880002041a11 */ /* 0x000fe400078608ff */
[----:B------:R-:W-:Y:S02]  /*2f50*/  @P0 IADD3 R6, P2, R153, R2, RZ ;  /* 0x0000000299060210 */ /* 0x000fe40007f5e0ff */
[----:B------:R-:W-:Y:S02]  /*2f60*/  ISETP.GE.AND P6, PT, R18, c[0x0][0x1d4], PT ;  /* 0x0000750012007a0c */ /* 0x000fe40003fc6270 */
[----:B------:R-:W-:Y:S01]  /*2f70*/  @P1 LEA.HI.X R5, R2, c[0x0][0x224], R3, 0x1, P3 ;  /* 0x0000890002051a11 */ /* 0x000fe200018f0c03 */
[----:B------:R-:W-:Y:S01]  /*2f80*/  @P0 IMAD.X R3, R3, 0x1, R151, P2 ;  /* 0x0000000103030824 */ /* 0x000fe200010e0697 */
[----:B---3--:R-:W-:-:S02]  /*2f90*/  ISETP.GE.AND P5, PT, R21, c[0x0][0x1d4], PT ;  /* 0x0000750015007a0c */ /* 0x008fc40003fa6270 */
[----:B----4-:R-:W-:Y:S02]  /*2fa0*/  ISETP.GE.AND P4, PT, R20, c[0x0][0x1d4], PT ;  /* 0x0000750014007a0c */ /* 0x010fe40003f86270 */
[----:B------:R-:W-:-:S04]  /*2fb0*/  @P0 LEA R2, P2, R6, c[0x0][0x220], 0x1 ;  /* 0x0000880006020a11 */ /* 0x000fc800078408ff */
[----:B------:R-:W-:Y:S02]  /*2fc0*/  @P0 LEA.HI.X R3, R6, c[0x0][0x224], R3, 0x1, P2 ;  /* 0x0000890006030a11 */ /* 0x000fe400010f0c03 */
[----:B------:R-:W-:-:S05]  /*2fd0*/  @P1 SHF.L.U32 R6, R8, 0x1, RZ ;  /* 0x0000000108061819 */ /* 0x000fca00000006ff */
[----:B------:R-:W-:Y:S01]  /*2fe0*/  @!PT LDS RZ, [RZ] ;  /* 0x00000000fffff984 */ /* 0x000fe20000000800 */
[----:B------:R-:W-:Y:S01]  /*2ff0*/  @!PT LDS RZ, [RZ] ;  /* 0x00000000fffff984 */ /* 0x000fe20000000800 */
[----:B------:R-:W-:Y:S01]  /*3000*/  @!PT LDS RZ, [RZ] ;  /* 0x00000000fffff984 */ /* 0x000fe20000000800 */
[----:B------:R1:W-:Y:S04]  /*3010*/  @P1 LDGSTS.E.BYPASS.LTC128B.128 [R6+0x3c80], [R4.64], !P6 ;  /* 0x03c8000004061fae */ /* 0x0003e8000f101d46 */
[----:B------:R1:W-:Y:S04]  /*3020*/  @P1 LDGSTS.E.BYPASS.LTC128B.128 [R6+0x4880], [R4.64+0x40], !P5 ;  /* 0x0488004004061fae */ /* 0x0003e8000e901d46 */
[----:B------:R1:W-:Y:S02]  /*3030*/  @P1 LDGSTS.E.BYPASS.LTC128B.128 [R6+0x5480], [R4.64+0x80], !P4 ;  /* 0x0548008004061fae */ /* 0x0003e4000e101d46 */
[----:B-1----:R-:W-:-:S05]  /*3040*/  @P0 IMAD.SHL.U32 R4, R8, 0x2, RZ ;  /* 0x0000000208040824 */ /* 0x002fca00078e00ff */
[----:B------:R1:W-:Y:S04]  /*3050*/  @P0 LDGSTS.E.BYPASS.LTC128B.128 [R4+0x4480], [R2.64], !P6 ;  /* 0x0448000002040fae */ /* 0x0003e8000f101d46 */
[----:B------:R1:W-:Y:S04]  /*3060*/  @P0 LDGSTS.E.BYPASS.LTC128B.128 [R4+0x5080], [R2.64+0x40], !P5 ;  /* 0x0508004002040fae */ /* 0x0003e8000e901d46 */
[----:B------:R1:W-:Y:S01]  /*3070*/  @P0 LDGSTS.E.BYPASS.LTC128B.128 [R4+0x5c80], [R2.64+0x80], !P4 ;  /* 0x05c8008002040fae */ /* 0x0003e2000e101d46 */
[----:B------:R-:W-:Y:S01]  /*3080*/  ISETP.NE.U32.AND P0, PT, RZ, c[0x0][0x340], PT ;  /* 0x0000d000ff007a0c */ /* 0x000fe20003f05070 */
[----:B------:R-:W-:-:S02]  /*3090*/  IMAD.IADD R6, R13, 0x1, R144 ;  /* 0x000000010d067824 */ /* 0x000fc400078e0290 */
[----:B------:R-:W2:Y:S01]  /*30a0*/  S2R R20, SR_TID.X ;  /* 0x0000000000147919 */ /* 0x000ea20000002100 */
[----:B------:R-:W-:Y:S02]  /*30b0*/  ISETP.NE.AND.EX P0, PT, RZ, c[0x0][0x344], PT, P0 ;  /* 0x0000d100ff007a0c */ /* 0x000fe40003f05300 */
[----:B------:R-:W-:Y:S01]  /*30c0*/  ISETP.NE.AND P3, PT, R15, RZ, PT ;  /* 0x000000ff0f00720c */ /* 0x000fe20003f65270 */
[----:B------:R-:W-:Y:S01]  /*30d0*/  IMAD.MOV.U32 R156, RZ, RZ, c[0x0][0x27c] ;  /* 0x00009f00ff9c7624 */ /* 0x000fe200078e00ff */
[----:B------:R-:W0:Y:S09]  /*30e0*/  LDGDEPBAR ;  /* 0x00000000000079af */ /* 0x000e320000000000 */
[----:B-1----:R-:W-:-:S05]  /*30f0*/  @P0 IMAD.WIDE R2, R17, R16, c[0x0][0x340] ;  /* 0x0000d00011020625 */ /* 0x002fca00078e0210 */
[----:B------:R1:W3:Y:S01]  /*3100*/  @P0 LDG.E R7, [R2.64] ;  /* 0x0000000602070981 */ /* 0x0002e2000c1e1900 */
[----:B------:R-:W-:-:S05]  /*3110*/  SHF.R.S32.HI R8, RZ, 0x1f, R6 ;  /* 0x0000001fff087819 */ /* 0x000fca0000011406 */
[----:B------:R-:W-:-:S04]  /*3120*/  IMAD R4, R8, c[0x0][0x1e0], RZ ;  /* 0x0000780008047a24 */ /* 0x000fc800078e02ff */
[----:B------:R-:W-:Y:S01]  /*3130*/  IMAD R4, R6, c[0x0][0x1e4], R4 ;  /* 0x0000790006047a24 */ /* 0x000fe200078e0204 */
[----:B--2---:R-:W-:Y:S01]  /*3140*/  LEA.HI R20, R20, R20, RZ, 0x1 ;  /* 0x0000001414147211 */ /* 0x004fe200078f08ff */
[----:B-1----:R-:W-:-:S05]  /*3150*/  IMAD.WIDE.U32 R2, R6, c[0x0][0x1e0], RZ ;  /* 0x0000780006027a25 */ /* 0x002fca00078e00ff */
[----:B------:R-:W-:-:S05]  /*3160*/  IADD3 R3, R3, R4, RZ ;  /* 0x0000000403037210 */ /* 0x000fca0007ffe0ff */
[----:B------:R-:W-:Y:S01]  /*3170*/  IMAD.WIDE.U32 R2, R22, c[0x0][0x1e8], R2 ;  /* 0x00007a0016027a25 */ /* 0x000fe200078e0002 */
[----:B------:R-:W-:-:S03]  /*3180*/  SHF.R.S32.HI R20, RZ, 0x1, R20 ;  /* 0x00000001ff147819 */ /* 0x000fc60000011414 */
[----:B------:R-:W-:Y:S02]  /*3190*/  IMAD R5, R22, c[0x0][0x1ec], R3 ;  /* 0x00007b0016057a24 */ /* 0x000fe400078e0203 */
[----:B------:R-:W-:Y:S01]  /*31a0*/  IMAD.MOV.U32 R4, RZ, RZ, R2 ;  /* 0x000000ffff047224 */ /* 0x000fe200078e0002 */
[----:B------:R-:W-:Y:S01]  /*31b0*/  SHF.R.S32.HI R12, RZ, 0x1f, R20 ;  /* 0x0000001fff0c7819 */ /* 0x000fe20000011414 */
[----:B------:R-:W-:Y:S01]  /*31c0*/  IMAD.WIDE.U32 R154, R20, c[0x0][0x1e0], RZ ;  /* 0x00007800149a7a25 */ /* 0x000fe200078e00ff */
[----:B------:R-:W-:Y:S01]  /*31d0*/  WARPSYNC 0xffffffff ;  /* 0xffffffff00007948 */ /* 0x000fe20003800000 */
[----:B------:R-:W-:Y:S02]  /*31e0*/  ISETP.GE.AND P2, PT, R124, c[0x0][0x27c], PT ;  /* 0x00009f007c007a0c */ /* 0x000fe40003f46270 */
[----:B------:R-:W-:Y:S02]  /*31f0*/  SHF.R.S32.HI R163, RZ, 0x1f, R162 ;  /* 0x0000001fffa37819 */ /* 0x000fe400000114a2 */
[----:B-----5:R-:W-:-:S02]  /*3200*/  SHF.R.S32.HI R26, RZ, 0x1f, R134 ;  /* 0x0000001fff1a7819 */ /* 0x020fc40000011486 */
[----:B---3--:R-:W-:Y:S01]  /*3210*/  @P0 SHF.R.S32.HI R3, RZ, 0x1f, R7 ;  /* 0x0000001fff030819 */ /* 0x008fe20000011407 */
[----:B------:R-:W-:Y:S02]  /*3220*/  @!P0 IMAD.MOV.U32 R3, RZ, RZ, R9 ;  /* 0x000000ffff038224 */ /* 0x000fe400078e0009 */
[----:B------:R-:W-:Y:S01]  /*3230*/  @P0 IMAD.MOV.U32 R2, RZ, RZ, R7 ;  /* 0x000000ffff020224 */ /* 0x000fe200078e0007 */
[----:B------:R-:W-:Y:S02]  /*3240*/  @!P0 MOV R2, R17 ;  /* 0x0000001100028202 */ /* 0x000fe40000000f00 */
[----:B------:R-:W-:Y:S02]  /*3250*/  SEL R21, R3, RZ, !P3 ;  /* 0x000000ff03157207 */ /* 0x000fe40005800000 */
[----:B------:R-:W-:Y:S01]  /*3260*/  SEL R15, R2, RZ, !P3 ;  /* 0x000000ff020f7207 */ /* 0x000fe20005800000 */
[----:B------:R-:W-:Y:S02]  /*3270*/  IMAD R2, R12, c[0x0][0x1e0], RZ ;  /* 0x000078000c027a24 */ /* 0x000fe400078e02ff */
[----:B------:R-:W-:-:S02]  /*3280*/  IMAD R7, R21, c[0x0][0x1f0], RZ ;  /* 0x00007c0015077a24 */ /* 0x000fc400078e02ff */
[----:B------:R-:W-:Y:S02]  /*3290*/  IMAD R3, R20, c[0x0][0x1e4], R2 ;  /* 0x0000790014037a24 */ /* 0x000fe400078e0202 */
[----:B------:R-:W-:-:S04]  /*32a0*/  IMAD.WIDE.U32 R78, R15, c[0x0][0x1f0], R4 ;  /* 0x00007c000f4e7a25 */ /* 0x000fc800078e0004 */
[----:B------:R-:W-:Y:S01]  /*32b0*/  IMAD R2, R15, c[0x0][0x1f4], R7 ;  /* 0x00007d000f027a24 */ /* 0x000fe200078e0207 */
[----:B------:R-:W-:Y:S01]  /*32c0*/  SHF.L.U32 R5, R156, 0x1, RZ ;  /* 0x000000019c057819 */ /* 0x000fe200000006ff */
[----:B------:R-:W-:-:S03]  /*32d0*/  IMAD.IADD R126, R155, 0x1, R3 ;  /* 0x000000019b7e7824 */ /* 0x000fc600078e0203 */
[----:B------:R-:W-:Y:S02]  /*32e0*/  IADD3 R77, R79, R2, RZ ;  /* 0x000000024f4d7210 */ /* 0x000fe40007ffe0ff */
[----:B------:R-:W2:Y:S01]  /*32f0*/  LDL R35, [R1+0x74] ;  /* 0x0000740001237983 */ /* 0x000ea20000100800 */
[----:B------:R-:W-:Y:S01]  /*3300*/  IADD3 R132, P1, P0, R78, R154, R124 ;  /* 0x0000009a4e847210 */ /* 0x000fe2000783e07c */
[----:B------:R-:W-:Y:S01]  /*3310*/  IMAD.WIDE.U32 R2, R22, c[0x0][0x260], R18 ;  /* 0x0000980016027a25 */ /* 0x000fe200078e0012 */
[----:B------:R-:W-:Y:S01]  /*3320*/  IADD3 R19, -R5, c[0x0][0x1d4], RZ ;  /* 0x0000750005137a10 */ /* 0x000fe20007ffe1ff */
[----:B------:R-:W3:Y:S01]  /*3330*/  LDL R33, [R1+0x78] ;  /* 0x0000780001217983 */ /* 0x000ee20000100800 */
[----:B------:R-:W-:Y:S01]  /*3340*/  IADD3.X R131, R77, R126, R125, P1, P0 ;  /* 0x0000007e4d837210 */ /* 0x000fe20000fe047d */
[----:B------:R-:W-:Y:S01]  /*3350*/  IMAD R4, R10, c[0x0][0x268], RZ ;  /* 0x00009a000a047a24 */ /* 0x000fe200078e02ff */
[----:B------:R-:W-:Y:S01]  /*3360*/  IADD3 R130, P0, R20, R6, RZ ;  /* 0x0000000614827210 */ /* 0x000fe20007f1e0ff */
[----:B------:R-:W4:Y:S01]  /*3370*/  LDL R34, [R1+0x7c] ;  /* 0x00007c0001227983 */ /* 0x000f220000100800 */
[----:B------:R-:W-:Y:S01]  /*3380*/  ISETP.GE.AND P1, PT, R160, c[0x0][0x27c], PT ;  /* 0x00009f00a0007a0c */ /* 0x000fe20003f26270 */
[----:B------:R-:W-:Y:S01]  /*3390*/  IMAD R3, R22, c[0x0][0x264], R3 ;  /* 0x0000990016037a24 */ /* 0x000fe200078e0203 */
[-C--:B------:R-:W-:Y:S01]  /*33a0*/  SEL R18, R5, R19.reuse, !P2 ;  /* 0x0000001305127207 */ /* 0x080fe20005000000 */
[----:B------:R-:W-:Y:S01]  /*33b0*/  IMAD.X R129, R8, 0x1, R12, P0 ;  /* 0x0000000108817824 */ /* 0x000fe200000e060c */
[----:B------:R-:W-:Y:S01]  /*33c0*/  ISETP.GE.AND P0, PT, R127, c[0x0][0x27c], PT ;  /* 0x00009f007f007a0c */ /* 0x000fe20003f06270 */
[C---:B------:R-:W-:Y:S01]  /*33d0*/  IMAD R8, R12.reuse, c[0x0][0x280], RZ ;  /* 0x0000a0000c087a24 */ /* 0x040fe200078e02ff */
[-C--:B------:R-:W-:Y:S01]  /*33e0*/  SEL R17, R5, R19.reuse, !P1 ;  /* 0x0000001305117207 */ /* 0x080fe20004800000 */
[----:B------:R-:W-:Y:S01]  /*33f0*/  IMAD R32, R11, c[0x0][0x26c], R4 ;  /* 0x00009b000b207a24 */ /* 0x000fe200078e0204 */
[----:B------:R-:W-:Y:S01]  /*3400*/  SEL R19, R5, R19, !P0 ;  /* 0x0000001305137207 */ /* 0x000fe20004000000 */
[----:B------:R-:W-:Y:S01]  /*3410*/  IMAD R9, R12, c[0x0][0x290], RZ ;  /* 0x0000a4000c097a24 */ /* 0x000fe200078e02ff */
[----:B------:R-:W-:Y:S01]  /*3420*/  SEL R16, RZ, c[0x0][0x27c], !P2 ;  /* 0x00009f00ff107a07 */ /* 0x000fe20005000000 */
[----:B------:R-:W-:Y:S01]  /*3430*/  IMAD.WIDE.U32 R4, R20, c[0x0][0x280], R162 ;  /* 0x0000a00014047a25 */ /* 0x000fe200078e00a2 */
[----:B------:R-:W-:Y:S01]  /*3440*/  SEL R25, RZ, c[0x0][0x27c], !P1 ;  /* 0x00009f00ff197a07 */ /* 0x000fe20004800000 */
[----:B------:R-:W-:Y:S01]  /*3450*/  ULDC.U8 UR4, c[0x0][0x298] ;  /* 0x0000a60000047ab9 */ /* 0x000fe20000000000 */
[----:B------:R-:W-:Y:S01]  /*3460*/  ISETP.GE.AND P1, PT, R156, 0x1, PT ;  /* 0x000000019c00780c */ /* 0x000fe20003f26270 */
[----:B------:R-:W-:-:S02]  /*3470*/  IMAD R8, R20, c[0x0][0x284], R8 ;  /* 0x0000a10014087a24 */ /* 0x000fc400078e0208 */
[----:B------:R-:W-:-:S04]  /*3480*/  IMAD.WIDE.U32 R12, R20, c[0x0][0x280], R124 ;  /* 0x0000a000140c7a25 */ /* 0x000fc800078e007c */
[----:B------:R-:W-:-:S04]  /*3490*/  IMAD.WIDE.U32 R82, R11, c[0x0][0x268], R2 ;  /* 0x00009a000b527a25 */ /* 0x000fc800078e0002 */
[----:B------:R-:W-:Y:S02]  /*34a0*/  IMAD R14, R20, c[0x0][0x294], R9 ;  /* 0x0000a500140e7a24 */ /* 0x000fe400078e0209 */
[----:B------:R-:W-:-:S04]  /*34b0*/  IMAD.WIDE.U32 R2, R22, c[0x0][0x210], R124 ;  /* 0x0000840016027a25 */ /* 0x000fc800078e007c */
[----:B------:R-:W-:Y:S02]  /*34c0*/  IMAD.IADD R9, R5, 0x1, R8 ;  /* 0x0000000105097824 */ /* 0x000fe400078e0208 */
[----:B------:R-:W-:Y:S02]  /*34d0*/  IMAD.IADD R5, R8, 0x1, R13 ;  /* 0x0000000108057824 */ /* 0x000fe400078e020d */
[----:B------:R-:W-:Y:S02]  /*34e0*/  IMAD.IADD R13, R124, 0x1, R16 ;  /* 0x000000017c0d7824 */ /* 0x000fe400078e0210 */
[----:B------:R-:W-:Y:S02]  /*34f0*/  IMAD R11, R22, c[0x0][0x214], R3 ;  /* 0x00008500160b7a24 */ /* 0x000fe400078e0203 */
[----:B------:R-:W-:Y:S02]  /*3500*/  IMAD.MOV.U32 R10, RZ, RZ, R2 ;  /* 0x000000ffff0a7224 */ /* 0x000fe400078e0002 */
[----:B------:R-:W-:-:S04]  /*3510*/  IMAD.WIDE.U32 R6, R20, c[0x0][0x290], R162 ;  /* 0x0000a40014067a25 */ /* 0x000fc800078e00a2 */
[----:B------:R-:W-:-:S04]  /*3520*/  IMAD.WIDE.U32 R2, R20, c[0x0][0x290], R124 ;  /* 0x0000a40014027a25 */ /* 0x000fc800078e007c */
[----:B------:R-:W-:Y:S02]  /*3530*/  IMAD.MOV.U32 R8, RZ, RZ, R4 ;  /* 0x000000ffff087224 */ /* 0x000fe400078e0004 */
[----:B------:R-:W-:Y:S01]  /*3540*/  IMAD.MOV.U32 R4, RZ, RZ, R12 ;  /* 0x000000ffff047224 */ /* 0x000fe200078e000c */
[----:B------:R-:W-:Y:S01]  /*3550*/  SHF.R.S32.HI R12, RZ, 0x1f, R13 ;  /* 0x0000001fff0c7819 */ /* 0x000fe2000001140d */
[----:B------:R-:W-:Y:S02]  /*3560*/  IMAD.IADD R7, R7, 0x1, R14 ;  /* 0x0000000107077824 */ /* 0x000fe400078e020e */
[----:B------:R-:W-:Y:S01]  /*3570*/  IMAD.IADD R3, R14, 0x1, R3 ;  /* 0x000000010e037824 */ /* 0x000fe200078e0203 */
[----:B------:R-:W-:Y:S02]  /*3580*/  SHF.R.S32.HI R14, RZ, 0x1f, R17 ;  /* 0x0000001fff0e7819 */ /* 0x000fe40000011411 */
[CC--:B------:R-:W-:Y:S02]  /*3590*/  LEA.HI R16, R12.reuse, R13.reuse, RZ, 0x3 ;  /* 0x0000000d0c107211 */ /* 0x0c0fe400078f18ff */
[----:B------:R-:W-:Y:S01]  /*35a0*/  LEA.HI R22, R12, R13, RZ, 0x5 ;  /* 0x0000000d0c167211 */ /* 0x000fe200078f28ff */
[----:B------:R-:W-:Y:S01]  /*35b0*/  IMAD.IADD R12, R160, 0x1, R25 ;  /* 0x00000001a00c7824 */ /* 0x000fe200078e0219 */
[----:B------:R-:W-:-:S02]  /*35c0*/  SHF.R.S32.HI R13, RZ, 0x1f, R19 ;  /* 0x0000001fff0d7819 */ /* 0x000fc40000011413 */
[----:B------:R-:W-:Y:S01]  /*35d0*/  LEA.HI R23, R14, R17, RZ, 0x4 ;  /* 0x000000110e177211 */ /* 0x000fe200078f20ff */
[----:B------:R-:W-:Y:S01]  /*35e0*/  IMAD R14, R21, c[0x0][0x218], RZ ;  /* 0x00008600150e7a24 */ /* 0x000fe200078e02ff */
[----:B------:R-:W-:Y:S02]  /*35f0*/  LEA.HI R21, R13, R19, RZ, 0x4 ;  /* 0x000000130d157211 */ /* 0x000fe400078f20ff */
[----:B------:R-:W-:Y:S01]  /*3600*/  SHF.R.S32.HI R13, RZ, 0x1f, R12 ;  /* 0x0000001fff0d7819 */ /* 0x000fe2000001140c */
[C---:B------:R-:W-:Y:S01]  /*3610*/  IMAD.WIDE.U32 R100, R15.reuse, c[0x0][0x218], R10 ;  /* 0x000086000f647a25 */ /* 0x040fe200078e000a */
[----:B------:R-:W-:Y:S02]  /*3620*/  SHF.R.S32.HI R20, RZ, 0x1f, R18 ;  /* 0x0000001fff147819 */ /* 0x000fe40000011412 */
[----:B------:R-:W-:Y:S01]  /*3630*/  SEL R17, RZ, c[0x0][0x27c], !P0 ;  /* 0x00009f00ff117a07 */ /* 0x000fe20004000000 */
[----:B------:R-:W-:Y:S01]  /*3640*/  IMAD R27, R15, c[0x0][0x21c], R14 ;  /* 0x000087000f1b7a24 */ /* 0x000fe200078e020e */
[----:B------:R-:W-:-:S02]  /*3650*/  LEA.HI R11, R13, R12, RZ, 0x5 ;  /* 0x0000000c0d0b7211 */ /* 0x000fc400078f28ff */
[----:B------:R-:W-:Y:S01]  /*3660*/  LEA.HI R15, R13, R12, RZ, 0x3 ;  /* 0x0000000c0d0f7211 */ /* 0x000fe200078f18ff */
[----:B------:R-:W-:Y:S01]  /*3670*/  IMAD.IADD R14, R127, 0x1, R17 ;  /* 0x000000017f0e7824 */ /* 0x000fe200078e0211 */
[----:B------:R-:W-:Y:S02]  /*3680*/  LEA.HI R24, R20, R18, RZ, 0x4 ;  /* 0x0000001214187211 */ /* 0x000fe400078f20ff */
[----:B------:R-:W-:Y:S02]  /*3690*/  SHF.R.S32.HI R11, RZ, 0x5, R11 ;  /* 0x00000005ff0b7819 */ /* 0x000fe4000001140b */
[----:B------:R-:W-:Y:S02]  /*36a0*/  SHF.R.S32.HI R17, RZ, 0x5, R22 ;  /* 0x00000005ff117819 */ /* 0x000fe40000011416 */
[----:B------:R-:W-:-:S04]  /*36b0*/  SHF.R.S32.HI R10, RZ, 0x1f, R14 ;  /* 0x0000001fff0a7819 */ /* 0x000fc8000001140e */
[----:B------:R-:W-:Y:S01]  /*36c0*/  LEA.HI R13, R10, R14, RZ, 0x3 ;  /* 0x0000000e0a0d7211 */ /* 0x000fe200078f18ff */
[C---:B------:R-:W-:Y:S01]  /*36d0*/  IMAD R146, R136.reuse, c[0x0][0x1e4], RZ ;  /* 0x0000790088927a24 */ /* 0x040fe200078e02ff */
[----:B------:R-:W-:Y:S01]  /*36e0*/  ISETP.NE.AND P0, PT, RZ, UR4, PT ;  /* 0x00000004ff007c0c */ /* 0x000fe2000bf05270 */
[----:B------:R-:W-:Y:S01]  /*36f0*/  IMAD R147, R136, c[0x0][0x284], RZ ;  /* 0x0000a10088937a24 */ /* 0x000fe200078e02ff */
[----:B------:R-:W-:Y:S01]  /*3700*/  LOP3.LUT R103, R16, 0xfffffff8, RZ, 0xc0, !PT ;  /* 0xfffffff810677812 */ /* 0x000fe200078ec0ff */
[C---:B------:R-:W-:Y:S01]  /*3710*/  IMAD R148, R136.reuse, c[0x0][0x294], RZ ;  /* 0x0000a50088947a24 */ /* 0x040fe200078e02ff */
[----:B------:R-:W-:Y:S01]  /*3720*/  LOP3.LUT R102, R15, 0xfffffff8, RZ, 0xc0, !PT ;  /* 0xfffffff80f667812 */ /* 0x000fe200078ec0ff */
[----:B------:R-:W-:Y:S01]  /*3730*/  IMAD.WIDE.U32 R140, R136, c[0x0][0x1e0], RZ ;  /* 0x00007800888c7a25 */ /* 0x000fe200078e00ff */
[----:B------:R-:W-:-:S03]  /*3740*/  LOP3.LUT R87, R13, 0xfffffff8, RZ, 0xc0, !PT ;  /* 0xfffffff80d577812 */ /* 0x000fc600078ec0ff */
[----:B------:R-:W-:-:S04]  /*3750*/  IMAD.WIDE.U32 R138, R136, c[0x0][0x280], RZ ;  /* 0x0000a000888a7a25 */ /* 0x000fc800078e00ff */
[----:B------:R-:W-:-:S04]  /*3760*/  IMAD.WIDE.U32 R90, R134, c[0x0][0x290], R2 ;  /* 0x0000a400865a7a25 */ /* 0x000fc800078e0002 */
[----:B------:R-:W-:-:S04]  /*3770*/  IMAD.WIDE.U32 R136, R136, c[0x0][0x290], RZ ;  /* 0x0000a40088887a25 */ /* 0x000fc800078e00ff */
[----:B------:R-:W-:-:S04]  /*3780*/  IMAD.WIDE.U32 R96, R134, c[0x0][0x280], R8 ;  /* 0x0000a00086607a25 */ /* 0x000fc800078e0008 */
[----:B------:R-:W-:-:S04]  /*3790*/  IMAD.WIDE.U32 R94, R134, c[0x0][0x290], R6 ;  /* 0x0000a400865e7a25 */ /* 0x000fc800078e0006 */
[----:B------:R-:W-:Y:S01]  /*37a0*/  IMAD.WIDE.U32 R92, R134, c[0x0][0x280], R4 ;  /* 0x0000a000865c7a25 */ /* 0x000fe200078e0004 */
[----:B------:R-:W-:Y:S02]  /*37b0*/  P2R R121, PR, RZ, 0x1 ;  /* 0x00000001ff797803 */ /* 0x000fe40000000000 */
[----:B------:R-:W-:Y:S01]  /*37c0*/  IADD3 R146, R141, R146, RZ ;  /* 0x000000928d927210 */ /* 0x000fe20007ffe0ff */
[----:B------:R-:W-:Y:S01]  /*37d0*/  IMAD.IADD R147, R139, 0x1, R147 ;  /* 0x000000018b937824 */ /* 0x000fe200078e0293 */
[----:B------:R-:W-:Y:S01]  /*37e0*/  SHF.R.S32.HI R114, RZ, 0x1f, R103 ;  /* 0x0000001fff727819 */ /* 0x000fe20000011467 */
[----:B------:R-:W-:Y:S01]  /*37f0*/  IMAD.IADD R148, R137, 0x1, R148 ;  /* 0x0000000189947824 */ /* 0x000fe200078e0294 */
[----:B------:R-:W-:Y:S01]  /*3800*/  SHF.R.S32.HI R113, RZ, 0x1f, R102 ;  /* 0x0000001fff717819 */ /* 0x000fe20000011466 */
[----:B------:R-:W-:Y:S01]  /*3810*/  IMAD.IADD R86, R83, 0x1, R32 ;  /* 0x0000000153567824 */ /* 0x000fe200078e0220 */
[----:B------:R-:W-:Y:S01]  /*3820*/  SHF.R.S32.HI R112, RZ, 0x1f, R87 ;  /* 0x0000001fff707819 */ /* 0x000fe20000011457 */
[----:B------:R-:W-:Y:S01]  /*3830*/  IMAD.IADD R120, R101, 0x1, R27 ;  /* 0x0000000165787824 */ /* 0x000fe200078e021b */
[----:B--2---:R-:W-:-:S02]  /*3840*/  LOP3.LUT R18, R35, 0x18, R16, 0xf8, !PT ;  /* 0x0000001823127812 */ /* 0x004fc400078ef810 */
[----:B------:R-:W-:Y:S02]  /*3850*/  LOP3.LUT R12, R35, 0x18, R15, 0xf8, !PT ;  /* 0x00000018230c7812 */ /* 0x000fe400078ef80f */
[-C--:B---3--:R-:W-:Y:S01]  /*3860*/  LOP3.LUT R19, R18, R33.reuse, RZ, 0x3c, !PT ;  /* 0x0000002112137212 */ /* 0x088fe200078e3cff */
[--C-:B----4-:R-:W-:Y:S01]  /*3870*/  IMAD R18, R11, 0x600, R34.reuse ;  /* 0x000006000b127824 */ /* 0x110fe200078e0222 */
[----:B------:R-:W-:Y:S01]  /*3880*/  LOP3.LUT R11, R12, R33, RZ, 0x3c, !PT ;  /* 0x000000210c0b7212 */ /* 0x000fe200078e3cff */
[----:B------:R-:W-:Y:S01]  /*3890*/  IMAD R20, R17, 0x600, R34 ;  /* 0x0000060011147824 */ /* 0x000fe200078e0222 */
[----:B------:R-:W-:Y:S02]  /*38a0*/  LEA.HI R17, R10, R14, RZ, 0x5 ;  /* 0x0000000e0a117211 */ /* 0x000fe400078f28ff */
[----:B------:R-:W-:Y:S01]  /*38b0*/  SHF.R.S32.HI R10, RZ, 0x4, R24 ;  /* 0x00000004ff0a7819 */ /* 0x000fe20000011418 */
[----:B------:R-:W-:Y:S01]  /*38c0*/  IMAD.IADD R24, R18, 0x1, R11 ;  /* 0x0000000112187824 */ /* 0x000fe200078e020b */
[----:B------:R-:W-:-:S02]  /*38d0*/  SHF.R.S32.HI R11, RZ, 0x4, R23 ;  /* 0x00000004ff0b7819 */ /* 0x000fc40000011417 */
[----:B------:R-:W-:Y:S02]  /*38e0*/  SHF.R.S32.HI R14, RZ, 0x4, R21 ;  /* 0x00000004ff0e7819 */ /* 0x000fe40000011415 */
[----:B------:R-:W-:Y:S02]  /*38f0*/  SHF.R.S32.HI R17, RZ, 0x5, R17 ;  /* 0x00000005ff117819 */ /* 0x000fe40000011411 */
[----:B------:R-:W-:Y:S02]  /*3900*/  LEA.HI.SX32 R12, R16, R10, 0x1d ;  /* 0x0000000a100c7211 */ /* 0x000fe400078feaff */
[----:B------:R-:W-:Y:S02]  /*3910*/  LEA.HI.SX32 R11, R15, R11, 0x1d ;  /* 0x0000000b0f0b7211 */ /* 0x000fe400078feaff */
[----:B------:R-:W-:Y:S01]  /*3920*/  LEA.HI.SX32 R10, R13, R14, 0x1d ;  /* 0x0000000e0d0a7211 */ /* 0x000fe200078feaff */
[----:B------:R-:W-:Y:S01]  /*3930*/  IMAD R22, R17, 0x600, R34 ;  /* 0x0000060011167824 */ /* 0x000fe200078e0222 */
[----:B------:R-:W-:-:S02]  /*3940*/  SHF.R.S32.HI R17, RZ, 0x1f, R11 ;  /* 0x0000001fff117819 */ /* 0x000fc4000001140b */
[----:B------:R-:W-:Y:S01]  /*3950*/  SHF.R.S32.HI R18, RZ, 0x1f, R10 ;  /* 0x0000001fff127819 */ /* 0x000fe2000001140a */
[----:B------:R-:W-:Y:S01]  /*3960*/  IMAD.SHL.U32 R81, R11, 0x8, RZ ;  /* 0x000000080b517824 */ /* 0x000fe200078e00ff */
[----:B------:R-:W-:Y:S01]  /*3970*/  LEA.HI R17, R17, R11, RZ, 0x2 ;  /* 0x0000000b11117211 */ /* 0x000fe200078f10ff */
[----:B------:R-:W-:Y:S01]  /*3980*/  IMAD.SHL.U32 R84, R12, 0x8, RZ ;  /* 0x000000080c547824 */ /* 0x000fe200078e00ff */
[----:B------:R-:W-:Y:S01]  /*3990*/  IADD3 R25, R20, R19, RZ ;  /* 0x0000001314197210 */ /* 0x000fe20007ffe0ff */
[----:B------:R-:W-:Y:S01]  /*39a0*/  IMAD.SHL.U32 R85, R10, 0x8, RZ ;  /* 0x000000080a557824 */ /* 0x000fe200078e00ff */
[----:B------:R-:W-:Y:S02]  /*39b0*/  SHF.R.S32.HI R14, RZ, 0x1f, R12 ;  /* 0x0000001fff0e7819 */ /* 0x000fe4000001140c */
[----:B------:R-:W-:Y:S02]  /*39c0*/  LEA.HI R11, R18, R10, RZ, 0x2 ;  /* 0x0000000a120b7211 */ /* 0x000fe400078f10ff */
[----:B------:R-:W-:-:S02]  /*39d0*/  LOP3.LUT R20, R35, 0x18, R13, 0xf8, !PT ;  /* 0x0000001823147812 */ /* 0x000fc400078ef80d */
[----:B------:R-:W-:Y:S02]  /*39e0*/  LEA.HI R19, R14, R12, RZ, 0x2 ;  /* 0x0000000c0e137211 */ /* 0x000fe400078f10ff */
[----:B------:R-:W-:Y:S02]  /*39f0*/  SHF.R.S32.HI R10, RZ, 0x2, R11 ;  /* 0x00000002ff0a7819 */ /* 0x000fe4000001140b */
[----:B------:R-:W-:Y:S02]  /*3a00*/  LOP3.LUT R21, R20, R33, RZ, 0x3c, !PT ;  /* 0x0000002114157212 */ /* 0x000fe400078e3cff */
[C---:B------:R-:W-:Y:S02]  /*3a10*/  LOP3.LUT R14, R35.reuse, 0x18, R84, 0xf8, !PT ;  /* 0x00000018230e7812 */ /* 0x040fe400078ef854 */
[----:B------:R-:W-:Y:S02]  /*3a20*/  LOP3.LUT R12, R35, 0x18, R81, 0xf8, !PT ;  /* 0x00000018230c7812 */ /* 0x000fe400078ef851 */
[----:B------:R-:W-:-:S02]  /*3a30*/  SHF.R.S32.HI R17, RZ, 0x2, R17 ;  /* 0x00000002ff117819 */ /* 0x000fc40000011411 */
[----:B------:R-:W-:Y:S01]  /*3a40*/  LOP3.LUT R20, R35, 0x18, R85, 0xf8, !PT ;  /* 0x0000001823147812 */ /* 0x000fe200078ef855 */
[--C-:B------:R-:W-:Y:S01]  /*3a50*/  IMAD R11, R10, 0x600, R34.reuse ;  /* 0x000006000a0b7824 */ /* 0x100fe200078e0222 */
[----:B------:R-:W-:Y:S02]  /*3a60*/  SHF.R.S32.HI R18, RZ, 0x2, R19 ;  /* 0x00000002ff127819 */ /* 0x000fe40000011413 */
[-C--:B------:R-:W-:Y:S01]  /*3a70*/  LOP3.LUT R19, R14, R33.reuse, RZ, 0x3c, !PT ;  /* 0x000000210e137212 */ /* 0x080fe200078e3cff */
[----:B------:R-:W-:Y:S01]  /*3a80*/  IMAD R14, R17, 0x600, R34 ;  /* 0x00000600110e7824 */ /* 0x000fe200078e0222 */
[-C--:B------:R-:W-:Y:S02]  /*3a90*/  LOP3.LUT R12, R12, R33.reuse, RZ, 0x3c, !PT ;  /* 0x000000210c0c7212 */ /* 0x080fe400078e3cff */
[----:B------:R-:W-:-:S03]  /*3aa0*/  LOP3.LUT R10, R20, R33, RZ, 0x3c, !PT ;  /* 0x00000021140a7212 */ /* 0x000fc600078e3cff */
[----:B------:R-:W-:Y:S02]  /*3ab0*/  IMAD.IADD R14, R14, 0x1, R12 ;  /* 0x000000010e0e7824 */ /* 0x000fe400078e020c */
[----:B------:R-:W-:Y:S02]  /*3ac0*/  IMAD.IADD R12, R11, 0x1, R10 ;  /* 0x000000010b0c7824 */ /* 0x000fe400078e020a */
[----:B------:R-:W-:Y:S02]  /*3ad0*/  IMAD R10, R26, c[0x0][0x290], RZ ;  /* 0x0000a4001a0a7a24 */ /* 0x000fe400078e02ff */
[----:B------:R-:W-:Y:S02]  /*3ae0*/  IMAD R18, R18, 0x600, R34 ;  /* 0x0000060012127824 */ /* 0x000fe400078e0222 */
[----:B------:R-:W-:Y:S02]  /*3af0*/  IMAD R11, R26, c[0x0][0x280], RZ ;  /* 0x0000a0001a0b7a24 */ /* 0x000fe400078e02ff */
[----:B------:R-:W-:-:S02]  /*3b00*/  IMAD R10, R134, c[0x0][0x294], R10 ;  /* 0x0000a500860a7a24 */ /* 0x000fc400078e020a */
[----:B------:R-:W-:Y:S02]  /*3b10*/  IMAD.IADD R17, R22, 0x1, R21 ;  /* 0x0000000116117824 */ /* 0x000fe400078e0215 */
[----:B------:R-:W-:Y:S02]  /*3b20*/  IMAD.IADD R18, R18, 0x1, R19 ;  /* 0x0000000112127824 */ /* 0x000fe400078e0213 */
[----:B------:R-:W-:Y:S01]  /*3b30*/  IMAD R11, R134, c[0x0][0x284], R11 ;  /* 0x0000a100860b7a24 */ /* 0x000fe200078e020b */
[----:B------:R-:W-:Y:S01]  /*3b40*/  IADD3 R108, R10, R91, RZ ;  /* 0x0000005b0a6c7210 */ /* 0x000fe20007ffe0ff */
[----:B------:R-:W-:Y:S01]  /*3b50*/  IMAD.IADD R118, R95, 0x1, R10 ;  /* 0x000000015f767824 */ /* 0x000fe200078e020a */
[----:B------:R-:W-:Y:S01]  /*3b60*/  SHF.R.S32.HI R111, RZ, 0x1f, R84 ;  /* 0x0000001fff6f7819 */ /* 0x000fe20000011454 */
[----:B------:R-:W-:Y:S01]  /*3b70*/  IMAD.IADD R119, R97, 0x1, R11 ;  /* 0x0000000161777824 */ /* 0x000fe200078e020b */
[----:B------:R-:W-:Y:S01]  /*3b80*/  SHF.R.S32.HI R110, RZ, 0x1f, R81 ;  /* 0x0000001fff6e7819 */ /* 0x000fe20000011451 */
[----:B------:R-:W-:Y:S01]  /*3b90*/  IMAD.IADD R117, R11, 0x1, R93 ;  /* 0x000000010b757824 */ /* 0x000fe200078e025d */
[----:B------:R-:W-:Y:S01]  /*3ba0*/  SHF.R.S32.HI R109, RZ, 0x1f, R85 ;  /* 0x0000001fff6d7819 */ /* 0x000fe20000011455 */
[----:B------:R-:W-:-:S02]  /*3bb0*/  IMAD.SHL.U32 R116, R25, 0x2, RZ ;  /* 0x0000000219747824 */ /* 0x000fc400078e00ff */
[----:B------:R-:W-:Y:S02]  /*3bc0*/  IMAD.SHL.U32 R115, R24, 0x2, RZ ;  /* 0x0000000218737824 */ /* 0x000fe400078e00ff */
[----:B------:R-:W-:Y:S02]  /*3bd0*/  IMAD.SHL.U32 R107, R17, 0x2, RZ ;  /* 0x00000002116b7824 */ /* 0x000fe400078e00ff */
[----:B------:R-:W-:Y:S02]  /*3be0*/  IMAD.SHL.U32 R106, R18, 0x2, RZ ;  /* 0x00000002126a7824 */ /* 0x000fe400078e00ff */
[----:B------:R-:W-:Y:S02]  /*3bf0*/  IMAD.SHL.U32 R105, R14, 0x2, RZ ;  /* 0x000000020e697824 */ /* 0x000fe400078e00ff */
[----:B------:R-:W-:Y:S01]  /*3c00*/  IMAD.SHL.U32 R104, R12, 0x2, RZ ;  /* 0x000000020c687824 */ /* 0x000fe200078e00ff */
[----:B------:R-:W-:Y:S06]  /*3c10*/  BAR.SYNC.DEFER_BLOCKING 0x0 ;  /* 0x0000000000007b1d */ /* 0x000fec0000010000 */
.L_x_739:
[----:B-1----:R-:W1:Y:S01]  /*3c20*/  S2R R158, SR_TID.X ;  /* 0x00000000009e7919 */ /* 0x002e620000002100 */
[----:B------:R-:W-:Y:S01]  /*3c30*/  SHF.R.S32.HI R80, RZ, 0x1f, R31 ;  /* 0x0000001fff507819 */ /* 0x000fe2000001141f */
[----:B------:R-:W-:Y:S04]  /*3c40*/  DEPBAR.LE SB0, 0x0 ;  /* 0x000080000000791a */ /* 0x000fe80000000000 */
[----:B------:R-:W-:Y:S01]  /*3c50*/  ISETP.GE.AND P1, PT, R156, 0x1, PT ;  /* 0x000000019c00780c */ /* 0x000fe20003f26270 */
[-C--:B------:R-:W-:Y:S01]  /*3c60*/  IMAD R2, R146, R31.reuse, RZ ;  /* 0x0000001f92027224 */ /* 0x080fe200078e02ff */
[----:B------:R-:W-:Y:S01]  /*3c70*/  WARPSYNC 0xffffffff ;  /* 0xffffffff00007948 */ /* 0x000fe20003800000 */
[----:B------:R-:W-:Y:S01]  /*3c80*/  BAR.SYNC.DEFER_BLOCKING 0x0 ;  /* 0x0000000000007b1d */ /* 0x000fe20000010000 */
[----:B------:R-:W-:Y:S04]  /*3c90*/  IMAD.WIDE.U32 R10, R140, R31, RZ ;  /* 0x0000001f8c0a7225 */ /* 0x000fe800078e00ff */
[----:B------:R-:W-:Y:S04]  /*3ca0*/  IMAD R2, R80, R140, R2 ;  /* 0x0000008c50027224 */ /* 0x000fe800078e0202 */
[----:B------:R-:W-:Y:S01]  /*3cb0*/  IMAD.IADD R12, R11, 0x1, R2 ;  /* 0x000000010b0c7824 */ /* 0x000fe200078e0202 */
[----:B------:R-:W-:Y:S02]  /*3cc0*/  IADD3 R2, P0, R132, R10, RZ ;  /* 0x0000000a84027210 */ /* 0x000fe40007f1e0ff */
[----:B-1----:R-:W-:Y:S03]  /*3cd0*/  LEA.HI R157, R158, R158, RZ, 0x1 ;  /* 0x0000009e9e9d7211 */ /* 0x002fe600078f08ff */
[----:B------:R-:W-:Y:S01]  /*3ce0*/  IMAD.X R3, R12, 0x1, R131, P0 ;  /* 0x000000010c037824 */ /* 0x000fe200000e0683 */
[C---:B------:R-:W-:Y:S02]  /*3cf0*/  LEA R52, P0, R2.reuse, c[0x0][0x1c8], 0x1 ;  /* 0x0000720002347a11 */ /* 0x040fe400078008ff */
[----:B------:R-:W-:Y:S02]  /*3d00*/  SHF.R.S32.HI R157, RZ, 0x1, R157 ;  /* 0x00000001ff9d7819 */ /* 0x000fe4000001149d */
        /* <DEDUP_REMOVED lines=74> */
.L_x_717:
[----:B------:R-:W-:Y:S05]  /*41b0*/  BSYNC B0 ;  /* 0x0000000000007941 */ /* 0x000fea0003800000 */
.L_x_716:
        /* <DEDUP_REMOVED lines=35> */
[----:B------:R-:W2:Y:S01]  /*43f0*/  LDL R10, [R1+0x18] ;  /* 0x00001800010a7983 */ /* 0x000ea20000100800 */
        /* <DEDUP_REMOVED lines=13> */
[C---:B------:R-:W-:Y:S02]  /*44d0*/  @!P0 SHF.L.U32 R4, R5.reuse, 0x10, RZ ;  /* 0x0000001005048819 */ /* 0x040fe400000006ff */
[----:B------:R-:W-:Y:S02]  /*44e0*/  @!P0 LOP3.LUT R32, R32, 0xffff0000, RZ, 0xc0, !PT ;  /* 0xffff000020208812 */ /* 0x000fe400078ec0ff */
[----:B------:R-:W-:Y:S01]  /*44f0*/  @!P0 LOP3.LUT R5, R5, 0xffff0000, RZ, 0xc0, !PT ;  /* 0xffff000005058812 */ /* 0x000fe200078ec0ff */
[----:B--2---:R-:W1:Y:S02]  /*4500*/  LDS.128 R8, [R10+0x2400] ;  /* 0x002400000a087984 */ /* 0x004e640000000c00 */
[C---:B-1----:R-:W-:Y:S01]  /*4510*/  @!P0 IMAD.U32 R27, R8.reuse, 0x10000, RZ ;  /* 0x00010000081b8824 */ /* 0x042fe200078e00ff */
[----:B------:R-:W-:Y:S02]  /*4520*/  @!P0 LOP3.LUT R2, R8, 0xffff0000, RZ, 0xc0, !PT ;  /* 0xffff000008028812 */ /* 0x000fe400078ec0ff */
[C---:B------:R-:W-:Y:S02]  /*4530*/  @!P0 LOP3.LUT R3, R9.reuse, 0xffff0000, RZ, 0xc0, !PT ;  /* 0xffff000009038812 */ /* 0x040fe400078ec0ff */
[----:B------:R-:W-:Y:S01]  /*4540*/  @!P0 SHF.L.U32 R33, R9, 0x10, RZ ;  /* 0x0000001009218819 */ /* 0x000fe200000006ff */
[C---:B------:R-:W-:Y:S02]  /*4550*/  @!P0 FMUL.FTZ R34, R2.reuse, R14 ;  /* 0x0000000e02228220 */ /* 0x040fe40000410000 */
[----:B------:R-:W-:Y:S02]  /*4560*/  @!P0 FMUL.FTZ R2, R2, R4 ;  /* 0x0000000402028220 */ /* 0x000fe40000410000 */
        /* <DEDUP_REMOVED lines=31> */
.L_x_720:
[----:B------:R-:W-:Y:S05]  /*4760*/  BSYNC B0 ;  /* 0x0000000000007941 */ /* 0x000fea0003800000 */
.L_x_719:
[----:B------:R-:W-:Y:S01]  /*4770*/  ISETP.GE.AND P0, PT, R160, c[0x0][0x1d4], PT ;  /* 0x00007500a0007a0c */ /* 0x000fe20003f06270 */
[----:B------:R-:W-:Y:S01]  /*4780*/  @!UPT UIADD3 URZ, URZ, URZ, URZ ;  /* 0x0000003f3f3ff290 */ /* 0x000fe2000fffe03f */
[----:B------:R-:W-:Y:S11]  /*4790*/  BSSY B0, `(.L_x_721) ;  /* 0x0000037000007945 */ /* 0x000ff60003800000 */
[----:B------:R-:W-:-:S05]  /*47a0*/  @P0 BRA `(.L_x_722) ;  /* 0x0000035000000947 */ /* 0x000fca0003800000 */
[----:B------:R-:W-:Y:S01]  /*47b0*/  ISETP.GE.AND P0, PT, R30, c[0x0][0x27c], PT ;  /* 0x00009f001e007a0c */ /* 0x000fe20003f06270 */
[----:B------:R-:W2:Y:S11]  /*47c0*/  LDL R2, [R1+0x1c] ;  /* 0x00001c0001027983 */ /* 0x000eb60000100800 */
[----:B------:R-:W-:Y:S01]  /*47d0*/  @!UPT UIADD3 URZ, URZ, URZ, URZ ;  /* 0x0000003f3f3ff290 */ /* 0x000fe2000fffe03f */
[----:B------:R-:W-:Y:S02]  /*47e0*/  @!P0 SHF.R.U64 R5, R38, 0x10, R39 ;  /* 0x0000001026058819 */ /* 0x000fe40000001227 */
[----:B------:R-:W-:Y:S02]  /*47f0*/  @!P0 SHF.R.U32.HI R3, RZ, 0x10, R7 ;  /* 0x00000010ff038819 */ /* 0x000fe40000011607 */
[----:B------:R-:W-:Y:S02]  /*4800*/  @!P0 PRMT R5, R37, 0x5410, R5 ;  /* 0x0000541025058816 */ /* 0x000fe40000000005 */
[----:B------:R-:W-:Y:S03]  /*4810*/  @!P0 SHF.R.U32.HI R4, RZ, 0x10, R39 ;  /* 0x00000010ff048819 */ /* 0x000fe60000011627 */
[----:B------:R-:W-:Y:S01]  /*4820*/  @!P0 IMAD.U32 R14, R5, 0x10000, RZ ;  /* 0x00010000050e8824 */ /* 0x000fe200078e00ff */
[----:B------:R-:W-:Y:S01]  /*4830*/  @!P0 PRMT R32, R37, 0x5432, R4 ;  /* 0x0000543225208816 */ /* 0x000fe20000000004 */
[----:B-12---:R1:W2:Y:S02]  /*4840*/  LDS.128 R8, [R2+0x2400] ;  /* 0x0024000002087984 */ /* 0x0062a40000000c00 */
[----:B-1----:R-:W-:Y:S02]  /*4850*/  @!P0 SHF.R.U64 R2, R6, 0x10, R7 ;  /* 0x0000001006028819 */ /* 0x002fe40000001207 */
[C---:B------:R-:W-:Y:S02]  /*4860*/  @!P0 PRMT R6, R22.reuse, 0x5410, R3 ;  /* 0x0000541016068816 */ /* 0x040fe40000000003 */
[----:B------:R-:W-:Y:S02]  /*4870*/  @!P0 PRMT R2, R22, 0x5432, R2 ;  /* 0x0000543216028816 */ /* 0x000fe40000000002 */
[----:B------:R-:W-:Y:S02]  /*4880*/  @!P0 LOP3.LUT R22, R5, 0xffff0000, RZ, 0xc0, !PT ;  /* 0xffff000005168812 */ /* 0x000fe400078ec0ff */
[C---:B------:R-:W-:Y:S01]  /*4890*/  @!P0 LOP3.LUT R5, R2.reuse, 0xffff0000, RZ, 0xc0, !PT ;  /* 0xffff000002058812 */ /* 0x040fe200078ec0ff */
[----:B------:R-:W-:Y:S02]  /*48a0*/  @!P0 IMAD.U32 R7, R2, 0x10000, RZ ;  /* 0x0001000002078824 */ /* 0x000fe400078e00ff */
[C---:B--2---:R-:W-:Y:S01]  /*48b0*/  @!P0 IMAD.U32 R27, R9.reuse, 0x10000, RZ ;  /* 0x00010000091b8824 */ /* 0x044fe200078e00ff */
        /* <DEDUP_REMOVED lines=36> */
.L_x_722:
[----:B------:R-:W-:Y:S05]  /*4b00*/  BSYNC B0 ;  /* 0x0000000000007941 */ /* 0x000fea0003800000 */
.L_x_721:
        /* <DEDUP_REMOVED lines=9> */
[C---:B------:R-:W-:Y:S02]  /*4ba0*/  @!P0 PRMT R5, R48.reuse, 0x5410, R5 ;  /* 0x0000541030058816 */ /* 0x040fe40000000005 */
[----:B------:R-:W-:Y:S02]  /*4bb0*/  @!P0 SHF.R.U32.HI R4, RZ, 0x10, R41 ;  /* 0x00000010ff048819 */ /* 0x000fe40000011629 */
[----:B------:R-:W-:Y:S02]  /*4bc0*/  @!P0 PRMT R6, R23, 0x5410, R3 ;  /* 0x0000541017068816 */ /* 0x000fe40000000003 */
[----:B------:R-:W-:Y:S02]  /*4bd0*/  @!P0 PRMT R22, R48, 0x5432, R4 ;  /* 0x0000543230168816 */ /* 0x000fe40000000004 */
[C---:B------:R-:W-:Y:S01]  /*4be0*/  @!P0 LOP3.LUT R14, R5.reuse, 0xffff0000, RZ, 0xc0, !PT ;  /* 0xffff0000050e8812 */ /* 0x040fe200078ec0ff */
[----:B-12---:R1:W2:Y:S02]  /*4bf0*/  LDS.128 R8, [R2+0x3000] ;  /* 0x0030000002087984 */ /* 0x0062a40000000c00 */
[----:B-1----:R-:W-:Y:S01]  /*4c00*/  @!P0 SHF.R.U64 R2, R12, 0x10, R13 ;  /* 0x000000100c028819 */ /* 0x002fe2000000120d */
[----:B------:R-:W-:Y:S03]  /*4c10*/  @!P0 IMAD.U32 R12, R5, 0x10000, RZ ;  /* 0x00010000050c8824 */ /* 0x000fe600078e00ff */
[----:B------:R-:W-:Y:S04]  /*4c20*/  @!P0 PRMT R2, R23, 0x5432, R2 ;  /* 0x0000543217028816 */ /* 0x000fe80000000002 */
        /* <DEDUP_REMOVED lines=39> */
.L_x_724:
[----:B------:R-:W-:Y:S05]  /*4ea0*/  BSYNC B0 ;  /* 0x0000000000007941 */ /* 0x000fea0003800000 */
.L_x_723:
[----:B------:R-:W-:Y:S01]  /*4eb0*/  IADD3 R2, R124, 0x30, RZ ;  /* 0x000000307c027810 */ /* 0x000fe20007ffe0ff */
[----:B------:R-:W-:Y:S03]  /*4ec0*/  BSSY B0, `(.L_x_725) ;  /* 0x0000039000007945 */ /* 0x000fe60003800000 */
[----:B------:R-:W-:Y:S11]  /*4ed0*/  ISETP.GE.AND P0, PT, R2, c[0x0][0x1d4], PT ;  /* 0x0000750002007a0c */ /* 0x000ff60003f06270 */
[----:B------:R-:W-:Y:S02]  /*4ee0*/  @!UPT UIADD3 URZ, URZ, URZ, URZ ;  /* 0x0000003f3f3ff290 */ /* 0x000fe4000fffe03f */
[----:B------:R-:W-:-:S05]  /*4ef0*/  @P0 BRA `(.L_x_726) ;  /* 0x0000035000000947 */ /* 0x000fca0003800000 */
[----:B------:R-:W-:Y:S01]  /*4f00*/  ISETP.GE.AND P0, PT, R29, c[0x0][0x27c], PT ;  /* 0x00009f001d007a0c */ /* 0x000fe20003f06270 */
[----:B------:R-:W2:Y:S11]  /*4f10*/  LDL R3, [R1+0x1c] ;  /* 0x00001c0001037983 */ /* 0x000eb60000100800 */
[----:B------:R-:W-:Y:S01]  /*4f20*/  @!UPT UIADD3 URZ, URZ, URZ, URZ ;  /* 0x0000003f3f3ff290 */ /* 0x000fe2000fffe03f */
[----:B------:R-:W-:Y:S02]  /*4f30*/  @!P0 SHF.R.U64 R5, R42, 0x10, R43 ;  /* 0x000000102a058819 */ /* 0x000fe4000000122b */
[----:B------:R-:W-:Y:S02]  /*4f40*/  @!P0 SHF.R.U64 R2, R16, 0x10, R17 ;  /* 0x0000001010028819 */ /* 0x000fe40000001211 */
[----:B------:R-:W-:Y:S02]  /*4f50*/  @!P0 PRMT R5, R49, 0x5410, R5 ;  /* 0x0000541031058816 */ /* 0x000fe40000000005 */
[----:B------:R-:W-:Y:S02]  /*4f60*/  @!P0 PRMT R2, R24, 0x5432, R2 ;  /* 0x0000543218028816 */ /* 0x000fe40000000002 */
[----:B------:R-:W-:Y:S01]  /*4f70*/  @!P0 SHF.R.U32.HI R4, RZ, 0x10, R43 ;  /* 0x00000010ff048819 */ /* 0x000fe2000001162b */
[C---:B------:R-:W-:Y:S01]  /*4f80*/  @!P0 IMAD.U32 R12, R5.reuse, 0x10000, RZ ;  /* 0x00010000050c8824 */ /* 0x040fe200078e00ff */
[----:B------:R-:W-:Y:S01]  /*4f90*/  @!P0 LOP3.LUT R14, R5, 0xffff0000, RZ, 0xc0, !PT ;  /* 0xffff0000050e8812 */ /* 0x000fe200078ec0ff */
[C---:B------:R-:W-:Y:S01]  /*4fa0*/  @!P0 IMAD.U32 R7, R2.reuse, 0x10000, RZ ;  /* 0x0001000002078824 */ /* 0x040fe200078e00ff */
[----:B------:R-:W-:Y:S02]  /*4fb0*/  @!P0 PRMT R16, R49, 0x5432, R4 ;  /* 0x0000543231108816 */ /* 0x000fe40000000004 */
[----:B------:R-:W-:Y:S01]  /*4fc0*/  @!P0 LOP3.LUT R5, R2, 0xffff0000, RZ, 0xc0, !PT ;  /* 0xffff000002058812 */ /* 0x000fe200078ec0ff */
[----:B-12---:R1:W2:Y:S02]  /*4fd0*/  LDS.128 R8, [R3+0x3000] ;  /* 0x0030000003087984 */ /* 0x0062a40000000c00 */
[----:B-1----:R-:W-:Y:S04]  /*4fe0*/  @!P0 SHF.R.U32.HI R3, RZ, 0x10, R17 ;  /* 0x00000010ff038819 */ /* 0x002fe80000011611 */
[----:B------:R-:W-:Y:S01]  /*4ff0*/  @!P0 PRMT R6, R24, 0x5410, R3 ;  /* 0x0000541018068816 */ /* 0x000fe20000000003 */
        /* <DEDUP_REMOVED lines=37> */
.L_x_726:
[----:B------:R-:W-:Y:S05]  /*5250*/  BSYNC B0 ;  /* 0x0000000000007941 */ /* 0x000fea0003800000 */
.L_x_725:
        /* <DEDUP_REMOVED lines=15> */
[----:B------:R-:W-:Y:S01]  /*5350*/  @!P0 IMAD.U32 R7, R2, 0x10000, RZ ;  /* 0x0001000002078824 */ /* 0x000fe200078e00ff */
        /* <DEDUP_REMOVED lines=42> */
.L_x_728:
[----:B------:R-:W-:Y:S05]  /*5600*/  BSYNC B0 ;  /* 0x0000000000007941 */ /* 0x000fea0003800000 */
.L_x_727:
[----:B------:R-:W-:Y:S04]  /*5610*/  IADD3 R2, R124, 0x50, RZ ;  /* 0x000000507c027810 */ /* 0x000fe80007ffe0ff */
        /* <DEDUP_REMOVED lines=57> */
.L_x_715:
        /* <DEDUP_REMOVED lines=47> */
.L_x_730:
[----:B------:R-:W-:Y:S05]  /*5ca0*/  BSYNC B0 ;  /* 0x0000000000007941 */ /* 0x000fea0003800000 */
.L_x_729:
        /* <DEDUP_REMOVED lines=32> */
[CC--:B------:R-:W-:Y:S01]  /*5eb0*/  IADD3 R2, P1, P0, R78.reuse, R70.reuse, R103 ;  /* 0x000000464e027210 */ /* 0x0c0fe2000783e067 */
[----:B------:R-:W-:Y:S02]  /*5ec0*/  IMAD.MOV.U32 R36, RZ, RZ, R35 ;  /* 0x000000ffff247224 */ /* 0x000fe400078e0023 */
[----:B------:R-:W-:Y:S01]  /*5ed0*/  IMAD.MOV.U32 R38, RZ, RZ, R32 ;  /* 0x000000ffff267224 */ /* 0x000fe200078e0020 */
[CC--:B------:R-:W-:Y:S01]  /*5ee0*/  IADD3.X R8, R77.reuse, R69.reuse, R114, P1, P0 ;  /* 0x000000454d087210 */ /* 0x0c0fe20000fe0472 */
[----:B------:R-:W-:Y:S02]  /*5ef0*/  IMAD.MOV.U32 R40, RZ, RZ, R33 ;  /* 0x000000ffff287224 */ /* 0x000fe400078e0021 */
        /* <DEDUP_REMOVED lines=12> */
[----:B------:R-:W-:Y:S02]  /*5fc0*/  @!P0 SHF.R.U32.HI R37, RZ, 0x10, R33 ;  /* 0x00000010ff258819 */ /* 0x000fe40000011621 */
[----:B------:R-:W-:Y:S02]  /*5fd0*/  @!P0 SHF.R.U32.HI R11, RZ, 0x10, R35 ;  /* 0x00000010ff0b8819 */ /* 0x000fe40000011623 */
[----:B------:R-:W-:Y:S02]  /*5fe0*/  @!P0 SHF.R.U32.HI R2, RZ, 0x10, R7 ;  /* 0x00000010ff028819 */ /* 0x000fe40000011607 */
[----:B-1----:R-:W-:Y:S02]  /*5ff0*/  @!P0 LOP3.LUT R41, R50, 0xffff0000, RZ, 0xc0, !PT ;  /* 0xffff000032298812 */ /* 0x002fe400078ec0ff */
[C---:B------:R-:W-:Y:S02]  /*6000*/  @!P0 SHF.L.U32 R43, R51.reuse, 0x10, RZ ;  /* 0x00000010332b8819 */ /* 0x040fe400000006ff */
[----:B------:R-:W-:Y:S02]  /*6010*/  @!P0 LOP3.LUT R45, R51, 0xffff0000, RZ, 0xc0, !PT ;  /* 0xffff0000332d8812 */ /* 0x000fe400078ec0ff */
[----:B------:R-:W-:Y:S02]  /*6020*/  @!P0 SHF.R.U64 R39, R32, 0x10, R33 ;  /* 0x0000001020278819 */ /* 0x000fe40000001221 */
[----:B------:R-:W-:Y:S01]  /*6030*/  @!P0 SHF.R.U64 R33, R34, 0x10, R35 ;  /* 0x0000001022218819 */ /* 0x000fe20000001223 */
[C---:B------:R-:W-:Y:S01]  /*6040*/  @!P0 IMAD.U32 R35, R49.reuse, 0x10000, RZ ;  /* 0x0001000031238824 */ /* 0x040fe200078e00ff */
[----:B------:R-:W-:Y:S02]  /*6050*/  @!P0 PRMT R39, R38, 0x5410, R39 ;  /* 0x0000541026278816 */ /* 0x000fe40000000027 */
[----:B------:R-:W-:Y:S02]  /*6060*/  @!P0 PRMT R38, R40, 0x5410, R37 ;  /* 0x0000541028268816 */ /* 0x000fe40000000025 */
[----:B------:R-:W-:Y:S02]  /*6070*/  @!P0 LOP3.LUT R37, R49, 0xffff0000, RZ, 0xc0, !PT ;  /* 0xffff000031258812 */ /* 0x000fe400078ec0ff */
[----:B------:R-:W-:Y:S01]  /*6080*/  MOV R32, R34 ;  /* 0x0000002200207202 */ /* 0x000fe20000000f00 */
[----:B------:R-:W-:Y:S01]  /*6090*/  @!P0 IMAD.U32 R34, R38, 0x10000, RZ ;  /* 0x0001000026228824 */ /* 0x000fe200078e00ff */
[----:B------:R-:W-:Y:S02]  /*60a0*/  @!P0 PRMT R44, R36, 0x5410, R11 ;  /* 0x00005410242c8816 */ /* 0x000fe4000000000b */
        /* <DEDUP_REMOVED lines=29> */
[----:B------:R-:W-:Y:S01]  /*6280*/  @!P0 SHF.L.U32 R39, R50, 0x10, RZ ;  /* 0x0000001032278819 */ /* 0x000fe200000006ff */
[-C--:B------:R-:W-:Y:S01]  /*6290*/  @!P0 FMUL.FTZ R5, R3, R7.reuse ;  /* 0x0000000703058220 */ /* 0x080fe20000410000 */
[----:B------:R-:W-:Y:S01]  /*62a0*/  @!P0 LOP3.LUT R8, R9, 0xffff0000, RZ, 0xc0, !PT ;  /* 0xffff000009088812 */ /* 0x000fe200078ec0ff */
[----:B------:R-:W-:Y:S04]  /*62b0*/  @!P0 FMUL.FTZ R9, R3, R36 ;  /* 0x0000002403098220 */ /* 0x000fe80000410000 */
        /* <DEDUP_REMOVED lines=23> */
[----:B------:R-:W-:Y:S01]  /*6430*/  @!P0 FMUL.FTZ R62, R8, R42 ;  /* 0x0000002a083e8220 */ /* 0x000fe20000410000 */
[----:B------:R-:W-:Y:S01]  /*6440*/  @!P0 F2FP.BF16.PACK_AB R33, R72, R75 ;  /* 0x0000004b4821823e */ /* 0x000fe200000010ff */
[----:B------:R-:W-:Y:S02]  /*6450*/  @!P0 FMUL.FTZ R63, R9, R44 ;  /* 0x0000002c093f8220 */ /* 0x000fe40000410000 */
[----:B------:R-:W-:Y:S01]  /*6460*/  @!P0 FFMA.FTZ R4, R34, R35, R4 ;  /* 0x0000002322048223 */ /* 0x000fe20000010004 */
[----:B------:R-:W-:Y:S01]  /*6470*/  @!P0 MOV R48, R33 ;  /* 0x0000002100308202 */ /* 0x000fe20000000f00 */
[----:B------:R-:W-:Y:S02]  /*6480*/  @!P0 FFMA.FTZ R5, R36, R37, R5 ;  /* 0x0000002524058223 */ /* 0x000fe40000010005 */
[-C--:B------:R-:W-:Y:S02]  /*6490*/  @!P0 FMUL.FTZ R8, R8, R10.reuse ;  /* 0x0000000a08088220 */ /* 0x080fe40000410000 */
[----:B------:R-:W-:Y:S01]  /*64a0*/  @!P0 FFMA.FTZ R10, R43, R10, -R62 ;  /* 0x0000000a2b0a8223 */ /* 0x000fe2000001083e */
[----:B------:R-:W-:Y:S01]  /*64b0*/  @!P0 F2FP.BF16.PACK_AB R62, R73, R74 ;  /* 0x0000004a493e823e */ /* 0x000fe200000010ff */
[----:B------:R-:W-:Y:S01]  /*64c0*/  @!P0 FFMA.FTZ R63, R45, R11, -R63 ;  /* 0x0000000b2d3f8223 */ /* 0x000fe2000001083f */
[----:B------:R-:W-:Y:S01]  /*64d0*/  @!P0 F2FP.BF16.PACK_AB R4, R5, R4 ;  /* 0x000000040504823e */ /* 0x000fe200000010ff */
[----:B------:R-:W-:Y:S02]  /*64e0*/  @!P0 FFMA.FTZ R6, R38, R39, R6 ;  /* 0x0000002726068223 */ /* 0x000fe40000010006 */
[----:B------:R-:W-:Y:S01]  /*64f0*/  @!P0 FMUL.FTZ R9, R9, R11 ;  /* 0x0000000b09098220 */ /* 0x000fe20000410000 */
[----:B------:R-:W-:Y:S01]  /*6500*/  @!P0 F2FP.BF16.PACK_AB R11, R63, R10 ;  /* 0x0000000a3f0b823e */ /* 0x000fe200000010ff */
[----:B------:R-:W-:Y:S01]  /*6510*/  @!P0 FFMA.FTZ R7, R40, R41, R7 ;  /* 0x0000002928078223 */ /* 0x000fe20000010007 */
[----:B------:R-:W-:Y:S01]  /*6520*/  @!P0 F2FP.BF16.PACK_AB R10, R3, R2 ;  /* 0x00000002030a823e */ /* 0x000fe200000010ff */
[----:B------:R-:W-:Y:S01]  /*6530*/  @!P0 FFMA.FTZ R8, R42, R43, R8 ;  /* 0x0000002b2a088223 */ /* 0x000fe20000010008 */
[----:B------:R-:W-:Y:S01]  /*6540*/  @!P0 MOV R51, R11 ;  /* 0x0000000b00338202 */ /* 0x000fe20000000f00 */
[----:B------:R-:W-:Y:S01]  /*6550*/  @!P0 FFMA.FTZ R9, R44, R45, R9 ;  /* 0x0000002d2c098223 */ /* 0x000fe20000010009 */
[----:B------:R-:W-:Y:S01]  /*6560*/  @!P0 F2FP.BF16.PACK_AB R3, R7, R6 ;  /* 0x000000060703823e */ /* 0x000fe200000010ff */
[----:B------:R-:W-:Y:S02]  /*6570*/  @!P0 IMAD.MOV.U32 R49, RZ, RZ, R62 ;  /* 0x000000ffff318224 */ /* 0x000fe400078e003e */
        /* <DEDUP_REMOVED lines=8> */
.L_x_732:
[----:B------:R-:W-:Y:S05]  /*6600*/  BSYNC B0 ;  /* 0x0000000000007941 */ /* 0x000fea0003800000 */
.L_x_731:
[----:B------:R-:W-:Y:S01]  /*6610*/  ISETP.GE.AND P0, PT, R160, c[0x0][0x1d4], PT ;  /* 0x00007500a0007a0c */ /* 0x000fe20003f06270 */
[----:B------:R-:W-:Y:S01]  /*6620*/  @!UPT UIADD3 URZ, URZ, URZ, URZ ;  /* 0x0000003f3f3ff290 */ /* 0x000fe2000fffe03f */
[----:B------:R-:W-:Y:S11]  /*6630*/  BSSY B0, `(.L_x_733) ;  /* 0x0000071000007945 */ /* 0x000ff60003800000 */
[----:B------:R-:W-:-:S05]  /*6640*/  @P0 BRA `(.L_x_734) ;  /* 0x000006f000000947 */ /* 0x000fca0003800000 */
[----:B------:R-:W-:Y:S01]  /*6650*/  ISETP.GE.AND P2, PT, R81, c[0x0][0x1d4], PT ;  /* 0x0000750051007a0c */ /* 0x000fe20003f46270 */
[----:B-1----:R-:W-:Y:S01]  /*6660*/  LDS.128 R12, [R105+0x3c80] ;  /* 0x003c8000690c7984 */ /* 0x002fe20000000c00 */
[CC--:B------:R-:W-:Y:S04]  /*6670*/  IADD3 R2, P1, P0, R78.reuse, R70.reuse, R102 ;  /* 0x000000464e027210 */ /* 0x0c0fe8000783e066 */
[CC--:B------:R-:W-:Y:S03]  /*6680*/  IADD3.X R4, R77.reuse, R69.reuse, R113, P1, P0 ;  /* 0x000000454d047210 */ /* 0x0c0fe60000fe0471 */
        /* <DEDUP_REMOVED lines=35> */
[----:B------:R-:W-:Y:S02]  /*68c0*/  @!P0 LOP3.LUT R5, R2, 0xffff0000, RZ, 0xc0, !PT ;  /* 0xffff000002058812 */ /* 0x000fe400078ec0ff */
[----:B------:R-:W-:Y:S01]  /*68d0*/  @!P0 PRMT R32, R46, 0x5432, R7 ;  /* 0x000054322e208816 */ /* 0x000fe20000000007 */
[----:B------:R-:W-:Y:S01]  /*68e0*/  @!P0 IMAD.U32 R7, R2, 0x10000, RZ ;  /* 0x0001000002078824 */ /* 0x000fe200078e00ff */
[----:B------:R-:W-:Y:S01]  /*68f0*/  @!P0 PRMT R6, R24, 0x5410, R6 ;  /* 0x0000541018068816 */ /* 0x000fe20000000006 */
[C---:B------:R-:W-:Y:S01]  /*6900*/  @!P0 FMUL.FTZ R18, R3.reuse, R9 ;  /* 0x0000000903128220 */ /* 0x040fe20000410000 */
        /* <DEDUP_REMOVED lines=24> */
[----:B------:R-:W-:Y:S01]  /*6a90*/  @!P0 FFMA.FTZ R3, R16, R17, R3 ;  /* 0x0000001110038223 */ /* 0x000fe20000010003 */
[----:B------:R-:W-:Y:S01]  /*6aa0*/  @!P0 F2FP.BF16.PACK_AB R17, R54, R55 ;  /* 0x000000373611823e */ /* 0x000fe200000010ff */
[----:B------:R-:W-:Y:S02]  /*6ab0*/  @!P0 FMUL.FTZ R33, R7, R38 ;  /* 0x0000002607218220 */ /* 0x000fe40000410000 */
[----:B------:R-:W-:Y:S01]  /*6ac0*/  @!P0 FMUL.FTZ R8, R6, R9 ;  /* 0x0000000906088220 */ /* 0x000fe20000410000 */
[----:B------:R-:W-:Y:S01]  /*6ad0*/  @!P0 MOV R40, R17 ;  /* 0x0000001100288202 */ /* 0x000fe20000000f00 */
[----:B------:R-:W-:Y:S02]  /*6ae0*/  @!P0 FFMA.FTZ R47, R37, R9, -R32 ;  /* 0x00000009252f8223 */ /* 0x000fe40000010820 */
[-C--:B------:R-:W-:Y:S01]  /*6af0*/  @!P0 FMUL.FTZ R9, R7, R11.reuse ;  /* 0x0000000b07098220 */ /* 0x080fe20000410000 */
[----:B------:R-:W-:Y:S01]  /*6b00*/  @!P0 LOP3.LUT R7, R14, 0xffff0000, RZ, 0xc0, !PT ;  /* 0xffff00000e078812 */ /* 0x000fe200078ec0ff */
        /* <DEDUP_REMOVED lines=9> */
[----:B------:R-:W-:Y:S02]  /*6ba0*/  @!P0 FMUL.FTZ R45, R7, R34 ;  /* 0x00000022072d8220 */ /* 0x000fe40000410000 */
        /* <DEDUP_REMOVED lines=9> */
[----:B------:R-:W-:Y:S01]  /*6c40*/  @!P0 F2FP.BF16.PACK_AB R11, R45, R11 ;  /* 0x0000000b2d0b823e */ /* 0x000fe200000010ff */
[----:B------:R-:W-:Y:S01]  /*6c50*/  @!P0 FFMA.FTZ R7, R34, R35, R7 ;  /* 0x0000002322078223 */ /* 0x000fe20000010007 */
[----:B------:R-:W-:Y:S01]  /*6c60*/  @!P0 F2FP.BF16.PACK_AB R4, R5, R4 ;  /* 0x000000040504823e */ /* 0x000fe200000010ff */
[----:B------:R-:W-:Y:S02]  /*6c70*/  @!P0 FFMA.FTZ R8, R36, R37, R8 ;  /* 0x0000002524088223 */ /* 0x000fe40000010008 */
[----:B------:R-:W-:Y:S01]  /*6c80*/  @!P0 FFMA.FTZ R9, R38, R39, R9 ;  /* 0x0000002726098223 */ /* 0x000fe20000010009 */
[----:B------:R-:W-:Y:S01]  /*6c90*/  @!P0 F2FP.BF16.PACK_AB R3, R7, R6 ;  /* 0x000000060703823e */ /* 0x000fe200000010ff */
[----:B------:R-:W-:Y:S01]  /*6ca0*/  @!P0 IMAD.MOV.U32 R41, RZ, RZ, R44 ;  /* 0x000000ffff298224 */ /* 0x000fe200078e002c */
[----:B------:R-:W-:Y:S01]  /*6cb0*/  @!P0 MOV R13, R4 ;  /* 0x00000004000d8202 */ /* 0x000fe20000000f00 */
[----:B------:R-:W-:Y:S01]  /*6cc0*/  @!P0 IMAD.MOV.U32 R42, RZ, RZ, R11 ;  /* 0x000000ffff2a8224 */ /* 0x000fe200078e000b */
[----:B------:R-:W-:Y:S01]  /*6cd0*/  @!P0 F2FP.BF16.PACK_AB R2, R9, R8 ;  /* 0x000000080902823e */ /* 0x000fe200000010ff */
[----:B------:R-:W-:Y:S02]  /*6ce0*/  @!P0 IMAD.MOV.U32 R43, RZ, RZ, R16 ;  /* 0x000000ffff2b8224 */ /* 0x000fe400078e0010 */
[----:B------:R-:W-:Y:S02]  /*6cf0*/  @!P0 IMAD.MOV.U32 R12, RZ, RZ, R10 ;  /* 0x000000ffff0c8224 */ /* 0x000fe400078e000a */
[----:B------:R-:W-:Y:S01]  /*6d00*/  @!P0 IMAD.MOV.U32 R14, RZ, RZ, R3 ;  /* 0x000000ffff0e8224 */ /* 0x000fe200078e0003 */
[----:B------:R1:W-:Y:S01]  /*6d10*/  STG.E.128 [R50.64], R40 ;  /* 0x0000002832007986 */ /* 0x0003e2000c101d06 */
[----:B------:R-:W-:Y:S07]  /*6d20*/  @!P0 IMAD.MOV.U32 R15, RZ, RZ, R2 ;  /* 0x000000ffff0f8224 */ /* 0x000fee00078e0002 */
[----:B------:R1:W-:Y:S02]  /*6d30*/  @!P2 STG.E.128 [R48.64], R12 ;  /* 0x0000000c3000a986 */ /* 0x0003e4000c101d06 */
.L_x_734:
[----:B------:R-:W-:Y:S05]  /*6d40*/  BSYNC B0 ;  /* 0x0000000000007941 */ /* 0x000fea0003800000 */
.L_x_733:
[----:B------:R-:W-:Y:S11]  /*6d50*/  ISETP.GE.AND P0, PT, R127, c[0x0][0x1d4], PT ;  /* 0x000075007f007a0c */ /* 0x000ff60003f06270 */
[----:B------:R-:W-:Y:S02]  /*6d60*/  @!UPT UIADD3 URZ, URZ, URZ, URZ ;  /* 0x0000003f3f3ff290 */ /* 0x000fe4000fffe03f */
[----:B------:R-:W-:-:S05]  /*6d70*/  @P0 BRA `(.L_x_718) ;  /* 0x0000091000000947 */ /* 0x000fca0003800000 */
[----:B------:R-:W-:Y:S01]  /*6d80*/  IADD3 R2, P1, P0, R78, R70, R87 ;  /* 0x000000464e027210 */ /* 0x000fe2000783e057 */
[----:B-1----:R-:W-:Y:S03]  /*6d90*/  LDS.128 R12, [R104+0x3c80] ;  /* 0x003c8000680c7984 */ /* 0x002fe60000000c00 */
[----:B------:R-:W-:Y:S02]  /*6da0*/  IADD3.X R3, R77, R69, R112, P1, P0 ;  /* 0x000000454d037210 */ /* 0x000fe40000fe0470 */
[C---:B------:R-:W-:Y:S03]  /*6db0*/  LEA R44, P0, R2.reuse, c[0x0][0x1c8], 0x1 ;  /* 0x00007200022c7a11 */ /* 0x040fe600078008ff */
[----:B------:R-:W1:Y:S01]  /*6dc0*/  LDS.128 R36, [R107+0x3c80] ;  /* 0x003c80006b247984 */ /* 0x000e620000000c00 */
[----:B------:R-:W-:Y:S02]  /*6dd0*/  LEA.HI.X R45, R2, c[0x0][0x1cc], R3, 0x1, P0 ;  /* 0x00007300022d7a11 */ /* 0x000fe400000f0c03 */
[----:B------:R-:W-:Y:S11]  /*6de0*/  ISETP.GE.AND P0, PT, R127, c[0x0][0x27c], PT ;  /* 0x00009f007f007a0c */ /* 0x000ff60003f06270 */
[----:B------:R-:W-:Y:S02]  /*6df0*/  @!UPT UIADD3 URZ, URZ, URZ, URZ ;  /* 0x0000003f3f3ff290 */ /* 0x000fe4000fffe03f */
[--C-:B------:R-:W-:Y:S02]  /*6e00*/  @!P0 SHF.R.U64 R5, R56, 0x10, R57.reuse ;  /* 0x0000001038058819 */ /* 0x100fe40000001239 */
[----:B------:R-:W-:Y:S02]  /*6e10*/  @!P0 SHF.R.U32.HI R8, RZ, 0x10, R57 ;  /* 0x00000010ff088819 */ /* 0x000fe40000011639 */
[----:B------:R-:W-:Y:S02]  /*6e20*/  @!P0 PRMT R17, R60, 0x5410, R5 ;  /* 0x000054103c118816 */ /* 0x000fe40000000005 */
[--C-:B------:R-:W-:Y:S02]  /*6e30*/  @!P0 SHF.R.U64 R2, R20, 0x10, R21.reuse ;  /* 0x0000001014028819 */ /* 0x100fe40000001215 */
[----:B------:R-:W-:Y:S02]  /*6e40*/  @!P0 SHF.R.U32.HI R3, RZ, 0x10, R21 ;  /* 0x00000010ff038819 */ /* 0x000fe40000011615 */
[----:B------:R-:W-:Y:S02]  /*6e50*/  @!P0 PRMT R16, R60, 0x5432, R8 ;  /* 0x000054323c108816 */ /* 0x000fe40000000008 */
[--C-:B------:R-:W-:Y:S02]  /*6e60*/  @!P0 SHF.R.U32.HI R9, RZ, 0x10, R59.reuse ;  /* 0x00000010ff098819 */ /* 0x100fe4000001163b */
[----:B------:R-:W-:Y:S01]  /*6e70*/  @!P0 SHF.R.U64 R10, R58, 0x10, R59 ;  /* 0x000000103a0a8819 */ /* 0x000fe2000000123b */
[----:B------:R-:W-:Y:S01]  /*6e80*/  @!P0 IMAD.U32 R18, R16, 0x10000, RZ ;  /* 0x0001000010128824 */ /* 0x000fe200078e00ff */
[--C-:B------:R-:W-:Y:S02]  /*6e90*/  @!P0 SHF.R.U64 R4, R22, 0x10, R23.reuse ;  /* 0x0000001016048819 */ /* 0x100fe40000001217 */
[----:B------:R-:W-:Y:S02]  /*6ea0*/  @!P0 SHF.R.U32.HI R6, RZ, 0x10, R23 ;  /* 0x00000010ff068819 */ /* 0x000fe40000011617 */
[----:B------:R-:W-:Y:S01]  /*6eb0*/  @!P0 PRMT R22, R61, 0x5410, R9 ;  /* 0x000054103d168816 */ /* 0x000fe20000000009 */
[----:B------:R-:W-:Y:S01]  /*6ec0*/  @!P0 IMAD.U32 R9, R17, 0x10000, RZ ;  /* 0x0001000011098824 */ /* 0x000fe200078e00ff */
[----:B------:R-:W-:Y:S01]  /*6ed0*/  @!P0 PRMT R8, R27, 0x5410, R6 ;  /* 0x000054101b088816 */ /* 0x000fe20000000006 */
[----:B-1----:R-:W-:Y:S01]  /*6ee0*/  @!P0 IMAD.U32 R11, R36, 0x10000, RZ ;  /* 0x00010000240b8824 */ /* 0x002fe200078e00ff */
[----:B------:R-:W-:Y:S01]  /*6ef0*/  @!P0 LOP3.LUT R33, R39, 0xffff0000, RZ, 0xc0, !PT ;  /* 0xffff000027218812 */ /* 0x000fe200078ec0ff */
[----:B------:R-:W-:Y:S01]  /*6f00*/  @!P0 IMAD.U32 R19, R37, 0x10000, RZ ;  /* 0x0001000025138824 */ /* 0x000fe200078e00ff */
[----:B------:R-:W-:Y:S02]  /*6f10*/  @!P0 LOP3.LUT R25, R38, 0xffff0000, RZ, 0xc0, !PT ;  /* 0xffff000026198812 */ /* 0x000fe400078ec0ff */
[----:B------:R-:W-:Y:S02]  /*6f20*/  @!P0 PRMT R24, R61, 0x5432, R10 ;  /* 0x000054323d188816 */ /* 0x000fe4000000000a */
[----:B------:R-:W-:Y:S02]  /*6f30*/  @!P0 PRMT R10, R27, 0x5432, R4 ;  /* 0x000054321b0a8816 */ /* 0x000fe40000000004 */
[----:B------:R-:W-:Y:S02]  /*6f40*/  @!P0 SHF.L.U32 R27, R39, 0x10, RZ ;  /* 0x00000010271b8819 */ /* 0x000fe400000006ff */
[----:B------:R-:W-:Y:S02]  /*6f50*/  @!P0 LOP3.LUT R32, R22, 0xffff0000, RZ, 0xc0, !PT ;  /* 0xffff000016208812 */ /* 0x000fe400078ec0ff */
[----:B------:R-:W-:Y:S01]  /*6f60*/  @!P0 PRMT R7, R26, 0x5432, R2 ;  /* 0x000054321a078816 */ /* 0x000fe20000000002 */
[----:B------:R-:W-:Y:S01]  /*6f70*/  @!P0 IMAD.U32 R2, R12, 0x10000, RZ ;  /* 0x000100000c028824 */ /* 0x000fe200078e00ff */
[----:B------:R-:W-:Y:S01]  /*6f80*/  @!P0 PRMT R5, R26, 0x5410, R3 ;  /* 0x000054101a058816 */ /* 0x000fe20000000003 */
[----:B------:R-:W-:Y:S01]  /*6f90*/  @!P0 IMAD.U32 R26, R22, 0x10000, RZ ;  /* 0x00010000161a8824 */ /* 0x000fe200078e00ff */
[----:B------:R-:W-:Y:S01]  /*6fa0*/  @!P0 SHF.L.U32 R3, R13, 0x10, RZ ;  /* 0x000000100d038819 */ /* 0x000fe200000006ff */
[C---:B------:R-:W-:Y:S01]  /*6fb0*/  @!P0 IMAD.U32 R4, R7.reuse, 0x10000, RZ ;  /* 0x0001000007048824 */ /* 0x040fe200078e00ff */
[----:B------:R-:W-:Y:S01]  /*6fc0*/  @!P0 LOP3.LUT R7, R7, 0xffff0000, RZ, 0xc0, !PT ;  /* 0xffff000007078812 */ /* 0x000fe200078ec0ff */
[----:B------:R-:W-:Y:S02]  /*6fd0*/  @!P0 IMAD.U32 R6, R5, 0x10000, RZ ;  /* 0x0001000005068824 */ /* 0x000fe400078e00ff */
[C---:B------:R-:W-:Y:S02]  /*6fe0*/  @!P0 FMUL.FTZ R20, R2.reuse, R9 ;  /* 0x0000000902148220 */ /* 0x040fe40000410000 */
[----:B------:R-:W-:Y:S02]  /*6ff0*/  @!P0 FMUL.FTZ R21, R3, R18 ;  /* 0x0000001203158220 */ /* 0x000fe40000410000 */
[-C--:B------:R-:W-:Y:S02]  /*7000*/  @!P0 FMUL.FTZ R2, R2, R4.reuse ;  /* 0x0000000402028220 */ /* 0x080fe40000410000 */
[----:B------:R-:W-:Y:S01]  /*7010*/  @!P0 FFMA.FTZ R47, R11, R4, -R20 ;  /* 0x000000040b2f8223 */ /* 0x000fe20000010814 */
[----:B------:R-:W-:Y:S01]  /*7020*/  @!P0 LOP3.LUT R20, R16, 0xffff0000, RZ, 0xc0, !PT ;  /* 0xffff000010148812 */ /* 0x000fe200078ec0ff */
[-C--:B------:R-:W-:Y:S01]  /*7030*/  @!P0 FMUL.FTZ R4, R3, R6.reuse ;  /* 0x0000000603048220 */ /* 0x080fe20000410000 */
[----:B------:R-:W-:Y:S01]  /*7040*/  @!P0 LOP3.LUT R16, R17, 0xffff0000, RZ, 0xc0, !PT ;  /* 0xffff000011108812 */ /* 0x000fe200078ec0ff */
[----:B------:R-:W-:Y:S01]  /*7050*/  @!P0 FFMA.FTZ R46, R19, R6, -R21 ;  /* 0x00000006132e8223 */ /* 0x000fe20000010815 */
[----:B------:R-:W-:Y:S01]  /*7060*/  @!P0 LOP3.LUT R21, R37, 0xffff0000, RZ, 0xc0, !PT ;  /* 0xffff000025158812 */ /* 0x000fe200078ec0ff */
[----:B------:R-:W-:Y:S01]  /*7070*/  @!P0 FFMA.FTZ R2, R9, R11, R2 ;  /* 0x0000000b09028223 */ /* 0x000fe20000010002 */
[----:B------:R-:W-:Y:S02]  /*7080*/  @!P0 LOP3.LUT R17, R36, 0xffff0000, RZ, 0xc0, !PT ;  /* 0xffff000024118812 */ /* 0x000fe400078ec0ff */
[----:B------:R-:W-:Y:S02]  /*7090*/  @!P0 LOP3.LUT R6, R12, 0xffff0000, RZ, 0xc0, !PT ;  /* 0xffff00000c068812 */ /* 0x000fe400078ec0ff */
[----:B------:R-:W-:Y:S02]  /*70a0*/  @!P0 LOP3.LUT R9, R5, 0xffff0000, RZ, 0xc0, !PT ;  /* 0xffff000005098812 */ /* 0x000fe400078ec0ff */
[----:B------:R-:W-:Y:S01]  /*70b0*/  @!P0 LOP3.LUT R3, R13, 0xffff0000, RZ, 0xc0, !PT ;  /* 0xffff00000d038812 */ /* 0x000fe200078ec0ff */
[C---:B------:R-:W-:Y:S04]  /*70c0*/  @!P0 FMUL.FTZ R23, R6.reuse, R16 ;  /* 0x0000001006178220 */ /* 0x040fe80000410000 */
[C---:B------:R-:W-:Y:S02]  /*70d0*/  @!P0 FMUL.FTZ R11, R3.reuse, R20 ;  /* 0x00000014030b8220 */ /* 0x040fe40000410000 */
[----:B------:R-:W-:Y:S02]  /*70e0*/  @!P0 FMUL.FTZ R5, R3, R9 ;  /* 0x0000000903058220 */ /* 0x000fe40000410000 */
[----:B------:R-:W-:Y:S02]  /*70f0*/  @!P0 FMUL.FTZ R3, R6, R7 ;  /* 0x0000000706038220 */ /* 0x000fe40000410000 */
[----:B------:R-:W-:Y:S02]  /*7100*/  @!P0 IMAD.U32 R6, R15, 0x10000, RZ ;  /* 0x000100000f068824 */ /* 0x000fe400078e00ff */
[----:B------:R-:W-:Y:S01]  /*7110*/  @!P0 FFMA.FTZ R43, R21, R9, -R11 ;  /* 0x00000009152b8223 */ /* 0x000fe2000001080b */
[C---:B------:R-:W-:Y:S01]  /*7120*/  @!P0 LOP3.LUT R11, R8.reuse, 0xffff0000, RZ, 0xc0, !PT ;  /* 0xffff0000080b8812 */ /* 0x040fe200078ec0ff */
[----:B------:R-:W-:Y:S01]  /*7130*/  @!P0 FFMA.FTZ R42, R17, R7, -R23 ;  /* 0x00000007112a8223 */ /* 0x000fe20000010817 */
[----:B------:R-:W-:Y:S01]  /*7140*/  @!P0 LOP3.LUT R7, R15, 0xffff0000, RZ, 0xc0, !PT ;  /* 0xffff00000f078812 */ /* 0x000fe200078ec0ff */
[----:B------:R-:W-:Y:S02]  /*7150*/  @!P0 IMAD.U32 R9, R8, 0x10000, RZ ;  /* 0x0001000008098824 */ /* 0x000fe400078e00ff */
[C---:B------:R-:W-:Y:S02]  /*7160*/  @!P0 FMUL.FTZ R22, R6.reuse, R26 ;  /* 0x0000001a06168220 */ /* 0x040fe40000410000 */
[----:B------:R-:W-:Y:S02]  /*7170*/  @!P0 FMUL.FTZ R23, R7, R32 ;  /* 0x0000002007178220 */ /* 0x000fe40000410000 */
[-C--:B------:R-:W-:Y:S02]  /*7180*/  @!P0 FMUL.FTZ R8, R6, R9.reuse ;  /* 0x0000000906088220 */ /* 0x080fe40000410000 */
[----:B------:R-:W-:Y:S02]  /*7190*/  @!P0 FFMA.FTZ R41, R27, R9, -R22 ;  /* 0x000000091b298223 */ /* 0x000fe40000010816 */
[-C--:B------:R-:W-:Y:S01]  /*71a0*/  @!P0 FMUL.FTZ R9, R7, R11.reuse ;  /* 0x0000000b07098220 */ /* 0x080fe20000410000 */
[----:B------:R-:W-:Y:S01]  /*71b0*/  @!P0 LOP3.LUT R7, R14, 0xffff0000, RZ, 0xc0, !PT ;  /* 0xffff00000e078812 */ /* 0x000fe200078ec0ff */
[C---:B------:R-:W-:Y:S01]  /*71c0*/  @!P0 IMAD.U32 R22, R24.reuse, 0x10000, RZ ;  /* 0x0001000018168824 */ /* 0x040fe200078e00ff */
[----:B------:R-:W-:Y:S01]  /*71d0*/  @!P0 LOP3.LUT R24, R24, 0xffff0000, RZ, 0xc0, !PT ;  /* 0xffff000018188812 */ /* 0x000fe200078ec0ff */
[----:B------:R-:W-:Y:S02]  /*71e0*/  @!P0 IMAD.U32 R6, R14, 0x10000, RZ ;  /* 0x000100000e068824 */ /* 0x000fe400078e00ff */
[----:B------:R-:W-:Y:S01]  /*71f0*/  @!P0 FFMA.FTZ R40, R33, R11, -R23 ;  /* 0x0000000b21288223 */ /* 0x000fe20000010817 */
[----:B------:R-:W-:Y:S01]  /*7200*/  @!P0 SHF.L.U32 R23, R38, 0x10, RZ ;  /* 0x0000001026178819 */ /* 0x000fe200000006ff */
[C---:B------:R-:W-:Y:S01]  /*7210*/  @!P0 IMAD.U32 R11, R10.reuse, 0x10000, RZ ;  /* 0x000100000a0b8824 */ /* 0x040fe200078e00ff */
[----:B------:R-:W-:Y:S01]  /*7220*/  @!P0 LOP3.LUT R10, R10, 0xffff0000, RZ, 0xc0, !PT ;  /* 0xffff00000a0a8812 */ /* 0x000fe200078ec0ff */
[----:B------:R-:W-:Y:S02]  /*7230*/  @!P0 FMUL.FTZ R34, R6, R22 ;  /* 0x0000001606228220 */ /* 0x000fe40000410000 */
[----:B------:R-:W-:Y:S02]  /*7240*/  @!P0 FMUL.FTZ R35, R7, R24 ;  /* 0x0000001807238220 */ /* 0x000fe40000410000 */
[----:B------:R-:W-:Y:S01]  /*7250*/  @!P0 FFMA.FTZ R3, R16, R17, R3 ;  /* 0x0000001110038223 */ /* 0x000fe20000010003 */
[----:B------:R-:W-:Y:S01]  /*7260*/  @!P0 F2FP.BF16.PACK_AB R17, R42, R47 ;  /* 0x0000002f2a11823e */ /* 0x000fe200000010ff */
[----:B------:R-:W-:Y:S01]  /*7270*/  @!P0 FMUL.FTZ R6, R6, R11 ;  /* 0x0000000b06068220 */ /* 0x000fe20000410000 */
[----:B------:R-:W-:Y:S01]  /*7280*/  @!P0 F2FP.BF16.PACK_AB R16, R40, R41 ;  /* 0x000000292810823e */ /* 0x000fe200000010ff */
[----:B------:R-:W-:Y:S01]  /*7290*/  @!P0 FFMA.FTZ R11, R23, R11, -R34 ;  /* 0x0000000b170b8223 */ /* 0x000fe20000010822 */
[----:B------:R-:W-:Y:S01]  /*72a0*/  @!P0 MOV R36, R17 ;  /* 0x0000001100248202 */ /* 0x000fe20000000f00 */
[----:B------:R-:W-:Y:S01]  /*72b0*/  @!P0 FFMA.FTZ R35, R25, R10, -R35 ;  /* 0x0000000a19238223 */ /* 0x000fe20000010823 */
[----:B------:R-:W-:Y:S01]  /*72c0*/  @!P0 MOV R39, R16 ;  /* 0x0000001000278202 */ /* 0x000fe20000000f00 */
[----:B------:R-:W-:Y:S01]  /*72d0*/  @!P0 FFMA.FTZ R4, R18, R19, R4 ;  /* 0x0000001312048223 */ /* 0x000fe20000010004 */
[----:B------:R-:W-:Y:S01]  /*72e0*/  @!P0 F2FP.BF16.PACK_AB R34, R43, R46 ;  /* 0x0000002e2b22823e */ /* 0x000fe200000010ff */
[----:B------:R-:W-:Y:S01]  /*72f0*/  @!P0 FMUL.FTZ R7, R7, R10 ;  /* 0x0000000a07078220 */ /* 0x000fe20000410000 */
[----:B------:R-:W-:Y:S01]  /*7300*/  @!P0 F2FP.BF16.PACK_AB R11, R35, R11 ;  /* 0x0000000b230b823e */ /* 0x000fe200000010ff */
[----:B------:R-:W-:Y:S01]  /*7310*/  @!P0 FFMA.FTZ R5, R20, R21, R5 ;  /* 0x0000001514058223 */ /* 0x000fe20000010005 */
[----:B------:R-:W-:Y:S01]  /*7320*/  @!P0 F2FP.BF16.PACK_AB R10, R3, R2 ;  /* 0x00000002030a823e */ /* 0x000fe200000010ff */
[----:B------:R-:W-:Y:S02]  /*7330*/  @!P0 FFMA.FTZ R6, R22, R23, R6 ;  /* 0x0000001716068223 */ /* 0x000fe40000010006 */
[----:B------:R-:W-:Y:S01]  /*7340*/  @!P0 FFMA.FTZ R7, R24, R25, R7 ;  /* 0x0000001918078223 */ /* 0x000fe20000010007 */
[----:B------:R-:W-:Y:S01]  /*7350*/  @!P0 F2FP.BF16.PACK_AB R4, R5, R4 ;  /* 0x000000040504823e */ /* 0x000fe200000010ff */
[----:B------:R-:W-:Y:S02]  /*7360*/  @!P0 FFMA.FTZ R8, R26, R27, R8 ;  /* 0x0000001b1a088223 */ /* 0x000fe40000010008 */
        /* <DEDUP_REMOVED lines=9> */
[----:B------:R-:W-:Y:S01]  /*7400*/  @!P0 IMAD.MOV.U32 R15, RZ, RZ, R2 ;  /* 0x000000ffff0f8224 */ /* 0x000fe200078e0002 */
[----:B------:R-:W-:Y:S11]  /*7410*/  ISETP.GE.AND P0, PT, R85, c[0x0][0x1d4], PT ;  /* 0x0000750055007a0c */ /* 0x000ff60003f06270 */
[----:B------:R-:W-:Y:S02]  /*7420*/  @!UPT UIADD3 URZ, URZ, URZ, URZ ;  /* 0x0000003f3f3ff290 */ /* 0x000fe4000fffe03f */
[----:B------:R-:W-:-:S05]  /*7430*/  @P0 BRA `(.L_x_718) ;  /* 0x0000025000000947 */ /* 0x000fca0003800000 */
[----:B------:R-:W-:Y:S04]  /*7440*/  IADD3 R3, P1, P0, R78, R70, R85 ;  /* 0x000000464e037210 */ /* 0x000fe8000783e055 */
[----:B------:R-:W-:Y:S02]  /*7450*/  IADD3.X R4, R77, R69, R109, P1, P0 ;  /* 0x000000454d047210 */ /* 0x000fe40000fe046d */
[C---:B------:R-:W-:Y:S04]  /*7460*/  LEA R2, P0, R3.reuse, c[0x0][0x1c8], 0x1 ;  /* 0x0000720003027a11 */ /* 0x040fe800078008ff */
[----:B------:R-:W-:Y:S05]  /*7470*/  LEA.HI.X R3, R3, c[0x0][0x1cc], R4, 0x1, P0 ;  /* 0x0000730003037a11 */ /* 0x000fea00000f0c04 */
[----:B------:R2:W-:Y:S01]  /*7480*/  STG.E.128 [R2.64], R12 ;  /* 0x0000000c02007986 */ /* 0x0005e2000c101d06 */
[----:B------:R-:W-:-:S05]  /*7490*/  BRA `(.L_x_718) ;  /* 0x000001f000007947 */ /* 0x000fca0003800000 */
.L_x_714:
[----:B------:R-:W-:Y:S05]  /*74a0*/  IMAD R2, R31, -0x30, R0 ;  /* 0xffffffd01f027824 */ /* 0x000fea00078e0200 */
[----:B------:R-:W-:Y:S04]  /*74b0*/  IMNMX R76, R2, 0x30, PT ;  /* 0x00000030024c7817 */ /* 0x000fe80003800200 */
[----:B------:R-:W-:Y:S11]  /*74c0*/  ISETP.GE.AND P0, PT, R157, R76, PT ;  /* 0x0000004c9d00720c */ /* 0x000ff60003f06270 */
[----:B------:R-:W-:Y:S02]  /*74d0*/  @!UPT UIADD3 URZ, URZ, URZ, URZ ;  /* 0x0000003f3f3ff290 */ /* 0x000fe4000fffe03f */
[----:B------:R-:W-:-:S05]  /*74e0*/  @P0 BRA `(.L_x_718) ;  /* 0x000001a000000947 */ /* 0x000fca0003800000 */
[----:B------:R-:W2:Y:S01]  /*74f0*/  LDL R12, [R1+0x18] ;  /* 0x00001800010c7983 */ /* 0x000ea20000100800 */
[C---:B------:R-:W-:Y:S02]  /*7500*/  ISETP.GE.AND P0, PT, R124.reuse, c[0x0][0x1d4], PT ;  /* 0x000075007c007a0c */ /* 0x040fe40003f06270 */
[----:B------:R-:W-:Y:S01]  /*7510*/  IADD3 R2, R124, 0x30, RZ ;  /* 0x000000307c027810 */ /* 0x000fe20007ffe0ff */
[----:B------:R-:W3:Y:S10]  /*7520*/  LDL R3, [R1+0x1c] ;  /* 0x00001c0001037983 */ /* 0x000ef40000100800 */
[----:B--2---:R-:W1:Y:S04]  /*7530*/  @!P0 LDS.128 R4, [R12+0x2400] ;  /* 0x002400000c048984 */ /* 0x004e680000000c00 */
[----:B-1----:R-:W-:Y:S01]  /*7540*/  @!P0 STG.E.128 [R52.64], R4 ;  /* 0x0000000434008986 */ /* 0x002fe2000c101d06 */
[----:B------:R-:W-:Y:S11]  /*7550*/  ISETP.GE.AND P0, PT, R160, c[0x0][0x1d4], PT ;  /* 0x00007500a0007a0c */ /* 0x000ff60003f06270 */
[----:B------:R-:W-:Y:S02]  /*7560*/  @!UPT UIADD3 URZ, URZ, URZ, URZ ;  /* 0x0000003f3f3ff290 */ /* 0x000fe4000fffe03f */
[----:B---3--:R-:W1:Y:S04]  /*7570*/  @!P0 LDS.128 R8, [R3+0x2400] ;  /* 0x0024000003088984 */ /* 0x008e680000000c00 */
[----:B-1----:R-:W-:Y:S01]  /*7580*/  @!P0 STG.E.128 [R52.64+0x20], R8 ;  /* 0x0000200834008986 */ /* 0x002fe2000c101d06 */
[----:B------:R-:W-:Y:S11]  /*7590*/  ISETP.GE.AND P0, PT, R127, c[0x0][0x1d4], PT ;  /* 0x000075007f007a0c */ /* 0x000ff60003f06270 */
[----:B------:R-:W-:Y:S02]  /*75a0*/  @!UPT UIADD3 URZ, URZ, URZ, URZ ;  /* 0x0000003f3f3ff290 */ /* 0x000fe4000fffe03f */
[----:B------:R-:W1:Y:S04]  /*75b0*/  @!P0 LDS.128 R4, [R12+0x3000] ;  /* 0x003000000c048984 */ /* 0x000e680000000c00 */
[----:B-1----:R-:W-:Y:S01]  /*75c0*/  @!P0 STG.E.128 [R52.64+0x40], R4 ;  /* 0x0000400434008986 */ /* 0x002fe2000c101d06 */
[----:B------:R-:W-:Y:S02]  /*75d0*/  ISETP.GE.AND P0, PT, R2, c[0x0][0x1d4], PT ;  /* 0x0000750002007a0c */ /* 0x000fe40003f06270 */
[----:B------:R-:W-:Y:S11]  /*75e0*/  IADD3 R2, R124, 0x40, RZ ;  /* 0x000000407c027810 */ /* 0x000ff60007ffe0ff */
[----:B------:R-:W1:Y:S04]  /*75f0*/  @!P0 LDS.128 R4, [R3+0x3000] ;  /* 0x0030000003048984 */ /* 0x000e680000000c00 */
[----:B-1----:R-:W-:Y:S01]  /*7600*/  @!P0 STG.E.128 [R52.64+0x60], R4 ;  /* 0x0000600434008986 */ /* 0x002fe2000c101d06 */
[----:B------:R-:W-:Y:S02]  /*7610*/  ISETP.GE.AND P0, PT, R2, c[0x0][0x1d4], PT ;  /* 0x0000750002007a0c */ /* 0x000fe40003f06270 */
[----:B------:R-:W-:Y:S11]  /*7620*/  IADD3 R2, R124, 0x50, RZ ;  /* 0x000000507c027810 */ /* 0x000ff60007ffe0ff */
[----:B------:R-:W1:Y:S04]  /*7630*/  @!P0 LDS.128 R4, [R12+0x3c00] ;  /* 0x003c00000c048984 */ /* 0x000e680000000c00 */
[----:B-1----:R-:W-:Y:S01]  /*7640*/  @!P0 STG.E.128 [R52.64+0x80], R4 ;  /* 0x0000800434008986 */ /* 0x002fe2000c101d06 */
[----:B------:R-:W-:Y:S11]  /*7650*/  ISETP.GE.AND P0, PT, R2, c[0x0][0x1d4], PT ;  /* 0x0000750002007a0c */ /* 0x000ff60003f06270 */
[----:B------:R-:W-:Y:S02]  /*7660*/  @!UPT UIADD3 URZ, URZ, URZ, URZ ;  /* 0x0000003f3f3ff290 */ /* 0x000fe4000fffe03f */
[----:B------:R-:W1:Y:S04]  /*7670*/  @!P0 LDS.128 R4, [R3+0x3c00] ;  /* 0x003c000003048984 */ /* 0x000e680000000c00 */
[----:B-1----:R1:W-:Y:S02]  /*7680*/  @!P0 STG.E.128 [R52.64+0xa0], R4 ;  /* 0x0000a00434008986 */ /* 0x0023e4000c101d06 */
.L_x_718:
[----:B------:R-:W-:Y:S05]  /*7690*/  BSYNC B1 ;  /* 0x0000000000017941 */ /* 0x000fea0003800000 */
.L_x_713:
[----:B-1----:R-:W-:Y:S01]  /*76a0*/  IMAD.WIDE.U32 R10, R31, 0x30, RZ ;  /* 0x000000301f0a7825 */ /* 0x002fe200078e00ff */
[----:B-----5:R-:W3:Y:S01]  /*76b0*/  LDL R16, [R1+0x28] ;  /* 0x0000280001107983 */ /* 0x020ee20000100800 */
[----:B------:R-:W-:Y:S01]  /*76c0*/  SHF.R.S32.HI R17, RZ, 0x1f, R158 ;  /* 0x0000001fff117819 */ /* 0x000fe2000001149e */
[----:B------:R-:W-:Y:S01]  /*76d0*/  BSSY B0, `(.L_x_735) ;  /* 0x0000054000007945 */ /* 0x000fe20003800000 */
[----:B--2---:R-:W-:Y:S01]  /*76e0*/  IMAD R2, R80, 0x30, RZ ;  /* 0x0000003050027824 */ /* 0x004fe200078e02ff */
[----:B------:R-:W-:Y:S02]  /*76f0*/  IADD3 R4, P0, R122, R10, RZ ;  /* 0x0000000a7a047210 */ /* 0x000fe40007f1e0ff */
[----:B------:R-:W-:Y:S01]  /*7700*/  LEA.HI R17, R17, R158, RZ, 0x2 ;  /* 0x0000009e11117211 */ /* 0x000fe200078f10ff */
[----:B------:R-:W-:Y:S03]  /*7710*/  IMAD.IADD R9, R11, 0x1, R2 ;  /* 0x000000010b097824 */ /* 0x000fe600078e0202 */
[----:B------:R-:W-:Y:S01]  /*7720*/  SHF.R.S32.HI R17, RZ, 0x2, R17 ;  /* 0x00000002ff117819 */ /* 0x000fe20000011411 */
[----:B------:R-:W-:Y:S03]  /*7730*/  IMAD.X R2, R9, 0x1, R128, P0 ;  /* 0x0000000109027824 */ /* 0x000fe600000e0680 */
[----:B------:R-:W-:Y:S04]  /*7740*/  IADD3 R3, -R17, R76, RZ ;  /* 0x0000004c11037210 */ /* 0x000fe80007ffe1ff */
[C---:B------:R-:W-:Y:S11]  /*7750*/  ISETP.GE.AND P0, PT, R3.reuse, 0x21, PT ;  /* 0x000000210300780c */ /* 0x040ff60003f06270 */
[----:B------:R-:W-:Y:S02]  /*7760*/  @!UPT UIADD3 URZ, URZ, URZ, URZ ;  /* 0x0000003f3f3ff290 */ /* 0x000fe4000fffe03f */
[----:B------:R-:W-:Y:S01]  /*7770*/  @P0 IADD3 R8, P1, R4, 0x20, RZ ;  /* 0x0000002004080810 */ /* 0x000fe20007f3e0ff */
[----:B------:R-:W-:Y:S04]  /*7780*/  @P0 IMAD.MOV.U32 R7, RZ, RZ, R86 ;  /* 0x000000ffff070224 */ /* 0x000fe800078e0056 */
[----:B------:R-:W-:Y:S01]  /*7790*/  @P0 IMAD.X R6, RZ, RZ, R2, P1 ;  /* 0x000000ffff060224 */ /* 0x000fe200008e0602 */
[----:B------:R-:W-:Y:S11]  /*77a0*/  ISETP.GE.AND P1, PT, R3, 0x1, PT ;  /* 0x000000010300780c */ /* 0x000ff60003f26270 */
[----:B------:R-:W-:Y:S02]  /*77b0*/  @!UPT UIADD3 URZ, URZ, URZ, URZ ;  /* 0x0000003f3f3ff290 */ /* 0x000fe4000fffe03f */
[----:B------:R-:W-:Y:S01]  /*77c0*/  @P1 MOV R3, R86 ;  /* 0x0000005600031202 */ /* 0x000fe20000000f00 */
[----:B------:R-:W-:Y:S02]  /*77d0*/  @P1 IMAD R5, R2, c[0x0][0x258], RZ ;  /* 0x0000960002051a24 */ /* 0x000fe400078e02ff */
[----:B------:R-:W-:Y:S04]  /*77e0*/  @P1 IMAD.MOV.U32 R2, RZ, RZ, R82 ;  /* 0x000000ffff021224 */ /* 0x000fe800078e0052 */
[C---:B------:R-:W-:Y:S04]  /*77f0*/  @P1 IMAD.WIDE.U32 R2, R4.reuse, c[0x0][0x258], R2 ;  /* 0x0000960004021a25 */ /* 0x040fe800078e0002 */
[----:B------:R-:W-:Y:S04]  /*7800*/  @P1 IMAD R4, R4, c[0x0][0x25c], R5 ;  /* 0x0000970004041a24 */ /* 0x000fe800078e0205 */
[----:B------:R-:W-:Y:S01]  /*7810*/  @P1 IMAD.IADD R3, R3, 0x1, R4 ;  /* 0x0000000103031824 */ /* 0x000fe200078e0204 */
[C---:B------:R-:W-:Y:S04]  /*7820*/  @P1 LEA R4, P2, R2.reuse, c[0x0][0x250], 0x1 ;  /* 0x0000940002041a11 */ /* 0x040fe800078408ff */
[----:B------:R-:W-:Y:S01]  /*7830*/  @P1 LEA.HI.X R5, R2, c[0x0][0x254], R3, 0x1, P2 ;  /* 0x0000950002051a11 */ /* 0x000fe200010f0c03 */
[----:B------:R-:W-:Y:S01]  /*7840*/  @P0 IMAD R2, R6, c[0x0][0x258], RZ ;  /* 0x0000960006020a24 */ /* 0x000fe200078e02ff */
[----:B------:R-:W-:Y:S03]  /*7850*/  @P0 MOV R6, R82 ;  /* 0x0000005200060202 */ /* 0x000fe60000000f00 */
[C---:B------:R-:W-:Y:S02]  /*7860*/  @P0 IMAD R2, R8.reuse, c[0x0][0x25c], R2 ;  /* 0x0000970008020a24 */ /* 0x040fe400078e0202 */
[----:B------:R-:W-:Y:S05]  /*7870*/  @P0 IMAD.WIDE.U32 R6, R8, c[0x0][0x258], R6 ;  /* 0x0000960008060a25 */ /* 0x000fea00078e0006 */
[----:B------:R-:W-:Y:S02]  /*7880*/  @P0 IADD3 R3, R7, R2, RZ ;  /* 0x0000000207030210 */ /* 0x000fe40007ffe0ff */
[C---:B------:R-:W-:Y:S04]  /*7890*/  @P0 LEA R2, P2, R6.reuse, c[0x0][0x250], 0x1 ;  /* 0x0000940006020a11 */ /* 0x040fe800078408ff */
[----:B------:R-:W-:Y:S01]  /*78a0*/  @P0 LEA.HI.X R3, R6, c[0x0][0x254], R3, 0x1, P2 ;  /* 0x0000950006030a11 */ /* 0x000fe200010f0c03 */
[C---:B---3--:R-:W-:Y:S05]  /*78b0*/  @P1 IMAD.SHL.U32 R6, R16.reuse, 0x2, RZ ;  /* 0x0000000210061824 */ /* 0x048fea00078e00ff */
[----:B------:R-:W-:Y:S01]  /*78c0*/  @!PT LDS RZ, [RZ] ;  /* 0x00000000fffff984 */ /* 0x000fe20000000800 */
[----:B------:R-:W-:Y:S01]  /*78d0*/  @!PT LDS RZ, [RZ] ;  /* 0x00000000fffff984 */ /* 0x000fe20000000800 */
[----:B------:R-:W-:Y:S01]  /*78e0*/  @!PT LDS RZ, [RZ] ;  /* 0x00000000fffff984 */ /* 0x000fe20000000800 */
[----:B------:R1:W-:Y:S04]  /*78f0*/  @P1 LDGSTS.E.BYPASS.LTC128B.128 [R6+0x1880], [R4.64], !P6 ;  /* 0x0188000004061fae */ /* 0x0003e8000f101d46 */
[----:B------:R1:W-:Y:S04]  /*7900*/  @P1 LDGSTS.E.BYPASS.LTC128B.128 [R6+0x2480], [R4.64+0x40], !P5 ;  /* 0x0248004004061fae */ /* 0x0003e8000e901d46 */
[----:B------:R1:W-:Y:S02]  /*7910*/  @P1 LDGSTS.E.BYPASS.LTC128B.128 [R6+0x3080], [R4.64+0x80], !P4 ;  /* 0x0308008004061fae */ /* 0x0003e4000e101d46 */
[----:B-1----:R-:W-:Y:S05]  /*7920*/  @P0 SHF.L.U32 R4, R16, 0x1, RZ ;  /* 0x0000000110040819 */ /* 0x002fea00000006ff */
        /* <DEDUP_REMOVED lines=8> */
[----:B-1----:R-:W2:Y:S01]  /*79b0*/  LDL R19, [R1+0x18] ;  /* 0x0000180001137983 */ /* 0x002ea20000100800 */
[----:B------:R-:W-:Y:S01]  /*79c0*/  IADD3 R2, P0, R130, R10, RZ ;  /* 0x0000000a82027210 */ /* 0x000fe20007f1e0ff */
[----:B------:R-:W-:Y:S02]  /*79d0*/  IMAD.MOV.U32 R4, RZ, RZ, R100 ;  /* 0x000000ffff047224 */ /* 0x000fe400078e0064 */
[----:B------:R-:W3:Y:S01]  /*79e0*/  LDL R18, [R1+0x1c] ;  /* 0x00001c0001127983 */ /* 0x000ee20000100800 */
[----:B------:R-:W-:Y:S02]  /*79f0*/  IMAD.MOV.U32 R5, RZ, RZ, R120 ;  /* 0x000000ffff057224 */ /* 0x000fe400078e0078 */
[----:B------:R-:W-:Y:S02]  /*7a00*/  IMAD.X R3, R9, 0x1, R129, P0 ;  /* 0x0000000109037824 */ /* 0x000fe400000e0681 */
[C---:B------:R-:W-:Y:S04]  /*7a10*/  IMAD.WIDE.U32 R4, R2.reuse, c[0x0][0x208], R4 ;  /* 0x0000820002047a25 */ /* 0x040fe800078e0004 */
[----:B------:R-:W-:Y:S04]  /*7a20*/  IMAD R3, R3, c[0x0][0x208], RZ ;  /* 0x0000820003037a24 */ /* 0x000fe800078e02ff */
[----:B------:R-:W-:Y:S04]  /*7a30*/  IMAD R2, R2, c[0x0][0x20c], R3 ;  /* 0x0000830002027a24 */ /* 0x000fe800078e0203 */
[----:B------:R-:W-:Y:S01]  /*7a40*/  IMAD.IADD R3, R5, 0x1, R2 ;  /* 0x0000000105037824 */ /* 0x000fe200078e0202 */
[C---:B------:R-:W-:Y:S04]  /*7a50*/  LEA R2, P0, R4.reuse, c[0x0][0x1f8], 0x1 ;  /* 0x00007e0004027a11 */ /* 0x040fe800078008ff */
[----:B------:R-:W-:Y:S02]  /*7a60*/  LEA.HI.X R3, R4, c[0x0][0x1fc], R3, 0x1, P0 ;  /* 0x00007f0004037a11 */ /* 0x000fe400000f0c03 */
[----:B------:R-:W-:Y:S11]  /*7a70*/  ISETP.GE.AND P0, PT, R124, c[0x0][0x1d4], PT ;  /* 0x000075007c007a0c */ /* 0x000ff60003f06270 */
[----:B------:R-:W-:Y:S02]  /*7a80*/  @!UPT UIADD3 URZ, URZ, URZ, URZ ;  /* 0x0000003f3f3ff290 */ /* 0x000fe4000fffe03f */
[----:B--2---:R-:W1:Y:S04]  /*7a90*/  @!P0 LDS.128 R12, [R19] ;  /* 0x00000000130c8984 */ /* 0x004e680000000c00 */
[----:B-1----:R-:W-:Y:S01]  /*7aa0*/  @!P0 STG.E.128 [R2.64], R12 ;  /* 0x0000000c02008986 */ /* 0x002fe2000c101d06 */
[----:B------:R-:W-:Y:S11]  /*7ab0*/  ISETP.GE.AND P0, PT, R160, c[0x0][0x1d4], PT ;  /* 0x00007500a0007a0c */ /* 0x000ff60003f06270 */
[----:B------:R-:W-:Y:S02]  /*7ac0*/  @!UPT UIADD3 URZ, URZ, URZ, URZ ;  /* 0x0000003f3f3ff290 */ /* 0x000fe4000fffe03f */
[----:B---3--:R-:W1:Y:S04]  /*7ad0*/  @!P0 LDS.128 R4, [R18] ;  /* 0x0000000012048984 */ /* 0x008e680000000c00 */
[----:B-1----:R-:W-:Y:S01]  /*7ae0*/  @!P0 STG.E.128 [R2.64+0x20], R4 ;  /* 0x0000200402008986 */ /* 0x002fe2000c101d06 */
[----:B------:R-:W-:Y:S11]  /*7af0*/  ISETP.GE.AND P0, PT, R127, c[0x0][0x1d4], PT ;  /* 0x000075007f007a0c */ /* 0x000ff60003f06270 */
[----:B------:R-:W-:Y:S02]  /*7b00*/  @!UPT UIADD3 URZ, URZ, URZ, URZ ;  /* 0x0000003f3f3ff290 */ /* 0x000fe4000fffe03f */
[----:B------:R-:W1:Y:S04]  /*7b10*/  @!P0 LDS.128 R4, [R19+0xc00] ;  /* 0x000c000013048984 */ /* 0x000e680000000c00 */
[----:B-1----:R1:W-:Y:S02]  /*7b20*/  @!P0 STG.E.128 [R2.64+0x40], R4 ;  /* 0x0000400402008986 */ /* 0x0023e4000c101d06 */
[----:B-1----:R-:W-:Y:S04]  /*7b30*/  IADD3 R4, R124, 0x30, RZ ;  /* 0x000000307c047810 */ /* 0x002fe80007ffe0ff */
        /* <DEDUP_REMOVED lines=8> */
[----:B-1----:R-:W-:Y:S04]  /*7bc0*/  IADD3 R4, R124, 0x50, RZ ;  /* 0x000000507c047810 */ /* 0x002fe80007ffe0ff */
[----:B------:R-:W-:Y:S11]  /*7bd0*/  ISETP.GE.AND P0, PT, R4, c[0x0][0x1d4], PT ;  /* 0x0000750004007a0c */ /* 0x000ff60003f06270 */
[----:B------:R-:W-:Y:S02]  /*7be0*/  @!UPT UIADD3 URZ, URZ, URZ, URZ ;  /* 0x0000003f3f3ff290 */ /* 0x000fe4000fffe03f */
[----:B------:R-:W1:Y:S04]  /*7bf0*/  @!P0 LDS.128 R4, [R18+0x1800] ;  /* 0x0018000012048984 */ /* 0x000e680000000c00 */
[----:B-1----:R1:W-:Y:S02]  /*7c00*/  @!P0 STG.E.128 [R2.64+0xa0], R4 ;  /* 0x0000a00402008986 */ /* 0x0023e4000c101d06 */
.L_x_736:
[----:B-1----:R-:W-:Y:S05]  /*7c10*/  BSYNC B0 ;  /* 0x0000000000007941 */ /* 0x002fea0003800000 */
.L_x_735:
[----:B------:R-:W-:Y:S01]  /*7c20*/  ISETP.GT.AND P3, PT, R31, R123, PT ;  /* 0x0000007b1f00720c */ /* 0x000fe20003f64270 */
[----:B------:R-:W-:Y:S01]  /*7c30*/  @!UPT UIADD3 URZ, URZ, URZ, URZ ;  /* 0x0000003f3f3ff290 */ /* 0x000fe2000fffe03f */
[----:B------:R-:W-:Y:S11]  /*7c40*/  BSSY B0, `(.L_x_737) ;  /* 0x0000020000007945 */ /* 0x000ff60003800000 */
[----:B------:R-:W-:-:S05]  /*7c50*/  @!P3 BRA `(.L_x_738) ;  /* 0x000001e00000b947 */ /* 0x000fca0003800000 */
[----:B------:R-:W-:Y:S01]  /*7c60*/  IADD3 R4, R31, -0x1, RZ ;  /* 0xffffffff1f047810 */ /* 0x000fe20007ffe0ff */
[----:B------:R-:W-:Y:S02]  /*7c70*/  IMAD.MOV.U32 R2, RZ, RZ, R98 ;  /* 0x000000ffff027224 */ /* 0x000fe400078e0062 */
[----:B------:R-:W-:Y:S01]  /*7c80*/  IMAD.MOV.U32 R3, RZ, RZ, R89 ;  /* 0x000000ffff037224 */ /* 0x000fe200078e0059 */
[----:B------:R-:W-:Y:S01]  /*7c90*/  SHF.R.S32.HI R6, RZ, 0x1f, R4 ;  /* 0x0000001fff067819 */ /* 0x000fe20000011404 */
[----:B------:R-:W-:Y:S02]  /*7ca0*/  IMAD R5, R152, R4, RZ ;  /* 0x0000000498057224 */ /* 0x000fe400078e02ff */
[-C--:B------:R-:W-:Y:S04]  /*7cb0*/  IMAD.WIDE.U32 R2, R4, R142.reuse, R2 ;  /* 0x0000008e04027225 */ /* 0x080fe800078e0002 */
[----:B------:R-:W-:Y:S01]  /*7cc0*/  IMAD R4, R6, R142, R5 ;  /* 0x0000008e06047224 */ /* 0x000fe200078e0205 */
[----:B------:R-:W-:Y:S03]  /*7cd0*/  IADD3 R6, -R17, 0x30, RZ ;  /* 0x0000003011067810 */ /* 0x000fe60007ffe1ff */
[----:B------:R-:W-:Y:S01]  /*7ce0*/  IMAD.IADD R3, R3, 0x1, R4 ;  /* 0x0000000103037824 */ /* 0x000fe200078e0204 */
[----:B------:R-:W-:Y:S11]  /*7cf0*/  ISETP.GE.AND P1, PT, R6, 0x1, PT ;  /* 0x000000010600780c */ /* 0x000ff60003f26270 */
[----:B------:R-:W-:Y:S02]  /*7d00*/  @!UPT UIADD3 URZ, URZ, URZ, URZ ;  /* 0x0000003f3f3ff290 */ /* 0x000fe4000fffe03f */
        /* <DEDUP_REMOVED lines=19> */
.L_x_738:
[----:B------:R-:W-:Y:S05]  /*7e40*/  BSYNC B0 ;  /* 0x0000000000007941 */ /* 0x000fea0003800000 */
.L_x_737:
[----:B------:R-:W0:Y:S01]  /*7e50*/  LDGDEPBAR ;  /* 0x00000000000079af */ /* 0x000e220000000000 */
[----:B------:R-:W-:Y:S01]  /*7e60*/  IADD3 R31, R31, -0x1, RZ ;  /* 0xffffffff1f1f7810 */ /* 0x000fe20007ffe0ff */
[----:B------:R-:W-:-:S05]  /*7e70*/  @P3 BRA `(.L_x_739) ;  /* 0xffffbda000003947 */ /* 0x000fca000383ffff */
[----:B------:R-:W-:Y:S01]  /*7e80*/  WARPSYNC 0xffffffff ;  /* 0xffffffff00007948 */ /* 0x000fe20003800000 */
[----:B------:R-:W-:Y:S06]  /*7e90*/  BAR.SYNC.DEFER_BLOCKING 0x0 ;  /* 0x0000000000007b1d */ /* 0x000fec0000010000 */
.L_x_712:
[----:B------:R-:W2:Y:S01]  /*7ea0*/  LDL R24, [R1+0x2c] ;  /* 0x00002c0001187983 */ /* 0x000ea20000100800 */
[----:B------:R-:W-:-:S05]  /*7eb0*/  IMAD.MOV.U32 R0, RZ, RZ, c[0x0][0x2c4] ;  /* 0x0000b100ff007624 */ /* 0x000fca00078e00ff */
[----:B------:R-:W-:Y:S01]  /*7ec0*/  ISETP.NE.AND P3, PT, R0, 0x1, PT ;  /* 0x000000010000780c */ /* 0x000fe20003f65270 */
[----:B-1----:R-:W-:-:S05]  /*7ed0*/  IMAD.MOV.U32 R3, RZ, RZ, c[0x0][0x32c] ;  /* 0x0000cb00ff037624 */ /* 0x002fca00078e00ff */
[----:B------:R-:W-:Y:S01]  /*7ee0*/  ISETP.GE.AND P1, PT, R3, 0x1, PT ;  /* 0x000000010300780c */ /* 0x000fe20003f26270 */
[----:B------:R-:W-:Y:S01]  /*7ef0*/  IMAD.IADD R11, R144, 0x1, R145 ;  /* 0x00000001900b7824 */ /* 0x000fe200078e0291 */
[----:B--2---:R-:W-:-:S05]  /*7f00*/  IADD3 R0, R24, 0x7f, RZ ;  /* 0x0000007f18007810 */ /* 0x004fca0007ffe0ff */
[----:B------:R-:W-:-:S05]  /*7f10*/  @P3 IMAD.HI.U32 R2, R0, c[0x0][0x2c8], RZ ;  /* 0x0000b20000023a27 */ /* 0x000fca00078e00ff */
[----:B------:R-:W-:-:S05]  /*7f20*/  @P3 SHF.R.U32.HI R0, RZ, c[0x0][0x2cc], R2 ;  /* 0x0000b300ff003a19 */ /* 0x000fca0000011602 */
[----:B------:R-:W-:-:S05]  /*7f30*/  IMAD.IADD R0, R149, 0x1, R0 ;  /* 0x0000000195007824 */ /* 0x000fca00078e0200 */
[----:B------:R-:W-:Y:S01]  /*7f40*/  IADD3 R3, R0, c[0x0][0x328], RZ ;  /* 0x0000ca0000037a10 */ /* 0x000fe20007ffe0ff */
[----:B------:R-:W-:Y:S05]  /*7f50*/  @!P1 BRA `(.L_x_740) ;  /* 0x0000011000009947 */ /* 0x000fea0003800000 */
[C---:B------:R-:W-:Y:S01]  /*7f60*/  ISETP.GT.AND P0, PT, R0.reuse, RZ, PT ;  /* 0x000000ff0000720c */ /* 0x040fe20003f04270 */
[----:B------:R-:W-:Y:S01]  /*7f70*/  BSSY B0, `(.L_x_741) ;  /* 0x000000d000007945 */ /* 0x000fe20003800000 */
[----:B------:R-:W-:Y:S01]  /*7f80*/  IADD3 R2, R0, -0x1, RZ ;  /* 0xffffffff00027810 */ /* 0x000fe20007ffe0ff */
        /* <DEDUP_REMOVED lines=8> */
.L_x_742:
[----:B------:R-:W-:-:S13]  /*8010*/  ISETP.NE.AND P0, PT, R4, 0x1, PT ;  /* 0x000000010400780c */ /* 0x000fda0003f05270 */
[----:B------:R-:W-:-:S05]  /*8020*/  @P0 IMAD.HI.U32 R0, R2, c[0x0][0x330], RZ ;  /* 0x0000cc0002000a27 */ /* 0x000fca00078e00ff */
[----:B------:R-:W-:Y:S02]  /*8030*/  @P0 SHF.R.U32.HI R2, RZ, c[0x0][0x334], R0 ;  /* 0x0000cd00ff020a19 */ /* 0x000fe40000011600 */
.L_x_743:
[----:B------:R-:W-:Y:S05]  /*8040*/  BSYNC B0 ;  /* 0x0000000000007941 */ /* 0x000fea0003800000 */
.L_x_741:
[----:B------:R-:W-:-:S05]  /*8050*/  IMAD R2, R2, R4, c[0x0][0x32c] ;  /* 0x0000cb0002027624 */ /* 0x000fca00078e0204 */
[----:B------:R-:W-:-:S04]  /*8060*/  IMNMX R3, R3, R2, PT ;  /* 0x0000000203037217 */ /* 0x000fc80003800200 */
.L_x_740:
[----:B------:R-:W-:Y:S01]  /*8070*/  IADD3 R3, R3, 0x2f, RZ ;  /* 0x0000002f03037810 */ /* 0x000fe20007ffe0ff */
[----:B------:R-:W-:-:S04]  /*8080*/  @P3 IMAD.HI.U32 R2, R24, c[0x0][0x2c8], RZ ;  /* 0x0000b20018023a27 */ /* 0x000fc800078e00ff */
[----:B------:R-:W-:-:S04]  /*8090*/  IMAD.HI R3, R3, 0x2aaaaaab, RZ ;  /* 0x2aaaaaab03037827 */ /* 0x000fc800078e02ff */
[----:B------:R-:W-:Y:S01]  /*80a0*/  IMAD.MOV.U32 R0, RZ, RZ, R24 ;  /* 0x000000ffff007224 */ /* 0x000fe200078e0018 */
[----:B------:R-:W-:Y:S02]  /*80b0*/  @P3 SHF.R.U32.HI R0, RZ, c[0x0][0x2cc], R2 ;  /* 0x0000b300ff003a19 */ /* 0x000fe40000011602 */
        /* <DEDUP_REMOVED lines=16> */
.L_x_746:
[----:B------:R-:W-:-:S04]  /*81c0*/  MOV R3, c[0x0][0x32c] ;  /* 0x0000cb0000037a02 */ /* 0x000fc80000000f00 */
[----:B------:R-:W-:-:S13]  /*81d0*/  ISETP.NE.AND P0, PT, R3, 0x1, PT ;  /* 0x000000010300780c */ /* 0x000fda0003f05270 */
[----:B------:R-:W-:-:S05]  /*81e0*/  @P0 IMAD.HI.U32 R3, R0, c[0x0][0x330], RZ ;  /* 0x0000cc0000030a27 */ /* 0x000fca00078e00ff */
[----:B------:R-:W-:Y:S02]  /*81f0*/  @P0 SHF.R.U32.HI R0, RZ, c[0x0][0x334], R3 ;  /* 0x0000cd00ff000a19 */ /* 0x000fe40000011603 */
.L_x_747:
[----:B------:R-:W-:Y:S05]  /*8200*/  BSYNC B0 ;  /* 0x0000000000007941 */ /* 0x000fea0003800000 */
.L_x_745:
[----:B------:R-:W-:-:S05]  /*8210*/  IMAD R0, R0, c[0x0][0x32c], RZ ;  /* 0x0000cb0000007a24 */ /* 0x000fca00078e02ff */
[----:B------:R-:W-:-:S05]  /*8220*/  IMNMX R2, R2, R0, !PT ;  /* 0x0000000002027217 */ /* 0x000fca0007800200 */
.L_x_744:
[----:B------:R-:W-:Y:S01]  /*8230*/  IMAD.HI R2, R2, 0x2aaaaaab, RZ ;  /* 0x2aaaaaab02027827 */ /* 0x000fe200078e02ff */
[----:B------:R-:W-:Y:S04]  /*8240*/  BSSY B0, `(.L_x_748) ;  /* 0x0000024000007945 */ /* 0x000fe80003800000 */
[----:B------:R-:W-:-:S04]  /*8250*/  SHF.R.U32.HI R0, RZ, 0x1f, R2 ;  /* 0x0000001fff007819 */ /* 0x000fc80000011602 */
[----:B------:R-:W-:Y:S01]  /*8260*/  LEA.HI.SX32 R2, R2, R0, 0x1d ;  /* 0x0000000002027211 */ /* 0x000fe200078feaff */
[----:B------:R-:W-:-:S03]  /*8270*/  IMAD.MOV.U32 R0, RZ, RZ, RZ ;  /* 0x000000ffff007224 */ /* 0x000fc600078e00ff */
[----:B------:R-:W-:-:S04]  /*8280*/  IMNMX R6, RZ, R2, !PT ;  /* 0x00000002ff067217 */ /* 0x000fc80007800200 */
[----:B------:R-:W-:-:S13]  /*8290*/  ISETP.GT.AND P0, PT, R7, R6, PT ;  /* 0x000000060700720c */ /* 0x000fda0003f04270 */
[----:B------:R-:W-:Y:S05]  /*82a0*/  @!P0 BRA `(.L_x_749) ;  /* 0x000001d000008947 */ /* 0x000fea0003800000 */
[----:B------:R-:W-:Y:S02]  /*82b0*/  IABS R2, R133 ;  /* 0x0000008500027213 */ /* 0x000fe40000000000 */
[----:B------:R-:W-:Y:S02]  /*82c0*/  IADD3 R3, R133, -0x1, R7 ;  /* 0xffffffff85037810 */ /* 0x000fe40007ffe007 */
[----:B------:R-:W1:Y:S03]  /*82d0*/  I2F.RP R0, R2 ;  /* 0x0000000200007306 */ /* 0x000e660000209400 */
[----:B------:R-:W-:-:S05]  /*82e0*/  IMAD.IADD R8, R3, 0x1, -R6 ;  /* 0x0000000103087824 */ /* 0x000fca00078e0a06 */
[----:B------:R-:W-:Y:S01]  /*82f0*/  IABS R10, R8 ;  /* 0x00000008000a7213 */ /* 0x000fe20000000000 */
[----:B-1----:R-:W1:Y:S02]  /*8300*/  MUFU.RCP R0, R0 ;  /* 0x0000000000007308 */ /* 0x002e640000001000 */
[----:B-1----:R-:W-:-:S06]  /*8310*/  IADD3 R0, R0, 0xffffffe, RZ ;  /* 0x0ffffffe00007810 */ /* 0x002fcc0007ffe0ff */
[----:B------:R-:W1:Y:S02]  /*8320*/  F2I.FTZ.U32.TRUNC.NTZ R5, R0 ;  /* 0x0000000000057305 */ /* 0x000e64000021f000 */
        /* <DEDUP_REMOVED lines=21> */
.L_x_749:
[----:B------:R-:W-:Y:S05]  /*8480*/  BSYNC B0 ;  /* 0x0000000000007941 */ /* 0x000fea0003800000 */
.L_x_748:
[----:B------:R-:W2:Y:S01]  /*8490*/  LDL R2, [R1+0x40] ;  /* 0x0000400001027983 */ /* 0x000ea20000100800 */
        /* <DEDUP_REMOVED lines=50> */
[----:B--2---:R-:W-:-:S04]  /*87c0*/  IMAD R3, R2, R0, R6 ;  /* 0x0000000002037224 */ /* 0x004fc800078e0206 */
[--C-:B------:R-:W-:Y:S01]  /*87d0*/  IMAD.IADD R2, R3, 0x1, R0.reuse ;  /* 0x0000000103027824 */ /* 0x100fe200078e0200 */
[----:B------:R1:W-:Y:S01]  /*87e0*/  STL [R1+0x20], R3 ;  /* 0x0000200301007387 */ /* 0x0003e20000100800 */
[----:B------:R-:W-:-:S03]  /*87f0*/  PRMT R0, RZ, 0x7610, R0 ;  /* 0x00007610ff007816 */ /* 0x000fc60000000000 */
[----:B------:R-:W-:-:S04]  /*8800*/  IMNMX R230, R7, R2, PT ;  /* 0x0000000207e67217 */ /* 0x000fc80003800200 */
[----:B------:R-:W-:-:S13]  /*8810*/  ISETP.GT.AND P0, PT, R230, R3, PT ;  /* 0x00000003e600720c */ /* 0x000fda0003f04270 */
[----:B------:R-:W-:Y:S05]  /*8820*/  @!P0 BRA `(.L_x_750) ;  /* 0x0001642000008947 */ /* 0x000fea0003800000 */
[----:B------:R-:W2:Y:S04]  /*8830*/  LDL R31, [R1+0x44] ;  /* 0x00004400011f7983 */ /* 0x000ea80000100800 */
[----:B------:R-:W3:Y:S01]  /*8840*/  LDL R25, [R1+0x54] ;  /* 0x0000540001197983 */ /* 0x000ee20000100800 */
[----:B------:R-:W-:-:S03]  /*8850*/  ISETP.NE.U32.AND P0, PT, RZ, c[0x0][0x340], PT ;  /* 0x0000d000ff007a0c */ /* 0x000fc60003f05070 */
[----:B------:R-:W4:Y:S01]  /*8860*/  LDL.64 R26, [R1+0x30] ;  /* 0x00003000011a7983 */ /* 0x000f220000100a00 */
[----:B------:R-:W-:-:S03]  /*8870*/  ISETP.NE.AND.EX P0, PT, RZ, c[0x0][0x344], PT, P0 ;  /* 0x0000d100ff007a0c */ /* 0x000fc60003f05300 */
[----:B------:R-:W3:Y:S04]  /*8880*/  LDL R20, [R1+0x48] ;  /* 0x0000480001147983 */ /* 0x000ee80000100800 */
[----:B------:R-:W3:Y:S06]  /*8890*/  LDL R18, [R1+0x4c] ;  /* 0x00004c0001127983 */ /* 0x000eec0000100800 */
[----:B------:R-:W-:Y:S01]  /*88a0*/  @P0 IMAD.MOV.U32 R2, RZ, RZ, 0x4 ;  /* 0x00000004ff020424 */ /* 0x000fe200078e00ff */
[----:B------:R-:W1:Y:S01]  /*88b0*/  S2R R5, SR_TID.X ;  /* 0x0000000000057919 */ /* 0x000e620000002100 */
[----:B------:R-:W-:-:S05]  /*88c0*/  SHF.R.S32.HI R0, RZ, 0x1f, R135 ;  /* 0x0000001fff007819 */ /* 0x000fca0000011487 */
[----:B------:R-:W-:Y:S01]  /*88d0*/  IMAD R0, R0, c[0x0][0x178], RZ ;  /* 0x00005e0000007a24 */ /* 0x000fe200078e02ff */
[----:B------:R-:W-:-:S03]  /*88e0*/  ISETP.NE.U32.AND P2, PT, RZ, c[0x0][0x348], PT ;  /* 0x0000d200ff007a0c */ /* 0x000fc60003f45070 */
[----:B------:R-:W-:Y:S01]  /*88f0*/  IMAD R0, R135, c[0x0][0x17c], R0 ;  /* 0x00005f0087007a24 */ /* 0x000fe200078e0200 */
[----:B-1----:R-:W-:Y:S01]  /*8900*/  SHF.R.S32.HI R4, RZ, 0x1f, R5 ;  /* 0x0000001fff047819 */ /* 0x002fe20000011405 */
[----:B--2---:R-:W-:-:S05]  /*8910*/  @P0 IMAD.WIDE R2, R31, R2, c[0x0][0x340] ;  /* 0x0000d0001f020625 */ /* 0x004fca00078e0202 */
[----:B------:R1:W2:Y:S01]  /*8920*/  @P0 LDG.E R16, [R2.64] ;  /* 0x0000000602100981 */ /* 0x0002a2000c1e1900 */
[-C--:B------:R-:W-:Y:S02]  /*8930*/  LEA.HI R4, R4, R5.reuse, RZ, 0x2 ;  /* 0x0000000504047211 */ /* 0x080fe400078f10ff */
[----:B------:R-:W-:Y:S02]  /*8940*/  SHF.R.S32.HI R19, RZ, 0x1f, R5 ;  /* 0x0000001fff137819 */ /* 0x000fe40000011405 */
[----:B------:R-:W-:Y:S02]  /*8950*/  LOP3.LUT R4, R4, 0xfffffffc, RZ, 0xc0, !PT ;  /* 0xfffffffc04047812 */ /* 0x000fe400078ec0ff */
[----:B------:R-:W-:-:S03]  /*8960*/  LEA.HI R19, R19, R5, RZ, 0x2 ;  /* 0x0000000513137211 */ /* 0x000fc600078f10ff */
[----:B------:R-:W-:Y:S01]  /*8970*/  IMAD.IADD R4, R5, 0x1, -R4 ;  /* 0x0000000105047824 */ /* 0x000fe200078e0a04 */
[----:B------:R-:W-:Y:S02]  /*8980*/  SHF.R.S32.HI R19, RZ, 0x2, R19 ;  /* 0x00000002ff137819 */ /* 0x000fe40000011413 */
[----:B------:R-:W-:Y:S02]  /*8990*/  SHF.R.S32.HI R14, RZ, 0x1f, R31 ;  /* 0x0000001fff0e7819 */ /* 0x000fe4000001141f */
[----:B------:R-:W-:Y:S01]  /*89a0*/  ISETP.NE.AND.EX P2, PT, RZ, c[0x0][0x34c], PT, P2 ;  /* 0x0000d300ff007a0c */ /* 0x000fe20003f45320 */
[----:B-1----:R-:W-:-:S04]  /*89b0*/  IMAD.WIDE.U32 R2, R135, c[0x0][0x178], RZ ;  /* 0x00005e0087027a25 */ /* 0x002fc800078e00ff */
[----:B------:R-:W-:Y:S01]  /*89c0*/  IMAD.IADD R3, R3, 0x1, R0 ;  /* 0x0000000103037824 */ /* 0x000fe200078e0200 */
[----:B------:R-:W-:Y:S02]  /*89d0*/  LEA R0, R4, R19, 0x5 ;  /* 0x0000001304007211 */ /* 0x000fe400078e28ff */
[----:B------:R-:W-:Y:S01]  /*89e0*/  SEL R6, R14, RZ, !P2 ;  /* 0x000000ff0e067207 */ /* 0x000fe20005000000 */
[----:B---3--:R-:W-:-:S04]  /*89f0*/  IMAD.WIDE.U32 R4, R25, c[0x0][0x1b8], R2 ;  /* 0x00006e0019047a25 */ /* 0x008fc800078e0002 */
[----:B------:R-:W-:Y:S01]  /*8a00*/  IMAD.IADD R10, R24, 0x1, R0 ;  /* 0x00000001180a7824 */ /* 0x000fe200078e0200 */
[----:B------:R-:W-:Y:S01]  /*8a10*/  SHF.R.S32.HI R8, RZ, 0x1f, R11 ;  /* 0x0000001fff087819 */ /* 0x000fe2000001140b */
[----:B------:R-:W-:Y:S01]  /*8a20*/  IMAD R6, R6, c[0x0][0x1c0], RZ ;  /* 0x0000700006067a24 */ /* 0x000fe200078e02ff */
[----:B------:R-:W-:Y:S01]  /*8a30*/  IADD3 R2, P1, R19, R11, RZ ;  /* 0x0000000b13027210 */ /* 0x000fe20007f3e0ff */
[----:B------:R-:W-:Y:S01]  /*8a40*/  @P3 IMAD.HI.U32 R7, R10, c[0x0][0x2c8], RZ ;  /* 0x0000b2000a073a27 */ /* 0x000fe200078e00ff */
[----:B------:R-:W-:-:S03]  /*8a50*/  SEL R3, R31, RZ, !P2 ;  /* 0x000000ff1f037207 */ /* 0x000fc60005000000 */
[----:B------:R-:W-:Y:S01]  /*8a60*/  IMAD R5, R25, c[0x0][0x1bc], R5 ;  /* 0x00006f0019057a24 */ /* 0x000fe200078e0205 */
[----:B------:R-:W-:Y:S01]  /*8a70*/  LEA.HI.X.SX32 R11, R19, R8, 0x1, P1 ;  /* 0x00000008130b7211 */ /* 0x000fe200008f0eff */
[----:B------:R-:W-:Y:S01]  /*8a80*/  IMAD.MOV.U32 R0, RZ, RZ, R10 ;  /* 0x000000ffff007224 */ /* 0x000fe200078e000a */
[----:B------:R-:W-:Y:S01]  /*8a90*/  @P3 SHF.R.U32.HI R0, RZ, c[0x0][0x2cc], R7 ;  /* 0x0000b300ff003a19 */ /* 0x000fe20000011607 */
[C---:B------:R-:W-:Y:S02]  /*8aa0*/  IMAD R13, R3.reuse, c[0x0][0x1c4], R6 ;  /* 0x00007100030d7a24 */ /* 0x040fe400078e0206 */
[----:B------:R-:W-:Y:S01]  /*8ab0*/  IMAD.WIDE.U32 R6, R3, c[0x0][0x1c0], R4 ;  /* 0x0000700003067a25 */ /* 0x000fe200078e0004 */
[----:B----4-:R-:W-:Y:S02]  /*8ac0*/  MOV R4, R26 ;  /* 0x0000001a00047202 */ /* 0x010fe40000000f00 */
[----:B------:R-:W-:Y:S01]  /*8ad0*/  ISETP.GE.AND P3, PT, R20, c[0x0][0x1d4], PT ;  /* 0x0000750014007a0c */ /* 0x000fe20003f66270 */
[----:B------:R-:W-:-:S02]  /*8ae0*/  IMAD.MOV.U32 R5, RZ, RZ, R27 ;  /* 0x000000ffff057224 */ /* 0x000fc400078e001b */
[C---:B------:R-:W-:Y:S02]  /*8af0*/  IMAD R3, R11.reuse, c[0x0][0x1e0], RZ ;  /* 0x000078000b037a24 */ /* 0x040fe400078e02ff */
[----:B------:R-:W-:Y:S01]  /*8b00*/  IMAD R15, R11, c[0x0][0x208], RZ ;  /* 0x000082000b0f7a24 */ /* 0x000fe200078e02ff */
[----:B------:R-:W-:Y:S01]  /*8b10*/  SHF.R.S32.HI R12, RZ, 0x1f, R0 ;  /* 0x0000001fff0c7819 */ /* 0x000fe20000011400 */
[----:B------:R-:W-:-:S04]  /*8b20*/  IMAD.WIDE.U32 R8, R2, c[0x0][0x1e0], R4 ;  /* 0x0000780002087a25 */ /* 0x000fc800078e0004 */
[----:B------:R-:W-:-:S04]  /*8b30*/  IMAD.WIDE.U32 R4, R2, c[0x0][0x208], R4 ;  /* 0x0000820002047a25 */ /* 0x000fc800078e0004 */
[----:B------:R-:W-:Y:S02]  /*8b40*/  IMAD.MOV R11, RZ, RZ, -R0 ;  /* 0x000000ffff0b7224 */ /* 0x000fe400078e0a00 */
[C---:B------:R-:W-:Y:S02]  /*8b50*/  IMAD R17, R2.reuse, c[0x0][0x1e4], R3 ;  /* 0x0000790002117a24 */ /* 0x040fe400078e0203 */
[----:B------:R-:W-:Y:S01]  /*8b60*/  IMAD R15, R2, c[0x0][0x20c], R15 ;  /* 0x00008300020f7a24 */ /* 0x000fe200078e020f */
[----:B------:R-:W-:Y:S01]  /*8b70*/  IADD3 R3, R7, R13, RZ ;  /* 0x0000000d07037210 */ /* 0x000fe20007ffe0ff */
[----:B------:R-:W-:Y:S01]  /*8b80*/  IMAD.MOV.U32 R2, RZ, RZ, R6 ;  /* 0x000000ffff027224 */ /* 0x000fe200078e0006 */
[----:B------:R-:W-:Y:S01]  /*8b90*/  SEL R6, RZ, 0xffffffff, P3 ;  /* 0xffffffffff067807 */ /* 0x000fe20001800000 */
[----:B------:R-:W-:Y:S01]  /*8ba0*/  IMAD R7, R12, c[0x0][0x1b0], RZ ;  /* 0x00006c000c077a24 */ /* 0x000fe200078e02ff */
[----:B------:R-:W-:Y:S01]  /*8bb0*/  ISETP.GE.AND P2, PT, R26, c[0x0][0x1d4], PT ;  /* 0x000075001a007a0c */ /* 0x000fe20003f46270 */
[----:B------:R-:W-:Y:S01]  /*8bc0*/  IMAD R10, R11, c[0x0][0x2c4], R10 ;  /* 0x0000b1000b0a7a24 */ /* 0x000fe200078e020a */
[----:B------:R-:W-:Y:S01]  /*8bd0*/  LOP3.LUT R203, R203, 0xffffff7f, RZ, 0xc0, !PT ;  /* 0xffffff7fcbcb7812 */ /* 0x000fe200078ec0ff */
[----:B------:R-:W-:-:S02]  /*8be0*/  IMAD R12, R0, c[0x0][0x1b4], R7 ;  /* 0x00006d00000c7a24 */ /* 0x000fc400078e0207 */
[----:B------:R-:W-:Y:S01]  /*8bf0*/  IMAD.WIDE.U32 R2, R0, c[0x0][0x1b0], R2 ;  /* 0x00006c0000027a25 */ /* 0x000fe200078e0002 */
[----:B------:R-:W-:-:S03]  /*8c00*/  SEL R0, RZ, 0x1, P2 ;  /* 0x00000001ff007807 */ /* 0x000fc60001000000 */
[----:B------:R-:W-:Y:S01]  /*8c10*/  IMAD.SHL.U32 R6, R6, 0x2, RZ ;  /* 0x0000000206067824 */ /* 0x000fe200078e00ff */
[----:B------:R-:W-:Y:S02]  /*8c20*/  @P3 LOP3.LUT R203, R203, 0x80, RZ, 0xfc, !PT ;  /* 0x00000080cbcb3812 */ /* 0x000fe400078efcff */
[----:B------:R-:W-:Y:S01]  /*8c30*/  SHF.R.S32.HI R11, RZ, 0x1f, R10 ;  /* 0x0000001fff0b7819 */ /* 0x000fe2000001140a */
[----:B------:R-:W-:Y:S01]  /*8c40*/  IMAD.IADD R7, R5, 0x1, R15 ;  /* 0x0000000105077824 */ /* 0x000fe200078e020f */
[----:B------:R-:W-:Y:S01]  /*8c50*/  LOP3.LUT R13, R6, 0x2, R0, 0xe2, !PT ;  /* 0x00000002060d7812 */ /* 0x000fe200078ee200 */
[----:B------:R-:W-:Y:S01]  /*8c60*/  IMAD.IADD R5, R3, 0x1, R12 ;  /* 0x0000000103057824 */ /* 0x000fe200078e020c */
[----:B------:R-:W-:Y:S01]  /*8c70*/  LOP3.LUT R203, R203, 0xfffffeff, RZ, 0xc0, !PT ;  /* 0xfffffeffcbcb7812 */ /* 0x000fe200078ec0ff */
[----:B------:R-:W-:Y:S01]  /*8c80*/  IMAD R0, R11, c[0x0][0x1a8], RZ ;  /* 0x00006a000b007a24 */ /* 0x000fe200078e02ff */
[----:B------:R-:W-:Y:S01]  /*8c90*/  MOV R6, R4 ;  /* 0x0000000400067202 */ /* 0x000fe20000000f00 */
[----:B------:R-:W-:Y:S01]  /*8ca0*/  IMAD.MOV.U32 R4, RZ, RZ, R2 ;  /* 0x000000ffff047224 */ /* 0x000fe200078e0002 */
[----:B------:R-:W-:-:S02]  /*8cb0*/  ISETP.NE.U32.AND P1, PT, RZ, c[0x0][0x350], PT ;  /* 0x0000d400ff007a0c */ /* 0x000fc40003f25070 */
[----:B------:R-:W-:Y:S01]  /*8cc0*/  IADD3 R9, R9, R17, RZ ;  /* 0x0000001109097210 */ /* 0x000fe20007ffe0ff */
[C---:B------:R-:W-:Y:S01]  /*8cd0*/  IMAD R12, R10.reuse, c[0x0][0x1ac], R0 ;  /* 0x00006b000a0c7a24 */ /* 0x040fe200078e0200 */
[----:B------:R-:W-:Y:S01]  /*8ce0*/  @P2 LOP3.LUT R203, R203, 0x100, RZ, 0xfc, !PT ;  /* 0x00000100cbcb2812 */ /* 0x000fe200078efcff */
[----:B------:R-:W-:Y:S01]  /*8cf0*/  IMAD.WIDE.U32 R10, R10, c[0x0][0x1a8], R4 ;  /* 0x00006a000a0a7a25 */ /* 0x000fe200078e0004 */
[----:B------:R-:W-:-:S03]  /*8d00*/  ISETP.GE.AND P2, PT, R18, c[0x0][0x1d4], PT ;  /* 0x0000750012007a0c */ /* 0x000fc60003f46270 */
[----:B------:R-:W-:-:S04]  /*8d10*/  IMAD.WIDE.U32 R4, R25, c[0x0][0x1e8], R8 ;  /* 0x00007a0019047a25 */ /* 0x000fc800078e0008 */
[----:B------:R-:W-:-:S04]  /*8d20*/  IMAD.WIDE.U32 R6, R25, c[0x0][0x210], R6 ;  /* 0x0000840019067a25 */ /* 0x000fc800078e0006 */
[----:B------:R-:W-:Y:S01]  /*8d30*/  IMAD R5, R25, c[0x0][0x1ec], R5 ;  /* 0x00007b0019057a24 */ /* 0x000fe200078e0205 */
[----:B------:R-:W-:Y:S01]  /*8d40*/  LOP3.LUT R203, R203, 0xffffffbf, RZ, 0xc0, !PT ;  /* 0xffffffbfcbcb7812 */ /* 0x000fe200078ec0ff */
[----:B------:R-:W-:Y:S01]  /*8d50*/  IMAD.IADD R9, R19, 0x1, R24 ;  /* 0x0000000113097824 */ /* 0x000fe200078e0218 */
[----:B------:R-:W-:Y:S02]  /*8d60*/  ISETP.GE.AND P4, PT, R26, c[0x0][0x198], PT ;  /* 0x000066001a007a0c */ /* 0x000fe40003f86270 */
[----:B------:R-:W-:Y:S02]  /*8d70*/  @P2 LOP3.LUT R203, R203, 0x40, RZ, 0xfc, !PT ;  /* 0x00000040cbcb2812 */ /* 0x000fe400078efcff */
[----:B------:R-:W-:Y:S02]  /*8d80*/  ISETP.GE.AND P3, PT, R20, c[0x0][0x198], PT ;  /* 0x0000660014007a0c */ /* 0x000fe40003f66270 */
[----:B------:R-:W-:Y:S02]  /*8d90*/  IADD3 R117, R230, -0x1, RZ ;  /* 0xffffffffe6757810 */ /* 0x000fe40007ffe0ff */
[--C-:B--2---:R-:W-:Y:S01]  /*8da0*/  @P0 SHF.R.S32.HI R3, RZ, 0x1f, R16.reuse ;  /* 0x0000001fff030819 */ /* 0x104fe20000011410 */
[----:B------:R-:W-:Y:S01]  /*8db0*/  @P0 IMAD.MOV.U32 R2, RZ, RZ, R16 ;  /* 0x000000ffff020224 */ /* 0x000fe200078e0010 */
[----:B------:R-:W-:Y:S01]  /*8dc0*/  @!P0 MOV R2, R31 ;  /* 0x0000001f00028202 */ /* 0x000fe20000000f00 */
[----:B------:R-:W-:Y:S01]  /*8dd0*/  @!P0 IMAD.MOV.U32 R3, RZ, RZ, R14 ;  /* 0x000000ffff038224 */ /* 0x000fe200078e000e */
[----:B------:R-:W-:-:S04]  /*8de0*/  ISETP.NE.AND.EX P0, PT, RZ, c[0x0][0x354], PT, P1 ;  /* 0x0000d500ff007a0c */ /* 0x000fc80003f05310 */
[----:B------:R-:W-:Y:S02]  /*8df0*/  SEL R8, R2, RZ, !P0 ;  /* 0x000000ff02087207 */ /* 0x000fe40004000000 */
[----:B------:R-:W-:Y:S02]  /*8e00*/  SEL R2, RZ, 0x4, P2 ;  /* 0x00000004ff027807 */ /* 0x000fe40001000000 */
[----:B------:R-:W-:Y:S02]  /*8e10*/  SEL R0, R3, RZ, !P0 ;  /* 0x000000ff03007207 */ /* 0x000fe40004000000 */
[----:B------:R-:W-:Y:S01]  /*8e20*/  LOP3.LUT R94, R13, R2, RZ, 0xfc, !PT ;  /* 0x000000020d5e7212 */ /* 0x000fe200078efcff */
[----:B------:R-:W-:Y:S01]  /*8e30*/  IMAD R3, R25, c[0x0][0x214], R7 ;  /* 0x0000850019037a24 */ /* 0x000fe200078e0207 */
[----:B------:R-:W-:Y:S01]  /*8e40*/  MOV R2, R6 ;  /* 0x0000000600027202 */ /* 0x000fe20000000f00 */
[----:B------:R-:W-:Y:S02]  /*8e50*/  IMAD R6, R0, c[0x0][0x1f0], RZ ;  /* 0x00007c0000067a24 */ /* 0x000fe400078e02ff */
[----:B------:R-:W-:-:S04]  /*8e60*/  IMAD.WIDE.U32 R14, R8, c[0x0][0x1f0], R4 ;  /* 0x00007c00080e7a25 */ /* 0x000fc800078e0004 */
[----:B------:R-:W-:-:S04]  /*8e70*/  IMAD.WIDE.U32 R240, R8, c[0x0][0x218], R2 ;  /* 0x0000860008f07a25 */ /* 0x000fc800078e0002 */
[----:B------:R-:W-:-:S04]  /*8e80*/  IMAD R2, R8, c[0x0][0x1f4], R6 ;  /* 0x00007d0008027a24 */ /* 0x000fc800078e0206 */
[----:B------:R-:W-:Y:S01]  /*8e90*/  IMAD.IADD R2, R15, 0x1, R2 ;  /* 0x000000010f027824 */ /* 0x000fe200078e0202 */
[----:B------:R1:W-:Y:S04]  /*8ea0*/  STL.64 [R1+0x8], R14 ;  /* 0x0000080e01007387 */ /* 0x0003e80000100a00 */
[----:B------:R1:W-:Y:S01]  /*8eb0*/  STL [R1+0x14], R2 ;  /* 0x0000140201007387 */ /* 0x0003e20000100800 */
[----:B------:R-:W-:Y:S02]  /*8ec0*/  IMAD R0, R0, c[0x0][0x218], RZ ;  /* 0x0000860000007a24 */ /* 0x000fe400078e02ff */
[----:B------:R-:W-:Y:S01]  /*8ed0*/  IMAD.IADD R7, R11, 0x1, R12 ;  /* 0x000000010b077824 */ /* 0x000fe200078e020c */
[----:B------:R-:W-:Y:S01]  /*8ee0*/  LEA R11, P0, R10, c[0x0][0x160], 0x1 ;  /* 0x000058000a0b7a11 */ /* 0x000fe200078008ff */
[----:B------:R-:W-:Y:S01]  /*8ef0*/  IMAD R0, R8, c[0x0][0x21c], R0 ;  /* 0x0000870008007a24 */ /* 0x000fe200078e0200 */
[----:B------:R-:W-:-:S02]  /*8f00*/  ISETP.GE.AND P2, PT, R18, c[0x0][0x198], PT ;  /* 0x0000660012007a0c */ /* 0x000fc40003f46270 */
[----:B------:R-:W-:Y:S02]  /*8f10*/  LEA.HI.X R10, R10, c[0x0][0x164], R7, 0x1, P0 ;  /* 0x000059000a0a7a11 */ /* 0x000fe400000f0c07 */
[----:B------:R-:W-:Y:S01]  /*8f20*/  IADD3 R249, R241, R0, RZ ;  /* 0x00000000f1f97210 */ /* 0x000fe20007ffe0ff */
[----:B------:R-:W-:Y:S06]  /*8f30*/  BRA.DIV ~URZ, `(.L_x_751) ;  /* 0x0001aa327f007947 */ /* 0x000fec000b800000 */
[----:B------:R2:W3:Y:S02]  /*8f40*/  SHFL.IDX PT, R8, R10, RZ, 0x1c1f ;  /* 0x001c1fff0a087589 */ /* 0x0004e400000e0000 */
.L_x_955:
[----:B------:R-:W-:Y:S05]  /*8f50*/  BRA.DIV ~URZ, `(.L_x_752) ;  /* 0x0001aa827f007947 */ /* 0x000fea000b800000 */
[----:B------:R4:W1:Y:S02]  /*8f60*/  SHFL.IDX PT, R0, R11, RZ, 0x1c1f ;  /* 0x001c1fff0b007589 */ /* 0x00086400000e0000 */
.L_x_956:
[----:B-12---:R-:W2:Y:S01]  /*8f70*/  LDL R2, [R1] ;  /* 0x0000000001027983 */ /* 0x006ea20000100800 */
[----:B------:R-:W-:Y:S01]  /*8f80*/  BSSY B0, `(.L_x_753) ;  /* 0x0000017000007945 */ /* 0x000fe20003800000 */
[----:B--2---:R-:W-:-:S05]  /*8f90*/  IMAD R31, R2, c[0x0][0x2c4], RZ ;  /* 0x0000b100021f7a24 */ /* 0x004fca00078e02ff */
[----:B------:R-:W-:-:S13]  /*8fa0*/  ISETP.GE.AND P0, PT, R9, R31, PT ;  /* 0x0000001f0900720c */ /* 0x000fda0003f06270 */
[----:B------:R-:W-:Y:S05]  /*8fb0*/  @P0 BRA `(.L_x_754) ;  /* 0x0000013000000947 */ /* 0x000fea0003800000 */
[----:B------:R-:W2:Y:S04]  /*8fc0*/  LDL.64 R4, [R1+0x30] ;  /* 0x0000300001047983 */ /* 0x000ea80000100a00 */
[----:B----4-:R-:W4:Y:S04]  /*8fd0*/  LDL R2, [R1+0x48] ;  /* 0x0000480001027983 */ /* 0x010f280000100800 */
[----:B---3--:R-:W3:Y:S04]  /*8fe0*/  LDL R3, [R1+0x70] ;  /* 0x0000700001037983 */ /* 0x008ee80000100800 */
[----:B------:R-:W3:Y:S04]  /*8ff0*/  LDL R13, [R1+0x4c] ;  /* 0x00004c00010d7983 */ /* 0x000ee80000100800 */
[----:B------:R-:W3:Y:S04]  /*9000*/  LDL R12, [R1+0x28] ;  /* 0x00002800010c7983 */ /* 0x000ee80000100800 */
[----:B------:R-:W3:Y:S01]  /*9010*/  LDL R14, [R1+0x6c] ;  /* 0x00006c00010e7983 */ /* 0x000ee20000100800 */
[----:B--2---:R-:W-:-:S04]  /*9020*/  LEA R6, P0, R4, R0, 0x1 ;  /* 0x0000000004067211 */ /* 0x004fc800078008ff */
[----:B------:R-:W-:Y:S02]  /*9030*/  LEA.HI.X R7, R4, R8, R5, 0x1, P0 ;  /* 0x0000000804077211 */ /* 0x000fe400000f0c05 */
[----:B----4-:R-:W-:-:S04]  /*9040*/  LEA R4, P0, R2, R0, 0x1 ;  /* 0x0000000002047211 */ /* 0x010fc800078008ff */
[----:B---3--:R-:W-:Y:S02]  /*9050*/  LEA.HI.X R5, R2, R8, R3, 0x1, P0 ;  /* 0x0000000802057211 */ /* 0x008fe400000f0c03 */
[----:B------:R-:W-:Y:S01]  /*9060*/  LEA R2, P0, R13, R0, 0x1 ;  /* 0x000000000d027211 */ /* 0x000fe200078008ff */
        /* <DEDUP_REMOVED lines=8> */
.L_x_754:
[----:B------:R-:W-:Y:S05]  /*90f0*/  BSYNC B0 ;  /* 0x0000000000007941 */ /* 0x000fea0003800000 */
.L_x_753:
[----:B------:R-:W-:Y:S05]  /*9100*/  BRA.DIV ~URZ, `(.L_x_755) ;  /* 0x0001a9327f007947 */ /* 0x000fea000b800000 */
[----:B---3--:R2:W3:Y:S04]  /*9110*/  SHFL.IDX PT, R8, R10, 0x1, 0x1c1f ;  /* 0x003c1f000a087f89 */ /* 0x0084e800000e0000 */
[----:B-1----:R2:W1:Y:S02]  /*9120*/  SHFL.IDX PT, R0, R11, 0x1, 0x1c1f ;  /* 0x003c1f000b007f89 */ /* 0x00246400000e0000 */
.L_x_957:
[----:B------:R-:W-:Y:S01]  /*9130*/  IADD3 R2, R9, 0x20, RZ ;  /* 0x0000002009027810 */ /* 0x000fe20007ffe0ff */
[----:B------:R-:W-:Y:S03]  /*9140*/  BSSY B0, `(.L_x_756) ;  /* 0x0000016000007945 */ /* 0x000fe60003800000 */
[----:B------:R-:W-:-:S13]  /*9150*/  ISETP.GE.AND P0, PT, R2, R31, PT ;  /* 0x0000001f0200720c */ /* 0x000fda0003f06270 */
[----:B------:R-:W-:Y:S05]  /*9160*/  @P0 BRA `(.L_x_757) ;  /* 0x0000013000000947 */ /* 0x000fea0003800000 */
[----:B--2---:R-:W2:Y:S04]  /*9170*/  LDL.64 R4, [R1+0x30] ;  /* 0x0000300001047983 */ /* 0x004ea80000100a00 */
[----:B----4-:R-:W4:Y:S04]  /*9180*/  LDL R3, [R1+0x48] ;  /* 0x0000480001037983 */ /* 0x010f280000100800 */
[----:B---3--:R-:W3:Y:S04]  /*9190*/  LDL R15, [R1+0x70] ;  /* 0x00007000010f7983 */ /* 0x008ee80000100800 */
[----:B------:R-:W3:Y:S04]  /*91a0*/  LDL R13, [R1+0x4c] ;  /* 0x00004c00010d7983 */ /* 0x000ee80000100800 */
[----:B------:R-:W3:Y:S04]  /*91b0*/  LDL R12, [R1+0x28] ;  /* 0x00002800010c7983 */ /* 0x000ee80000100800 */
[----:B------:R-:W3:Y:S01]  /*91c0*/  LDL R14, [R1+0x6c] ;  /* 0x00006c00010e7983 */ /* 0x000ee20000100800 */
[----:B-12---:R-:W-:-:S04]  /*91d0*/  LEA R6, P0, R4, R0, 0x1 ;  /* 0x0000000004067211 */ /* 0x006fc800078008ff */
        /* <DEDUP_REMOVED lines=12> */
.L_x_757:
[----:B------:R-:W-:Y:S05]  /*92a0*/  BSYNC B0 ;  /* 0x0000000000007941 */ /* 0x000fea0003800000 */
.L_x_756:
[----:B------:R-:W-:Y:S05]  /*92b0*/  BRA.DIV ~URZ, `(.L_x_758) ;  /* 0x0001a8427f007947 */ /* 0x000fea000b800000 */
[----:B---3--:R3:W2:Y:S02]  /*92c0*/  SHFL.IDX PT, R8, R10, 0x2, 0x1c1f ;  /* 0x005c1f000a087f89 */ /* 0x0086a400000e0000 */
.L_x_958:
[----:B------:R-:W-:Y:S05]  /*92d0*/  BRA.DIV ~URZ, `(.L_x_759) ;  /* 0x0001a8927f007947 */ /* 0x000fea000b800000 */
[----:B-1----:R1:W3:Y:S02]  /*92e0*/  SHFL.IDX PT, R0, R11, 0x2, 0x1c1f ;  /* 0x005c1f000b007f89 */ /* 0x0022e400000e0000 */
.L_x_959:
[----:B------:R-:W-:Y:S01]  /*92f0*/  IADD3 R2, R9, 0x40, RZ ;  /* 0x0000004009027810 */ /* 0x000fe20007ffe0ff */
[----:B------:R-:W-:Y:S03]  /*9300*/  BSSY B0, `(.L_x_760) ;  /* 0x0000016000007945 */ /* 0x000fe60003800000 */
[----:B------:R-:W-:-:S13]  /*9310*/  ISETP.GE.AND P0, PT, R2, R31, PT ;  /* 0x0000001f0200720c */ /* 0x000fda0003f06270 */
[----:B------:R-:W-:Y:S05]  /*9320*/  @P0 BRA `(.L_x_761) ;  /* 0x0000013000000947 */ /* 0x000fea0003800000 */
[----:B----4-:R-:W4:Y:S04]  /*9330*/  LDL.64 R4, [R1+0x30] ;  /* 0x0000300001047983 */ /* 0x010f280000100a00 */
[----:B---3--:R-:W3:Y:S04]  /*9340*/  LDL R3, [R1+0x48] ;  /* 0x0000480001037983 */ /* 0x008ee80000100800 */
[----:B--2---:R-:W2:Y:S04]  /*9350*/  LDL R15, [R1+0x70] ;  /* 0x00007000010f7983 */ /* 0x004ea80000100800 */
[----:B------:R-:W2:Y:S04]  /*9360*/  LDL R13, [R1+0x4c] ;  /* 0x00004c00010d7983 */ /* 0x000ea80000100800 */
[----:B------:R-:W2:Y:S04]  /*9370*/  LDL R12, [R1+0x28] ;  /* 0x00002800010c7983 */ /* 0x000ea80000100800 */
[----:B------:R-:W2:Y:S01]  /*9380*/  LDL R14, [R1+0x6c] ;  /* 0x00006c00010e7983 */ /* 0x000ea20000100800 */
[----:B----4-:R-:W-:-:S04]  /*9390*/  LEA R6, P0, R4, R0, 0x1 ;  /* 0x0000000004067211 */ /* 0x010fc800078008ff */
[----:B------:R-:W-:Y:S02]  /*93a0*/  LEA.HI.X R7, R4, R8, R5, 0x1, P0 ;  /* 0x0000000804077211 */ /* 0x000fe400000f0c05 */
[----:B---3--:R-:W-:-:S04]  /*93b0*/  LEA R4, P0, R3, R0, 0x1 ;  /* 0x0000000003047211 */ /* 0x008fc800078008ff */
[----:B--2---:R-:W-:Y:S02]  /*93c0*/  LEA.HI.X R5, R3, R8, R15, 0x1, P0 ;  /* 0x0000000803057211 */ /* 0x004fe400000f0c0f */
        /* <DEDUP_REMOVED lines=9> */
.L_x_761:
[----:B------:R-:W-:Y:S05]  /*9460*/  BSYNC B0 ;  /* 0x0000000000007941 */ /* 0x000fea0003800000 */
.L_x_760:
[----:B------:R-:W-:Y:S05]  /*9470*/  BRA.DIV ~URZ, `(.L_x_762) ;  /* 0x0001a7527f007947 */ /* 0x000fea000b800000 */
[----:B--2---:R2:W1:Y:S04]  /*9480*/  SHFL.IDX PT, R8, R10, 0x3, 0x1c1f ;  /* 0x007c1f000a087f89 */ /* 0x00446800000e0000 */
[----:B---3--:R2:W3:Y:S02]  /*9490*/  SHFL.IDX PT, R0, R11, 0x3, 0x1c1f ;  /* 0x007c1f000b007f89 */ /* 0x0084e400000e0000 */
.L_x_960:
[----:B--2---:R-:W2:Y:S04]  /*94a0*/  LDL.64 R12, [R1+0x30] ;  /* 0x00003000010c7983 */ /* 0x004ea80000100a00 */
[----:B----4-:R-:W4:Y:S04]  /*94b0*/  LDL R4, [R1+0x48] ;  /* 0x0000480001047983 */ /* 0x010f280000100800 */
[----:B---3--:R-:W3:Y:S04]  /*94c0*/  LDL R5, [R1+0x70] ;  /* 0x0000700001057983 */ /* 0x008ee80000100800 */
[----:B------:R-:W3:Y:S04]  /*94d0*/  LDL R10, [R1+0x4c] ;  /* 0x00004c00010a7983 */ /* 0x000ee80000100800 */
[----:B------:R-:W3:Y:S04]  /*94e0*/  LDL R96, [R1+0x28] ;  /* 0x0000280001607983 */ /* 0x000ee80000100800 */
[----:B------:R-:W3:Y:S04]  /*94f0*/  LDL R119, [R1+0x4] ;  /* 0x0000040001777983 */ /* 0x000ee80000100800 */
[----:B-1----:R-:W3:Y:S04]  /*9500*/  LDL R11, [R1+0x6c] ;  /* 0x00006c00010b7983 */ /* 0x002ee80000100800 */
[----:B------:R-:W3:Y:S04]  /*9510*/  LDL.64 R128, [R1+0x8] ;  /* 0x0000080001807983 */ /* 0x000ee80000100a00 */
[----:B------:R-:W3:Y:S04]  /*9520*/  LDL R122, [R1+0x14] ;  /* 0x00001400017a7983 */ /* 0x000ee80000100800 */
[----:B------:R1:W5:Y:S01]  /*9530*/  LDL R235, [R1+0x2c] ;  /* 0x00002c0001eb7983 */ /* 0x0003620000100800 */
[----:B------:R-:W-:-:S03]  /*9540*/  IADD3 R2, R9, 0x60, RZ ;  /* 0x0000006009027810 */ /* 0x000fc60007ffe0ff */
[----:B------:R-:W1:Y:S01]  /*9550*/  S2R R98, SR_TID.X ;  /* 0x0000000000627919 */ /* 0x000e620000002100 */
[----:B------:R-:W-:Y:S01]  /*9560*/  ISETP.GE.AND P0, PT, R2, R31, PT ;  /* 0x0000001f0200720c */ /* 0x000fe20003f06270 */
[----:B------:R-:W-:-:S04]  /*9570*/  IMAD.MOV.U32 R116, RZ, RZ, 0x30 ;  /* 0x00000030ff747424 */ /* 0x000fc800078e00ff */
[----:B------:R-:W-:Y:S01]  /*9580*/  IMAD R116, R230, -0x30, R116 ;  /* 0xffffffd0e6747824 */ /* 0x000fe200078e0274 */
[----:B------:R-:W-:Y:S02]  /*9590*/  SHF.R.S32.HI R95, RZ, 0x1f, R117 ;  /* 0x0000001fff5f7819 */ /* 0x000fe40000011475 */
[----:B-1----:R-:W-:-:S04]  /*95a0*/  SHF.R.S32.HI R123, RZ, 0x1f, R98 ;  /* 0x0000001fff7b7819 */ /* 0x002fc80000011462 */
[----:B------:R-:W-:-:S04]  /*95b0*/  LEA.HI R123, R123, R98, RZ, 0x2 ;  /* 0x000000627b7b7211 */ /* 0x000fc800078f10ff */
[----:B------:R-:W-:Y:S02]  /*95c0*/  SHF.R.S32.HI R123, RZ, 0x2, R123 ;  /* 0x00000002ff7b7819 */ /* 0x000fe4000001147b */
[C---:B------:R-:W-:Y:S02]  /*95d0*/  LOP3.LUT P5, RZ, R203.reuse, 0x100, RZ, 0xc0, !PT ;  /* 0x00000100cbff7812 */ /* 0x040fe400078ac0ff */
[----:B------:R-:W-:Y:S01]  /*95e0*/  LOP3.LUT P6, RZ, R203, 0x40, RZ, 0xc0, !PT ;  /* 0x00000040cbff7812 */ /* 0x000fe200078cc0ff */
[----:B------:R-:W-:Y:S01]  /*95f0*/  IMAD.MOV.U32 R237, RZ, RZ, c[0x0][0x2c4] ;  /* 0x0000b100ffed7624 */ /* 0x000fe200078e00ff */
[----:B--2---:R-:W-:-:S04]  /*9600*/  @!P0 LEA R6, P1, R12, R0, 0x1 ;  /* 0x000000000c068211 */ /* 0x004fc800078208ff */
[----:B------:R-:W-:Y:S02]  /*9610*/  @!P0 LEA.HI.X R7, R12, R8, R13, 0x1, P1 ;  /* 0x000000080c078211 */ /* 0x000fe400008f0c0d */
[----:B----4-:R-:W-:-:S04]  /*9620*/  @!P0 LEA R2, P1, R4, R0, 0x1 ;  /* 0x0000000004028211 */ /* 0x010fc800078208ff */
[----:B---3--:R-:W-:Y:S02]  /*9630*/  @!P0 LEA.HI.X R3, R4, R8, R5, 0x1, P1 ;  /* 0x0000000804038211 */ /* 0x008fe400008f0c05 */
[----:B------:R-:W-:Y:S01]  /*9640*/  @!P0 LEA R4, P1, R10, R0, 0x1 ;  /* 0x000000000a048211 */ /* 0x000fe200078208ff */
[----:B------:R-:W-:Y:S02]  /*9650*/  @!P0 IMAD.SHL.U32 R0, R96, 0x2, RZ ;  /* 0x0000000260008824 */ /* 0x000fe400078e00ff */
[----:B------:R-:W-:-:S03]  /*9660*/  IMAD.IADD R118, R119, 0x1, R116 ;  /* 0x0000000177767824 */ /* 0x000fc600078e0274 */
[----:B------:R-:W-:Y:S01]  /*9670*/  @!PT LDS RZ, [RZ] ;  /* 0x00000000fffff984 */ /* 0x000fe20000000800 */
[----:B------:R-:W-:Y:S01]  /*9680*/  @!PT LDS RZ, [RZ] ;  /* 0x00000000fffff984 */ /* 0x000fe20000000800 */
[----:B------:R-:W-:Y:S01]  /*9690*/  @!PT LDS RZ, [RZ] ;  /* 0x00000000fffff984 */ /* 0x000fe20000000800 */
[----:B------:R1:W-:Y:S01]  /*96a0*/  @!P0 LDGSTS.E.BYPASS.LTC128B.128 [R0+0x7880], [R6.64], !P4 ;  /* 0x0788000006008fae */ /* 0x0003e2000e101d46 */
[----:B------:R-:W-:-:S03]  /*96b0*/  @!P0 LEA.HI.X R5, R10, R8, R11, 0x1, P1 ;  /* 0x000000080a058211 */ /* 0x000fc600008f0c0b */
[----:B------:R2:W-:Y:S04]  /*96c0*/  @!P0 LDGSTS.E.BYPASS.LTC128B.128 [R0+0x9880], [R2.64], !P3 ;  /* 0x0988000002008fae */ /* 0x0005e8000d901d46 */
[----:B------:R3:W-:Y:S01]  /*96d0*/  @!P0 LDGSTS.E.BYPASS.LTC128B.128 [R0+0xb880], [R4.64], !P2 ;  /* 0x0b88000004008fae */ /* 0x0007e2000d101d46 */
[----:B------:R-:W-:Y:S02]  /*96e0*/  IMAD.MOV.U32 R120, RZ, RZ, R128 ;  /* 0x000000ffff787224 */ /* 0x000fe400078e0080 */
[----:B------:R-:W-:Y:S01]  /*96f0*/  IMAD.MOV.U32 R121, RZ, RZ, R122 ;  /* 0x000000ffff797224 */ /* 0x000fe200078e007a */
[----:B------:R-:W0:Y:S01]  /*9700*/  LDGDEPBAR ;  /* 0x00000000000079af */ /* 0x000e220000000000 */
[----:B-1----:R-:W-:Y:S01]  /*9710*/  IMNMX R6, R118, 0x30, PT ;  /* 0x0000003076067817 */ /* 0x002fe20003800200 */
[----:B------:R-:W-:-:S04]  /*9720*/  IMAD R7, R95, c[0x0][0x1e0], RZ ;  /* 0x000078005f077a24 */ /* 0x000fc800078e02ff */
[----:B------:R-:W-:Y:S02]  /*9730*/  IMAD.IADD R6, R6, 0x1, -R123 ;  /* 0x0000000106067824 */ /* 0x000fe400078e0a7b */
[----:B--2---:R-:W-:-:S03]  /*9740*/  IMAD.WIDE.U32 R2, R117, c[0x0][0x1e0], RZ ;  /* 0x0000780075027a25 */ /* 0x004fc600078e00ff */
[----:B------:R-:W-:Y:S01]  /*9750*/  ISETP.GE.AND P0, PT, R6, 0x21, PT ;  /* 0x000000210600780c */ /* 0x000fe20003f06270 */
[----:B------:R-:W-:-:S04]  /*9760*/  IMAD R7, R117, c[0x0][0x1e4], R7 ;  /* 0x0000790075077a24 */ /* 0x000fc800078e0207 */
[----:B---3--:R-:W-:Y:S02]  /*9770*/  IMAD.IADD R0, R3, 0x1, R7 ;  /* 0x0000000103007824 */ /* 0x008fe400078e0207 */
[----:B------:R-:W-:Y:S02]  /*9780*/  IMAD.MOV.U32 R7, RZ, RZ, 0x20 ;  /* 0x00000020ff077424 */ /* 0x000fe400078e00ff */
[----:B------:R-:W-:-:S04]  /*9790*/  IMAD.WIDE.U32 R2, R2, 0x30, R120 ;  /* 0x0000003002027825 */ /* 0x000fc800078e0078 */
[----:B------:R-:W-:Y:S02]  /*97a0*/  IMAD R0, R0, 0x30, RZ ;  /* 0x0000003000007824 */ /* 0x000fe400078e02ff */
[----:B------:R-:W-:-:S04]  /*97b0*/  IMAD.WIDE.U32 R4, R7, c[0x0][0x1e0], RZ ;  /* 0x0000780007047a25 */ /* 0x000fc800078e00ff */
[----:B------:R-:W-:Y:S02]  /*97c0*/  IMAD R7, R7, c[0x0][0x1e4], RZ ;  /* 0x0000790007077a24 */ /* 0x000fe400078e02ff */
[----:B------:R-:W-:Y:S01]  /*97d0*/  IMAD.IADD R0, R3, 0x1, R0 ;  /* 0x0000000103007824 */ /* 0x000fe200078e0200 */
[----:B------:R-:W-:Y:S01]  /*97e0*/  @P0 IADD3 R3, P1, R2, R4, RZ ;  /* 0x0000000402030210 */ /* 0x000fe20007f3e0ff */
[----:B------:R-:W-:Y:S03]  /*97f0*/  WARPSYNC 0xffffffff ;  /* 0xffffffff00007948 */ /* 0x000fe60003800000 */
[----:B------:R-:W-:Y:S01]  /*9800*/  @P0 IADD3.X R7, R0, R5, R7, P1, !PT ;  /* 0x0000000500070210 */ /* 0x000fe20000ffe407 */
[----:B------:R-:W-:Y:S01]  /*9810*/  BAR.SYNC.DEFER_BLOCKING 0x0 ;  /* 0x0000000000007b1d */ /* 0x000fe20000010000 */
[----:B------:R-:W-:Y:S02]  /*9820*/  ISETP.GE.AND P1, PT, R6, 0x1, PT ;  /* 0x000000010600780c */ /* 0x000fe40003f26270 */
[----:B------:R-:W-:-:S11]  /*9830*/  LOP3.LUT P4, RZ, R203, 0x80, RZ, 0xc0, !PT ;  /* 0x00000080cbff7812 */ /* 0x000fd6000788c0ff */
[----:B------:R-:W-:Y:S01]  /*9840*/  @P1 LEA R4, P2, R2, c[0x0][0x1c8], 0x1 ;  /* 0x0000720002041a11 */ /* 0x000fe200078408ff */
[----:B------:R-:W-:-:S03]  /*9850*/  @P1 IMAD.SHL.U32 R6, R96, 0x2, RZ ;  /* 0x0000000260061824 */ /* 0x000fc600078e00ff */
[----:B------:R-:W-:Y:S02]  /*9860*/  @P1 LEA.HI.X R5, R2, c[0x0][0x1cc], R0, 0x1, P2 ;  /* 0x0000730002051a11 */ /* 0x000fe400010f0c00 */
[----:B------:R-:W-:Y:S01]  /*9870*/  @P0 LEA R2, P2, R3, c[0x0][0x1c8], 0x1 ;  /* 0x0000720003020a11 */ /* 0x000fe200078408ff */
[----:B------:R-:W-:-:S03]  /*9880*/  @P0 IMAD.SHL.U32 R0, R96, 0x2, RZ ;  /* 0x0000000260000824 */ /* 0x000fc600078e00ff */
[----:B------:R-:W-:Y:S01]  /*9890*/  @P0 LEA.HI.X R3, R3, c[0x0][0x1cc], R7, 0x1, P2 ;  /* 0x0000730003030a11 */ /* 0x000fe200010f0c07 */
        /* <DEDUP_REMOVED lines=8> */
[----:B------:R1:W-:Y:S01]  /*9920*/  @P0 LDGSTS.E.BYPASS.LTC128B.128 [R0+0x5c80], [R2.64+0x80], !P6 ;  /* 0x05c8008002000fae */ /* 0x0003e2000f101d46 */
[----:B------:R-:W-:-:S03]  /*9930*/  ISETP.LT.AND P0, PT, RZ, c[0x0][0x27c], PT ;  /* 0x00009f00ff007a0c */ /* 0x000fc60003f01270 */
[----:B------:R-:W0:Y:S01]  /*9940*/  LDGDEPBAR ;  /* 0x00000000000079af */ /* 0x000e220000000000 */
[----:B------:R-:W-:-:S09]  /*9950*/  ISETP.NE.AND P5, PT, R237, 0x1, PT ;  /* 0x00000001ed00780c */ /* 0x000fd20003fa5270 */
[----:B------:R-:W-:Y:S05]  /*9960*/  @P0 BRA `(.L_x_763) ;  /* 0x0000002000000947 */ /* 0x000fea0003800000 */
[----:B------:R-:W-:-:S04]  /*9970*/  DEPBAR.LE SB0, 0x1 ;  /* 0x000080400000791a */ /* 0x000fc80000000000 */
[----:B------:R-:W-:Y:S05]  /*9980*/  BRA `(.L_x_764) ;  /* 0x00006f3000007947 */ /* 0x000fea0003800000 */
.L_x_763:
[----:B------:R-:W2:Y:S01]  /*9990*/  S2R R89, SR_TID.X ;  /* 0x0000000000597919 */ /* 0x000ea20000002100 */
[----:B------:R-:W-:Y:S01]  /*99a0*/  ULDC.U8 UR4, c[0x0][0x298] ;  /* 0x0000a60000047ab9 */ /* 0x000fe20000000000 */
[----:B-1---5:R-:W-:Y:S01]  /*99b0*/  SHF.R.S32.HI R0, RZ, 0x1f, R134 ;  /* 0x0000001fff007819 */ /* 0x022fe20000011486 */
[----:B------:R-:W-:Y:S01]  /*99c0*/  IMAD.WIDE.U32 R4, R134, c[0x0][0x280], RZ ;  /* 0x0000a00086047a25 */ /* 0x000fe200078e00ff */
[----:B------:R-:W-:Y:S01]  /*99d0*/  ISETP.NE.AND P0, PT, RZ, UR4, PT ;  /* 0x00000004ff007c0c */ /* 0x000fe2000bf05270 */
[----:B------:R-:W-:Y:S01]  /*99e0*/  BSSY B2, `(.L_x_764) ;  /* 0x00006ed000027945 */ /* 0x000fe20003800000 */
[----:B------:R-:W-:Y:S01]  /*99f0*/  LEA.HI R97, R98, R98, RZ, 0x1 ;  /* 0x0000006262617211 */ /* 0x000fe200078f08ff */
[C---:B------:R-:W-:Y:S02]  /*9a00*/  IMAD R2, R0.reuse, c[0x0][0x280], RZ ;  /* 0x0000a00000027a24 */ /* 0x040fe400078e02ff */
[----:B------:R-:W-:Y:S01]  /*9a10*/  IMAD R0, R0, c[0x0][0x290], RZ ;  /* 0x0000a40000007a24 */ /* 0x000fe200078e02ff */
[----:B------:R-:W-:Y:S01]  /*9a20*/  LOP3.LUT R97, R97, 0xfffffffe, RZ, 0xc0, !PT ;  /* 0xfffffffe61617812 */ /* 0x000fe200078ec0ff */
[----:B------:R-:W-:-:S02]  /*9a30*/  IMAD R7, R134, c[0x0][0x284], R2 ;  /* 0x0000a10086077a24 */ /* 0x000fc400078e0202 */
[C---:B------:R-:W-:Y:S01]  /*9a40*/  IMAD R6, R134.reuse, c[0x0][0x294], R0 ;  /* 0x0000a50086067a24 */ /* 0x040fe200078e0200 */
[----:B------:R-:W-:Y:S01]  /*9a50*/  IADD3 R97, -R97, R98, RZ ;  /* 0x0000006261617210 */ /* 0x000fe20007ffe1ff */
[----:B------:R-:W-:Y:S01]  /*9a60*/  IMAD.WIDE.U32 R2, R134, c[0x0][0x290], RZ ;  /* 0x0000a40086027a25 */ /* 0x000fe200078e00ff */
[----:B------:R-:W-:-:S03]  /*9a70*/  IADD3 R7, R7, R5, RZ ;  /* 0x0000000507077210 */ /* 0x000fc60007ffe0ff */
[----:B------:R-:W-:Y:S01]  /*9a80*/  IMAD.IADD R6, R6, 0x1, R3 ;  /* 0x0000000106067824 */ /* 0x000fe200078e0203 */
[----:B--2---:R-:W-:-:S04]  /*9a90*/  LEA.HI R99, R89, R89, RZ, 0x1 ;  /* 0x0000005959637211 */ /* 0x004fc800078f08ff */
[----:B------:R-:W-:-:S04]  /*9aa0*/  SHF.R.S32.HI R99, RZ, 0x1, R99 ;  /* 0x00000001ff637819 */ /* 0x000fc80000011463 */
[----:B------:R-:W-:-:S05]  /*9ab0*/  IADD3 R20, R99, R235, RZ ;  /* 0x000000eb63147210 */ /* 0x000fca0007ffe0ff */
[----:B------:R-:W-:Y:S01]  /*9ac0*/  IMAD R0, R97, 0x40, R20 ;  /* 0x0000004061007824 */ /* 0x000fe200078e0214 */
[----:B------:R-:W-:Y:S05]  /*9ad0*/  @!P0 BRA `(.L_x_765) ;  /* 0x0000376000008947 */ /* 0x000fea0003800000 */
[----:B------:R-:W-:Y:S01]  /*9ae0*/  @P5 IMAD.HI.U32 R3, R0, c[0x0][0x2c8], RZ ;  /* 0x0000b20000035a27 */ /* 0x000fe200078e00ff */
[----:B------:R-:W-:Y:S01]  /*9af0*/  BSSY B0, `(.L_x_766) ;  /* 0x0000068000007945 */ /* 0x000fe20003800000 */
[----:B------:R-:W-:Y:S01]  /*9b00*/  SHF.R.S32.HI R47, RZ, 0x1f, R29 ;  /* 0x0000001fff2f7819 */ /* 0x000fe2000001141d */
[----:B------:R-:W-:Y:S01]  /*9b10*/  CS2R R70, SRZ ;  /* 0x0000000000467805 */ /* 0x000fe2000001ff00 */
[----:B------:R-:W-:Y:S01]  /*9b20*/  IMAD.MOV.U32 R5, RZ, RZ, R7 ;  /* 0x000000ffff057224 */ /* 0x000fe200078e0007 */
[----:B------:R-:W-:Y:S01]  /*9b30*/  @P5 SHF.R.U32.HI R0, RZ, c[0x0][0x2cc], R3 ;  /* 0x0000b300ff005a19 */ /* 0x000fe20000011603 */
[----:B------:R-:W-:Y:S01]  /*9b40*/  IMAD.MOV.U32 R7, RZ, RZ, R6 ;  /* 0x000000ffff077224 */ /* 0x000fe200078e0006 */
[----:B------:R-:W-:Y:S01]  /*9b50*/  SHF.R.S32.HI R21, RZ, 0x1f, R30 ;  /* 0x0000001fff157819 */ /* 0x000fe2000001141e */
[----:B------:R-:W-:Y:S01]  /*9b60*/  IMAD.MOV.U32 R6, RZ, RZ, R2 ;  /* 0x000000ffff067224 */ /* 0x000fe200078e0002 */
[----:B------:R-:W-:Y:S01]  /*9b70*/  SHF.R.S32.HI R3, RZ, 0x1f, R0 ;  /* 0x0000001fff037819 */ /* 0x000fe20000011400 */
[----:B------:R-:W-:Y:S01]  /*9b80*/  IMAD.WIDE.U32 R4, R0, c[0x0][0x280], R4 ;  /* 0x0000a00000047a25 */ /* 0x000fe200078e0004 */
[----:B------:R-:W-:Y:S01]  /*9b90*/  SHF.R.S32.HI R48, RZ, 0x1f, R161 ;  /* 0x0000001fff307819 */ /* 0x000fe200000114a1 */
[----:B------:R-:W-:Y:S01]  /*9ba0*/  CS2R R42, SRZ ;  /* 0x00000000002a7805 */ /* 0x000fe2000001ff00 */
[----:B------:R-:W-:Y:S01]  /*9bb0*/  SHF.R.S32.HI R49, RZ, 0x1f, R28 ;  /* 0x0000001fff317819 */ /* 0x000fe2000001141c */
[C---:B------:R-:W-:Y:S01]  /*9bc0*/  IMAD R8, R3.reuse, c[0x0][0x280], RZ ;  /* 0x0000a00003087a24 */ /* 0x040fe200078e02ff */
[----:B------:R-:W-:Y:S01]  /*9bd0*/  LEA R38, P0, R4, c[0x0][0x270], 0x1 ;  /* 0x00009c0004267a11 */ /* 0x000fe200078008ff */
[----:B------:R-:W-:Y:S01]  /*9be0*/  IMAD R9, R3, c[0x0][0x290], RZ ;  /* 0x0000a40003097a24 */ /* 0x000fe200078e02ff */
[----:B------:R-:W-:Y:S01]  /*9bf0*/  SHF.R.S32.HI R46, RZ, 0x1f, R164 ;  /* 0x0000001fff2e7819 */ /* 0x000fe200000114a4 */
[C---:B------:R-:W-:Y:S01]  /*9c00*/  IMAD R8, R0.reuse, c[0x0][0x284], R8 ;  /* 0x0000a10000087a24 */ /* 0x040fe200078e0208 */
[----:B------:R-:W-:Y:S01]  /*9c10*/  CS2R R34, SRZ ;  /* 0x0000000000227805 */ /* 0x000fe2000001ff00 */
[----:B------:R-:W-:Y:S01]  /*9c20*/  IMAD.WIDE.U32 R2, R0, c[0x0][0x290], R6 ;  /* 0x0000a40000027a25 */ /* 0x000fe200078e0006 */
[----:B------:R-:W-:Y:S01]  /*9c30*/  CS2R R26, SRZ ;  /* 0x00000000001a7805 */ /* 0x000fe2000001ff00 */
[----:B------:R-:W-:Y:S01]  /*9c40*/  CS2R R22, SRZ ;  /* 0x0000000000167805 */ /* 0x000fe2000001ff00 */
[----:B------:R-:W-:Y:S01]  /*9c50*/  CS2R R16, SRZ ;  /* 0x0000000000107805 */ /* 0x000fe2000001ff00 */
[----:B------:R-:W-:Y:S01]  /*9c60*/  IMAD.IADD R5, R5, 0x1, R8 ;  /* 0x0000000105057824 */ /* 0x000fe200078e0208 */
[----:B------:R-:W-:Y:S01]  /*9c70*/  LEA R39, P1, R2, c[0x0][0x288], 0x1 ;  /* 0x0000a20002277a11 */ /* 0x000fe200078208ff */
[----:B------:R-:W-:Y:S01]  /*9c80*/  IMAD R0, R0, c[0x0][0x294], R9 ;  /* 0x0000a50000007a24 */ /* 0x000fe200078e0209 */
[----:B------:R-:W-:Y:S01]  /*9c90*/  CS2R R44, SRZ ;  /* 0x00000000002c7805 */ /* 0x000fe2000001ff00 */
[----:B------:R-:W-:Y:S01]  /*9ca0*/  CS2R R8, SRZ ;  /* 0x0000000000087805 */ /* 0x000fe2000001ff00 */
[----:B------:R-:W-:Y:S01]  /*9cb0*/  LEA.HI.X R15, R4, c[0x0][0x274], R5, 0x1, P0 ;  /* 0x00009d00040f7a11 */ /* 0x000fe200000f0c05 */
[----:B------:R-:W-:Y:S01]  /*9cc0*/  IMAD.IADD R0, R3, 0x1, R0 ;  /* 0x0000000103007824 */ /* 0x000fe200078e0200 */
[----:B------:R-:W-:Y:S01]  /*9cd0*/  ISETP.GE.AND P0, PT, R20, R31, PT ;  /* 0x0000001f1400720c */ /* 0x000fe20003f06270 */
[----:B------:R1:W2:Y:S01]  /*9ce0*/  SHFL.IDX PT, R4, R38, RZ, 0x1e1f ;  /* 0x001e1fff26047589 */ /* 0x0002a200000e0000 */
[----:B------:R-:W-:Y:S01]  /*9cf0*/  CS2R R36, SRZ ;  /* 0x0000000000247805 */ /* 0x000fe2000001ff00 */
[----:B------:R-:W-:Y:S01]  /*9d00*/  CS2R R32, SRZ ;  /* 0x0000000000207805 */ /* 0x000fe2000001ff00 */
[----:B------:R-:W-:Y:S01]  /*9d10*/  LEA.HI.X R14, R2, c[0x0][0x28c], R0, 0x1, P1 ;  /* 0x0000a300020e7a11 */ /* 0x000fe200008f0c00 */
[----:B------:R1:W3:Y:S01]  /*9d20*/  SHFL.IDX PT, R5, R15, RZ, 0x1e1f ;  /* 0x001e1fff0f057589 */ /* 0x0002e200000e0000 */
[----:B------:R-:W-:Y:S01]  /*9d30*/  CS2R R24, SRZ ;  /* 0x0000000000187805 */ /* 0x000fe2000001ff00 */
[----:B------:R-:W-:Y:S01]  /*9d40*/  CS2R R18, SRZ ;  /* 0x0000000000127805 */ /* 0x000fe2000001ff00 */
[----:B------:R-:W-:Y:S01]  /*9d50*/  CS2R R6, SRZ ;  /* 0x0000000000067805 */ /* 0x000fe2000001ff00 */
[----:B------:R1:W4:Y:S04]  /*9d60*/  SHFL.IDX PT, R2, R39, RZ, 0x1e1f ;  /* 0x001e1fff27027589 */ /* 0x00032800000e0000 */
[----:B------:R1:W1:Y:S01]  /*9d70*/  SHFL.IDX PT, R3, R14, RZ, 0x1e1f ;  /* 0x001e1fff0e037589 */ /* 0x00026200000e0000 */
[----:B------:R-:W-:Y:S05]  /*9d80*/  @P0 BRA `(.L_x_767) ;  /* 0x000003e000000947 */ /* 0x000fea0003800000 */
[----:B------:R-:W-:Y:S01]  /*9d90*/  ISETP.GE.AND P0, PT, R30, c[0x0][0x27c], PT ;  /* 0x00009f001e007a0c */ /* 0x000fe20003f06270 */
[----:B------:R-:W-:Y:S01]  /*9da0*/  CS2R R16, SRZ ;  /* 0x0000000000107805 */ /* 0x000fe2000001ff00 */
[----:B------:R-:W-:-:S11]  /*9db0*/  CS2R R18, SRZ ;  /* 0x0000000000127805 */ /* 0x000fd6000001ff00 */
[C---:B------:R-:W-:Y:S01]  /*9dc0*/  @!P0 IMAD.SHL.U32 R0, R30.reuse, 0x2, RZ ;  /* 0x000000021e008824 */ /* 0x040fe200078e00ff */
[----:B------:R-:W-:-:S04]  /*9dd0*/  @!P0 SHF.L.U64.HI R7, R30, 0x1, R21 ;  /* 0x000000011e078819 */ /* 0x000fc80000010215 */
[----:B--2---:R-:W-:-:S05]  /*9de0*/  @!P0 IADD3 R8, P1, R4, R0, RZ ;  /* 0x0000000004088210 */ /* 0x004fca0007f3e0ff */
[----:B---3--:R-:W-:Y:S01]  /*9df0*/  @!P0 IMAD.X R9, R5, 0x1, R7, P1 ;  /* 0x0000000105098824 */ /* 0x008fe200008e0607 */
[----:B----4-:R-:W-:-:S04]  /*9e00*/  @!P0 IADD3 R6, P1, R2, R0, RZ ;  /* 0x0000000002068210 */ /* 0x010fc80007f3e0ff */
[----:B------:R2:W5:Y:S01]  /*9e10*/  @!P0 LD.E.64 R16, [R8.64] ;  /* 0x0000000608108980 */ /* 0x000562000c101b00 */
[----:B-1----:R-:W-:Y:S01]  /*9e20*/  @!P0 IMAD.X R7, R3, 0x1, R7, P1 ;  /* 0x0000000103078824 */ /* 0x002fe200008e0607 */
[----:B------:R-:W-:-:S04]  /*9e30*/  ISETP.GE.AND P1, PT, R164, c[0x0][0x27c], PT ;  /* 0x00009f00a4007a0c */ /* 0x000fc80003f26270 */
[----:B------:R1:W5:Y:S09]  /*9e40*/  @!P0 LD.E.64 R18, [R6.64] ;  /* 0x0000000606128980 */ /* 0x000372000c101b00 */
[C---:B------:R-:W-:Y:S01]  /*9e50*/  @!P1 IMAD.SHL.U32 R10, R164.reuse, 0x2, RZ ;  /* 0x00000002a40a9824 */ /* 0x040fe200078e00ff */
[----:B------:R-:W-:-:S04]  /*9e60*/  @!P1 SHF.L.U64.HI R0, R164, 0x1, R46 ;  /* 0x00000001a4009819 */ /* 0x000fc8000001022e */
[----:B--2---:R-:W-:-:S05]  /*9e70*/  @!P1 IADD3 R8, P0, R4, R10, RZ ;  /* 0x0000000a04089210 */ /* 0x004fca0007f1e0ff */
[----:B------:R-:W-:Y:S01]  /*9e80*/  @!P1 IMAD.X R9, R5, 0x1, R0, P0 ;  /* 0x0000000105099824 */ /* 0x000fe200000e0600 */
[----:B-1----:R-:W-:-:S05]  /*9e90*/  @!P1 IADD3 R6, P0, R2, R10, RZ ;  /* 0x0000000a02069210 */ /* 0x002fca0007f1e0ff */
[----:B------:R-:W-:Y:S01]  /*9ea0*/  @!P1 IMAD.X R7, R3, 0x1, R0, P0 ;  /* 0x0000000103079824 */ /* 0x000fe200000e0600 */
[----:B------:R-:W-:Y:S01]  /*9eb0*/  ISETP.GE.AND P0, PT, R29, c[0x0][0x27c], PT ;  /* 0x00009f001d007a0c */ /* 0x000fe20003f06270 */
[----:B------:R-:W-:Y:S01]  /*9ec0*/  CS2R R22, SRZ ;  /* 0x0000000000167805 */ /* 0x000fe2000001ff00 */
[----:B------:R-:W-:Y:S01]  /*9ed0*/  CS2R R24, SRZ ;  /* 0x0000000000187805 */ /* 0x000fe2000001ff00 */
[----:B------:R-:W-:-:S04]  /*9ee0*/  ISETP.GE.AND P2, PT, R161, c[0x0][0x27c], PT ;  /* 0x00009f00a1007a0c */ /* 0x000fc80003f46270 */
[----:B------:R1:W5:Y:S04]  /*9ef0*/  @!P1 LD.E.64 R22, [R8.64] ;  /* 0x0000000608169980 */ /* 0x000368000c101b00 */
[----:B------:R2:W5:Y:S02]  /*9f00*/  @!P1 LD.E.64 R24, [R6.64] ;  /* 0x0000000606189980 */ /* 0x000564000c101b00 */
[C---:B------:R-:W-:Y:S01]  /*9f10*/  @!P0 IMAD.SHL.U32 R10, R29.reuse, 0x2, RZ ;  /* 0x000000021d0a8824 */ /* 0x040fe200078e00ff */
[----:B------:R-:W-:Y:S01]  /*9f20*/  @!P0 SHF.L.U64.HI R0, R29, 0x1, R47 ;  /* 0x000000011d008819 */ /* 0x000fe2000001022f */
[----:B------:R-:W-:Y:S01]  /*9f30*/  CS2R R26, SRZ ;  /* 0x00000000001a7805 */ /* 0x000fe2000001ff00 */
[----:B------:R-:W-:Y:S02]  /*9f40*/  CS2R R32, SRZ ;  /* 0x0000000000207805 */ /* 0x000fe4000001ff00 */
[----:B-1----:R-:W-:-:S05]  /*9f50*/  @!P0 IADD3 R8, P1, R4, R10, RZ ;  /* 0x0000000a04088210 */ /* 0x002fca0007f3e0ff */
[----:B------:R-:W-:Y:S01]  /*9f60*/  @!P0 IMAD.X R9, R5, 0x1, R0, P1 ;  /* 0x0000000105098824 */ /* 0x000fe200008e0600 */
[----:B--2---:R-:W-:Y:S01]  /*9f70*/  @!P0 IADD3 R6, P1, R2, R10, RZ ;  /* 0x0000000a02068210 */ /* 0x004fe20007f3e0ff */
[----:B------:R-:W-:-:S03]  /*9f80*/  @!P2 IMAD.SHL.U32 R10, R161, 0x2, RZ ;  /* 0x00000002a10aa824 */ /* 0x000fc600078e00ff */
[----:B------:R1:W5:Y:S01]  /*9f90*/  @!P0 LD.E.64 R26, [R8.64] ;  /* 0x00000006081a8980 */ /* 0x000362000c101b00 */
[----:B------:R-:W-:Y:S01]  /*9fa0*/  @!P0 IMAD.X R7, R3, 0x1, R0, P1 ;  /* 0x0000000103078824 */ /* 0x000fe200008e0600 */
[----:B------:R-:W-:-:S04]  /*9fb0*/  @!P2 SHF.L.U64.HI R0, R161, 0x1, R48 ;  /* 0x00000001a100a819 */ /* 0x000fc80000010230 */
[----:B------:R2:W5:Y:S01]  /*9fc0*/  @!P0 LD.E.64 R32, [R6.64] ;  /* 0x0000000606208980 */ /* 0x000562000c101b00 */
[----:B------:R-:W-:Y:S01]  /*9fd0*/  ISETP.GE.AND P1, PT, R162, c[0x0][0x27c], PT ;  /* 0x00009f00a2007a0c */ /* 0x000fe20003f26270 */
[----:B------:R-:W-:Y:S01]  /*9fe0*/  CS2R R34, SRZ ;  /* 0x0000000000227805 */ /* 0x000fe2000001ff00 */
[----:B------:R-:W-:Y:S01]  /*9ff0*/  CS2R R36, SRZ ;  /* 0x0000000000247805 */ /* 0x000fe2000001ff00 */
[----:B-1----:R-:W-:-:S05]  /*a000*/  @!P2 IADD3 R8, P0, R4, R10, RZ ;  /* 0x0000000a0408a210 */ /* 0x002fca0007f1e0ff */
[----:B------:R-:W-:Y:S01]  /*a010*/  @!P2 IMAD.X R9, R5, 0x1, R0, P0 ;  /* 0x000000010509a824 */ /* 0x000fe200000e0600 */
[----:B--2---:R-:W-:-:S04]  /*a020*/  @!P2 IADD3 R6, P0, R2, R10, RZ ;  /* 0x0000000a0206a210 */ /* 0x004fc80007f1e0ff */
[----:B------:R-:W-:Y:S01]  /*a030*/  @!P1 IMAD.WIDE R12, R162, 0x2, R4 ;  /* 0x00000002a20c9825 */ /* 0x000fe200078e0204 */
[----:B------:R1:W5:Y:S03]  /*a040*/  @!P2 LD.E.64 R34, [R8.64] ;  /* 0x000000060822a980 */ /* 0x000366000c101b00 */
[----:B------:R-:W-:Y:S01]  /*a050*/  @!P2 IMAD.X R7, R3, 0x1, R0, P0 ;  /* 0x000000010307a824 */ /* 0x000fe200000e0600 */
[----:B------:R-:W-:Y:S01]  /*a060*/  ISETP.GE.AND P0, PT, R28, c[0x0][0x27c], PT ;  /* 0x00009f001c007a0c */ /* 0x000fe20003f06270 */
[----:B------:R-:W-:-:S03]  /*a070*/  @!P1 IMAD.WIDE R10, R162, 0x2, R2 ;  /* 0x00000002a20a9825 */ /* 0x000fc600078e0202 */
[----:B------:R2:W5:Y:S09]  /*a080*/  @!P2 LD.E.64 R36, [R6.64] ;  /* 0x000000060624a980 */ /* 0x000572000c101b00 */
[----:B------:R-:W-:Y:S01]  /*a090*/  @!P0 IMAD.SHL.U32 R0, R28, 0x2, RZ ;  /* 0x000000021c008824 */ /* 0x000fe200078e00ff */
[----:B-1----:R-:W-:Y:S01]  /*a0a0*/  CS2R R8, SRZ ;  /* 0x0000000000087805 */ /* 0x002fe2000001ff00 */
[----:B--2---:R-:W-:-:S05]  /*a0b0*/  CS2R R6, SRZ ;  /* 0x0000000000067805 */ /* 0x004fca000001ff00 */
[----:B------:R1:W5:Y:S04]  /*a0c0*/  @!P1 LD.E.64 R8, [R12.64] ;  /* 0x000000060c089980 */ /* 0x000368000c101b00 */
[----:B------:R2:W5:Y:S01]  /*a0d0*/  @!P1 LD.E.64 R6, [R10.64] ;  /* 0x000000060a069980 */ /* 0x000562000c101b00 */
[----:B------:R-:W-:Y:S01]  /*a0e0*/  @!P0 IADD3 R4, P1, R4, R0, RZ ;  /* 0x0000000004048210 */ /* 0x000fe20007f3e0ff */
[----:B------:R-:W-:Y:S01]  /*a0f0*/  CS2R R42, SRZ ;  /* 0x00000000002a7805 */ /* 0x000fe2000001ff00 */
[----:B------:R-:W-:Y:S01]  /*a100*/  CS2R R44, SRZ ;  /* 0x00000000002c7805 */ /* 0x000fe2000001ff00 */
[----:B--2---:R-:W-:-:S05]  /*a110*/  @!P0 SHF.L.U64.HI R10, R28, 0x1, R49 ;  /* 0x000000011c0a8819 */ /* 0x004fca0000010231 */
[----:B------:R-:W-:Y:S01]  /*a120*/  @!P0 IMAD.X R5, R5, 0x1, R10, P1 ;  /* 0x0000000105058824 */ /* 0x000fe200008e060a */
[----:B------:R-:W-:-:S04]  /*a130*/  @!P0 IADD3 R2, P1, R2, R0, RZ ;  /* 0x0000000002028210 */ /* 0x000fc80007f3e0ff */
[----:B------:R1:W5:Y:S01]  /*a140*/  @!P0 LD.E.64 R42, [R4.64] ;  /* 0x00000006042a8980 */ /* 0x000362000c101b00 */
[----:B------:R-:W-:-:S05]  /*a150*/  @!P0 IMAD.X R3, R3, 0x1, R10, P1 ;  /* 0x0000000103038824 */ /* 0x000fca00008e060a */
[----:B------:R1:W5:Y:S03]  /*a160*/  @!P0 LD.E.64 R44, [R2.64] ;  /* 0x00000006022c8980 */ /* 0x000366000c101b00 */
.L_x_767:
[----:B------:R-:W-:Y:S05]  /*a170*/  BSYNC B0 ;  /* 0x0000000000007941 */ /* 0x000fea0003800000 */
.L_x_766:
[----:B------:R-:W-:Y:S01]  /*a180*/  IADD3 R0, R20, 0x40, RZ ;  /* 0x0000004014007810 */ /* 0x000fe20007ffe0ff */
[----:B-1--45:R-:W-:Y:S01]  /*a190*/  IMAD.MOV.U32 R2, RZ, RZ, R34 ;  /* 0x000000ffff027224 */ /* 0x032fe200078e0022 */
[----:B------:R-:W-:Y:S01]  /*a1a0*/  MOV R10, R6 ;  /* 0x00000006000a7202 */ /* 0x000fe20000000f00 */
[----:B--2---:R-:W-:Y:S01]  /*a1b0*/  IMAD.MOV.U32 R4, RZ, RZ, R42 ;  /* 0x000000ffff047224 */ /* 0x004fe200078e002a */
[----:B------:R-:W-:Y:S01]  /*a1c0*/  ISETP.GE.AND P0, PT, R0, R31, PT ;  /* 0x0000001f0000720c */ /* 0x000fe20003f06270 */
[----:B------:R-:W-:Y:S01]  /*a1d0*/  IMAD.MOV.U32 R0, RZ, RZ, R35 ;  /* 0x000000ffff007224 */ /* 0x000fe200078e0023 */
[----:B---3--:R-:W1:Y:S01]  /*a1e0*/  SHFL.IDX PT, R5, R15, 0x1, 0x1e1f ;  /* 0x003e1f000f057f89 */ /* 0x008e6200000e0000 */
[----:B------:R-:W-:Y:S01]  /*a1f0*/  IMAD.MOV.U32 R3, RZ, RZ, R43 ;  /* 0x000000ffff037224 */ /* 0x000fe200078e002b */
[----:B------:R-:W-:Y:S01]  /*a200*/  BSSY B0, `(.L_x_768) ;  /* 0x000006d000007945 */ /* 0x000fe20003800000 */
[----:B------:R-:W-:Y:S01]  /*a210*/  IMAD.MOV.U32 R12, RZ, RZ, R18 ;  /* 0x000000ffff0c7224 */ /* 0x000fe200078e0012 */
[----:B------:R-:W-:Y:S01]  /*a220*/  PRMT R78, R0, 0x5410, R2 ;  /* 0x00005410004e7816 */ /* 0x000fe20000000002 */
[----:B------:R-:W-:Y:S01]  /*a230*/  IMAD.MOV.U32 R2, RZ, RZ, R22 ;  /* 0x000000ffff027224 */ /* 0x000fe200078e0016 */
[----:B------:R-:W-:Y:S01]  /*a240*/  PRMT R80, R3, 0x5410, R4 ;  /* 0x0000541003507816 */ /* 0x000fe20000000004 */
[----:B------:R-:W-:Y:S01]  /*a250*/  IMAD.MOV.U32 R0, RZ, RZ, R23 ;  /* 0x000000ffff007224 */ /* 0x000fe200078e0017 */
[----:B------:R-:W-:Y:S01]  /*a260*/  MOV R4, R26 ;  /* 0x0000001a00047202 */ /* 0x000fe20000000f00 */
[----:B------:R-:W-:Y:S01]  /*a270*/  IMAD.MOV.U32 R3, RZ, RZ, R27 ;  /* 0x000000ffff037224 */ /* 0x000fe200078e001b */
[----:B------:R-:W-:Y:S01]  /*a280*/  CS2R R62, SRZ ;  /* 0x00000000003e7805 */ /* 0x000fe2000001ff00 */
[----:B------:R-:W-:Y:S01]  /*a290*/  IMAD.MOV.U32 R11, RZ, RZ, R19 ;  /* 0x000000ffff0b7224 */ /* 0x000fe200078e0013 */
[----:B------:R-:W-:Y:S01]  /*a2a0*/  PRMT R74, R0, 0x5410, R2 ;  /* 0x00005410004a7816 */ /* 0x000fe20000000002 */
[----:B------:R-:W-:Y:S01]  /*a2b0*/  IMAD.MOV.U32 R2, RZ, RZ, R8 ;  /* 0x000000ffff027224 */ /* 0x000fe200078e0008 */
[----:B------:R-:W-:Y:S01]  /*a2c0*/  PRMT R76, R3, 0x5410, R4 ;  /* 0x00005410034c7816 */ /* 0x000fe20000000004 */
[----:B------:R-:W-:Y:S01]  /*a2d0*/  IMAD.MOV.U32 R0, RZ, RZ, R9 ;  /* 0x000000ffff007224 */ /* 0x000fe200078e0009 */
[----:B------:R-:W-:Y:S01]  /*a2e0*/  MOV R4, R16 ;  /* 0x0000001000047202 */ /* 0x000fe20000000f00 */
[----:B------:R-:W-:Y:S01]  /*a2f0*/  IMAD.MOV.U32 R3, RZ, RZ, R17 ;  /* 0x000000ffff037224 */ /* 0x000fe200078e0011 */
[----:B------:R-:W-:Y:S01]  /*a300*/  PRMT R69, R11, 0x5410, R12 ;  /* 0x000054100b457816 */ /* 0x000fe2000000000c */
[----:B------:R-:W-:Y:S01]  /*a310*/  CS2R R58, SRZ ;  /* 0x00000000003a7805 */ /* 0x000fe2000001ff00 */
[----:B------:R-:W-:Y:S01]  /*a320*/  PRMT R68, R0, 0x5410, R2 ;  /* 0x0000541000447816 */ /* 0x000fe20000000002 */
[----:B------:R-:W-:Y:S01]  /*a330*/  IMAD.MOV.U32 R2, RZ, RZ, R36 ;  /* 0x000000ffff027224 */ /* 0x000fe200078e0024 */
[----:B------:R-:W-:Y:S01]  /*a340*/  PRMT R72, R3, 0x5410, R4 ;  /* 0x0000541003487816 */ /* 0x000fe20000000004 */
[----:B------:R-:W-:Y:S01]  /*a350*/  IMAD.MOV.U32 R0, RZ, RZ, R37 ;  /* 0x000000ffff007224 */ /* 0x000fe200078e0025 */
[----:B------:R-:W-:Y:S01]  /*a360*/  MOV R4, R44 ;  /* 0x0000002c00047202 */ /* 0x000fe20000000f00 */
[----:B------:R-:W-:Y:S01]  /*a370*/  IMAD.MOV.U32 R3, RZ, RZ, R45 ;  /* 0x000000ffff037224 */ /* 0x000fe200078e002d */
[----:B------:R-:W-:Y:S01]  /*a380*/  CS2R R54, SRZ ;  /* 0x0000000000367805 */ /* 0x000fe2000001ff00 */
[----:B------:R-:W-:Y:S01]  /*a390*/  CS2R R50, SRZ ;  /* 0x0000000000327805 */ /* 0x000fe2000001ff00 */
[----:B------:R-:W-:Y:S01]  /*a3a0*/  PRMT R77, R0, 0x5410, R2 ;  /* 0x00005410004d7816 */ /* 0x000fe20000000002 */
[----:B------:R-:W-:Y:S01]  /*a3b0*/  IMAD.MOV.U32 R2, RZ, RZ, R24 ;  /* 0x000000ffff027224 */ /* 0x000fe200078e0018 */
[----:B------:R-:W-:Y:S01]  /*a3c0*/  PRMT R79, R3, 0x5410, R4 ;  /* 0x00005410034f7816 */ /* 0x000fe20000000004 */
[----:B------:R-:W-:Y:S01]  /*a3d0*/  IMAD.MOV.U32 R3, RZ, RZ, R33 ;  /* 0x000000ffff037224 */ /* 0x000fe200078e0021 */
[----:B------:R-:W-:Y:S01]  /*a3e0*/  MOV R0, R25 ;  /* 0x0000001900007202 */ /* 0x000fe20000000f00 */
[----:B------:R-:W-:Y:S01]  /*a3f0*/  CS2R R66, SRZ ;  /* 0x0000000000427805 */ /* 0x000fe2000001ff00 */
[----:B------:R-:W-:Y:S01]  /*a400*/  MOV R4, R32 ;  /* 0x0000002000047202 */ /* 0x000fe20000000f00 */
[----:B------:R-:W-:Y:S01]  /*a410*/  CS2R R64, SRZ ;  /* 0x0000000000407805 */ /* 0x000fe2000001ff00 */
[----:B------:R-:W-:Y:S01]  /*a420*/  PRMT R73, R0, 0x5410, R2 ;  /* 0x0000541000497816 */ /* 0x000fe20000000002 */
[----:B------:R-:W-:Y:S01]  /*a430*/  IMAD.MOV.U32 R0, RZ, RZ, R7 ;  /* 0x000000ffff007224 */ /* 0x000fe200078e0007 */
[----:B------:R-:W-:Y:S01]  /*a440*/  PRMT R75, R3, 0x5410, R4 ;  /* 0x00005410034b7816 */ /* 0x000fe20000000004 */
[----:B------:R-:W2:Y:S01]  /*a450*/  SHFL.IDX PT, R2, R39, 0x1, 0x1e1f ;  /* 0x003e1f0027027f89 */ /* 0x000ea200000e0000 */
[----:B------:R-:W-:Y:S01]  /*a460*/  CS2R R60, SRZ ;  /* 0x00000000003c7805 */ /* 0x000fe2000001ff00 */
[----:B------:R-:W-:Y:S01]  /*a470*/  CS2R R56, SRZ ;  /* 0x0000000000387805 */ /* 0x000fe2000001ff00 */
[----:B------:R-:W-:Y:S01]  /*a480*/  PRMT R20, R0, 0x5410, R10 ;  /* 0x0000541000147816 */ /* 0x000fe2000000000a */
[----:B------:R3:W4:Y:S01]  /*a490*/  SHFL.IDX PT, R4, R38, 0x1, 0x1e1f ;  /* 0x003e1f0026047f89 */ /* 0x00072200000e0000 */
[----:B------:R-:W-:Y:S01]  /*a4a0*/  CS2R R52, SRZ ;  /* 0x0000000000347805 */ /* 0x000fe2000001ff00 */
[----:B------:R-:W-:-:S02]  /*a4b0*/  CS2R R40, SRZ ;  /* 0x0000000000287805 */ /* 0x000fc4000001ff00 */
[----:B------:R1:W1:Y:S01]  /*a4c0*/  SHFL.IDX PT, R3, R14, 0x1, 0x1e1f ;  /* 0x003e1f000e037f89 */ /* 0x00026200000e0000 */
[----:B---3--:R-:W-:Y:S01]  /*a4d0*/  CS2R R38, SRZ ;  /* 0x0000000000267805 */ /* 0x008fe2000001ff00 */
[----:B------:R-:W-:Y:S05]  /*a4e0*/  @P0 BRA `(.L_x_769) ;  /* 0x000003e000000947 */ /* 0x000fea0003800000 */
[----:B--2-4-:R-:W-:Y:S01]  /*a4f0*/  ISETP.GE.AND P0, PT, R30, c[0x0][0x27c], PT ;  /* 0x00009f001e007a0c */ /* 0x014fe20003f06270 */
[----:B------:R-:W-:Y:S01]  /*a500*/  CS2R R50, SRZ ;  /* 0x0000000000327805 */ /* 0x000fe2000001ff00 */
[----:B------:R-:W-:-:S11]  /*a510*/  CS2R R52, SRZ ;  /* 0x0000000000347805 */ /* 0x000fd6000001ff00 */
[C---:B------:R-:W-:Y:S01]  /*a520*/  @!P0 IMAD.SHL.U32 R0, R30.reuse, 0x2, RZ ;  /* 0x000000021e008824 */ /* 0x040fe200078e00ff */
[----:B------:R-:W-:-:S04]  /*a530*/  @!P0 SHF.L.U64.HI R11, R30, 0x1, R21 ;  /* 0x000000011e0b8819 */ /* 0x000fc80000010215 */
[----:B------:R-:W-:-:S05]  /*a540*/  @!P0 IADD3 R12, P1, R4, R0, RZ ;  /* 0x00000000040c8210 */ /* 0x000fca0007f3e0ff */
[----:B-1----:R-:W-:Y:S01]  /*a550*/  @!P0 IMAD.X R13, R5, 0x1, R11, P1 ;  /* 0x00000001050d8824 */ /* 0x002fe200008e060b */
[----:B------:R-:W-:-:S04]  /*a560*/  @!P0 IADD3 R10, P1, R2, R0, RZ ;  /* 0x00000000020a8210 */ /* 0x000fc80007f3e0ff */
[----:B------:R1:W5:Y:S01]  /*a570*/  @!P0 LD.E.64 R50, [R12.64] ;  /* 0x000000060c328980 */ /* 0x000362000c101b00 */
[----:B------:R-:W-:Y:S01]  /*a580*/  @!P0 IMAD.X R11, R3, 0x1, R11, P1 ;  /* 0x00000001030b8824 */ /* 0x000fe200008e060b */
[----:B------:R-:W-:-:S04]  /*a590*/  ISETP.GE.AND P1, PT, R164, c[0x0][0x27c], PT ;  /* 0x00009f00a4007a0c */ /* 0x000fc80003f26270 */
[----:B------:R2:W5:Y:S09]  /*a5a0*/  @!P0 LD.E.64 R52, [R10.64] ;  /* 0x000000060a348980 */ /* 0x000572000c101b00 */
[----:B------:R-:W-:-:S05]  /*a5b0*/  @!P1 IMAD.SHL.U32 R0, R164, 0x2, RZ ;  /* 0x00000002a4009824 */ /* 0x000fca00078e00ff */
[----:B-1----:R-:W-:Y:S02]  /*a5c0*/  @!P1 IADD3 R12, P0, R4, R0, RZ ;  /* 0x00000000040c9210 */ /* 0x002fe40007f1e0ff */
[----:B--2---:R-:W-:-:S05]  /*a5d0*/  @!P1 SHF.L.U64.HI R11, R164, 0x1, R46 ;  /* 0x00000001a40b9819 */ /* 0x004fca000001022e */
[----:B------:R-:W-:Y:S01]  /*a5e0*/  @!P1 IMAD.X R13, R5, 0x1, R11, P0 ;  /* 0x00000001050d9824 */ /* 0x000fe200000e060b */
[----:B------:R-:W-:-:S05]  /*a5f0*/  @!P1 IADD3 R10, P0, R2, R0, RZ ;  /* 0x00000000020a9210 */ /* 0x000fca0007f1e0ff */
[----:B------:R-:W-:Y:S01]  /*a600*/  @!P1 IMAD.X R11, R3, 0x1, R11, P0 ;  /* 0x00000001030b9824 */ /* 0x000fe200000e060b */
[----:B------:R-:W-:Y:S01]  /*a610*/  ISETP.GE.AND P0, PT, R29, c[0x0][0x27c], PT ;  /* 0x00009f001d007a0c */ /* 0x000fe20003f06270 */
[----:B------:R-:W-:Y:S01]  /*a620*/  CS2R R54, SRZ ;  /* 0x0000000000367805 */ /* 0x000fe2000001ff00 */
[----:B------:R-:W-:Y:S01]  /*a630*/  CS2R R56, SRZ ;  /* 0x0000000000387805 */ /* 0x000fe2000001ff00 */
[----:B------:R-:W-:-:S04]  /*a640*/  ISETP.GE.AND P2, PT, R161, c[0x0][0x27c], PT ;  /* 0x00009f00a1007a0c */ /* 0x000fc80003f46270 */
[----:B------:R1:W5:Y:S04]  /*a650*/  @!P1 LD.E.64 R54, [R12.64] ;  /* 0x000000060c369980 */ /* 0x000368000c101b00 */
[----:B------:R2:W5:Y:S02]  /*a660*/  @!P1 LD.E.64 R56, [R10.64] ;  /* 0x000000060a389980 */ /* 0x000564000c101b00 */
[----:B------:R-:W-:Y:S01]  /*a670*/  @!P0 IMAD.SHL.U32 R0, R29, 0x2, RZ ;  /* 0x000000021d008824 */ /* 0x000fe200078e00ff */
[----:B------:R-:W-:Y:S01]  /*a680*/  CS2R R58, SRZ ;  /* 0x00000000003a7805 */ /* 0x000fe2000001ff00 */
[----:B------:R-:W-:-:S03]  /*a690*/  CS2R R60, SRZ ;  /* 0x00000000003c7805 */ /* 0x000fc6000001ff00 */
[----:B-1----:R-:W-:Y:S02]  /*a6a0*/  @!P0 IADD3 R12, P1, R4, R0, RZ ;  /* 0x00000000040c8210 */ /* 0x002fe40007f3e0ff */
[----:B--2---:R-:W-:-:S05]  /*a6b0*/  @!P0 SHF.L.U64.HI R11, R29, 0x1, R47 ;  /* 0x000000011d0b8819 */ /* 0x004fca000001022f */
[----:B------:R-:W-:Y:S01]  /*a6c0*/  @!P0 IMAD.X R13, R5, 0x1, R11, P1 ;  /* 0x00000001050d8824 */ /* 0x000fe200008e060b */
[----:B------:R-:W-:Y:S01]  /*a6d0*/  @!P0 IADD3 R10, P1, R2, R0, RZ ;  /* 0x00000000020a8210 */ /* 0x000fe20007f3e0ff */
[----:B------:R-:W-:-:S03]  /*a6e0*/  @!P2 IMAD.SHL.U32 R0, R161, 0x2, RZ ;  /* 0x00000002a100a824 */ /* 0x000fc600078e00ff */
[----:B------:R1:W5:Y:S01]  /*a6f0*/  @!P0 LD.E.64 R58, [R12.64] ;  /* 0x000000060c3a8980 */ /* 0x000362000c101b00 */
[----:B------:R-:W-:-:S05]  /*a700*/  @!P0 IMAD.X R11, R3, 0x1, R11, P1 ;  /* 0x00000001030b8824 */ /* 0x000fca00008e060b */
[----:B------:R2:W5:Y:S01]  /*a710*/  @!P0 LD.E.64 R60, [R10.64] ;  /* 0x000000060a3c8980 */ /* 0x000562000c101b00 */
[----:B------:R-:W-:Y:S01]  /*a720*/  ISETP.GE.AND P1, PT, R162, c[0x0][0x27c], PT ;  /* 0x00009f00a2007a0c */ /* 0x000fe20003f26270 */
[----:B------:R-:W-:Y:S01]  /*a730*/  CS2R R62, SRZ ;  /* 0x00000000003e7805 */ /* 0x000fe2000001ff00 */
[----:B-1----:R-:W-:Y:S02]  /*a740*/  @!P2 IADD3 R12, P0, R4, R0, RZ ;  /* 0x00000000040ca210 */ /* 0x002fe40007f1e0ff */
[----:B--2---:R-:W-:-:S05]  /*a750*/  @!P2 SHF.L.U64.HI R11, R161, 0x1, R48 ;  /* 0x00000001a10ba819 */ /* 0x004fca0000010230 */
[--C-:B------:R-:W-:Y:S01]  /*a760*/  @!P2 IMAD.X R13, R5, 0x1, R11.reuse, P0 ;  /* 0x00000001050da824 */ /* 0x100fe200000e060b */
[----:B------:R-:W-:Y:S01]  /*a770*/  @!P2 IADD3 R10, P0, R2, R0, RZ ;  /* 0x00000000020aa210 */ /* 0x000fe20007f1e0ff */
[----:B------:R-:W-:Y:S01]  /*a780*/  CS2R R64, SRZ ;  /* 0x0000000000407805 */ /* 0x000fe2000001ff00 */
[----:B------:R-:W-:Y:S01]  /*a790*/  CS2R R38, SRZ ;  /* 0x0000000000267805 */ /* 0x000fe2000001ff00 */
[----:B------:R-:W-:Y:S01]  /*a7a0*/  CS2R R40, SRZ ;  /* 0x0000000000287805 */ /* 0x000fe2000001ff00 */
[----:B------:R1:W5:Y:S01]  /*a7b0*/  @!P2 LD.E.64 R62, [R12.64] ;  /* 0x000000060c3ea980 */ /* 0x000362000c101b00 */
[----:B------:R-:W-:Y:S01]  /*a7c0*/  @!P2 IMAD.X R11, R3, 0x1, R11, P0 ;  /* 0x00000001030ba824 */ /* 0x000fe200000e060b */
[----:B------:R-:W-:-:S04]  /*a7d0*/  ISETP.GE.AND P0, PT, R28, c[0x0][0x27c], PT ;  /* 0x00009f001c007a0c */ /* 0x000fc80003f06270 */
[----:B------:R2:W5:Y:S09]  /*a7e0*/  @!P2 LD.E.64 R64, [R10.64] ;  /* 0x000000060a40a980 */ /* 0x000572000c101b00 */
[----:B------:R-:W-:Y:S02]  /*a7f0*/  @!P0 IMAD.SHL.U32 R0, R28, 0x2, RZ ;  /* 0x000000021c008824 */ /* 0x000fe400078e00ff */
[----:B-1----:R-:W-:-:S05]  /*a800*/  @!P1 IMAD.WIDE R12, R162, 0x2, R4 ;  /* 0x00000002a20c9825 */ /* 0x002fca00078e0204 */
[----:B------:R1:W5:Y:S01]  /*a810*/  @!P1 LD.E.64 R38, [R12.64] ;  /* 0x000000060c269980 */ /* 0x000362000c101b00 */
[----:B--2---:R-:W-:-:S05]  /*a820*/  @!P1 IMAD.WIDE R10, R162, 0x2, R2 ;  /* 0x00000002a20a9825 */ /* 0x004fca00078e0202 */
        /* <DEDUP_REMOVED lines=10> */
.L_x_769:
[----:B--2-4-:R-:W-:Y:S05]  /*a8d0*/  BSYNC B0 ;  /* 0x0000000000007941 */ /* 0x014fea0003800000 */
.L_x_768:
[----:B-----5:R-:W-:Y:S01]  /*a8e0*/  IMAD.MOV.U32 R0, RZ, RZ, R70 ;  /* 0x000000ffff007224 */ /* 0x020fe200078e0046 */
[----:B------:R-:W-:-:S04]  /*a8f0*/  DEPBAR.LE SB0, 0x1 ;  /* 0x000080400000791a */ /* 0x000fc80000000000 */
[----:B-1----:R-:W-:Y:S01]  /*a900*/  IMAD.MOV.U32 R4, RZ, RZ, R71 ;  /* 0x000000ffff047224 */ /* 0x002fe200078e0047 */
[----:B------:R-:W-:Y:S01]  /*a910*/  BSSY B1, `(.L_x_770) ;  /* 0x000015c000017945 */ /* 0x000fe20003800000 */
[----:B------:R-:W-:Y:S02]  /*a920*/  IMAD.MOV.U32 R3, RZ, RZ, R62 ;  /* 0x000000ffff037224 */ /* 0x000fe400078e003e */
[----:B------:R-:W-:Y:S01]  /*a930*/  IMAD.MOV.U32 R2, RZ, RZ, R63 ;  /* 0x000000ffff027224 */ /* 0x000fe200078e003f */
[----:B------:R-:W-:Y:S01]  /*a940*/  PRMT R88, R4, 0x5410, R0 ;  /* 0x0000541004587816 */ /* 0x000fe20000000000 */
[----:B------:R-:W-:Y:S01]  /*a950*/  IMAD.MOV.U32 R0, RZ, RZ, R58 ;  /* 0x000000ffff007224 */ /* 0x000fe200078e003a */
[----:B------:R-:W-:Y:S02]  /*a960*/  MOV R4, R59 ;  /* 0x0000003b00047202 */ /* 0x000fe40000000f00 */
[----:B------:R-:W-:Y:S01]  /*a970*/  PRMT R86, R2, 0x5410, R3 ;  /* 0x0000541002567816 */ /* 0x000fe20000000003 */
[----:B------:R-:W-:Y:S01]  /*a980*/  IMAD.MOV.U32 R3, RZ, RZ, R54 ;  /* 0x000000ffff037224 */ /* 0x000fe200078e0036 */
[----:B------:R-:W-:Y:S01]  /*a990*/  PRMT R84, R84, 0x5410, R0 ;  /* 0x0000541054547816 */ /* 0x000fe20000000000 */
[----:B------:R-:W-:-:S02]  /*a9a0*/  IMAD.MOV.U32 R0, RZ, RZ, R50 ;  /* 0x000000ffff007224 */ /* 0x000fc400078e0032 */
[----:B------:R-:W-:Y:S01]  /*a9b0*/  IMAD.MOV.U32 R2, RZ, RZ, R55 ;  /* 0x000000ffff027224 */ /* 0x000fe200078e0037 */
[----:B------:R-:W-:Y:S01]  /*a9c0*/  PRMT R84, R4, 0x7610, R84 ;  /* 0x0000761004547816 */ /* 0x000fe20000000054 */
        /* <DEDUP_REMOVED lines=9> */
[----:B------:R-:W-:-:S02]  /*aa60*/  MOV R3, R38 ;  /* 0x0000002600037202 */ /* 0x000fc40000000f00 */
[----:B------:R-:W-:Y:S01]  /*aa70*/  PRMT R87, R4, 0x7610, R87 ;  /* 0x0000761004577816 */ /* 0x000fe20000000057 */
[----:B------:R-:W-:Y:S01]  /*aa80*/  IMAD.IADD R4, R31, 0x1, -R235 ;  /* 0x000000011f047824 */ /* 0x000fe200078e0aeb */
[----:B------:R-:W-:Y:S01]  /*aa90*/  PRMT R47, R2, 0x5410, R3 ;  /* 0x00005410022f7816 */ /* 0x000fe20000000003 */
[----:B------:R-:W-:Y:S01]  /*aaa0*/  IMAD.MOV.U32 R2, RZ, RZ, R65 ;  /* 0x000000ffff027224 */ /* 0x000fe200078e0041 */
[----:B------:R-:W-:Y:S02]  /*aab0*/  MOV R3, R64 ;  /* 0x0000004000037202 */ /* 0x000fe40000000f00 */
[----:B------:R-:W-:Y:S01]  /*aac0*/  IMNMX R31, R4, 0x80, PT ;  /* 0x00000080041f7817 */ /* 0x000fe20003800200 */
[----:B------:R-:W-:Y:S01]  /*aad0*/  IMAD.MOV.U32 R4, RZ, RZ, R52 ;  /* 0x000000ffff047224 */ /* 0x000fe200078e0034 */
[----:B------:R-:W-:Y:S01]  /*aae0*/  PRMT R83, R83, 0x5410, R0 ;  /* 0x0000541053537816 */ /* 0x000fe20000000000 */
[----:B------:R-:W-:Y:S01]  /*aaf0*/  IMAD.MOV.U32 R0, RZ, RZ, R57 ;  /* 0x000000ffff007224 */ /* 0x000fe200078e0039 */
[----:B------:R-:W-:Y:S01]  /*ab00*/  BAR.SYNC.DEFER_BLOCKING 0x0 ;  /* 0x0000000000007b1d */ /* 0x000fe20000010000 */
[----:B------:R-:W-:-:S02]  /*ab10*/  ISETP.GE.AND P0, PT, R99, R31, PT ;  /* 0x0000001f6300720c */ /* 0x000fc40003f06270 */
[----:B------:R-:W-:Y:S01]  /*ab20*/  PRMT R85, R2, 0x5410, R3 ;  /* 0x0000541002557816 */ /* 0x000fe20000000003 */
[----:B------:R-:W-:Y:S01]  /*ab30*/  IMAD.MOV.U32 R3, RZ, RZ, R61 ;  /* 0x000000ffff037224 */ /* 0x000fe200078e003d */
[----:B------:R-:W-:-:S04]  /*ab40*/  MOV R2, R56 ;  /* 0x0000003800027202 */ /* 0x000fc80000000f00 */
[----:B------:R-:W-:Y:S01]  /*ab50*/  PRMT R81, R0, 0x5410, R2 ;  /* 0x0000541000517816 */ /* 0x000fe20000000002 */
[----:B------:R-:W-:Y:S01]  /*ab60*/  IMAD.MOV.U32 R2, RZ, RZ, R40 ;  /* 0x000000ffff027224 */ /* 0x000fe200078e0028 */
[----:B------:R-:W-:Y:S01]  /*ab70*/  PRMT R83, R3, 0x7610, R83 ;  /* 0x0000761003537816 */ /* 0x000fe20000000053 */
[----:B------:R-:W-:Y:S01]  /*ab80*/  IMAD.MOV.U32 R0, RZ, RZ, R41 ;  /* 0x000000ffff007224 */ /* 0x000fe200078e0029 */
[----:B------:R-:W-:-:S04]  /*ab90*/  MOV R3, R53 ;  /* 0x0000003500037202 */ /* 0x000fc80000000f00 */
[----:B------:R-:W-:Y:S02]  /*aba0*/  PRMT R48, R3, 0x5410, R4 ;  /* 0x0000541003307816 */ /* 0x000fe40000000004 */
[----:B------:R-:W-:Y:S01]  /*abb0*/  PRMT R46, R0, 0x5410, R2 ;  /* 0x00005410002e7816 */ /* 0x000fe20000000002 */
[----:B------:R-:W-:Y:S05]  /*abc0*/  @P0 BRA `(.L_x_771) ;  /* 0x0000130000000947 */ /* 0x000fea0003800000 */
[----:B------:R-:W-:Y:S01]  /*abd0*/  ISETP.GE.AND P0, PT, R162, c[0x0][0x27c], PT ;  /* 0x00009f00a2007a0c */ /* 0x000fe20003f06270 */
[----:B------:R-:W-:-:S12]  /*abe0*/  BSSY B0, `(.L_x_772) ;  /* 0x0000031000007945 */ /* 0x000fd80003800000 */
[----:B------:R-:W-:Y:S05]  /*abf0*/  @P0 BRA `(.L_x_773) ;  /* 0x000002f000000947 */ /* 0x000fea0003800000 */
[----:B------:R-:W2:Y:S01]  /*ac00*/  LDL R90, [R1+0x18] ;  /* 0x00001800015a7983 */ /* 0x000ea20000100800 */
[----:B------:R-:W-:Y:S02]  /*ac10*/  SHF.R.U32.HI R0, RZ, 0x10, R9 ;  /* 0x00000010ff007819 */ /* 0x000fe40000011609 */
[--C-:B------:R-:W-:Y:S02]  /*ac20*/  SHF.R.U32.HI R2, RZ, 0x10, R7.reuse ;  /* 0x00000010ff027819 */ /* 0x100fe40000011607 */
[----:B------:R-:W-:Y:S02]  /*ac30*/  SHF.R.U64 R4, R6, 0x10, R7 ;  /* 0x0000001006047819 */ /* 0x000fe40000001207 */
[----:B------:R-:W-:Y:S02]  /*ac40*/  PRMT R6, R68, 0x5410, R0 ;  /* 0x0000541044067816 */ /* 0x000fe40000000000 */
[----:B------:R-:W-:Y:S02]  /*ac50*/  PRMT R0, R20, 0x5410, R2 ;  /* 0x0000541014007816 */ /* 0x000fe40000000002 */
[----:B------:R-:W-:-:S02]  /*ac60*/  SHF.R.U64 R3, R8, 0x10, R9 ;  /* 0x0000001008037819 */ /* 0x000fc40000001209 */
[----:B------:R-:W-:Y:S02]  /*ac70*/  LOP3.LUT R21, R0, 0xffff0000, RZ, 0xc0, !PT ;  /* 0xffff000000157812 */ /* 0x000fe400078ec0ff */
[----:B------:R-:W-:Y:S02]  /*ac80*/  PRMT R8, R20, 0x5432, R4 ;  /* 0x0000543214087816 */ /* 0x000fe40000000004 */
[----:B------:R-:W-:Y:S02]  /*ac90*/  LOP3.LUT R20, R6, 0xffff0000, RZ, 0xc0, !PT ;  /* 0xffff000006147812 */ /* 0x000fe400078ec0ff */
[----:B------:R-:W-:Y:S01]  /*aca0*/  PRMT R9, R68, 0x5432, R3 ;  /* 0x0000543244097816 */ /* 0x000fe20000000003 */
[----:B--2---:R-:W1:Y:S02]  /*acb0*/  LDS.128 R12, [R90+0x4800] ;  /* 0x004800005a0c7984 */ /* 0x004e640000000c00 */
[C---:B-1----:R-:W-:Y:S01]  /*acc0*/  LOP3.LUT R7, R14.reuse, 0xffff0000, RZ, 0xc0, !PT ;  /* 0xffff00000e077812 */ /* 0x042fe200078ec0ff */
[C---:B------:R-:W-:Y:S01]  /*acd0*/  IMAD.U32 R10, R15.reuse, 0x10000, RZ ;  /* 0x000100000f0a7824 */ /* 0x040fe200078e00ff */
[----:B------:R-:W-:Y:S01]  /*ace0*/  LOP3.LUT R2, R15, 0xffff0000, RZ, 0xc0, !PT ;  /* 0xffff00000f027812 */ /* 0x000fe200078ec0ff */
[----:B------:R-:W-:Y:S01]  /*acf0*/  IMAD.U32 R11, R14, 0x10000, RZ ;  /* 0x000100000e0b7824 */ /* 0x000fe200078e00ff */
[----:B------:R-:W-:Y:S01]  /*ad00*/  SHF.L.U32 R5, R12, 0x10, RZ ;  /* 0x000000100c057819 */ /* 0x000fe200000006ff */
[----:B------:R-:W-:Y:S01]  /*ad10*/  IMAD.U32 R15, R0, 0x10000, RZ ;  /* 0x00010000000f7824 */ /* 0x000fe200078e00ff */
[----:B------:R-:W-:Y:S01]  /*ad20*/  LOP3.LUT R4, R12, 0xffff0000, RZ, 0xc0, !PT ;  /* 0xffff00000c047812 */ /* 0x000fe200078ec0ff */
[----:B------:R-:W-:Y:S01]  /*ad30*/  IMAD.U32 R14, R6, 0x10000, RZ ;  /* 0x00010000060e7824 */ /* 0x000fe200078e00ff */
[----:B------:R-:W-:Y:S01]  /*ad40*/  SHF.L.U32 R3, R13, 0x10, RZ ;  /* 0x000000100d037819 */ /* 0x000fe200000006ff */
[----:B------:R-:W-:Y:S01]  /*ad50*/  FMUL.FTZ R12, R7, R15 ;  /* 0x0000000f070c7220 */ /* 0x000fe20000410000 */
[----:B------:R-:W-:Y:S01]  /*ad60*/  LOP3.LUT R0, R13, 0xffff0000, RZ, 0xc0, !PT ;  /* 0xffff00000d007812 */ /* 0x000fe200078ec0ff */
[----:B------:R-:W-:-:S02]  /*ad70*/  FMUL.FTZ R7, R7, R14 ;  /* 0x0000000e07077220 */ /* 0x000fc40000410000 */
[C---:B------:R-:W-:Y:S02]  /*ad80*/  FMUL.FTZ R6, R2.reuse, R21 ;  /* 0x0000001502067220 */ /* 0x040fe40000410000 */
[----:B------:R-:W-:Y:S01]  /*ad90*/  FFMA.FTZ R13, R11, R14, -R12 ;  /* 0x0000000e0b0d7223 */ /* 0x000fe2000001080c */
[----:B------:R-:W-:Y:S01]  /*ada0*/  SHF.L.U32 R14, R9, 0x10, RZ ;  /* 0x00000010090e7819 */ /* 0x000fe200000006ff */
[----:B------:R-:W-:Y:S01]  /*adb0*/  FFMA.FTZ R12, R11, R15, R7 ;  /* 0x0000000f0b0c7223 */ /* 0x000fe20000010007 */
[----:B------:R-:W-:Y:S01]  /*adc0*/  LOP3.LUT R9, R9, 0xffff0000, RZ, 0xc0, !PT ;  /* 0xffff000009097812 */ /* 0x000fe200078ec0ff */
[-C--:B------:R-:W-:Y:S02]  /*add0*/  FMUL.FTZ R2, R2, R20.reuse ;  /* 0x0000001402027220 */ /* 0x080fe40000410000 */
[----:B------:R-:W-:Y:S01]  /*ade0*/  FFMA.FTZ R11, R10, R20, -R6 ;  /* 0x000000140a0b7223 */ /* 0x000fe20000010806 */
[C---:B------:R-:W-:Y:S01]  /*adf0*/  LOP3.LUT R20, R8.reuse, 0xffff0000, RZ, 0xc0, !PT ;  /* 0xffff000008147812 */ /* 0x040fe200078ec0ff */
[----:B------:R-:W-:-:S02]  /*ae00*/  IMAD.U32 R15, R8, 0x10000, RZ ;  /* 0x00010000080f7824 */ /* 0x000fc400078e00ff */
[----:B------:R-:W-:Y:S02]  /*ae10*/  FFMA.FTZ R7, R10, R21, R2 ;  /* 0x000000150a077223 */ /* 0x000fe40000010002 */
[----:B------:R-:W-:Y:S02]  /*ae20*/  FMUL.FTZ R6, R4, R15 ;  /* 0x0000000f04067220 */ /* 0x000fe40000410000 */
[----:B------:R-:W-:Y:S01]  /*ae30*/  FMUL.FTZ R2, R0, R20 ;  /* 0x0000001400027220 */ /* 0x000fe20000410000 */
[----:B------:R-:W-:Y:S01]  /*ae40*/  F2FP.BF16.PACK_AB R7, R7, R11 ;  /* 0x0000000b0707723e */ /* 0x000fe200000010ff */
[-C--:B------:R-:W-:Y:S02]  /*ae50*/  FMUL.FTZ R4, R4, R14.reuse ;  /* 0x0000000e04047220 */ /* 0x080fe40000410000 */
[----:B------:R-:W-:Y:S02]  /*ae60*/  FMUL.FTZ R0, R0, R9 ;  /* 0x0000000900007220 */ /* 0x000fe40000410000 */
[C---:B------:R-:W-:Y:S01]  /*ae70*/  FFMA.FTZ R8, R5.reuse, R14, -R6 ;  /* 0x0000000e05087223 */ /* 0x040fe20000010806 */
[----:B------:R-:W-:Y:S01]  /*ae80*/  F2FP.BF16.PACK_AB R6, R12, R13 ;  /* 0x0000000d0c06723e */ /* 0x000fe200000010ff */
[----:B------:R-:W-:-:S02]  /*ae90*/  FFMA.FTZ R4, R5, R15, R4 ;  /* 0x0000000f05047223 */ /* 0x000fc40000010004 */
[C---:B------:R-:W-:Y:S02]  /*aea0*/  FFMA.FTZ R2, R3.reuse, R9, -R2 ;  /* 0x0000000903027223 */ /* 0x040fe40000010802 */
[----:B------:R-:W-:Y:S01]  /*aeb0*/  FFMA.FTZ R0, R3, R20, R0 ;  /* 0x0000001403007223 */ /* 0x000fe20000010000 */
[----:B------:R-:W-:-:S04]  /*aec0*/  F2FP.BF16.PACK_AB R4, R4, R8 ;  /* 0x000000080404723e */ /* 0x000fc800000010ff */
[----:B------:R-:W-:-:S05]  /*aed0*/  F2FP.BF16.PACK_AB R5, R0, R2 ;  /* 0x000000020005723e */ /* 0x000fca00000010ff */
[----:B------:R1:W-:Y:S02]  /*aee0*/  STS.128 [R90+0x4800], R4 ;  /* 0x004800045a007388 */ /* 0x0003e40000000c00 */
.L_x_773:
[----:B------:R-:W-:Y:S05]  /*aef0*/  BSYNC B0 ;  /* 0x0000000000007941 */ /* 0x000fea0003800000 */
.L_x_772:
[----:B------:R-:W-:Y:S01]  /*af00*/  ISETP.GE.AND P0, PT, R30, c[0x0][0x27c], PT ;  /* 0x00009f001e007a0c */ /* 0x000fe20003f06270 */
[----:B------:R-:W-:-:S12]  /*af10*/  BSSY B0, `(.L_x_774) ;  /* 0x0000031000007945 */ /* 0x000fd80003800000 */
[----:B------:R-:W-:Y:S05]  /*af20*/  @P0 BRA `(.L_x_775) ;  /* 0x000002f000000947 */ /* 0x000fea0003800000 */
[----:B------:R-:W2:Y:S01]  /*af30*/  LDL R20, [R1+0x1c] ;  /* 0x00001c0001147983 */ /* 0x000ea20000100800 */
[--C-:B------:R-:W-:Y:S02]  /*af40*/  SHF.R.U64 R0, R16, 0x10, R17.reuse ;  /* 0x0000001010007819 */ /* 0x100fe40000001211 */
[----:B------:R-:W-:Y:S02]  /*af50*/  SHF.R.U32.HI R2, RZ, 0x10, R17 ;  /* 0x00000010ff027819 */ /* 0x000fe40000011611 */
[----:B------:R-:W-:Y:S02]  /*af60*/  SHF.R.U32.HI R9, RZ, 0x10, R19 ;  /* 0x00000010ff097819 */ /* 0x000fe40000011613 */
[C---:B------:R-:W-:Y:S02]  /*af70*/  PRMT R11, R72.reuse, 0x5432, R0 ;  /* 0x00005432480b7816 */ /* 0x040fe40000000000 */
[----:B------:R-:W-:Y:S02]  /*af80*/  PRMT R8, R72, 0x5410, R2 ;  /* 0x0000541048087816 */ /* 0x000fe40000000002 */
[----:B------:R-:W-:-:S02]  /*af90*/  PRMT R0, R69, 0x5410, R9 ;  /* 0x0000541045007816 */ /* 0x000fc40000000009 */
[----:B------:R-:W-:Y:S01]  /*afa0*/  SHF.R.U64 R3, R18, 0x10, R19 ;  /* 0x0000001012037819 */ /* 0x000fe20000001213 */
[----:B------:R-:W-:Y:S01]  /*afb0*/  IMAD.U32 R14, R8, 0x10000, RZ ;  /* 0x00010000080e7824 */ /* 0x000fe200078e00ff */
[C---:B------:R-:W-:Y:S01]  /*afc0*/  LOP3.LUT R17, R0.reuse, 0xffff0000, RZ, 0xc0, !PT ;  /* 0xffff000000117812 */ /* 0x040fe200078ec0ff */
[----:B------:R-:W-:Y:S01]  /*afd0*/  IMAD.U32 R15, R0, 0x10000, RZ ;  /* 0x00010000000f7824 */ /* 0x000fe200078e00ff */
[----:B------:R-:W-:Y:S02]  /*afe0*/  PRMT R10, R69, 0x5432, R3 ;  /* 0x00005432450a7816 */ /* 0x000fe40000000003 */
[----:B------:R-:W-:Y:S01]  /*aff0*/  LOP3.LUT R16, R8, 0xffff0000, RZ, 0xc0, !PT ;  /* 0xffff000008107812 */ /* 0x000fe200078ec0ff */
[----:B-12---:R-:W1:Y:S02]  /*b000*/  LDS.128 R4, [R20+0x4800] ;  /* 0x0048000014047984 */ /* 0x006e640000000c00 */
[C---:B-1----:R-:W-:Y:S01]  /*b010*/  LOP3.LUT R9, R6.reuse, 0xffff0000, RZ, 0xc0, !PT ;  /* 0xffff000006097812 */ /* 0x042fe200078ec0ff */
[C---:B------:R-:W-:Y:S01]  /*b020*/  IMAD.U32 R12, R7.reuse, 0x10000, RZ ;  /* 0x00010000070c7824 */ /* 0x040fe200078e00ff */
[----:B------:R-:W-:Y:S01]  /*b030*/  LOP3.LUT R2, R7, 0xffff0000, RZ, 0xc0, !PT ;  /* 0xffff000007027812 */ /* 0x000fe200078ec0ff */
[----:B------:R-:W-:Y:S01]  /*b040*/  IMAD.U32 R13, R6, 0x10000, RZ ;  /* 0x00010000060d7824 */ /* 0x000fe200078e00ff */
[C---:B------:R-:W-:Y:S01]  /*b050*/  SHF.L.U32 R6, R4.reuse, 0x10, RZ ;  /* 0x0000001004067819 */ /* 0x040fe200000006ff */
[----:B------:R-:W-:Y:S01]  /*b060*/  FMUL.FTZ R7, R9, R14 ;  /* 0x0000000e09077220 */ /* 0x000fe20000410000 */
[----:B------:R-:W-:Y:S01]  /*b070*/  SHF.L.U32 R3, R5, 0x10, RZ ;  /* 0x0000001005037819 */ /* 0x000fe200000006ff */
[-C--:B------:R-:W-:Y:S01]  /*b080*/  FMUL.FTZ R8, R9, R15.reuse ;  /* 0x0000000f09087220 */ /* 0x080fe20000410000 */
[----:B------:R-:W-:Y:S01]  /*b090*/  LOP3.LUT R0, R5, 0xffff0000, RZ, 0xc0, !PT ;  /* 0xffff000005007812 */ /* 0x000fe200078ec0ff */
[----:B------:R-:W-:Y:S01]  /*b0a0*/  FFMA.FTZ R9, R13, R15, R7 ;  /* 0x0000000f0d097223 */ /* 0x000fe20000010007 */
[----:B------:R-:W-:Y:S01]  /*b0b0*/  LOP3.LUT R4, R4, 0xffff0000, RZ, 0xc0, !PT ;  /* 0xffff000004047812 */ /* 0x000fe200078ec0ff */
[----:B------:R-:W-:-:S02]  /*b0c0*/  FMUL.FTZ R5, R2, R17 ;  /* 0x0000001102057220 */ /* 0x000fc40000410000 */
[----:B------:R-:W-:Y:S01]  /*b0d0*/  FFMA.FTZ R14, R13, R14, -R8 ;  /* 0x0000000e0d0e7223 */ /* 0x000fe20000010808 */
[C---:B------:R-:W-:Y:S01]  /*b0e0*/  SHF.L.U32 R13, R11.reuse, 0x10, RZ ;  /* 0x000000100b0d7819 */ /* 0x040fe200000006ff */
[C---:B------:R-:W-:Y:S01]  /*b0f0*/  IMAD.U32 R15, R10.reuse, 0x10000, RZ ;  /* 0x000100000a0f7824 */ /* 0x040fe200078e00ff */
[----:B------:R-:W-:Y:S01]  /*b100*/  LOP3.LUT R10, R10, 0xffff0000, RZ, 0xc0, !PT ;  /* 0xffff00000a0a7812 */ /* 0x000fe200078ec0ff */
[-C--:B------:R-:W-:Y:S01]  /*b110*/  FMUL.FTZ R2, R2, R16.reuse ;  /* 0x0000001002027220 */ /* 0x080fe20000410000 */
[----:B------:R-:W-:Y:S01]  /*b120*/  LOP3.LUT R11, R11, 0xffff0000, RZ, 0xc0, !PT ;  /* 0xffff00000b0b7812 */ /* 0x000fe200078ec0ff */
[C---:B------:R-:W-:Y:S02]  /*b130*/  FFMA.FTZ R8, R12.reuse, R16, -R5 ;  /* 0x000000100c087223 */ /* 0x040fe40000010805 */
[----:B------:R-:W-:Y:S02]  /*b140*/  FFMA.FTZ R7, R12, R17, R2 ;  /* 0x000000110c077223 */ /* 0x000fe40000010002 */
[----:B------:R-:W-:-:S02]  /*b150*/  FMUL.FTZ R5, R4, R15 ;  /* 0x0000000f04057220 */ /* 0x000fc40000410000 */
[----:B------:R-:W-:Y:S01]  /*b160*/  FMUL.FTZ R4, R4, R13 ;  /* 0x0000000d04047220 */ /* 0x000fe20000410000 */
[----:B------:R-:W-:Y:S01]  /*b170*/  F2FP.BF16.PACK_AB R7, R7, R8 ;  /* 0x000000080707723e */ /* 0x000fe200000010ff */
[C---:B------:R-:W-:Y:S02]  /*b180*/  FMUL.FTZ R2, R0.reuse, R10 ;  /* 0x0000000a00027220 */ /* 0x040fe40000410000 */
[----:B------:R-:W-:Y:S02]  /*b190*/  FMUL.FTZ R0, R0, R11 ;  /* 0x0000000b00007220 */ /* 0x000fe40000410000 */
[C---:B------:R-:W-:Y:S02]  /*b1a0*/  FFMA.FTZ R5, R6.reuse, R13, -R5 ;  /* 0x0000000d06057223 */ /* 0x040fe40000010805 */
[----:B------:R-:W-:Y:S01]  /*b1b0*/  FFMA.FTZ R4, R6, R15, R4 ;  /* 0x0000000f06047223 */ /* 0x000fe20000010004 */
[----:B------:R-:W-:Y:S01]  /*b1c0*/  F2FP.BF16.PACK_AB R6, R9, R14 ;  /* 0x0000000e0906723e */ /* 0x000fe200000010ff */
[----:B------:R-:W-:-:S02]  /*b1d0*/  FFMA.FTZ R2, R3, R11, -R2 ;  /* 0x0000000b03027223 */ /* 0x000fc40000010802 */
[----:B------:R-:W-:Y:S01]  /*b1e0*/  FFMA.FTZ R0, R3, R10, R0 ;  /* 0x0000000a03007223 */ /* 0x000fe20000010000 */
[----:B------:R-:W-:-:S04]  /*b1f0*/  F2FP.BF16.PACK_AB R4, R4, R5 ;  /* 0x000000050404723e */ /* 0x000fc800000010ff */
[----:B------:R-:W-:-:S05]  /*b200*/  F2FP.BF16.PACK_AB R5, R0, R2 ;  /* 0x000000020005723e */ /* 0x000fca00000010ff */
[----:B------:R1:W-:Y:S02]  /*b210*/  STS.128 [R20+0x4800], R4 ;  /* 0x0048000414007388 */ /* 0x0003e40000000c00 */
.L_x_775:
[----:B------:R-:W-:Y:S05]  /*b220*/  BSYNC B0 ;  /* 0x0000000000007941 */ /* 0x000fea0003800000 */
.L_x_774:
        /* <DEDUP_REMOVED lines=50> */
.L_x_777:
[----:B------:R-:W-:Y:S05]  /*b550*/  BSYNC B0 ;  /* 0x0000000000007941 */ /* 0x000fea0003800000 */
.L_x_776:
[----:B------:R-:W-:Y:S01]  /*b560*/  ISETP.GE.AND P0, PT, R29, c[0x0][0x27c], PT ;  /* 0x00009f001d007a0c */ /* 0x000fe20003f06270 */
[----:B------:R-:W-:-:S12]  /*b570*/  BSSY B0, `(.L_x_778) ;  /* 0x0000031000007945 */ /* 0x000fd80003800000 */
[----:B------:R-:W-:Y:S05]  /*b580*/  @P0 BRA `(.L_x_779) ;  /* 0x000002f000000947 */ /* 0x000fea0003800000 */
[----:B-1----:R-:W2:Y:S01]  /*b590*/  LDL R18, [R1+0x1c] ;  /* 0x00001c0001127983 */ /* 0x002ea20000100800 */
        /* <DEDUP_REMOVED lines=12> */
[----:B--2---:R-:W1:Y:S02]  /*b660*/  LDS.128 R4, [R18+0x6800] ;  /* 0x0068000012047984 */ /* 0x004e640000000c00 */
        /* <DEDUP_REMOVED lines=33> */
.L_x_779:
[----:B------:R-:W-:Y:S05]  /*b880*/  BSYNC B0 ;  /* 0x0000000000007941 */ /* 0x000fea0003800000 */
.L_x_778:
        /* <DEDUP_REMOVED lines=50> */
.L_x_781:
[----:B------:R-:W-:Y:S05]  /*bbb0*/  BSYNC B0 ;  /* 0x0000000000007941 */ /* 0x000fea0003800000 */
.L_x_780:
[----:B------:R-:W-:-:S13]  /*bbc0*/  ISETP.GE.AND P0, PT, R28, c[0x0][0x27c], PT ;  /* 0x00009f001c007a0c */ /* 0x000fda0003f06270 */
        /* <DEDUP_REMOVED lines=48> */
.L_x_771:
[----:B------:R-:W-:Y:S05]  /*bed0*/  BSYNC B1 ;  /* 0x0000000000017941 */ /* 0x000fea0003800000 */
.L_x_770:
[----:B------:R-:W-:-:S04]  /*bee0*/  LEA.HI R0, R89, R89, RZ, 0x1 ;  /* 0x0000005959007211 */ /* 0x000fc800078f08ff */
[----:B------:R-:W-:-:S04]  /*bef0*/  SHF.R.S32.HI R0, RZ, 0x1, R0 ;  /* 0x00000001ff007819 */ /* 0x000fc80000011400 */
[----:B------:R-:W-:-:S04]  /*bf00*/  IADD3 R0, R0, 0x40, RZ ;  /* 0x0000004000007810 */ /* 0x000fc80007ffe0ff */
[----:B------:R-:W-:-:S13]  /*bf10*/  ISETP.GE.AND P0, PT, R0, R31, PT ;  /* 0x0000001f0000720c */ /* 0x000fda0003f06270 */
[----:B------:R-:W-:Y:S05]  /*bf20*/  @P0 BRA `(.L_x_782) ;  /* 0x0000498000000947 */ /* 0x000fea0003800000 */
        /* <DEDUP_REMOVED lines=50> */
.L_x_784:
[----:B------:R-:W-:Y:S05]  /*c250*/  BSYNC B0 ;  /* 0x0000000000007941 */ /* 0x000fea0003800000 */
.L_x_783:
        /* <DEDUP_REMOVED lines=50> */
.L_x_786:
[----:B------:R-:W-:Y:S05]  /*c580*/  BSYNC B0 ;  /* 0x0000000000007941 */ /* 0x000fea0003800000 */
.L_x_785:
        /* <DEDUP_REMOVED lines=50> */
.L_x_788:
[----:B------:R-:W-:Y:S05]  /*c8b0*/  BSYNC B0 ;  /* 0x0000000000007941 */ /* 0x000fea0003800000 */
.L_x_787:
        /* <DEDUP_REMOVED lines=50> */
.L_x_790:
[----:B------:R-:W-:Y:S05]  /*cbe0*/  BSYNC B0 ;  /* 0x0000000000007941 */ /* 0x000fea0003800000 */
.L_x_789:
        /* <DEDUP_REMOVED lines=50> */
.L_x_792:
[----:B------:R-:W-:Y:S05]  /*cf10*/  BSYNC B0 ;  /* 0x0000000000007941 */ /* 0x000fea0003800000 */
.L_x_791:
        /* <DEDUP_REMOVED lines=50> */
.L_x_765:
[----:B------:R1:W5:Y:S04]  /*d240*/  LDL R28, [R1+0x84] ;  /* 0x00008400011c7983 */ /* 0x0003680000100800 */
[----:B------:R1:W5:Y:S01]  /*d250*/  LDL R26, [R1+0x80] ;  /* 0x00008000011a7983 */ /* 0x0003620000100800 */
[----:B------:R-:W-:Y:S01]  /*d260*/  @P5 IMAD.HI.U32 R3, R0, c[0x0][0x2c8], RZ ;  /* 0x0000b20000035a27 */ /* 0x000fe200078e00ff */
[----:B------:R-:W-:Y:S01]  /*d270*/  MOV R5, R7 ;  /* 0x0000000700057202 */ /* 0x000fe20000000f00 */
[----:B------:R-:W-:Y:S01]  /*d280*/  BSSY B0, `(.L_x_793) ;  /* 0x0000045000007945 */ /* 0x000fe20003800000 */
[----:B------:R-:W-:Y:S01]  /*d290*/  MOV R7, R6 ;  /* 0x0000000600077202 */ /* 0x000fe20000000f00 */
[----:B------:R-:W-:Y:S01]  /*d2a0*/  IMAD.MOV.U32 R6, RZ, RZ, R2 ;  /* 0x000000ffff067224 */ /* 0x000fe200078e0002 */
[----:B------:R-:W-:Y:S01]  /*d2b0*/  @P5 SHF.R.U32.HI R0, RZ, c[0x0][0x2cc], R3 ;  /* 0x0000b300ff005a19 */ /* 0x000fe20000011603 */
[----:B------:R-:W-:Y:S01]  /*d2c0*/  CS2R R70, SRZ ;  /* 0x0000000000467805 */ /* 0x000fe2000001ff00 */
[----:B------:R-:W-:Y:S01]  /*d2d0*/  CS2R R42, SRZ ;  /* 0x00000000002a7805 */ /* 0x000fe2000001ff00 */
[----:B------:R-:W-:Y:S01]  /*d2e0*/  CS2R R40, SRZ ;  /* 0x0000000000287805 */ /* 0x000fe2000001ff00 */
[----:B------:R-:W-:Y:S01]  /*d2f0*/  SHF.R.S32.HI R3, RZ, 0x1f, R0 ;  /* 0x0000001fff037819 */ /* 0x000fe20000011400 */
[----:B------:R-:W-:Y:S01]  /*d300*/  IMAD.WIDE.U32 R4, R0, c[0x0][0x280], R4 ;  /* 0x0000a00000047a25 */ /* 0x000fe200078e0004 */
[----:B------:R-:W-:Y:S01]  /*d310*/  CS2R R34, SRZ ;  /* 0x0000000000227805 */ /* 0x000fe2000001ff00 */
[----:B------:R-:W-:Y:S01]  /*d320*/  CS2R R32, SRZ ;  /* 0x0000000000207805 */ /* 0x000fe2000001ff00 */
[----:B------:R-:W-:Y:S01]  /*d330*/  CS2R R10, SRZ ;  /* 0x00000000000a7805 */ /* 0x000fe2000001ff00 */
[C---:B------:R-:W-:Y:S01]  /*d340*/  IMAD R9, R3.reuse, c[0x0][0x280], RZ ;  /* 0x0000a00003097a24 */ /* 0x040fe200078e02ff */
[----:B------:R-:W-:Y:S01]  /*d350*/  LEA R21, P1, R4, c[0x0][0x270], 0x1 ;  /* 0x00009c0004157a11 */ /* 0x000fe200078208ff */
[----:B------:R-:W-:Y:S01]  /*d360*/  IMAD R8, R3, c[0x0][0x290], RZ ;  /* 0x0000a40003087a24 */ /* 0x000fe200078e02ff */
[----:B------:R-:W-:Y:S01]  /*d370*/  CS2R R46, SRZ ;  /* 0x00000000002e7805 */ /* 0x000fe2000001ff00 */
[C---:B------:R-:W-:Y:S01]  /*d380*/  IMAD.WIDE.U32 R2, R0.reuse, c[0x0][0x290], R6 ;  /* 0x0000a40000027a25 */ /* 0x040fe200078e0006 */
[----:B------:R-:W-:Y:S01]  /*d390*/  CS2R R44, SRZ ;  /* 0x00000000002c7805 */ /* 0x000fe2000001ff00 */
[----:B------:R1:W2:Y:S01]  /*d3a0*/  SHFL.IDX PT, R12, R21, RZ, 0x1e1f ;  /* 0x001e1fff150c7589 */ /* 0x0002a200000e0000 */
[----:B------:R-:W-:Y:S01]  /*d3b0*/  CS2R R38, SRZ ;  /* 0x0000000000267805 */ /* 0x000fe2000001ff00 */
[----:B------:R-:W-:Y:S01]  /*d3c0*/  IMAD R6, R0, c[0x0][0x284], R9 ;  /* 0x0000a10000067a24 */ /* 0x000fe200078e0209 */
[----:B------:R-:W-:Y:S01]  /*d3d0*/  LEA R22, P0, R2, c[0x0][0x288], 0x1 ;  /* 0x0000a20002167a11 */ /* 0x000fe200078008ff */
[----:B------:R-:W-:Y:S01]  /*d3e0*/  IMAD R0, R0, c[0x0][0x294], R8 ;  /* 0x0000a50000007a24 */ /* 0x000fe200078e0208 */
[----:B------:R-:W-:Y:S01]  /*d3f0*/  CS2R R36, SRZ ;  /* 0x0000000000247805 */ /* 0x000fe2000001ff00 */
[----:B------:R-:W-:Y:S01]  /*d400*/  CS2R R8, SRZ ;  /* 0x0000000000087805 */ /* 0x000fe2000001ff00 */
[----:B------:R-:W-:Y:S01]  /*d410*/  IADD3 R6, R5, R6, RZ ;  /* 0x0000000605067210 */ /* 0x000fe20007ffe0ff */
[----:B------:R-:W-:-:S03]  /*d420*/  IMAD.IADD R0, R3, 0x1, R0 ;  /* 0x0000000103007824 */ /* 0x000fc600078e0200 */
[----:B------:R-:W-:Y:S02]  /*d430*/  LEA.HI.X R19, R4, c[0x0][0x274], R6, 0x1, P1 ;  /* 0x00009d0004137a11 */ /* 0x000fe400008f0c06 */
[----:B------:R-:W-:Y:S01]  /*d440*/  LEA.HI.X R18, R2, c[0x0][0x28c], R0, 0x1, P0 ;  /* 0x0000a30002127a11 */ /* 0x000fe200000f0c00 */
[----:B------:R-:W-:Y:S01]  /*d450*/  CS2R R6, SRZ ;  /* 0x0000000000067805 */ /* 0x000fe2000001ff00 */
[----:B------:R-:W-:Y:S01]  /*d460*/  ISETP.GE.AND P0, PT, R20, R31, PT ;  /* 0x0000001f1400720c */ /* 0x000fe20003f06270 */
[----:B------:R1:W3:Y:S01]  /*d470*/  SHFL.IDX PT, R2, R22, RZ, 0x1e1f ;  /* 0x001e1fff16027589 */ /* 0x0002e200000e0000 */
[----:B------:R-:W-:-:S03]  /*d480*/  CS2R R4, SRZ ;  /* 0x0000000000047805 */ /* 0x000fc6000001ff00 */
[----:B------:R1:W4:Y:S04]  /*d490*/  SHFL.IDX PT, R13, R19, RZ, 0x1e1f ;  /* 0x001e1fff130d7589 */ /* 0x00032800000e0000 */
[----:B------:R1:W1:Y:S04]  /*d4a0*/  SHFL.IDX PT, R3, R18, RZ, 0x1e1f ;  /* 0x001e1fff12037589 */ /* 0x00026800000e0000 */
[----:B------:R-:W-:Y:S05]  /*d4b0*/  @P0 BRA `(.L_x_794) ;  /* 0x0000021000000947 */ /* 0x000fea0003800000 */
[----:B--2---:R-:W-:Y:S01]  /*d4c0*/  ISETP.GE.AND P1, PT, R124, c[0x0][0x27c], PT ;  /* 0x00009f007c007a0c */ /* 0x004fe20003f26270 */
[----:B------:R-:W-:Y:S01]  /*d4d0*/  CS2R R34, SRZ ;  /* 0x0000000000227805 */ /* 0x000fe2000001ff00 */
[----:B------:R-:W-:Y:S01]  /*d4e0*/  CS2R R32, SRZ ;  /* 0x0000000000207805 */ /* 0x000fe2000001ff00 */
[----:B------:R-:W-:Y:S01]  /*d4f0*/  CS2R R38, SRZ ;  /* 0x0000000000267805 */ /* 0x000fe2000001ff00 */
[----:B------:R-:W-:-:S09]  /*d500*/  CS2R R36, SRZ ;  /* 0x0000000000247805 */ /* 0x000fd2000001ff00 */
[C---:B------:R-:W-:Y:S01]  /*d510*/  @!P1 IMAD.SHL.U32 R0, R124.reuse, 0x2, RZ ;  /* 0x000000027c009824 */ /* 0x040fe200078e00ff */
[----:B------:R-:W-:-:S04]  /*d520*/  @!P1 SHF.L.U64.HI R4, R124, 0x1, R125 ;  /* 0x000000017c049819 */ /* 0x000fc8000001027d */
[----:B------:R-:W-:-:S04]  /*d530*/  @!P1 IADD3 R16, P0, R12, R0, RZ ;  /* 0x000000000c109210 */ /* 0x000fc80007f1e0ff */
[----:B----4-:R-:W-:Y:S02]  /*d540*/  @!P1 IADD3.X R17, R13, R4, RZ, P0, !PT ;  /* 0x000000040d119210 */ /* 0x010fe400007fe4ff */
[----:B---3--:R-:W-:-:S05]  /*d550*/  @!P1 IADD3 R14, P0, R2, R0, RZ ;  /* 0x00000000020e9210 */ /* 0x008fca0007f1e0ff */
[----:B-1----:R-:W-:Y:S01]  /*d560*/  @!P1 IMAD.X R15, R3, 0x1, R4, P0 ;  /* 0x00000001030f9824 */ /* 0x002fe200000e0604 */
[----:B------:R-:W-:-:S13]  /*d570*/  ISETP.GE.AND P0, PT, R160, c[0x0][0x27c], PT ;  /* 0x00009f00a0007a0c */ /* 0x000fda0003f06270 */
[----:B-----5:R-:W-:-:S05]  /*d580*/  @!P0 SHF.L.U32 R0, R28, 0x3, RZ ;  /* 0x000000031c008819 */ /* 0x020fca00000006ff */
[----:B------:R-:W-:-:S04]  /*d590*/  @!P0 IMAD.WIDE R6, R0, 0x2, R12 ;  /* 0x0000000200068825 */ /* 0x000fc800078e020c */
[----:B------:R-:W-:Y:S01]  /*d5a0*/  @!P0 IMAD.WIDE R4, R0, 0x2, R2 ;  /* 0x0000000200048825 */ /* 0x000fe200078e0202 */
[----:B------:R1:W5:Y:S04]  /*d5b0*/  @!P0 LD.E.128 R32, [R6.64] ;  /* 0x0000000606208980 */ /* 0x000368000c101d00 */
[----:B------:R2:W5:Y:S01]  /*d5c0*/  @!P0 LD.E.128 R36, [R4.64] ;  /* 0x0000000604248980 */ /* 0x000562000c101d00 */
[----:B------:R-:W-:Y:S01]  /*d5d0*/  ISETP.GE.AND P0, PT, R127, c[0x0][0x27c], PT ;  /* 0x00009f007f007a0c */ /* 0x000fe20003f06270 */
[----:B------:R-:W-:Y:S01]  /*d5e0*/  CS2R R42, SRZ ;  /* 0x00000000002a7805 */ /* 0x000fe2000001ff00 */
[----:B------:R-:W-:Y:S01]  /*d5f0*/  CS2R R40, SRZ ;  /* 0x0000000000287805 */ /* 0x000fe2000001ff00 */
[----:B------:R-:W-:-:S10]  /*d600*/  CS2R R46, SRZ ;  /* 0x00000000002e7805 */ /* 0x000fd4000001ff00 */
[----:B------:R-:W-:Y:S01]  /*d610*/  @!P0 IMAD.SHL.U32 R0, R26, 0x8, RZ ;  /* 0x000000081a008824 */ /* 0x000fe200078e00ff */
[----:B------:R-:W-:Y:S01]  /*d620*/  CS2R R44, SRZ ;  /* 0x00000000002c7805 */ /* 0x000fe2000001ff00 */
[----:B------:R-:W-:Y:S01]  /*d630*/  CS2R R10, SRZ ;  /* 0x00000000000a7805 */ /* 0x000fe2000001ff00 */
[----:B------:R-:W-:Y:S01]  /*d640*/  CS2R R8, SRZ ;  /* 0x0000000000087805 */ /* 0x000fe2000001ff00 */
[----:B------:R-:W-:Y:S01]  /*d650*/  @!P0 IMAD.WIDE R2, R0, 0x2, R2 ;  /* 0x0000000200028825 */ /* 0x000fe200078e0202 */
[----:B-1----:R-:W-:-:S04]  /*d660*/  CS2R R6, SRZ ;  /* 0x0000000000067805 */ /* 0x002fc8000001ff00 */
[----:B------:R1:W5:Y:S01]  /*d670*/  @!P0 LD.E.128 R44, [R2.64] ;  /* 0x00000006022c8980 */ /* 0x000362000c101d00 */
[----:B--2---:R-:W-:-:S03]  /*d680*/  @!P0 IMAD.WIDE R4, R0, 0x2, R12 ;  /* 0x0000000200048825 */ /* 0x004fc600078e020c */
[----:B------:R1:W5:Y:S04]  /*d690*/  @!P1 LD.E.128 R8, [R16.64] ;  /* 0x0000000610089980 */ /* 0x000368000c101d00 */
[----:B------:R2:W5:Y:S02]  /*d6a0*/  @!P0 LD.E.128 R40, [R4.64] ;  /* 0x0000000604288980 */ /* 0x000564000c101d00 */
[----:B--2---:R-:W-:-:S06]  /*d6b0*/  CS2R R4, SRZ ;  /* 0x0000000000047805 */ /* 0x004fcc000001ff00 */
[----:B------:R1:W5:Y:S02]  /*d6c0*/  @!P1 LD.E.128 R4, [R14.64] ;  /* 0x000000060e049980 */ /* 0x000364000c101d00 */
.L_x_794:
[----:B--2---:R-:W-:Y:S05]  /*d6d0*/  BSYNC B0 ;  /* 0x0000000000007941 */ /* 0x004fea0003800000 */
.L_x_793:
[----:B------:R-:W-:Y:S01]  /*d6e0*/  IADD3 R0, R20, 0x40, RZ ;  /* 0x0000004014007810 */ /* 0x000fe20007ffe0ff */
[----:B-1-3-5:R-:W-:Y:S01]  /*d6f0*/  IMAD.MOV.U32 R2, RZ, RZ, R40 ;  /* 0x000000ffff027224 */ /* 0x02afe200078e0028 */
[----:B------:R-:W-:Y:S01]  /*d700*/  MOV R14, R4 ;  /* 0x00000004000e7202 */ /* 0x000fe20000000f00 */
[----:B------:R-:W-:Y:S01]  /*d710*/  IMAD.MOV.U32 R12, RZ, RZ, R42 ;  /* 0x000000ffff0c7224 */ /* 0x000fe200078e002a */
[----:B------:R-:W-:Y:S01]  /*d720*/  ISETP.GE.AND P0, PT, R0, R31, PT ;  /* 0x0000001f0000720c */ /* 0x000fe20003f06270 */
[----:B------:R-:W-:Y:S01]  /*d730*/  IMAD.MOV.U32 R0, RZ, RZ, R41 ;  /* 0x000000ffff007224 */ /* 0x000fe200078e0029 */
[----:B----4-:R-:W1:Y:S01]  /*d740*/  SHFL.IDX PT, R13, R19, 0x1, 0x1e1f ;  /* 0x003e1f00130d7f89 */ /* 0x010e6200000e0000 */
        /* <DEDUP_REMOVED lines=23> */
[----:B------:R-:W-:Y:S01]  /*d8c0*/  PRMT R25, R12, 0x7610, R25 ;  /* 0x000076100c197816 */ /* 0x000fe20000000019 */
[----:B------:R-:W-:Y:S01]  /*d8d0*/  IMAD.MOV.U32 R3, RZ, RZ, R47 ;  /* 0x000000ffff037224 */ /* 0x000fe200078e002f */
[----:B------:R-:W-:Y:S01]  /*d8e0*/  MOV R12, R46 ;  /* 0x0000002e000c7202 */ /* 0x000fe20000000f00 */
        /* <DEDUP_REMOVED lines=12> */
[----:B------:R2:W3:Y:S01]  /*d9b0*/  SHFL.IDX PT, R2, R22, 0x1, 0x1e1f ;  /* 0x003e1f0016027f89 */ /* 0x0004e200000e0000 */
[----:B------:R-:W-:Y:S01]  /*d9c0*/  CS2R R66, SRZ ;  /* 0x0000000000427805 */ /* 0x000fe2000001ff00 */
[----:B------:R-:W-:Y:S01]  /*d9d0*/  CS2R R64, SRZ ;  /* 0x0000000000407805 */ /* 0x000fe2000001ff00 */
[----:B------:R-:W-:Y:S01]  /*d9e0*/  CS2R R62, SRZ ;  /* 0x00000000003e7805 */ /* 0x000fe2000001ff00 */
[----:B------:R4:W1:Y:S01]  /*d9f0*/  SHFL.IDX PT, R12, R21, 0x1, 0x1e1f ;  /* 0x003e1f00150c7f89 */ /* 0x00086200000e0000 */
[----:B------:R-:W-:Y:S01]  /*da00*/  CS2R R60, SRZ ;  /* 0x00000000003c7805 */ /* 0x000fe2000001ff00 */
[----:B------:R-:W-:Y:S01]  /*da10*/  CS2R R54, SRZ ;  /* 0x0000000000367805 */ /* 0x000fe2000001ff00 */
[----:B------:R-:W-:Y:S01]  /*da20*/  CS2R R52, SRZ ;  /* 0x0000000000347805 */ /* 0x000fe2000001ff00 */
[----:B------:R4:W1:Y:S01]  /*da30*/  SHFL.IDX PT, R3, R18, 0x1, 0x1e1f ;  /* 0x003e1f0012037f89 */ /* 0x00086200000e0000 */
[----:B--2---:R-:W-:Y:S01]  /*da40*/  PRMT R22, R0, 0x5410, R14 ;  /* 0x0000541000167816 */ /* 0x004fe2000000000e */
[----:B------:R-:W-:Y:S05]  /*da50*/  @P0 BRA `(.L_x_796) ;  /* 0x0000021000000947 */ /* 0x000fea0003800000 */
[----:B---3--:R-:W-:Y:S01]  /*da60*/  ISETP.GE.AND P1, PT, R124, c[0x0][0x27c], PT ;  /* 0x00009f007c007a0c */ /* 0x008fe20003f26270 */
[----:B------:R-:W-:Y:S01]  /*da70*/  CS2R R58, SRZ ;  /* 0x00000000003a7805 */ /* 0x000fe2000001ff00 */
[----:B------:R-:W-:Y:S01]  /*da80*/  CS2R R56, SRZ ;  /* 0x0000000000387805 */ /* 0x000fe2000001ff00 */
[----:B------:R-:W-:Y:S01]  /*da90*/  CS2R R62, SRZ ;  /* 0x00000000003e7805 */ /* 0x000fe2000001ff00 */
[----:B------:R-:W-:-:S09]  /*daa0*/  CS2R R60, SRZ ;  /* 0x00000000003c7805 */ /* 0x000fd2000001ff00 */
[C---:B------:R-:W-:Y:S01]  /*dab0*/  @!P1 IMAD.SHL.U32 R0, R124.reuse, 0x2, RZ ;  /* 0x000000027c009824 */ /* 0x040fe200078e00ff */
[----:B------:R-:W-:-:S04]  /*dac0*/  @!P1 SHF.L.U64.HI R15, R124, 0x1, R125 ;  /* 0x000000017c0f9819 */ /* 0x000fc8000001027d */
[----:B-1----:R-:W-:-:S04]  /*dad0*/  @!P1 IADD3 R16, P0, R12, R0, RZ ;  /* 0x000000000c109210 */ /* 0x002fc80007f1e0ff */
[----:B------:R-:W-:Y:S02]  /*dae0*/  @!P1 IADD3.X R17, R13, R15, RZ, P0, !PT ;  /* 0x0000000f0d119210 */ /* 0x000fe400007fe4ff */
[----:B------:R-:W-:-:S05]  /*daf0*/  @!P1 IADD3 R14, P0, R2, R0, RZ ;  /* 0x00000000020e9210 */ /* 0x000fca0007f1e0ff */
[----:B------:R-:W-:Y:S01]  /*db00*/  @!P1 IMAD.X R15, R3, 0x1, R15, P0 ;  /* 0x00000001030f9824 */ /* 0x000fe200000e060f */
[----:B------:R-:W-:-:S13]  /*db10*/  ISETP.GE.AND P0, PT, R160, c[0x0][0x27c], PT ;  /* 0x00009f00a0007a0c */ /* 0x000fda0003f06270 */
[----:B------:R-:W-:-:S05]  /*db20*/  @!P0 SHF.L.U32 R0, R28, 0x3, RZ ;  /* 0x000000031c008819 */ /* 0x000fca00000006ff */
[----:B----4-:R-:W-:-:S04]  /*db30*/  @!P0 IMAD.WIDE R20, R0, 0x2, R12 ;  /* 0x0000000200148825 */ /* 0x010fc800078e020c */
[----:B------:R-:W-:Y:S01]  /*db40*/  @!P0 IMAD.WIDE R18, R0, 0x2, R2 ;  /* 0x0000000200128825 */ /* 0x000fe200078e0202 */
[----:B------:R1:W5:Y:S04]  /*db50*/  @!P0 LD.E.128 R56, [R20.64] ;  /* 0x0000000614388980 */ /* 0x000368000c101d00 */
[----:B------:R1:W5:Y:S01]  /*db60*/  @!P0 LD.E.128 R60, [R18.64] ;  /* 0x00000006123c8980 */ /* 0x000362000c101d00 */
[----:B------:R-:W-:Y:S01]  /*db70*/  ISETP.GE.AND P0, PT, R127, c[0x0][0x27c], PT ;  /* 0x00009f007f007a0c */ /* 0x000fe20003f06270 */
[----:B------:R-:W-:Y:S01]  /*db80*/  CS2R R70, SRZ ;  /* 0x0000000000467805 */ /* 0x000fe2000001ff00 */
[----:B------:R-:W-:Y:S01]  /*db90*/  CS2R R68, SRZ ;  /* 0x0000000000447805 */ /* 0x000fe2000001ff00 */
[----:B------:R-:W-:Y:S01]  /*dba0*/  CS2R R66, SRZ ;  /* 0x0000000000427805 */ /* 0x000fe2000001ff00 */
[----:B------:R-:W-:Y:S01]  /*dbb0*/  CS2R R64, SRZ ;  /* 0x0000000000407805 */ /* 0x000fe2000001ff00 */
[----:B------:R-:W-:Y:S01]  /*dbc0*/  CS2R R50, SRZ ;  /* 0x0000000000327805 */ /* 0x000fe2000001ff00 */
[----:B------:R-:W-:Y:S01]  /*dbd0*/  CS2R R48, SRZ ;  /* 0x0000000000307805 */ /* 0x000fe2000001ff00 */
[----:B------:R-:W-:Y:S01]  /*dbe0*/  CS2R R54, SRZ ;  /* 0x0000000000367805 */ /* 0x000fe2000001ff00 */
[----:B------:R-:W-:-:S04]  /*dbf0*/  CS2R R52, SRZ ;  /* 0x0000000000347805 */ /* 0x000fc8000001ff00 */
[----:B------:R1:W5:Y:S01]  /*dc00*/  @!P1 LD.E.128 R48, [R16.64] ;  /* 0x0000000610309980 */ /* 0x000362000c101d00 */
[----:B------:R-:W-:-:S03]  /*dc10*/  @!P0 IMAD.SHL.U32 R0, R26, 0x8, RZ ;  /* 0x000000081a008824 */ /* 0x000fc600078e00ff */
[----:B------:R1:W5:Y:S01]  /*dc20*/  @!P1 LD.E.128 R52, [R14.64] ;  /* 0x000000060e349980 */ /* 0x000362000c101d00 */
[----:B------:R-:W-:-:S04]  /*dc30*/  @!P0 IMAD.WIDE R12, R0, 0x2, R12 ;  /* 0x00000002000c8825 */ /* 0x000fc800078e020c */
[----:B------:R-:W-:Y:S01]  /*dc40*/  @!P0 IMAD.WIDE R2, R0, 0x2, R2 ;  /* 0x0000000200028825 */ /* 0x000fe200078e0202 */
[----:B------:R1:W5:Y:S04]  /*dc50*/  @!P0 LD.E.128 R68, [R12.64] ;  /* 0x000000060c448980 */ /* 0x000368000c101d00 */
[----:B------:R1:W5:Y:S02]  /*dc60*/  @!P0 LD.E.128 R64, [R2.64] ;  /* 0x0000000602408980 */ /* 0x000364000c101d00 */
.L_x_796:
[----:B---3--:R-:W-:Y:S05]  /*dc70*/  BSYNC B0 ;  /* 0x0000000000007941 */ /* 0x008fea0003800000 */
.L_x_795:
        /* <DEDUP_REMOVED lines=47> */
[----:B------:R1:W5:Y:S04]  /*df70*/  LDL R101, [R1+0x74] ;  /* 0x0000740001657983 */ /* 0x0003680000100800 */
[----:B------:R1:W5:Y:S04]  /*df80*/  LDL R100, [R1+0x78] ;  /* 0x0000780001647983 */ /* 0x0003680000100800 */
[----:B------:R1:W5:Y:S01]  /*df90*/  LDL R99, [R1+0x7c] ;  /* 0x00007c0001637983 */ /* 0x0003620000100800 */
[----:B------:R-:W-:Y:S01]  /*dfa0*/  ISETP.GE.AND P0, PT, R124, c[0x0][0x27c], PT ;  /* 0x00009f007c007a0c */ /* 0x000fe20003f06270 */
[----:B------:R-:W-:-:S12]  /*dfb0*/  BSSY B0, `(.L_x_799) ;  /* 0x000006a000007945 */ /* 0x000fd80003800000 */
[----:B------:R-:W-:Y:S05]  /*dfc0*/  @P0 BRA `(.L_x_800) ;  /* 0x0000068000000947 */ /* 0x000fea0003800000 */
[----:B------:R-:W2:Y:S01]  /*dfd0*/  LDL R102, [R1+0x98] ;  /* 0x0000980001667983 */ /* 0x000ea20000100800 */
[----:B------:R-:W-:Y:S01]  /*dfe0*/  IMAD.MOV.U32 R0, RZ, RZ, c[0x0][0x27c] ;  /* 0x00009f00ff007624 */ /* 0x000fe200078e00ff */
[--C-:B----4-:R-:W-:Y:S02]  /*dff0*/  SHF.R.U64 R21, R8, 0x10, R9.reuse ;  /* 0x0000001008157819 */ /* 0x110fe40000001209 */
[----:B------:R-:W-:Y:S02]  /*e000*/  SHF.R.U32.HI R8, RZ, 0x10, R9 ;  /* 0x00000010ff087819 */ /* 0x000fe40000011609 */
[----:B------:R-:W-:Y:S02]  /*e010*/  LEA.HI R0, R0, R97, RZ, 0x1d ;  /* 0x0000006100007211 */ /* 0x000fe400078fe8ff */
[----:B------:R-:W-:Y:S02]  /*e020*/  SHF.R.U64 R9, R10, 0x10, R11 ;  /* 0x000000100a097819 */ /* 0x000fe4000000120b */
[----:B------:R-:W-:Y:S01]  /*e030*/  SHF.R.S32.HI R3, RZ, 0x1f, R0 ;  /* 0x0000001fff037819 */ /* 0x000fe20000011400 */
[----:B------:R-:W-:Y:S01]  /*e040*/  IMAD.SHL.U32 R2, R0, 0x8, RZ ;  /* 0x0000000800027824 */ /* 0x000fe200078e00ff */
[----:B------:R-:W-:-:S02]  /*e050*/  SHF.R.U64 R4, R4, 0x10, R5 ;  /* 0x0000001004047819 */ /* 0x000fc40000001205 */
[----:B------:R-:W-:Y:S02]  /*e060*/  LEA.HI R0, R3, R0, RZ, 0x2 ;  /* 0x0000000003007211 */ /* 0x000fe400078f10ff */
[----:B-----5:R-:W-:Y:S02]  /*e070*/  LOP3.LUT R2, R101, 0x18, R2, 0xf8, !PT ;  /* 0x0000001865027812 */ /* 0x020fe400078ef802 */
[----:B------:R-:W-:Y:S01]  /*e080*/  SHF.R.U32.HI R3, RZ, 0x10, R11 ;  /* 0x00000010ff037819 */ /* 0x000fe2000001160b */
[----:B------:R-:W-:Y:S01]  /*e090*/  IMAD.SHL.U32 R0, R0, 0x400, RZ ;  /* 0x0000040000007824 */ /* 0x000fe200078e00ff */
[----:B------:R-:W-:Y:S02]  /*e0a0*/  LOP3.LUT R2, R2, R100, RZ, 0x3c, !PT ;  /* 0x0000006402027212 */ /* 0x000fe400078e3cff */
[----:B------:R-:W-:Y:S02]  /*e0b0*/  PRMT R28, R25, 0x5410, R9 ;  /* 0x00005410191c7816 */ /* 0x000fe40000000009 */
[----:B------:R-:W-:-:S02]  /*e0c0*/  LOP3.LUT R0, R0, 0x7ffff000, RZ, 0xc0, !PT ;  /* 0x7ffff00000007812 */ /* 0x000fc400078ec0ff */
[----:B------:R-:W-:Y:S02]  /*e0d0*/  PRMT R21, R24, 0x5432, R21 ;  /* 0x0000543218157816 */ /* 0x000fe40000000015 */
[----:B------:R-:W-:Y:S02]  /*e0e0*/  IADD3 R0, R2, R0, R99 ;  /* 0x0000000002007210 */ /* 0x000fe40007ffe063 */
[----:B------:R-:W-:Y:S02]  /*e0f0*/  SHF.R.U32.HI R2, RZ, 0x10, R5 ;  /* 0x00000010ff027819 */ /* 0x000fe40000011605 */
[--C-:B------:R-:W-:Y:S01]  /*e100*/  SHF.R.U64 R5, R6, 0x10, R7.reuse ;  /* 0x0000001006057819 */ /* 0x100fe20000001207 */
[----:B------:R-:W-:Y:S01]  /*e110*/  IMAD.SHL.U32 R30, R0, 0x2, RZ ;  /* 0x00000002001e7824 */ /* 0x000fe200078e00ff */
[----:B------:R-:W-:Y:S02]  /*e120*/  SHF.R.U32.HI R0, RZ, 0x10, R7 ;  /* 0x00000010ff007819 */ /* 0x000fe40000011607 */
[----:B------:R-:W-:-:S02]  /*e130*/  PRMT R20, R24, 0x5410, R8 ;  /* 0x0000541018147816 */ /* 0x000fc40000000008 */
[----:B------:R-:W3:Y:S01]  /*e140*/  LDS.128 R12, [R30+0x6080] ;  /* 0x006080001e0c7984 */ /* 0x000ee20000000c00 */
[C---:B------:R-:W-:Y:S02]  /*e150*/  PRMT R11, R22.reuse, 0x5432, R4 ;  /* 0x00005432160b7816 */ /* 0x040fe40000000004 */
[C---:B------:R-:W-:Y:S02]  /*e160*/  PRMT R26, R23.reuse, 0x5432, R5 ;  /* 0x00005432171a7816 */ /* 0x040fe40000000005 */
[----:B------:R-:W-:Y:S02]  /*e170*/  PRMT R25, R23, 0x5410, R0 ;  /* 0x0000541017197816 */ /* 0x000fe40000000000 */
[----:B------:R-:W-:Y:S02]  /*e180*/  PRMT R10, R22, 0x5410, R2 ;  /* 0x00005410160a7816 */ /* 0x000fe40000000002 */
[----:B------:R-:W-:Y:S01]  /*e190*/  PRMT R27, R27, 0x5410, R3 ;  /* 0x000054101b1b7816 */ /* 0x000fe20000000003 */
[----:B------:R-:W-:-:S02]  /*e1a0*/  IMAD.U32 R72, R25, 0x10000, RZ ;  /* 0x0001000019487824 */ /* 0x000fc400078e00ff */
[C---:B---3--:R-:W-:Y:S01]  /*e1b0*/  IMAD.U32 R8, R12.reuse, 0x10000, RZ ;  /* 0x000100000c087824 */ /* 0x048fe200078e00ff */
[----:B------:R-:W-:Y:S01]  /*e1c0*/  SHF.L.U32 R6, R13, 0x10, RZ ;  /* 0x000000100d067819 */ /* 0x000fe200000006ff */
[----:B------:R-:W-:Y:S01]  /*e1d0*/  IMAD.U32 R2, R15, 0x10000, RZ ;  /* 0x000100000f027824 */ /* 0x000fe200078e00ff */
[----:B------:R-:W-:Y:S02]  /*e1e0*/  LOP3.LUT R7, R12, 0xffff0000, RZ, 0xc0, !PT ;  /* 0xffff00000c077812 */ /* 0x000fe400078ec0ff */
[----:B------:R-:W-:Y:S01]  /*e1f0*/  LOP3.LUT R5, R13, 0xffff0000, RZ, 0xc0, !PT ;  /* 0xffff00000d057812 */ /* 0x000fe200078ec0ff */
[----:B------:R-:W-:Y:S01]  /*e200*/  IMAD.U32 R13, R21, 0x10000, RZ ;  /* 0x00010000150d7824 */ /* 0x000fe200078e00ff */
[C---:B------:R-:W-:Y:S02]  /*e210*/  SHF.L.U32 R4, R14.reuse, 0x10, RZ ;  /* 0x000000100e047819 */ /* 0x040fe400000006ff */
[----:B------:R-:W-:Y:S01]  /*e220*/  LOP3.LUT R3, R14, 0xffff0000, RZ, 0xc0, !PT ;  /* 0xffff00000e037812 */ /* 0x000fe200078ec0ff */
[----:B------:R-:W-:Y:S01]  /*e230*/  IMAD.U32 R14, R10, 0x10000, RZ ;  /* 0x000100000a0e7824 */ /* 0x000fe200078e00ff */
[----:B------:R-:W-:-:S02]  /*e240*/  LOP3.LUT R0, R15, 0xffff0000, RZ, 0xc0, !PT ;  /* 0xffff00000f007812 */ /* 0x000fc400078ec0ff */
[----:B------:R-:W-:Y:S01]  /*e250*/  SHF.L.U32 R15, R27, 0x10, RZ ;  /* 0x000000101b0f7819 */ /* 0x000fe200000006ff */
[----:B--2---:R-:W2:Y:S02]  /*e260*/  LDS.128 R16, [R102] ;  /* 0x0000000066107984 */ /* 0x004ea40000000c00 */
[C---:B--2---:R-:W-:Y:S01]  /*e270*/  IMAD.U32 R23, R16.reuse, 0x10000, RZ ;  /* 0x0001000010177824 */ /* 0x044fe200078e00ff */
[----:B------:R-:W-:Y:S01]  /*e280*/  LOP3.LUT R24, R16, 0xffff0000, RZ, 0xc0, !PT ;  /* 0xffff000010187812 */ /* 0x000fe200078ec0ff */
[----:B------:R-:W-:Y:S01]  /*e290*/  IMAD.U32 R9, R19, 0x10000, RZ ;  /* 0x0001000013097824 */ /* 0x000fe200078e00ff */
[C---:B------:R-:W-:Y:S02]  /*e2a0*/  SHF.L.U32 R22, R17.reuse, 0x10, RZ ;  /* 0x0000001011167819 */ /* 0x040fe400000006ff */
[----:B------:R-:W-:Y:S01]  /*e2b0*/  LOP3.LUT R16, R17, 0xffff0000, RZ, 0xc0, !PT ;  /* 0xffff000011107812 */ /* 0x000fe200078ec0ff */
[C---:B------:R-:W-:Y:S01]  /*e2c0*/  IMAD.U32 R17, R18.reuse, 0x10000, RZ ;  /* 0x0001000012117824 */ /* 0x040fe200078e00ff */
[----:B------:R-:W-:-:S02]  /*e2d0*/  LOP3.LUT R29, R18, 0xffff0000, RZ, 0xc0, !PT ;  /* 0xffff0000121d7812 */ /* 0x000fc400078ec0ff */
[----:B------:R-:W-:Y:S01]  /*e2e0*/  LOP3.LUT R18, R19, 0xffff0000, RZ, 0xc0, !PT ;  /* 0xffff000013127812 */ /* 0x000fe200078ec0ff */
[----:B------:R-:W-:-:S04]  /*e2f0*/  IMAD.U32 R19, R11, 0x10000, RZ ;  /* 0x000100000b137824 */ /* 0x000fc800078e00ff */
[C---:B------:R-:W-:Y:S02]  /*e300*/  FMUL.FTZ R12, R8.reuse, R19 ;  /* 0x00000013080c7220 */ /* 0x040fe40000410000 */
[-C--:B------:R-:W-:Y:S02]  /*e310*/  FMUL.FTZ R8, R8, R13.reuse ;  /* 0x0000000d08087220 */ /* 0x080fe40000410000 */
[C---:B------:R-:W-:Y:S02]  /*e320*/  FFMA.FTZ R31, R23.reuse, R13, -R12 ;  /* 0x0000000d171f7223 */ /* 0x040fe4000001080c */
[----:B------:R-:W-:Y:S02]  /*e330*/  IMAD.U32 R13, R20, 0x10000, RZ ;  /* 0x00010000140d7824 */ /* 0x000fe400078e00ff */
[----:B------:R-:W-:Y:S02]  /*e340*/  FMUL.FTZ R12, R6, R14 ;  /* 0x0000000e060c7220 */ /* 0x000fe40000410000 */
[----:B------:R-:W-:-:S02]  /*e350*/  FFMA.FTZ R23, R23, R19, R8 ;  /* 0x0000001317177223 */ /* 0x000fc40000010008 */
[-C--:B------:R-:W-:Y:S02]  /*e360*/  FMUL.FTZ R8, R6, R13.reuse ;  /* 0x0000000d06087220 */ /* 0x080fe40000410000 */
[----:B------:R-:W-:Y:S01]  /*e370*/  FFMA.FTZ R19, R22, R13, -R12 ;  /* 0x0000000d16137223 */ /* 0x000fe2000001080c */
[----:B------:R-:W-:Y:S01]  /*e380*/  LOP3.LUT R12, R11, 0xffff0000, RZ, 0xc0, !PT ;  /* 0xffff00000b0c7812 */ /* 0x000fe200078ec0ff */
[-C--:B------:R-:W-:Y:S01]  /*e390*/  FMUL.FTZ R6, R2, R72.reuse ;  /* 0x0000004802067220 */ /* 0x080fe20000410000 */
[----:B------:R-:W-:Y:S01]  /*e3a0*/  LOP3.LUT R11, R10, 0xffff0000, RZ, 0xc0, !PT ;  /* 0xffff00000a0b7812 */ /* 0x000fe200078ec0ff */
[-C--:B------:R-:W-:Y:S02]  /*e3b0*/  FMUL.FTZ R2, R2, R15.reuse ;  /* 0x0000000f02027220 */ /* 0x080fe40000410000 */
[----:B------:R-:W-:Y:S01]  /*e3c0*/  FFMA.FTZ R15, R9, R15, -R6 ;  /* 0x0000000f090f7223 */ /* 0x000fe20000010806 */
[----:B------:R-:W-:Y:S01]  /*e3d0*/  LOP3.LUT R6, R21, 0xffff0000, RZ, 0xc0, !PT ;  /* 0xffff000015067812 */ /* 0x000fe200078ec0ff */
[----:B------:R-:W-:Y:S01]  /*e3e0*/  FFMA.FTZ R13, R9, R72, R2 ;  /* 0x00000048090d7223 */ /* 0x000fe20000010002 */
[----:B------:R-:W-:Y:S01]  /*e3f0*/  LOP3.LUT R9, R20, 0xffff0000, RZ, 0xc0, !PT ;  /* 0xffff000014097812 */ /* 0x000fe200078ec0ff */
[----:B------:R-:W-:Y:S01]  /*e400*/  FMUL.FTZ R2, R7, R12 ;  /* 0x0000000c07027220 */ /* 0x000fe20000410000 */
[----:B------:R-:W-:Y:S01]  /*e410*/  LOP3.LUT R20, R26, 0xffff0000, RZ, 0xc0, !PT ;  /* 0xffff00001a147812 */ /* 0x000fe200078ec0ff */
[----:B------:R-:W-:-:S02]  /*e420*/  FFMA.FTZ R14, R22, R14, R8 ;  /* 0x0000000e160e7223 */ /* 0x000fc40000010008 */
[----:B------:R-:W-:Y:S02]  /*e430*/  IMAD.U32 R21, R26, 0x10000, RZ ;  /* 0x000100001a157824 */ /* 0x000fe400078e00ff */
[-C--:B------:R-:W-:Y:S02]  /*e440*/  FFMA.FTZ R8, R24, R6.reuse, -R2 ;  /* 0x0000000618087223 */ /* 0x080fe40000010802 */
[----:B------:R-:W-:Y:S02]  /*e450*/  FMUL.FTZ R7, R7, R6 ;  /* 0x0000000607077220 */ /* 0x000fe40000410000 */
[C---:B------:R-:W-:Y:S01]  /*e460*/  FMUL.FTZ R2, R5.reuse, R9 ;  /* 0x0000000905027220 */ /* 0x040fe20000410000 */
[----:B------:R-:W-:Y:S01]  /*e470*/  F2FP.BF16.PACK_AB R8, R8, R31 ;  /* 0x0000001f0808723e */ /* 0x000fe200000010ff */
[----:B------:R-:W-:Y:S02]  /*e480*/  IMAD.U32 R10, R28, 0x10000, RZ ;  /* 0x000100001c0a7824 */ /* 0x000fe400078e00ff */
[----:B------:R-:W-:-:S02]  /*e490*/  FMUL.FTZ R6, R5, R11 ;  /* 0x0000000b05067220 */ /* 0x000fc40000410000 */
[----:B------:R-:W-:Y:S02]  /*e4a0*/  FMUL.FTZ R5, R4, R21 ;  /* 0x0000001504057220 */ /* 0x000fe40000410000 */
[C---:B------:R-:W-:Y:S02]  /*e4b0*/  FFMA.FTZ R11, R16.reuse, R11, R2 ;  /* 0x0000000b100b7223 */ /* 0x040fe40000010002 */
[----:B------:R-:W-:Y:S01]  /*e4c0*/  FFMA.FTZ R9, R16, R9, -R6 ;  /* 0x0000000910097223 */ /* 0x000fe20000010806 */
[----:B------:R-:W-:Y:S01]  /*e4d0*/  LOP3.LUT R6, R28, 0xffff0000, RZ, 0xc0, !PT ;  /* 0xffff00001c067812 */ /* 0x000fe200078ec0ff */
[-C--:B------:R-:W-:Y:S01]  /*e4e0*/  FMUL.FTZ R2, R4, R10.reuse ;  /* 0x0000000a04027220 */ /* 0x080fe20000410000 */
[----:B------:R-:W-:Y:S01]  /*e4f0*/  LOP3.LUT R16, R25, 0xffff0000, RZ, 0xc0, !PT ;  /* 0xffff000019107812 */ /* 0x000fe200078ec0ff */
[----:B------:R-:W-:Y:S01]  /*e500*/  FFMA.FTZ R10, R17, R10, -R5 ;  /* 0x0000000a110a7223 */ /* 0x000fe20000010805 */
[----:B------:R-:W-:Y:S01]  /*e510*/  LOP3.LUT R5, R27, 0xffff0000, RZ, 0xc0, !PT ;  /* 0xffff00001b057812 */ /* 0x000fe200078ec0ff */
[----:B------:R-:W-:Y:S01]  /*e520*/  FFMA.FTZ R12, R24, R12, R7 ;  /* 0x0000000c180c7223 */ /* 0x000fe20000010007 */
[----:B------:R-:W-:Y:S01]  /*e530*/  F2FP.BF16.PACK_AB R9, R9, R19 ;  /* 0x000000130909723e */ /* 0x000fe200000010ff */
[----:B------:R-:W-:-:S02]  /*e540*/  FFMA.FTZ R7, R17, R21, R2 ;  /* 0x0000001511077223 */ /* 0x000fc40000010002 */
[C---:B------:R-:W-:Y:S02]  /*e550*/  FMUL.FTZ R4, R3.reuse, R20 ;  /* 0x0000001403047220 */ /* 0x040fe40000410000 */
[----:B------:R-:W-:Y:S02]  /*e560*/  FMUL.FTZ R3, R3, R6 ;  /* 0x0000000603037220 */ /* 0x000fe40000410000 */
[C---:B------:R-:W-:Y:S02]  /*e570*/  FMUL.FTZ R2, R0.reuse, R16 ;  /* 0x0000001000027220 */ /* 0x040fe40000410000 */
[----:B------:R-:W-:Y:S02]  /*e580*/  FMUL.FTZ R0, R0, R5 ;  /* 0x0000000500007220 */ /* 0x000fe40000410000 */
[C---:B------:R-:W-:Y:S01]  /*e590*/  FFMA.FTZ R6, R29.reuse, R6, -R4 ;  /* 0x000000061d067223 */ /* 0x040fe20000010804 */
[----:B------:R-:W-:Y:S01]  /*e5a0*/  F2FP.BF16.PACK_AB R4, R12, R23 ;  /* 0x000000170c04723e */ /* 0x000fe200000010ff */
[----:B------:R-:W-:-:S02]  /*e5b0*/  FFMA.FTZ R3, R29, R20, R3 ;  /* 0x000000141d037223 */ /* 0x000fc40000010003 */
[C---:B------:R-:W-:Y:S01]  /*e5c0*/  FFMA.FTZ R2, R18.reuse, R5, -R2 ;  /* 0x0000000512027223 */ /* 0x040fe20000010802 */
[----:B------:R-:W-:Y:S01]  /*e5d0*/  F2FP.BF16.PACK_AB R5, R11, R14 ;  /* 0x0000000e0b05723e */ /* 0x000fe200000010ff */
[----:B------:R-:W-:Y:S01]  /*e5e0*/  FFMA.FTZ R0, R18, R16, R0 ;  /* 0x0000001012007223 */ /* 0x000fe20000010000 */
[----:B------:R-:W-:Y:S02]  /*e5f0*/  F2FP.BF16.PACK_AB R10, R6, R10 ;  /* 0x0000000a060a723e */ /* 0x000fe400000010ff */
[----:B------:R-:W-:Y:S02]  /*e600*/  F2FP.BF16.PACK_AB R6, R3, R7 ;  /* 0x000000070306723e */ /* 0x000fe400000010ff */
[----:B------:R-:W-:Y:S02]  /*e610*/  F2FP.BF16.PACK_AB R11, R2, R15 ;  /* 0x0000000f020b723e */ /* 0x000fe400000010ff */
[----:B------:R-:W-:-:S03]  /*e620*/  F2FP.BF16.PACK_AB R7, R0, R13 ;  /* 0x0000000d0007723e */ /* 0x000fc600000010ff */
[----:B------:R2:W-:Y:S04]  /*e630*/  STS.128 [R102], R8 ;  /* 0x0000000866007388 */ /* 0x0005e80000000c00 */
[----:B------:R2:W-:Y:S02]  /*e640*/  STS.128 [R30+0x6080], R4 ;  /* 0x006080041e007388 */ /* 0x0005e40000000c00 */
.L_x_800:
[----:B------:R-:W-:Y:S05]  /*e650*/  BSYNC B0 ;  /* 0x0000000000007941 */ /* 0x000fea0003800000 */
.L_x_799:
[----:B------:R-:W-:Y:S01]  /*e660*/  ISETP.GE.AND P0, PT, R160, c[0x0][0x27c], PT ;  /* 0x00009f00a0007a0c */ /* 0x000fe20003f06270 */
[----:B------:R-:W-:-:S12]  /*e670*/  BSSY B0, `(.L_x_801) ;  /* 0x000006b000007945 */ /* 0x000fd80003800000 */
[----:B------:R-:W-:Y:S05]  /*e680*/  @P0 BRA `(.L_x_802) ;  /* 0x0000069000000947 */ /* 0x000fea0003800000 */
[----:B------:R-:W3:Y:S04]  /*e690*/  LDL R2, [R1+0x84] ;  /* 0x0000840001027983 */ /* 0x000ee80000100800 */
[----:B--2---:R-:W2:Y:S01]  /*e6a0*/  LDL R72, [R1+0xa8] ;  /* 0x0000a80001487983 */ /* 0x004ea20000100800 */
[----:B------:R-:W-:Y:S01]  /*e6b0*/  IMAD.MOV.U32 R0, RZ, RZ, c[0x0][0x27c] ;  /* 0x00009f00ff007624 */ /* 0x000fe200078e00ff */
[----:B------:R-:W-:Y:S02]  /*e6c0*/  SHF.R.U64 R14, R36, 0x10, R37 ;  /* 0x00000010240e7819 */ /* 0x000fe40000001225 */
[----:B------:R-:W-:Y:S02]  /*e6d0*/  SHF.R.U64 R17, R38, 0x10, R39 ;  /* 0x0000001026117819 */ /* 0x000fe40000001227 */
[----:B------:R-:W-:-:S02]  /*e6e0*/  PRMT R14, R74, 0x5432, R14 ;  /* 0x000054324a0e7816 */ /* 0x000fc4000000000e */
[----:B------:R-:W-:Y:S02]  /*e6f0*/  SHF.R.U32.HI R13, RZ, 0x10, R37 ;  /* 0x00000010ff0d7819 */ /* 0x000fe40000011625 */
[----:B----4-:R-:W-:Y:S01]  /*e700*/  SHF.R.U32.HI R18, RZ, 0x10, R39 ;  /* 0x00000010ff127819 */ /* 0x010fe20000011627 */
[----:B------:R-:W-:Y:S01]  /*e710*/  IMAD.U32 R29, R14, 0x10000, RZ ;  /* 0x000100000e1d7824 */ /* 0x000fe200078e00ff */
[C---:B------:R-:W-:Y:S02]  /*e720*/  PRMT R23, R75.reuse, 0x5432, R17 ;  /* 0x000054324b177816 */ /* 0x040fe40000000011 */
[----:B------:R-:W-:Y:S02]  /*e730*/  SHF.R.U32.HI R12, RZ, 0x10, R35 ;  /* 0x00000010ff0c7819 */ /* 0x000fe40000011623 */
[----:B------:R-:W-:Y:S02]  /*e740*/  PRMT R13, R74, 0x5410, R13 ;  /* 0x000054104a0d7816 */ /* 0x000fe4000000000d */
[----:B------:R-:W-:-:S02]  /*e750*/  PRMT R22, R75, 0x5410, R18 ;  /* 0x000054104b167816 */ /* 0x000fc40000000012 */
[----:B------:R-:W-:-:S03]  /*e760*/  PRMT R24, R77, 0x5410, R12 ;  /* 0x000054104d187816 */ /* 0x000fc6000000000c */
[----:B------:R-:W-:Y:S01]  /*e770*/  IMAD.U32 R31, R22, 0x10000, RZ ;  /* 0x00010000161f7824 */ /* 0x000fe200078e00ff */
[----:B---3--:R-:W-:-:S04]  /*e780*/  LEA.HI R0, R0, R2, RZ, 0x1d ;  /* 0x0000000200007211 */ /* 0x008fc800078fe8ff */
[----:B------:R-:W-:Y:S01]  /*e790*/  SHF.R.S32.HI R2, RZ, 0x1f, R0 ;  /* 0x0000001fff027819 */ /* 0x000fe20000011400 */
[----:B------:R-:W-:Y:S01]  /*e7a0*/  IMAD.SHL.U32 R3, R0, 0x8, RZ ;  /* 0x0000000800037824 */ /* 0x000fe200078e00ff */
[----:B--2---:R-:W2:Y:S02]  /*e7b0*/  LDS.128 R8, [R72] ;  /* 0x0000000048087984 */ /* 0x004ea40000000c00 */
[----:B------:R-:W-:Y:S02]  /*e7c0*/  LEA.HI R0, R2, R0, RZ, 0x2 ;  /* 0x0000000002007211 */ /* 0x000fe400078f10ff */
[----:B-----5:R-:W-:Y:S02]  /*e7d0*/  LOP3.LUT R2, R101, 0x18, R3, 0xf8, !PT ;  /* 0x0000001865027812 */ /* 0x020fe400078ef803 */
[----:B------:R-:W-:Y:S01]  /*e7e0*/  SHF.R.U64 R3, R34, 0x10, R35 ;  /* 0x0000001022037819 */ /* 0x000fe20000001223 */
[----:B------:R-:W-:Y:S01]  /*e7f0*/  IMAD.SHL.U32 R0, R0, 0x400, RZ ;  /* 0x0000040000007824 */ /* 0x000fe200078e00ff */
[----:B------:R-:W-:-:S02]  /*e800*/  LOP3.LUT R2, R2, R100, RZ, 0x3c, !PT ;  /* 0x0000006402027212 */ /* 0x000fc400078e3cff */
[----:B------:R-:W-:Y:S02]  /*e810*/  PRMT R26, R77, 0x5432, R3 ;  /* 0x000054324d1a7816 */ /* 0x000fe40000000003 */
[----:B------:R-:W-:-:S04]  /*e820*/  LOP3.LUT R0, R0, 0x7ffff000, RZ, 0xc0, !PT ;  /* 0x7ffff00000007812 */ /* 0x000fc800078ec0ff */
[----:B------:R-:W-:Y:S02]  /*e830*/  IADD3 R0, R2, R0, R99 ;  /* 0x0000000002007210 */ /* 0x000fe40007ffe063 */
[----:B------:R-:W-:-:S03]  /*e840*/  SHF.R.U32.HI R2, RZ, 0x10, R33 ;  /* 0x00000010ff027819 */ /* 0x000fc60000011621 */
[----:B------:R-:W-:Y:S01]  /*e850*/  IMAD.SHL.U32 R28, R0, 0x2, RZ ;  /* 0x00000002001c7824 */ /* 0x000fe200078e00ff */
[----:B------:R-:W-:Y:S01]  /*e860*/  SHF.R.U64 R0, R32, 0x10, R33 ;  /* 0x0000001020007819 */ /* 0x000fe20000001221 */
[----:B------:R-:W-:Y:S01]  /*e870*/  IMAD.U32 R32, R13, 0x10000, RZ ;  /* 0x000100000d207824 */ /* 0x000fe200078e00ff */
[C---:B------:R-:W-:Y:S02]  /*e880*/  PRMT R15, R76.reuse, 0x5410, R2 ;  /* 0x000054104c0f7816 */ /* 0x040fe40000000002 */
[----:B------:R-:W3:Y:S01]  /*e890*/  LDS.128 R4, [R28+0x6080] ;  /* 0x006080001c047984 */ /* 0x000ee20000000c00 */
[----:B------:R-:W-:Y:S02]  /*e8a0*/  PRMT R16, R76, 0x5432, R0 ;  /* 0x000054324c107816 */ /* 0x000fe40000000000 */
[----:B------:R-:W-:-:S03]  /*e8b0*/  LOP3.LUT R33, R14, 0xffff0000, RZ, 0xc0, !PT ;  /* 0xffff00000e217812 */ /* 0x000fc600078ec0ff */
[----:B------:R-:W-:Y:S02]  /*e8c0*/  IMAD.U32 R30, R16, 0x10000, RZ ;  /* 0x00010000101e7824 */ /* 0x000fe400078e00ff */
[C---:B--2---:R-:W-:Y:S01]  /*e8d0*/  IMAD.U32 R20, R10.reuse, 0x10000, RZ ;  /* 0x000100000a147824 */ /* 0x044fe200078e00ff */
[----:B------:R-:W-:Y:S01]  /*e8e0*/  LOP3.LUT R25, R10, 0xffff0000, RZ, 0xc0, !PT ;  /* 0xffff00000a197812 */ /* 0x000fe200078ec0ff */
[C---:B------:R-:W-:Y:S01]  /*e8f0*/  IMAD.U32 R18, R8.reuse, 0x10000, RZ ;  /* 0x0001000008127824 */ /* 0x040fe200078e00ff */
[----:B------:R-:W-:Y:S01]  /*e900*/  SHF.L.U32 R17, R9, 0x10, RZ ;  /* 0x0000001009117819 */ /* 0x000fe200000006ff */
[----:B------:R-:W-:Y:S01]  /*e910*/  IMAD.U32 R12, R11, 0x10000, RZ ;  /* 0x000100000b0c7824 */ /* 0x000fe200078e00ff */
[----:B------:R-:W-:Y:S02]  /*e920*/  LOP3.LUT R19, R9, 0xffff0000, RZ, 0xc0, !PT ;  /* 0xffff000009137812 */ /* 0x000fe400078ec0ff */
[----:B------:R-:W-:Y:S02]  /*e930*/  LOP3.LUT R21, R8, 0xffff0000, RZ, 0xc0, !PT ;  /* 0xffff000008157812 */ /* 0x000fe400078ec0ff */
[----:B------:R-:W-:Y:S01]  /*e940*/  LOP3.LUT R11, R11, 0xffff0000, RZ, 0xc0, !PT ;  /* 0xffff00000b0b7812 */ /* 0x000fe200078ec0ff */
[C---:B---3--:R-:W-:Y:S01]  /*e950*/  IMAD.U32 R10, R4.reuse, 0x10000, RZ ;  /* 0x00010000040a7824 */ /* 0x048fe200078e00ff */
[----:B------:R-:W-:Y:S01]  /*e960*/  LOP3.LUT R9, R4, 0xffff0000, RZ, 0xc0, !PT ;  /* 0xffff000004097812 */ /* 0x000fe200078ec0ff */
[----:B------:R-:W-:Y:S01]  /*e970*/  IMAD.U32 R2, R7, 0x10000, RZ ;  /* 0x0001000007027824 */ /* 0x000fe200078e00ff */
[----:B------:R-:W-:Y:S01]  /*e980*/  SHF.L.U32 R4, R6, 0x10, RZ ;  /* 0x0000001006047819 */ /* 0x000fe200000006ff */
[-C--:B------:R-:W-:Y:S01]  /*e990*/  FMUL.FTZ R27, R10, R29.reuse ;  /* 0x0000001d0a1b7220 */ /* 0x080fe20000410000 */
[----:B------:R-:W-:Y:S01]  /*e9a0*/  LOP3.LUT R3, R6, 0xffff0000, RZ, 0xc0, !PT ;  /* 0xffff000006037812 */ /* 0x000fe200078ec0ff */
[-C--:B------:R-:W-:Y:S01]  /*e9b0*/  FMUL.FTZ R6, R10, R30.reuse ;  /* 0x0000001e0a067220 */ /* 0x080fe20000410000 */
[----:B------:R-:W-:Y:S01]  /*e9c0*/  SHF.L.U32 R8, R5, 0x10, RZ ;  /* 0x0000001005087819 */ /* 0x000fe200000006ff */
[C---:B------:R-:W-:Y:S01]  /*e9d0*/  FFMA.FTZ R30, R18.reuse, R30, -R27 ;  /* 0x0000001e121e7223 */ /* 0x040fe2000001081b */
[----:B------:R-:W-:Y:S01]  /*e9e0*/  LOP3.LUT R0, R7, 0xffff0000, RZ, 0xc0, !PT ;  /* 0xffff000007007812 */ /* 0x000fe200078ec0ff */
[----:B------:R-:W-:Y:S01]  /*e9f0*/  FFMA.FTZ R29, R18, R29, R6 ;  /* 0x0000001d121d7223 */ /* 0x000fe20000010006 */
[----:B------:R-:W-:Y:S01]  /*ea00*/  SHF.L.U32 R18, R24, 0x10, RZ ;  /* 0x0000001018127819 */ /* 0x000fe200000006ff */
[----:B------:R-:W-:Y:S01]  /*ea10*/  IMAD.U32 R27, R15, 0x10000, RZ ;  /* 0x000100000f1b7824 */ /* 0x000fe200078e00ff */
[----:B------:R-:W-:Y:S01]  /*ea20*/  LOP3.LUT R5, R5, 0xffff0000, RZ, 0xc0, !PT ;  /* 0xffff000005057812 */ /* 0x000fe200078ec0ff */
[C---:B------:R-:W-:Y:S01]  /*ea30*/  FMUL.FTZ R10, R8.reuse, R32 ;  /* 0x00000020080a7220 */ /* 0x040fe20000410000 */
[----:B------:R-:W-:Y:S01]  /*ea40*/  LOP3.LUT R15, R15, 0xffff0000, RZ, 0xc0, !PT ;  /* 0xffff00000f0f7812 */ /* 0x000fe200078ec0ff */
[----:B------:R-:W-:-:S02]  /*ea50*/  FMUL.FTZ R7, R8, R27 ;  /* 0x0000001b08077220 */ /* 0x000fc40000410000 */
[C---:B------:R-:W-:Y:S02]  /*ea60*/  FMUL.FTZ R6, R2.reuse, R31 ;  /* 0x0000001f02067220 */ /* 0x040fe40000410000 */
[----:B------:R-:W-:Y:S02]  /*ea70*/  FMUL.FTZ R2, R2, R18 ;  /* 0x0000001202027220 */ /* 0x000fe40000410000 */
[C---:B------:R-:W-:Y:S02]  /*ea80*/  FFMA.FTZ R27, R17.reuse, R27, -R10 ;  /* 0x0000001b111b7223 */ /* 0x040fe4000001080a */
[----:B------:R-:W-:Y:S01]  /*ea90*/  FFMA.FTZ R17, R17, R32, R7 ;  /* 0x0000002011117223 */ /* 0x000fe20000010007 */
[----:B------:R-:W-:Y:S01]  /*eaa0*/  LOP3.LUT R7, R16, 0xffff0000, RZ, 0xc0, !PT ;  /* 0xffff000010077812 */ /* 0x000fe200078ec0ff */
[C---:B------:R-:W-:Y:S01]  /*eab0*/  FFMA.FTZ R14, R12.reuse, R31, R2 ;  /* 0x0000001f0c0e7223 */ /* 0x040fe20000010002 */
[----:B------:R-:W-:Y:S01]  /*eac0*/  LOP3.LUT R16, R23, 0xffff0000, RZ, 0xc0, !PT ;  /* 0xffff000017107812 */ /* 0x000fe200078ec0ff */
[----:B------:R-:W-:Y:S01]  /*ead0*/  FFMA.FTZ R18, R12, R18, -R6 ;  /* 0x000000120c127223 */ /* 0x000fe20000010806 */
[----:B------:R-:W-:Y:S01]  /*eae0*/  LOP3.LUT R12, R13, 0xffff0000, RZ, 0xc0, !PT ;  /* 0xffff00000d0c7812 */ /* 0x000fe200078ec0ff */
[----:B------:R-:W-:-:S02]  /*eaf0*/  FMUL.FTZ R2, R9, R33 ;  /* 0x0000002109027220 */ /* 0x000fc40000410000 */
        /* <DEDUP_REMOVED lines=8> */
[----:B------:R-:W-:Y:S02]  /*eb80*/  FFMA.FTZ R12, R19, R12, R2 ;  /* 0x0000000c130c7223 */ /* 0x000fe40000010002 */
[----:B------:R-:W-:Y:S01]  /*eb90*/  FFMA.FTZ R13, R21, R33, R6 ;  /* 0x00000021150d7223 */ /* 0x000fe20000010006 */
[----:B------:R-:W-:Y:S01]  /*eba0*/  LOP3.LUT R6, R26, 0xffff0000, RZ, 0xc0, !PT ;  /* 0xffff00001a067812 */ /* 0x000fe200078ec0ff */
[----:B------:R-:W-:Y:S01]  /*ebb0*/  FFMA.FTZ R9, R19, R15, -R7 ;  /* 0x0000000f13097223 */ /* 0x000fe20000010807 */
[----:B------:R-:W-:Y:S01]  /*ebc0*/  LOP3.LUT R15, R22, 0xffff0000, RZ, 0xc0, !PT ;  /* 0xffff0000160f7812 */ /* 0x000fe200078ec0ff */
[-C--:B------:R-:W-:Y:S02]  /*ebd0*/  FMUL.FTZ R2, R4, R10.reuse ;  /* 0x0000000a04027220 */ /* 0x080fe40000410000 */
[----:B------:R-:W-:Y:S01]  /*ebe0*/  FFMA.FTZ R10, R20, R10, -R5 ;  /* 0x0000000a140a7223 */ /* 0x000fe20000010805 */
[----:B------:R-:W-:Y:S01]  /*ebf0*/  LOP3.LUT R5, R24, 0xffff0000, RZ, 0xc0, !PT ;  /* 0xffff000018057812 */ /* 0x000fe200078ec0ff */
[----:B------:R-:W-:Y:S01]  /*ec00*/  FFMA.FTZ R7, R20, R31, R2 ;  /* 0x0000001f14077223 */ /* 0x000fe20000010002 */
[----:B------:R-:W-:Y:S01]  /*ec10*/  F2FP.BF16.PACK_AB R9, R9, R27 ;  /* 0x0000001b0909723e */ /* 0x000fe200000010ff */
[----:B------:R-:W-:-:S02]  /*ec20*/  FMUL.FTZ R4, R3, R16 ;  /* 0x0000001003047220 */ /* 0x000fc40000410000 */
[-C--:B------:R-:W-:Y:S02]  /*ec30*/  FMUL.FTZ R3, R3, R6.reuse ;  /* 0x0000000603037220 */ /* 0x080fe40000410000 */
[C---:B------:R-:W-:Y:S02]  /*ec40*/  FMUL.FTZ R2, R0.reuse, R15 ;  /* 0x0000000f00027220 */ /* 0x040fe40000410000 */
[----:B------:R-:W-:Y:S02]  /*ec50*/  FMUL.FTZ R0, R0, R5 ;  /* 0x0000000500007220 */ /* 0x000fe40000410000 */
[----:B------:R-:W-:Y:S01]  /*ec60*/  FFMA.FTZ R6, R25, R6, -R4 ;  /* 0x0000000619067223 */ /* 0x000fe20000010804 */
[----:B------:R-:W-:Y:S01]  /*ec70*/  F2FP.BF16.PACK_AB R4, R13, R29 ;  /* 0x0000001d0d04723e */ /* 0x000fe200000010ff */
[----:B------:R-:W-:Y:S02]  /*ec80*/  FFMA.FTZ R3, R25, R16, R3 ;  /* 0x0000001019037223 */ /* 0x000fe40000010003 */
[C---:B------:R-:W-:Y:S01]  /*ec90*/  FFMA.FTZ R2, R11.reuse, R5, -R2 ;  /* 0x000000050b027223 */ /* 0x040fe20000010802 */
[----:B------:R-:W-:Y:S01]  /*eca0*/  F2FP.BF16.PACK_AB R10, R6, R10 ;  /* 0x0000000a060a723e */ /* 0x000fe200000010ff */
[----:B------:R-:W-:Y:S01]  /*ecb0*/  FFMA.FTZ R0, R11, R15, R0 ;  /* 0x0000000f0b007223 */ /* 0x000fe20000010000 */
[----:B------:R-:W-:-:S02]  /*ecc0*/  F2FP.BF16.PACK_AB R6, R3, R7 ;  /* 0x000000070306723e */ /* 0x000fc400000010ff */
[----:B------:R-:W-:Y:S02]  /*ecd0*/  F2FP.BF16.PACK_AB R11, R2, R18 ;  /* 0x00000012020b723e */ /* 0x000fe400000010ff */
[----:B------:R-:W-:Y:S02]  /*ece0*/  F2FP.BF16.PACK_AB R5, R12, R17 ;  /* 0x000000110c05723e */ /* 0x000fe400000010ff */
[----:B------:R-:W-:Y:S01]  /*ecf0*/  F2FP.BF16.PACK_AB R7, R0, R14 ;  /* 0x0000000e0007723e */ /* 0x000fe200000010ff */
[----:B------:R2:W-:Y:S04]  /*ed00*/  STS.128 [R72], R8 ;  /* 0x0000000848007388 */ /* 0x0005e80000000c00 */
[----:B------:R2:W-:Y:S02]  /*ed10*/  STS.128 [R28+0x6080], R4 ;  /* 0x006080041c007388 */ /* 0x0005e40000000c00 */
.L_x_802:
[----:B------:R-:W-:Y:S05]  /*ed20*/  BSYNC B0 ;  /* 0x0000000000007941 */ /* 0x000fea0003800000 */
.L_x_801:
[----:B------:R-:W-:-:S13]  /*ed30*/  ISETP.GE.AND P0, PT, R127, c[0x0][0x27c], PT ;  /* 0x00009f007f007a0c */ /* 0x000fda0003f06270 */
        /* <DEDUP_REMOVED lines=14> */
[----:B------:R-:W-:Y:S01]  /*ee20*/  PRMT R24, R81, 0x5410, R12 ;  /* 0x0000541051187816 */ /* 0x000fe2000000000c */
[----:B------:R-:W-:Y:S01]  /*ee30*/  IMAD.U32 R32, R13, 0x10000, RZ ;  /* 0x000100000d207824 */ /* 0x000fe200078e00ff */
[----:B------:R-:W-:Y:S01]  /*ee40*/  LOP3.LUT R33, R14, 0xffff0000, RZ, 0xc0, !PT ;  /* 0xffff00000e217812 */ /* 0x000fe200078ec0ff */
        /* <DEDUP_REMOVED lines=15> */
[----:B------:R-:W-:Y:S02]  /*ef40*/  SHF.R.U64 R0, R40, 0x10, R41 ;  /* 0x0000001028007819 */ /* 0x000fe40000001229 */
[C---:B------:R-:W-:Y:S02]  /*ef50*/  PRMT R15, R80.reuse, 0x5410, R2 ;  /* 0x00005410500f7816 */ /* 0x040fe40000000002 */
[----:B------:R-:W3:Y:S01]  /*ef60*/  LDS.128 R4, [R28+0x6080] ;  /* 0x006080001c047984 */ /* 0x000ee20000000c00 */
[----:B------:R-:W-:-:S05]  /*ef70*/  PRMT R16, R80, 0x5432, R0 ;  /* 0x0000543250107816 */ /* 0x000fca0000000000 */
        /* <DEDUP_REMOVED lines=70> */
.L_x_798:
[----:B------:R-:W-:Y:S05]  /*f3e0*/  BSYNC B1 ;  /* 0x0000000000017941 */ /* 0x000fea0003800000 */
.L_x_797:
[----:B------:R-:W-:-:S04]  /*f3f0*/  LEA.HI R0, R98, R98, RZ, 0x1 ;  /* 0x0000006262007211 */ /* 0x000fc800078f08ff */
[----:B------:R-:W-:-:S04]  /*f400*/  SHF.R.S32.HI R0, RZ, 0x1, R0 ;  /* 0x00000001ff007819 */ /* 0x000fc80000011400 */
[----:B------:R-:W-:-:S04]  /*f410*/  IADD3 R0, R0, 0x40, RZ ;  /* 0x0000004000007810 */ /* 0x000fc80007ffe0ff */
[----:B------:R-:W-:-:S13]  /*f420*/  ISETP.GE.AND P0, PT, R0, R73, PT ;  /* 0x000000490000720c */ /* 0x000fda0003f06270 */
[----:B------:R-:W-:Y:S05]  /*f430*/  @P0 BRA `(.L_x_782) ;  /* 0x0000147000000947 */ /* 0x000fea0003800000 */
[----:B------:R3:W5:Y:S04]  /*f440*/  LDL R37, [R1+0x8c] ;  /* 0x00008c0001257983 */ /* 0x0007680000100800 */
[----:B------:R3:W5:Y:S04]  /*f450*/  LDL R36, [R1+0x90] ;  /* 0x0000900001247983 */ /* 0x0007680000100800 */
[----:B------:R3:W5:Y:S01]  /*f460*/  LDL R35, [R1+0x94] ;  /* 0x0000940001237983 */ /* 0x0007620000100800 */
[----:B------:R-:W-:Y:S01]  /*f470*/  ISETP.GE.AND P0, PT, R124, c[0x0][0x27c], PT ;  /* 0x00009f007c007a0c */ /* 0x000fe20003f06270 */
[----:B------:R-:W-:-:S12]  /*f480*/  BSSY B0, `(.L_x_803) ;  /* 0x000006a000007945 */ /* 0x000fd80003800000 */
[----:B------:R-:W-:Y:S05]  /*f490*/  @P0 BRA `(.L_x_804) ;  /* 0x0000068000000947 */ /* 0x000fea0003800000 */
[----:B--2---:R-:W2:Y:S01]  /*f4a0*/  LDL R34, [R1+0xac] ;  /* 0x0000ac0001227983 */ /* 0x004ea20000100800 */
[----:B------:R-:W-:Y:S01]  /*f4b0*/  IMAD.MOV.U32 R0, RZ, RZ, c[0x0][0x27c] ;  /* 0x00009f00ff007624 */ /* 0x000fe200078e00ff */
[----:B------:R-:W-:Y:S02]  /*f4c0*/  SHF.R.U64 R14, R52, 0x10, R53 ;  /* 0x00000010340e7819 */ /* 0x000fe40000001235 */
[----:B------:R-:W-:Y:S02]  /*f4d0*/  SHF.R.U64 R17, R54, 0x10, R55 ;  /* 0x0000001036117819 */ /* 0x000fe40000001237 */
[----:B------:R-:W-:Y:S02]  /*f4e0*/  LEA.HI R0, R0, R97, RZ, 0x1d ;  /* 0x0000006100007211 */ /* 0x000fe400078fe8ff */
[----:B------:R-:W-:Y:S02]  /*f4f0*/  PRMT R14, R82, 0x5432, R14 ;  /* 0x00005432520e7816 */ /* 0x000fe4000000000e */
[----:B------:R-:W-:Y:S01]  /*f500*/  SHF.R.S32.HI R3, RZ, 0x1f, R0 ;  /* 0x0000001fff037819 */ /* 0x000fe20000011400 */
[----:B------:R-:W-:Y:S01]  /*f510*/  IMAD.SHL.U32 R2, R0, 0x8, RZ ;  /* 0x0000000800027824 */ /* 0x000fe200078e00ff */
[----:B------:R-:W-:Y:S01]  /*f520*/  SHF.R.U32.HI R13, RZ, 0x10, R53 ;  /* 0x00000010ff0d7819 */ /* 0x000fe20000011635 */
[----:B------:R-:W-:Y:S01]  /*f530*/  IMAD.U32 R29, R14, 0x10000, RZ ;  /* 0x000100000e1d7824 */ /* 0x000fe200078e00ff */
[----:B------:R-:W-:-:S02]  /*f540*/  LEA.HI R0, R3, R0, RZ, 0x2 ;  /* 0x0000000003007211 */ /* 0x000fc400078f10ff */
[----:B-----5:R-:W-:Y:S02]  /*f550*/  LOP3.LUT R2, R37, 0x18, R2, 0xf8, !PT ;  /* 0x0000001825027812 */ /* 0x020fe400078ef802 */
[----:B------:R-:W-:Y:S01]  /*f560*/  SHF.R.U64 R3, R50, 0x10, R51 ;  /* 0x0000001032037819 */ /* 0x000fe20000001233 */
[----:B------:R-:W-:Y:S01]  /*f570*/  IMAD.SHL.U32 R0, R0, 0x400, RZ ;  /* 0x0000040000007824 */ /* 0x000fe200078e00ff */
[----:B------:R-:W-:Y:S02]  /*f580*/  LOP3.LUT R2, R2, R36, RZ, 0x3c, !PT ;  /* 0x0000002402027212 */ /* 0x000fe400078e3cff */
[----:B----4-:R-:W-:Y:S02]  /*f590*/  SHF.R.U32.HI R18, RZ, 0x10, R55 ;  /* 0x00000010ff127819 */ /* 0x010fe40000011637 */
[----:B------:R-:W-:Y:S02]  /*f5a0*/  LOP3.LUT R0, R0, 0x7ffff000, RZ, 0xc0, !PT ;  /* 0x7ffff00000007812 */ /* 0x000fe400078ec0ff */
[----:B------:R-:W-:-:S02]  /*f5b0*/  PRMT R23, R83, 0x5432, R17 ;  /* 0x0000543253177816 */ /* 0x000fc40000000011 */
[----:B------:R-:W-:Y:S02]  /*f5c0*/  IADD3 R0, R2, R0, R35 ;  /* 0x0000000002007210 */ /* 0x000fe40007ffe023 */
[----:B------:R-:W-:Y:S02]  /*f5d0*/  SHF.R.U32.HI R2, RZ, 0x10, R49 ;  /* 0x00000010ff027819 */ /* 0x000fe40000011631 */
[----:B------:R-:W-:Y:S01]  /*f5e0*/  SHF.R.U32.HI R12, RZ, 0x10, R51 ;  /* 0x00000010ff0c7819 */ /* 0x000fe20000011633 */
[----:B------:R-:W-:Y:S01]  /*f5f0*/  IMAD.SHL.U32 R28, R0, 0x2, RZ ;  /* 0x00000002001c7824 */ /* 0x000fe200078e00ff */
[----:B------:R-:W-:Y:S02]  /*f600*/  SHF.R.U64 R0, R48, 0x10, R49 ;  /* 0x0000001030007819 */ /* 0x000fe40000001231 */
[----:B------:R-:W-:Y:S02]  /*f610*/  PRMT R26, R85, 0x5432, R3 ;  /* 0x00005432551a7816 */ /* 0x000fe40000000003 */
[----:B------:R-:W4:Y:S01]  /*f620*/  LDS.128 R4, [R28+0x6080] ;  /* 0x006080001c047984 */ /* 0x000f220000000c00 */
[----:B------:R-:W-:-:S02]  /*f630*/  PRMT R16, R84, 0x5432, R0 ;  /* 0x0000543254107816 */ /* 0x000fc40000000000 */
[----:B------:R-:W-:Y:S02]  /*f640*/  PRMT R13, R82, 0x5410, R13 ;  /* 0x00005410520d7816 */ /* 0x000fe4000000000d */
[----:B------:R-:W-:Y:S01]  /*f650*/  PRMT R22, R83, 0x5410, R18 ;  /* 0x0000541053167816 */ /* 0x000fe20000000012 */
[----:B------:R-:W-:Y:S01]  /*f660*/  IMAD.U32 R30, R16, 0x10000, RZ ;  /* 0x00010000101e7824 */ /* 0x000fe200078e00ff */
[----:B------:R-:W-:Y:S01]  /*f670*/  PRMT R15, R84, 0x5410, R2 ;  /* 0x00005410540f7816 */ /* 0x000fe20000000002 */
[----:B------:R-:W-:Y:S01]  /*f680*/  IMAD.U32 R32, R13, 0x10000, RZ ;  /* 0x000100000d207824 */ /* 0x000fe200078e00ff */
[----:B------:R-:W-:Y:S01]  /*f690*/  PRMT R24, R85, 0x5410, R12 ;  /* 0x0000541055187816 */ /* 0x000fe2000000000c */
[----:B------:R-:W-:Y:S01]  /*f6a0*/  IMAD.U32 R31, R22, 0x10000, RZ ;  /* 0x00010000161f7824 */ /* 0x000fe200078e00ff */
[----:B------:R-:W-:Y:S02]  /*f6b0*/  LOP3.LUT R33, R14, 0xffff0000, RZ, 0xc0, !PT ;  /* 0xffff00000e217812 */ /* 0x000fe400078ec0ff */
[----:B----4-:R-:W-:Y:S01]  /*f6c0*/  LOP3.LUT R3, R6, 0xffff0000, RZ, 0xc0, !PT ;  /* 0xffff000006037812 */ /* 0x010fe200078ec0ff */
[C---:B------:R-:W-:Y:S01]  /*f6d0*/  IMAD.U32 R2, R7.reuse, 0x10000, RZ ;  /* 0x0001000007027824 */ /* 0x040fe200078e00ff */
[----:B------:R-:W-:Y:S01]  /*f6e0*/  LOP3.LUT R0, R7, 0xffff0000, RZ, 0xc0, !PT ;  /* 0xffff000007007812 */ /* 0x000fe200078ec0ff */
[----:B--2---:R-:W2:Y:S02]  /*f6f0*/  LDS.128 R8, [R34] ;  /* 0x0000000022087984 */ /* 0x004ea40000000c00 */
[C---:B--2---:R-:W-:Y:S01]  /*f700*/  IMAD.U32 R20, R10.reuse, 0x10000, RZ ;  /* 0x000100000a147824 */ /* 0x044fe200078e00ff */
[----:B------:R-:W-:Y:S01]  /*f710*/  LOP3.LUT R25, R10, 0xffff0000, RZ, 0xc0, !PT ;  /* 0xffff00000a197812 */ /* 0x000fe200078ec0ff */
[----:B------:R-:W-:Y:S01]  /*f720*/  IMAD.U32 R10, R4, 0x10000, RZ ;  /* 0x00010000040a7824 */ /* 0x000fe200078e00ff */
[C---:B------:R-:W-:Y:S01]  /*f730*/  SHF.L.U32 R17, R9.reuse, 0x10, RZ ;  /* 0x0000001009117819 */ /* 0x040fe200000006ff */
[----:B------:R-:W-:Y:S01]  /*f740*/  IMAD.U32 R18, R8, 0x10000, RZ ;  /* 0x0001000008127824 */ /* 0x000fe200078e00ff */
[----:B------:R-:W-:Y:S01]  /*f750*/  LOP3.LUT R19, R9, 0xffff0000, RZ, 0xc0, !PT ;  /* 0xffff000009137812 */ /* 0x000fe200078ec0ff */
[-C--:B------:R-:W-:Y:S01]  /*f760*/  FMUL.FTZ R27, R10, R29.reuse ;  /* 0x0000001d0a1b7220 */ /* 0x080fe20000410000 */
[----:B------:R-:W-:Y:S01]  /*f770*/  LOP3.LUT R9, R4, 0xffff0000, RZ, 0xc0, !PT ;  /* 0xffff000004097812 */ /* 0x000fe200078ec0ff */
[----:B------:R-:W-:Y:S01]  /*f780*/  IMAD.U32 R12, R11, 0x10000, RZ ;  /* 0x000100000b0c7824 */ /* 0x000fe200078e00ff */
[----:B------:R-:W-:Y:S01]  /*f790*/  SHF.L.U32 R4, R6, 0x10, RZ ;  /* 0x0000001006047819 */ /* 0x000fe200000006ff */
[-C--:B------:R-:W-:Y:S01]  /*f7a0*/  FMUL.FTZ R6, R10, R30.reuse ;  /* 0x0000001e0a067220 */ /* 0x080fe20000410000 */
[----:B------:R-:W-:Y:S01]  /*f7b0*/  LOP3.LUT R21, R8, 0xffff0000, RZ, 0xc0, !PT ;  /* 0xffff000008157812 */ /* 0x000fe200078ec0ff */
[C---:B------:R-:W-:Y:S01]  /*f7c0*/  FFMA.FTZ R30, R18.reuse, R30, -R27 ;  /* 0x0000001e121e7223 */ /* 0x040fe2000001081b */
[----:B------:R-:W-:Y:S01]  /*f7d0*/  SHF.L.U32 R8, R5, 0x10, RZ ;  /* 0x0000001005087819 */ /* 0x000fe200000006ff */
[----:B------:R-:W-:Y:S01]  /*f7e0*/  FFMA.FTZ R29, R18, R29, R6 ;  /* 0x0000001d121d7223 */ /* 0x000fe20000010006 */
[----:B------:R-:W-:Y:S01]  /*f7f0*/  SHF.L.U32 R18, R24, 0x10, RZ ;  /* 0x0000001018127819 */ /* 0x000fe200000006ff */
[----:B------:R-:W-:Y:S01]  /*f800*/  IMAD.U32 R27, R15, 0x10000, RZ ;  /* 0x000100000f1b7824 */ /* 0x000fe200078e00ff */
[----:B------:R-:W-:Y:S01]  /*f810*/  LOP3.LUT R5, R5, 0xffff0000, RZ, 0xc0, !PT ;  /* 0xffff000005057812 */ /* 0x000fe200078ec0ff */
[C---:B------:R-:W-:Y:S01]  /*f820*/  FMUL.FTZ R10, R8.reuse, R32 ;  /* 0x00000020080a7220 */ /* 0x040fe20000410000 */
[----:B------:R-:W-:Y:S01]  /*f830*/  LOP3.LUT R15, R15, 0xffff0000, RZ, 0xc0, !PT ;  /* 0xffff00000f0f7812 */ /* 0x000fe200078ec0ff */
[----:B------:R-:W-:Y:S01]  /*f840*/  FMUL.FTZ R7, R8, R27 ;  /* 0x0000001b08077220 */ /* 0x000fe20000410000 */
[----:B------:R-:W-:Y:S01]  /*f850*/  LOP3.LUT R11, R11, 0xffff0000, RZ, 0xc0, !PT ;  /* 0xffff00000b0b7812 */ /* 0x000fe200078ec0ff */
[----:B------:R-:W-:-:S02]  /*f860*/  FMUL.FTZ R6, R2, R31 ;  /* 0x0000001f02067220 */ /* 0x000fc40000410000 */
        /* <DEDUP_REMOVED lines=43> */
.L_x_804:
[----:B------:R-:W-:Y:S05]  /*fb20*/  BSYNC B0 ;  /* 0x0000000000007941 */ /* 0x000fea0003800000 */
.L_x_803:
[----:B------:R-:W-:Y:S01]  /*fb30*/  ISETP.GE.AND P0, PT, R160, c[0x0][0x27c], PT ;  /* 0x00009f00a0007a0c */ /* 0x000fe20003f06270 */
[----:B------:R-:W-:-:S12]  /*fb40*/  BSSY B0, `(.L_x_805) ;  /* 0x000006b000007945 */ /* 0x000fd80003800000 */
[----:B------:R-:W-:Y:S05]  /*fb50*/  @P0 BRA `(.L_x_806) ;  /* 0x0000069000000947 */ /* 0x000fea0003800000 */
[----:B--2---:R-:W2:Y:S04]  /*fb60*/  LDL R2, [R1+0x84] ;  /* 0x0000840001027983 */ /* 0x004ea80000100800 */
[----:B---3--:R-:W3:Y:S01]  /*fb70*/  LDL R34, [R1+0xa4] ;  /* 0x0000a40001227983 */ /* 0x008ee20000100800 */
        /* <DEDUP_REMOVED lines=15> */
[----:B--2---:R-:W-:-:S04]  /*fc70*/  LEA.HI R0, R0, R2, RZ, 0x1d ;  /* 0x0000000200007211 */ /* 0x004fc800078fe8ff */
[----:B------:R-:W-:Y:S01]  /*fc80*/  SHF.R.S32.HI R2, RZ, 0x1f, R0 ;  /* 0x0000001fff027819 */ /* 0x000fe20000011400 */
[----:B------:R-:W-:Y:S01]  /*fc90*/  IMAD.SHL.U32 R3, R0, 0x8, RZ ;  /* 0x0000000800037824 */ /* 0x000fe200078e00ff */
[----:B---3--:R-:W2:Y:S02]  /*fca0*/  LDS.128 R8, [R34] ;  /* 0x0000000022087984 */ /* 0x008ea40000000c00 */
        /* <DEDUP_REMOVED lines=84> */
.L_x_806:
[----:B------:R-:W-:Y:S05]  /*101f0*/  BSYNC B0 ;  /* 0x0000000000007941 */ /* 0x000fea0003800000 */
.L_x_805:
[----:B------:R-:W-:-:S13]  /*10200*/  ISETP.GE.AND P0, PT, R127, c[0x0][0x27c], PT ;  /* 0x00009f007f007a0c */ /* 0x000fda0003f06270 */
        /* <DEDUP_REMOVED lines=106> */
.L_x_782:
[----:B------:R-:W-:Y:S05]  /*108b0*/  BSYNC B2 ;  /* 0x0000000000027941 */ /* 0x000fea0003800000 */
.L_x_764:
[----:B--2---:R-:W2:Y:S01]  /*108c0*/  LDL R232, [R1+0x20] ;  /* 0x0000200001e87983 */ /* 0x004ea20000100800 */
[----:B-1----:R-:W-:Y:S01]  /*108d0*/  IMAD R0, R95, c[0x0][0x208], RZ ;  /* 0x000082005f007a24 */ /* 0x002fe200078e02ff */
[----:B------:R-:W-:-:S04]  /*108e0*/  DEPBAR.LE SB0, 0x0 ;  /* 0x000080000000791a */ /* 0x000fc80000000000 */
[----:B------:R-:W1:Y:S01]  /*108f0*/  S2R R22, SR_TID.X ;  /* 0x0000000000167919 */ /* 0x000e620000002100 */
[C---:B------:R-:W-:Y:S01]  /*10900*/  IMAD.WIDE.U32 R2, R117.reuse, c[0x0][0x208], RZ ;  /* 0x0000820075027a25 */ /* 0x040fe200078e00ff */
[----:B------:R-:W-:Y:S02]  /*10910*/  LOP3.LUT P2, RZ, R94, 0x1, RZ, 0xc0, !PT ;  /* 0x000000015eff7812 */ /* 0x000fe4000784c0ff */
[----:B------:R-:W-:Y:S01]  /*10920*/  BAR.SYNC.DEFER_BLOCKING 0x0 ;  /* 0x0000000000007b1d */ /* 0x000fe20000010000 */
[----:B------:R-:W-:Y:S01]  /*10930*/  IMAD R0, R117, c[0x0][0x20c], R0 ;  /* 0x0000830075007a24 */ /* 0x000fe200078e0200 */
[----:B------:R-:W-:Y:S01]  /*10940*/  LOP3.LUT R203, R203, 0xfffffdff, RZ, 0xc0, !PT ;  /* 0xfffffdffcbcb7812 */ /* 0x000fe200078ec0ff */
[----:B------:R-:W-:Y:S02]  /*10950*/  IMAD.MOV.U32 R4, RZ, RZ, R240 ;  /* 0x000000ffff047224 */ /* 0x000fe400078e00f0 */
[----:B------:R-:W-:Y:S02]  /*10960*/  IMAD.IADD R0, R3, 0x1, R0 ;  /* 0x0000000103007824 */ /* 0x000fe400078e0200 */
[----:B------:R-:W-:-:S02]  /*10970*/  IMAD.MOV.U32 R5, RZ, RZ, R249 ;  /* 0x000000ffff057224 */ /* 0x000fc400078e00f9 */
[----:B------:R-:W-:Y:S02]  /*10980*/  IMAD R0, R0, 0x30, RZ ;  /* 0x0000003000007824 */ /* 0x000fe400078e02ff */
[----:B------:R-:W-:-:S04]  /*10990*/  IMAD.WIDE.U32 R4, R2, 0x30, R4 ;  /* 0x0000003002047825 */ /* 0x000fc800078e0004 */
[----:B------:R-:W-:Y:S01]  /*109a0*/  IMAD.IADD R3, R5, 0x1, R0 ;  /* 0x0000000105037824 */ /* 0x000fe200078e0200 */
[----:B------:R-:W-:Y:S01]  /*109b0*/  LEA R2, P0, R4, c[0x0][0x1f8], 0x1 ;  /* 0x00007e0004027a11 */ /* 0x000fe200078008ff */
[----:B------:R-:W-:Y:S01]  /*109c0*/  IMAD.SHL.U32 R204, R96, 0x2, RZ ;  /* 0x0000000260cc7824 */ /* 0x000fe200078e00ff */
[----:B-1----:R-:W-:Y:S02]  /*109d0*/  ISETP.GT.AND P1, PT, R22, 0x3f, PT ;  /* 0x0000003f1600780c */ /* 0x002fe40003f24270 */
[----:B------:R-:W-:Y:S01]  /*109e0*/  LEA.HI.X R3, R4, c[0x0][0x1fc], R3, 0x1, P0 ;  /* 0x00007f0004037a11 */ /* 0x000fe200000f0c03 */
[----:B------:R-:W-:Y:S04]  /*109f0*/  LDSM.16.M88.4 R8, [R192+0x1000] ;  /* 0x00100000c008783b */ /* 0x000fe80000000200 */
[----:B-----5:R-:W1:Y:S04]  /*10a00*/  LDSM.16.M88.4 R32, [R165] ;  /* 0x00000000a520783b */ /* 0x020e680000000200 */
[----:B------:R-:W3:Y:S02]  /*10a10*/  LDSM.16.M88.4 R28, [R165+0x400] ;  /* 0x00040000a51c783b */ /* 0x000ee40000000200 */
[----:B------:R-:W-:Y:S01]  /*10a20*/  @!P1 IMAD.MOV.U32 R0, RZ, RZ, c[0x0][0x208] ;  /* 0x00008200ff009624 */ /* 0x000fe200078e00ff */
[----:B------:R-:W-:Y:S01]  /*10a30*/  @P1 LOP3.LUT R203, R203, 0x200, RZ, 0xfc, !PT ;  /* 0x00000200cbcb1812 */ /* 0x000fe200078efcff */
[----:B------:R-:W-:Y:S01]  /*10a40*/  @!P1 IMAD.MOV.U32 R5, RZ, RZ, c[0x0][0x20c] ;  /* 0x00008300ff059624 */ /* 0x000fe200078e00ff */
[----:B------:R-:W4:Y:S02]  /*10a50*/  LDSM.16.M88.4 R24, [R165+0x800] ;  /* 0x00080000a518783b */ /* 0x000f240000000200 */
[----:B------:R-:W-:-:S02]  /*10a60*/  @!P1 LEA R20, P0, R0, R2, 0x6 ;  /* 0x0000000200149211 */ /* 0x000fc400078030ff */
[----:B------:R-:W1:Y:S02]  /*10a70*/  LDSM.16.M88.4 R12, [R192] ;  /* 0x00000000c00c783b */ /* 0x000e640000000200 */
[----:B----4-:R-:W-:Y:S02]  /*10a80*/  @!P1 LEA.HI.X R21, R0, R3, R5, 0x6, P0 ;  /* 0x0000000300159211 */ /* 0x010fe400000f3405 */
[----:B------:R-:W-:Y:S01]  /*10a90*/  IADD3 R0, R116, R119, -R123 ;  /* 0x0000007774007210 */ /* 0x000fe20007ffe87b */
[----:B------:R-:W-:Y:S01]  /*10aa0*/  LDSM.16.M88.4 R16, [R193] ;  /* 0x00000000c110783b */ /* 0x000fe20000000200 */
[----:B------:R-:W-:Y:S02]  /*10ab0*/  LOP3.LUT P1, RZ, R94, 0x2, RZ, 0xc0, !PT ;  /* 0x000000025eff7812 */ /* 0x000fe4000782c0ff */
[C---:B------:R-:W-:Y:S01]  /*10ac0*/  ISETP.LT.OR P0, PT, R0.reuse, 0x1, !P2 ;  /* 0x000000010000780c */ /* 0x040fe20005701670 */
[----:B------:R-:W-:Y:S04]  /*10ad0*/  LDSM.16.M88.4 R4, [R193+0x1000] ;  /* 0x00100000c104783b */ /* 0x000fe80000000200 */
[----:B------:R-:W4:Y:S04]  /*10ae0*/  LDSM.16.M88.4 R36, [R194] ;  /* 0x00000000c224783b */ /* 0x000f280000000200 */
[----:B------:R-:W4:Y:S04]  /*10af0*/  LDSM.16.M88.4 R40, [R202] ;  /* 0x00000000ca28783b */ /* 0x000f280000000200 */
[----:B------:R-:W4:Y:S04]  /*10b00*/  LDSM.16.M88.4 R44, [R201] ;  /* 0x00000000c92c783b */ /* 0x000f280000000200 */
[----:B------:R-:W-:Y:S01]  /*10b10*/  @!PT LDS RZ, [RZ] ;  /* 0x00000000fffff984 */ /* 0x000fe20000000800 */
[----:B------:R-:W-:Y:S01]  /*10b20*/  @!PT LDS RZ, [RZ] ;  /* 0x00000000fffff984 */ /* 0x000fe20000000800 */
[----:B------:R-:W-:Y:S01]  /*10b30*/  @!PT LDS RZ, [RZ] ;  /* 0x00000000fffff984 */ /* 0x000fe20000000800 */
[----:B------:R2:W-:Y:S01]  /*10b40*/  LDGSTS.E.BYPASS.LTC128B.128 [R204+0x1880], [R2.64], !P0 ;  /* 0x0188000002cc7fae */ /* 0x0005e2000c101d46 */
[----:B------:R-:W-:-:S13]  /*10b50*/  ISETP.LT.OR P0, PT, R0, 0x1, !P1 ;  /* 0x000000010000780c */ /* 0x000fda0004f01670 */
[----:B------:R2:W-:Y:S01]  /*10b60*/  LDGSTS.E.BYPASS.LTC128B.128 [R204+0x2480], [R2.64+0x40], !P0 ;  /* 0x0248004002cc7fae */ /* 0x0005e2000c101d46 */
[----:B------:R-:W-:-:S04]  /*10b70*/  LOP3.LUT P0, RZ, R94, 0x4, RZ, 0xc0, !PT ;  /* 0x000000045eff7812 */ /* 0x000fc8000780c0ff */
[----:B------:R-:W-:Y:S01]  /*10b80*/  ISETP.LT.OR P3, PT, R0, 0x1, !P0 ;  /* 0x000000010000780c */ /* 0x000fe20004761670 */
[C---:B-1----:R-:W-:Y:S08]  /*10b90*/  HMMA.16816.F32.BF16 R64, R8.reuse, R32, RZ ;  /* 0x000000200840723c */ /* 0x042ff000000418ff */
[----:B---3--:R-:W-:Y:S04]  /*10ba0*/  HMMA.16816.F32.BF16 R56, R8, R28, RZ ;  /* 0x0000001c0838723c */ /* 0x008fe800000418ff */
[----:B------:R1:W-:Y:S01]  /*10bb0*/  LDGSTS.E.BYPASS.LTC128B.128 [R204+0x3080], [R2.64+0x80], !P3 ;  /* 0x0308008002cc7fae */ /* 0x0003e2000d901d46 */
[----:B------:R-:W-:-:S03]  /*10bc0*/  ISETP.GT.AND P3, PT, R22, 0x3f, PT ;  /* 0x0000003f1600780c */ /* 0x000fc60003f64270 */
[C---:B------:R-:W-:Y:S08]  /*10bd0*/  HMMA.16816.F32.BF16 R48, R8.reuse, R24, RZ ;  /* 0x000000180830723c */ /* 0x040ff000000418ff */
[C---:B------:R-:W-:Y:S08]  /*10be0*/  HMMA.16816.F32.BF16 R60, R8.reuse, R34, RZ ;  /* 0x00000022083c723c */ /* 0x040ff000000418ff */
[C---:B------:R-:W-:Y:S08]  /*10bf0*/  HMMA.16816.F32.BF16 R52, R8.reuse, R30, RZ ;  /* 0x0000001e0834723c */ /* 0x040ff000000418ff */
[----:B------:R-:W-:Y:S01]  /*10c00*/  HMMA.16816.F32.BF16 R8, R8, R26, RZ ;  /* 0x0000001a0808723c */ /* 0x000fe200000418ff */
[----:B------:R-:W-:-:S02]  /*10c10*/  @!P3 ISETP.LT.OR P2, PT, R0, 0x21, !P2 ;  /* 0x000000210000b80c */ /* 0x000fc40005741670 */
[C---:B------:R-:W-:Y:S02]  /*10c20*/  @!P3 ISETP.LT.OR P1, PT, R0.reuse, 0x21, !P1 ;  /* 0x000000210000b80c */ /* 0x040fe40004f21670 */
[----:B------:R-:W-:-:S03]  /*10c30*/  @!P3 ISETP.LT.OR P0, PT, R0, 0x21, !P0 ;  /* 0x000000210000b80c */ /* 0x000fc60004701670 */
[C---:B------:R-:W-:Y:S06]  /*10c40*/  HMMA.16816.F32.BF16 R68, R12.reuse, R32, RZ ;  /* 0x000000200c44723c */ /* 0x040fec00000418ff */
[----:B------:R3:W-:Y:S02]  /*10c50*/  @!P3 LDGSTS.E.BYPASS.LTC128B.128 [R204+0x2080], [R20.64], !P2 ;  /* 0x0208000014ccbfae */ /* 0x0007e4000d101d46 */
[C---:B------:R-:W-:Y:S02]  /*10c60*/  HMMA.16816.F32.BF16 R88, R12.reuse, R34, RZ ;  /* 0x000000220c58723c */ /* 0x040fe400000418ff */
[----:B------:R3:W-:Y:S04]  /*10c70*/  @!P3 LDGSTS.E.BYPASS.LTC128B.128 [R204+0x2c80], [R20.64+0x40], !P1 ;  /* 0x02c8004014ccbfae */ /* 0x0007e8000c901d46 */
[----:B------:R3:W-:Y:S02]  /*10c80*/  @!P3 LDGSTS.E.BYPASS.LTC128B.128 [R204+0x3880], [R20.64+0x80], !P0 ;  /* 0x0388008014ccbfae */ /* 0x0007e4000c101d46 */
[C---:B------:R-:W-:Y:S02]  /*10c90*/  HMMA.16816.F32.BF16 R72, R12.reuse, R28, RZ ;  /* 0x0000001c0c48723c */ /* 0x040fe400000418ff */
[----:B------:R-:W-:Y:S04]  /*10ca0*/  LDSM.16.M88.4 R32, [R165+0xc00] ;  /* 0x000c0000a520783b */ /* 0x000fe80000000200 */
[----:B------:R-:W0:Y:S02]  /*10cb0*/  LDGDEPBAR ;  /* 0x00000000000079af */ /* 0x000e240000000000 */
[C---:B------:R-:W-:Y:S02]  /*10cc0*/  HMMA.16816.F32.BF16 R84, R12.reuse, R30, RZ ;  /* 0x0000001e0c54723c */ /* 0x040fe400000418ff */
[----:B------:R-:W-:Y:S06]  /*10cd0*/  LDSM.16.M88.4 R28, [R165+0x1000] ;  /* 0x00100000a51c783b */ /* 0x000fec0000000200 */
[C---:B------:R-:W-:Y:S08]  /*10ce0*/  HMMA.16816.F32.BF16 R76, R12.reuse, R24, RZ ;  /* 0x000000180c4c723c */ /* 0x040ff000000418ff */
[----:B------:R-:W-:Y:S01]  /*10cf0*/  HMMA.16816.F32.BF16 R24, R12, R26, RZ ;  /* 0x0000001a0c18723c */ /* 0x000fe200000418ff */
[----:B------:R-:W-:Y:S04]  /*10d00*/  LDSM.16.M88.4 R12, [R165+0x1400] ;  /* 0x00140000a50c783b */ /* 0x000fe80000000200 */
[----:B---3--:R-:W-:Y:S03]  /*10d10*/  LDSM.16.M88.4 R20, [R193+0x3000] ;  /* 0x00300000c114783b */ /* 0x008fe60000000200 */
[C---:B----4-:R-:W-:Y:S08]  /*10d20*/  HMMA.16816.F32.BF16 R108, R4.reuse, R36, R64 ;  /* 0x00000024046c723c */ /* 0x050ff00000041840 */
        /* <DEDUP_REMOVED lines=12> */
[C---:B------:R-:W-:Y:S08]  /*10df0*/  HMMA.16816.F32.BF16 R60, R16.reuse, R40, R72 ;  /* 0x00000028103c723c */ /* 0x040ff00000041848 */
[C---:B------:R-:W-:Y:S08]  /*10e00*/  HMMA.16816.F32.BF16 R64, R16.reuse, R44, R76 ;  /* 0x0000002c1040723c */ /* 0x040ff0000004184c */
[C---:B------:R-:W-:Y:S08]  /*10e10*/  HMMA.16816.F32.BF16 R40, R16.reuse, R42, R84 ;  /* 0x0000002a1028723c */ /* 0x040ff00000041854 */
[----:B------:R-:W-:Y:S01]  /*10e20*/  HMMA.16816.F32.BF16 R16, R16, R46, R24 ;  /* 0x0000002e1010723c */ /* 0x000fe20000041818 */
[----:B------:R-:W1:Y:S04]  /*10e30*/  LDSM.16.M88.4 R24, [R193+0x2000] ;  /* 0x00200000c118783b */ /* 0x000e680000000200 */
[----:B------:R-:W-:Y:S03]  /*10e40*/  LDSM.16.M88.4 R44, [R165+0x1800] ;  /* 0x00180000a52c783b */ /* 0x000fe60000000200 */
[C---:B---3--:R-:W-:Y:S08]  /*10e50*/  HMMA.16816.F32.BF16 R76, R4.reuse, R32, R108 ;  /* 0x00000020044c723c */ /* 0x048ff0000004186c */
[C---:B------:R-:W-:Y:S08]  /*10e60*/  HMMA.16816.F32.BF16 R100, R4.reuse, R12, R100 ;  /* 0x0000000c0464723c */ /* 0x040ff00000041864 */
[C---:B------:R-:W-:Y:S08]  /*10e70*/  HMMA.16816.F32.BF16 R104, R4.reuse, R28, R104 ;  /* 0x0000001c0468723c */ /* 0x040ff00000041868 */
[C---:B------:R-:W-:Y:S08]  /*10e80*/  HMMA.16816.F32.BF16 R96, R4.reuse, R34, R96 ;  /* 0x000000220460723c */ /* 0x040ff00000041860 */
[----:B------:R-:W-:Y:S08]  /*10e90*/  HMMA.16816.F32.BF16 R80, R4, R14, R80 ;  /* 0x0000000e0450723c */ /* 0x000ff00000041850 */
[----:B----4-:R-:W-:Y:S08]  /*10ea0*/  HMMA.16816.F32.BF16 R72, R8, R32, R68 ;  /* 0x000000200848723c */ /* 0x010ff00000041844 */
[----:B------:R-:W-:Y:S08]  /*10eb0*/  HMMA.16816.F32.BF16 R92, R4, R30, R92 ;  /* 0x0000001e045c723c */ /* 0x000ff0000004185c */
[C---:B------:R-:W-:Y:S01]  /*10ec0*/  HMMA.16816.F32.BF16 R68, R8.reuse, R34, R36 ;  /* 0x000000220844723c */ /* 0x040fe20000041824 */
[----:B------:R-:W-:Y:S07]  /*10ed0*/  LDSM.16.M88.4 R36, [R165+0x2000] ;  /* 0x00200000a524783b */ /* 0x000fee0000000200 */
[C---:B------:R-:W-:Y:S08]  /*10ee0*/  HMMA.16816.F32.BF16 R32, R8.reuse, R28, R60 ;  /* 0x0000001c0820723c */ /* 0x040ff0000004183c */
[C---:B------:R-:W-:Y:S01]  /*10ef0*/  HMMA.16816.F32.BF16 R28, R8.reuse, R30, R40 ;  /* 0x0000001e081c723c */ /* 0x040fe20000041828 */
[----:B------:R-:W-:Y:S07]  /*10f00*/  LDSM.16.M88.4 R40, [R165+0x1c00] ;  /* 0x001c0000a528783b */ /* 0x000fee0000000200 */
[C---:B------:R-:W-:Y:S08]  /*10f10*/  HMMA.16816.F32.BF16 R4, R8.reuse, R12, R64 ;  /* 0x0000000c0804723c */ /* 0x040ff00000041840 */
        /* <DEDUP_REMOVED lines=9> */
[----:B------:R-:W-:Y:S07]  /*10fb0*/  LDSM.16.M88.4 R20, [R195] ;  /* 0x00000000c314783b */ /* 0x000fee0000000200 */
[C---:B-1----:R-:W-:Y:S08]  /*10fc0*/  HMMA.16816.F32.BF16 R96, R24.reuse, R52, R72 ;  /* 0x000000341860723c */ /* 0x042ff00000041848 */
[C---:B------:R-:W-:Y:S08]  /*10fd0*/  HMMA.16816.F32.BF16 R92, R24.reuse, R54, R68 ;  /* 0x00000036185c723c */ /* 0x040ff00000041844 */
[C---:B------:R-:W-:Y:S01]  /*10fe0*/  HMMA.16816.F32.BF16 R88, R24.reuse, R48, R32 ;  /* 0x000000301858723c */ /* 0x040fe20000041820 */
[----:B------:R-:W-:Y:S07]  /*10ff0*/  LDSM.16.M88.4 R32, [R197] ;  /* 0x00000000c520783b */ /* 0x000fee0000000200 */
[C---:B------:R-:W-:Y:S01]  /*11000*/  HMMA.16816.F32.BF16 R84, R24.reuse, R50, R28 ;  /* 0x000000321854723c */ /* 0x040fe2000004181c */
[----:B------:R-:W-:Y:S07]  /*11010*/  LDSM.16.M88.4 R28, [R196] ;  /* 0x00000000c41c783b */ /* 0x000fee0000000200 */
[C---:B------:R-:W-:Y:S01]  /*11020*/  HMMA.16816.F32.BF16 R80, R24.reuse, R56, R4 ;  /* 0x000000381850723c */ /* 0x040fe20000041804 */
[----:B------:R-:W1:Y:S07]  /*11030*/  LDSM.16.M88.4 R4, [R193+0x5000] ;  /* 0x00500000c104783b */ /* 0x000e6e0000000200 */
[----:B------:R-:W-:Y:S01]  /*11040*/  HMMA.16816.F32.BF16 R76, R24, R58, R8 ;  /* 0x0000003a184c723c */ /* 0x000fe20000041808 */
[----:B------:R-:W1:Y:S01]  /*11050*/  LDSM.16.M88.4 R8, [R193+0x4000] ;  /* 0x00400000c108783b */ /* 0x000e620000000200 */
[----:B--2---:R-:W-:Y:S01]  /*11060*/  ISETP.GT.AND P0, PT, R117, R232, PT ;  /* 0x000000e87500720c */ /* 0x004fe20003f04270 */
[----:B------:R-:W-:-:S05]  /*11070*/  DEPBAR.LE SB0, 0x0 ;  /* 0x000080000000791a */ /* 0x000fca0000000000 */
[C---:B---3--:R-:W-:Y:S08]  /*11080*/  HMMA.16816.F32.BF16 R72, R12.reuse, R44, R64 ;  /* 0x0000002c0c48723c */ /* 0x048ff00000041840 */
[C---:B------:R-:W-:Y:S08]  /*11090*/  HMMA.16816.F32.BF16 R52, R12.reuse, R38, R100 ;  /* 0x000000260c34723c */ /* 0x040ff00000041864 */
[----:B------:R-:W-:Y:S08]  /*110a0*/  HMMA.16816.F32.BF16 R68, R12, R46, R60 ;  /* 0x0000002e0c44723c */ /* 0x000ff0000004183c */
[----:B----4-:R-:W-:Y:S08]  /*110b0*/  HMMA.16816.F32.BF16 R48, R16, R44, R96 ;  /* 0x0000002c1030723c */ /* 0x010ff00000041860 */
[C---:B------:R-:W-:Y:S08]  /*110c0*/  HMMA.16816.F32.BF16 R64, R12.reuse, R40, R108 ;  /* 0x000000280c40723c */ /* 0x040ff0000004186c */
[C---:B------:R-:W-:Y:S08]  /*110d0*/  HMMA.16816.F32.BF16 R60, R12.reuse, R42, R104 ;  /* 0x0000002a0c3c723c */ /* 0x040ff00000041868 */
[----:B------:R-:W-:Y:S08]  /*110e0*/  HMMA.16816.F32.BF16 R56, R12, R36, R112 ;  /* 0x000000240c38723c */ /* 0x000ff00000041870 */
[C---:B------:R-:W-:Y:S08]  /*110f0*/  HMMA.16816.F32.BF16 R44, R16.reuse, R46, R92 ;  /* 0x0000002e102c723c */ /* 0x040ff0000004185c */
[C---:B------:R-:W-:Y:S08]  /*11100*/  HMMA.16816.F32.BF16 R24, R16.reuse, R40, R88 ;  /* 0x000000281018723c */ /* 0x040ff00000041858 */
[C---:B------:R-:W-:Y:S08]  /*11110*/  HMMA.16816.F32.BF16 R40, R16.reuse, R42, R84 ;  /* 0x0000002a1028723c */ /* 0x040ff00000041854 */
[C---:B------:R-:W-:Y:S08]  /*11120*/  HMMA.16816.F32.BF16 R12, R16.reuse, R36, R80 ;  /* 0x00000024100c723c */ /* 0x040ff00000041850 */
[----:B------:R-:W-:Y:S01]  /*11130*/  HMMA.16816.F32.BF16 R16, R16, R38, R76 ;  /* 0x000000261010723c */ /* 0x000fe2000004184c */
[----:B------:R-:W-:Y:S07]  /*11140*/  BSSY B0, `(.L_x_807) ;  /* 0x0000032000007945 */ /* 0x000fee0003800000 */
[C---:B-1----:R-:W-:Y:S08]  /*11150*/  HMMA.16816.F32.BF16 R76, R4.reuse, R32, R72 ;  /* 0x00000020044c723c */ /* 0x042ff00000041848 */
[----:B------:R-:W-:Y:S08]  /*11160*/  HMMA.16816.F32.BF16 R72, R4, R22, R52 ;  /* 0x000000160448723c */ /* 0x000ff00000041834 */
[----:B------:R-:W-:Y:S08]  /*11170*/  HMMA.16816.F32.BF16 R52, R8, R32, R48 ;  /* 0x000000200834723c */ /* 0x000ff00000041830 */
[-C--:B------:R-:W-:Y:S08]  /*11180*/  HMMA.16816.F32.BF16 R68, R4, R34.reuse, R68 ;  /* 0x000000220444723c */ /* 0x080ff00000041844 */
[C---:B------:R-:W-:Y:S08]  /*11190*/  HMMA.16816.F32.BF16 R48, R8.reuse, R34, R44 ;  /* 0x000000220830723c */ /* 0x040ff0000004182c */
[----:B------:R-:W-:Y:S08]  /*111a0*/  HMMA.16816.F32.BF16 R32, R8, R30, R40 ;  /* 0x0000001e0820723c */ /* 0x000ff00000041828 */
[C---:B------:R-:W-:Y:S08]  /*111b0*/  HMMA.16816.F32.BF16 R64, R4.reuse, R28, R64 ;  /* 0x0000001c0440723c */ /* 0x040ff00000041840 */
        /* <DEDUP_REMOVED lines=10> */
[----:B------:R-:W-:Y:S02]  /*11260*/  ISETP.GE.AND P0, PT, R6, 0x21, PT ;  /* 0x000000210600780c */ /* 0x000fe40003f06270 */
[----:B------:R-:W-:Y:S02]  /*11270*/  SHF.R.S32.HI R2, RZ, 0x1f, R0 ;  /* 0x0000001fff027819 */ /* 0x000fe40000011400 */
[----:B------:R-:W-:-:S03]  /*11280*/  LOP3.LUT P3, RZ, R203, 0x100, RZ, 0xc0, !PT ;  /* 0x00000100cbff7812 */ /* 0x000fc6000786c0ff */
        /* <DEDUP_REMOVED lines=29> */
.L_x_808:
[----:B------:R-:W-:Y:S05]  /*11460*/  BSYNC B0 ;  /* 0x0000000000007941 */ /* 0x000fea0003800000 */
.L_x_807:
[----:B------:R-:W2:Y:S04]  /*11470*/  LDL R0, [R1+0x50] ;  /* 0x0000500001007983 */ /* 0x000ea80000100800 */
[----:B-1----:R-:W3:Y:S04]  /*11480*/  LDL R4, [R1+0x10] ;  /* 0x0000100001047983 */ /* 0x002ee80000100800 */
[----:B------:R-:W4:Y:S01]  /*11490*/  LDL R20, [R1] ;  /* 0x0000000001147983 */ /* 0x000f220000100800 */
[----:B------:R-:W-:Y:S01]  /*114a0*/  IMAD.MOV.U32 R233, RZ, RZ, c[0x0][0x32c] ;  /* 0x0000cb00ffe97624 */ /* 0x000fe200078e00ff */
[----:B------:R-:W-:-:S02]  /*114b0*/  ULDC UR4, c[0x0][0x324] ;  /* 0x0000c90000047ab9 */ /* 0x000fc40000000800 */
[----:B------:R-:W-:Y:S01]  /*114c0*/  ULOP3.LUT UR4, URZ, UR4, URZ, 0x33, !UPT ;  /* 0x000000043f047292 */ /* 0x000fe2000f8e333f */
[----:B------:R-:W0:Y:S01]  /*114d0*/  LDGDEPBAR ;  /* 0x00000000000079af */ /* 0x000e220000000000 */
[----:B------:R-:W-:Y:S01]  /*114e0*/  ISETP.GE.AND P1, PT, R233, 0x1, PT ;  /* 0x00000001e900780c */ /* 0x000fe20003f26270 */
[----:B--2---:R-:W-:-:S04]  /*114f0*/  IMAD.IADD R0, R0, 0x1, R235 ;  /* 0x0000000100007824 */ /* 0x004fc800078e02eb */
[----:B------:R-:W-:-:S04]  /*11500*/  @P5 IMAD.HI.U32 R2, R0, c[0x0][0x2c8], RZ ;  /* 0x0000b20000025a27 */ /* 0x000fc800078e00ff */
[----:B------:R-:W-:Y:S01]  /*11510*/  IMAD.MOV.U32 R6, RZ, RZ, R0 ;  /* 0x000000ffff067224 */ /* 0x000fe200078e0000 */
[----:B------:R-:W-:Y:S01]  /*11520*/  @P5 SHF.R.U32.HI R6, RZ, c[0x0][0x2cc], R2 ;  /* 0x0000b300ff065a19 */ /* 0x000fe20000011602 */
[----:B---3--:R-:W-:Y:S01]  /*11530*/  IMAD.IADD R8, R118, 0x1, -R4 ;  /* 0x0000000176087824 */ /* 0x008fe200078e0a04 */
[----:B------:R-:W-:Y:S01]  /*11540*/  IADD3 R0, -R4, 0x1, R118 ;  /* 0x0000000104007810 */ /* 0x000fe20007ffe176 */
[----:B------:R-:W-:Y:S02]  /*11550*/  IMAD.IADD R10, R116, 0x1, -R4 ;  /* 0x00000001740a7824 */ /* 0x000fe400078e0a04 */
[----:B------:R-:W1:Y:S01]  /*11560*/  SHFL.IDX PT, R3, R6, RZ, 0x1c1f ;  /* 0x001c1fff06037589 */ /* 0x000e6200000e0000 */
[----:B----4-:R-:W-:-:S04]  /*11570*/  IADD3 R0, R0, -R20, RZ ;  /* 0x8000001400007210 */ /* 0x010fc80007ffe0ff */
        /* <DEDUP_REMOVED lines=17> */
.L_x_811:
[----:B------:R-:W-:-:S04]  /*11690*/  MOV R4, c[0x0][0x32c] ;  /* 0x0000cb0000047a02 */ /* 0x000fc80000000f00 */
[----:B------:R-:W-:-:S13]  /*116a0*/  ISETP.NE.AND P0, PT, R4, 0x1, PT ;  /* 0x000000010400780c */ /* 0x000fda0003f05270 */
[----:B------:R-:W-:-:S05]  /*116b0*/  @P0 IMAD.HI.U32 R4, R3, c[0x0][0x330], RZ ;  /* 0x0000cc0003040a27 */ /* 0x000fca00078e00ff */
[----:B------:R-:W-:Y:S02]  /*116c0*/  @P0 SHF.R.U32.HI R3, RZ, c[0x0][0x334], R4 ;  /* 0x0000cd00ff030a19 */ /* 0x000fe40000011604 */
.L_x_812:
[----:B------:R-:W-:Y:S05]  /*116d0*/  BSYNC B0 ;  /* 0x0000000000007941 */ /* 0x000fea0003800000 */
.L_x_810:
[----:B------:R-:W-:-:S05]  /*116e0*/  IMAD R3, R3, c[0x0][0x32c], R10 ;  /* 0x0000cb0003037a24 */ /* 0x000fca00078e020a */
[----:B------:R-:W-:Y:S02]  /*116f0*/  IADD3 R4, R3, c[0x0][0x32c], RZ ;  /* 0x0000cb0003047a10 */ /* 0x000fe40007ffe0ff */
[----:B------:R-:W-:Y:S02]  /*11700*/  IMNMX R0, R0, R3, !PT ;  /* 0x0000000300007217 */ /* 0x000fe40007800200 */
[----:B------:R-:W-:Y:S02]  /*11710*/  IMNMX R2, R2, R4, PT ;  /* 0x0000000402027217 */ /* 0x000fe40003800200 */
.L_x_809:
        /* <DEDUP_REMOVED lines=16> */
.L_x_815:
[----:B------:R-:W-:-:S04]  /*11820*/  MOV R11, c[0x0][0x32c] ;  /* 0x0000cb00000b7a02 */ /* 0x000fc80000000f00 */
[----:B------:R-:W-:-:S13]  /*11830*/  ISETP.NE.AND P0, PT, R11, 0x1, PT ;  /* 0x000000010b00780c */ /* 0x000fda0003f05270 */
[----:B------:R-:W-:-:S05]  /*11840*/  @P0 IMAD.HI.U32 R11, R5, c[0x0][0x330], RZ ;  /* 0x0000cc00050b0a27 */ /* 0x000fca00078e00ff */
[----:B------:R-:W-:Y:S02]  /*11850*/  @P0 SHF.R.U32.HI R5, RZ, c[0x0][0x334], R11 ;  /* 0x0000cd00ff050a19 */ /* 0x000fe4000001160b */
.L_x_816:
[----:B------:R-:W-:Y:S05]  /*11860*/  BSYNC B0 ;  /* 0x0000000000007941 */ /* 0x000fea0003800000 */
.L_x_814:
[----:B------:R-:W-:-:S05]  /*11870*/  IMAD R5, R5, c[0x0][0x32c], R10 ;  /* 0x0000cb0005057a24 */ /* 0x000fca00078e020a */
[----:B------:R-:W-:Y:S02]  /*11880*/  IADD3 R11, R5, c[0x0][0x32c], RZ ;  /* 0x0000cb00050b7a10 */ /* 0x000fe40007ffe0ff */
[----:B------:R-:W-:Y:S02]  /*11890*/  IMNMX R3, R3, R5, !PT ;  /* 0x0000000503037217 */ /* 0x000fe40007800200 */
[----:B------:R-:W-:Y:S02]  /*118a0*/  IMNMX R4, R4, R11, PT ;  /* 0x0000000b04047217 */ /* 0x000fe40003800200 */
.L_x_813:
        /* <DEDUP_REMOVED lines=71> */
.L_x_819:
[----:B------:R-:W-:-:S04]  /*11d20*/  MOV R17, c[0x0][0x32c] ;  /* 0x0000cb0000117a02 */ /* 0x000fc80000000f00 */
[----:B------:R-:W-:-:S13]  /*11d30*/  ISETP.NE.AND P0, PT, R17, 0x1, PT ;  /* 0x000000011100780c */ /* 0x000fda0003f05270 */
[----:B------:R-:W-:-:S05]  /*11d40*/  @P0 IMAD.HI.U32 R17, R5, c[0x0][0x330], RZ ;  /* 0x0000cc0005110a27 */ /* 0x000fca00078e00ff */
[----:B------:R-:W-:Y:S02]  /*11d50*/  @P0 SHF.R.U32.HI R5, RZ, c[0x0][0x334], R17 ;  /* 0x0000cd00ff050a19 */ /* 0x000fe40000011611 */
.L_x_820:
[----:B------:R-:W-:Y:S05]  /*11d60*/  BSYNC B0 ;  /* 0x0000000000007941 */ /* 0x000fea0003800000 */
.L_x_818:
[----:B------:R-:W-:-:S05]  /*11d70*/  IMAD R5, R5, c[0x0][0x32c], R10 ;  /* 0x0000cb0005057a24 */ /* 0x000fca00078e020a */
[----:B------:R-:W-:Y:S02]  /*11d80*/  IADD3 R17, R5, c[0x0][0x32c], RZ ;  /* 0x0000cb0005117a10 */ /* 0x000fe40007ffe0ff */
[----:B------:R-:W-:Y:S02]  /*11d90*/  IMNMX R0, R0, R5, !PT ;  /* 0x0000000500007217 */ /* 0x000fe40007800200 */
[----:B------:R-:W-:Y:S02]  /*11da0*/  IMNMX R2, R2, R17, PT ;  /* 0x0000001102027217 */ /* 0x000fe40003800200 */
.L_x_817:
        /* <DEDUP_REMOVED lines=102> */
.L_x_823:
[----:B------:R-:W-:-:S04]  /*12410*/  MOV R4, c[0x0][0x32c] ;  /* 0x0000cb0000047a02 */ /* 0x000fc80000000f00 */
[----:B------:R-:W-:-:S13]  /*12420*/  ISETP.NE.AND P0, PT, R4, 0x1, PT ;  /* 0x000000010400780c */ /* 0x000fda0003f05270 */
[----:B------:R-:W-:-:S05]  /*12430*/  @P0 IMAD.HI.U32 R4, R3, c[0x0][0x330], RZ ;  /* 0x0000cc0003040a27 */ /* 0x000fca00078e00ff */
[----:B------:R-:W-:Y:S02]  /*12440*/  @P0 SHF.R.U32.HI R3, RZ, c[0x0][0x334], R4 ;  /* 0x0000cd00ff030a19 */ /* 0x000fe40000011604 */
.L_x_824:
[----:B------:R-:W-:Y:S05]  /*12450*/  BSYNC B0 ;  /* 0x0000000000007941 */ /* 0x000fea0003800000 */
.L_x_822:
[----:B------:R-:W-:-:S05]  /*12460*/  IMAD R3, R3, c[0x0][0x32c], R10 ;  /* 0x0000cb0003037a24 */ /* 0x000fca00078e020a */
[----:B------:R-:W-:Y:S02]  /*12470*/  IADD3 R4, R3, c[0x0][0x32c], RZ ;  /* 0x0000cb0003047a10 */ /* 0x000fe40007ffe0ff */
[----:B------:R-:W-:Y:S02]  /*12480*/  IMNMX R0, R0, R3, !PT ;  /* 0x0000000300007217 */ /* 0x000fe40007800200 */
[----:B------:R-:W-:Y:S02]  /*12490*/  IMNMX R2, R2, R4, PT ;  /* 0x0000000402027217 */ /* 0x000fe40003800200 */
.L_x_821:
[----:B------:R-:W-:Y:S01]  /*124a0*/  ISETP.NE.AND P0, PT, R14, RZ, PT ;  /* 0x000000ff0e00720c */ /* 0x000fe20003f05270 */
[----:B------:R-:W-:Y:S01]  /*124b0*/  LDSM.16.MT88.4 R48, [R166] ;  /* 0x00000000a630783b */ /* 0x000fe20000004200 */
[----:B------:R-:W-:Y:S02]  /*124c0*/  FMNMX.FTZ R3, R18, R19, !PT ;  /* 0x0000001312037209 */ /* 0x000fe40007810000 */
[----:B------:R-:W-:Y:S01]  /*124d0*/  ISETP.GT.AND P0, PT, R0, 0x8, !P0 ;  /* 0x000000080000780c */ /* 0x000fe20004704270 */
[----:B------:R-:W-:Y:S01]  /*124e0*/  LDSM.16.MT88.4 R52, [R167+0x1800] ;  /* 0x00180000a734783b */ /* 0x000fe20000004200 */
[----:B------:R-:W-:-:S02]  /*124f0*/  FMNMX.FTZ R3, R21, R3, !PT ;  /* 0x0000000315037209 */ /* 0x000fc40007810000 */
[----:B------:R-:W-:Y:S01]  /*12500*/  ISETP.LT.OR P0, PT, R2, 0x9, P0 ;  /* 0x000000090200780c */ /* 0x000fe20000701670 */
[----:B------:R-:W-:Y:S01]  /*12510*/  LDSM.16.MT88.4 R152, [R167+0x800] ;  /* 0x00080000a798783b */ /* 0x000fe20000004200 */
[----:B------:R-:W-:Y:S02]  /*12520*/  FMNMX.FTZ R3, R22, R3, !PT ;  /* 0x0000000316037209 */ /* 0x000fe40007810000 */
[----:B------:R-:W-:Y:S02]  /*12530*/  FSEL R14, R70, -INF , !P0 ;  /* 0xff800000460e7808 */ /* 0x000fe40004000000 */
[----:B------:R-:W-:Y:S02]  /*12540*/  ISETP.NE.AND P0, PT, R13, RZ, PT ;  /* 0x000000ff0d00720c */ /* 0x000fe40003f05270 */
[----:B------:R-:W-:Y:S02]  /*12550*/  FMNMX.FTZ R3, R23, R3, !PT ;  /* 0x0000000317037209 */ /* 0x000fe40007810000 */
[----:B------:R-:W-:-:S02]  /*12560*/  ISETP.GT.AND P0, PT, R0, 0x9, !P0 ;  /* 0x000000090000780c */ /* 0x000fc40004704270 */
[----:B------:R-:W-:Y:S02]  /*12570*/  FMNMX.FTZ R3, R24, R3, !PT ;  /* 0x0000000318037209 */ /* 0x000fe40007810000 */
[----:B------:R-:W-:Y:S02]  /*12580*/  ISETP.LT.OR P0, PT, R2, 0xa, P0 ;  /* 0x0000000a0200780c */ /* 0x000fe40000701670 */
[----:B------:R-:W-:Y:S02]  /*12590*/  FMNMX.FTZ R3, R26, R3, !PT ;  /* 0x000000031a037209 */ /* 0x000fe40007810000 */
[----:B------:R-:W-:Y:S02]  /*125a0*/  FSEL R10, R71, -INF , !P0 ;  /* 0xff800000470a7808 */ /* 0x000fe40004000000 */
[----:B------:R-:W-:Y:S01]  /*125b0*/  ISETP.GT.AND P0, PT, R0, 0x10, !P6 ;  /* 0x000000100000780c */ /* 0x000fe20007704270 */
[----:B------:R-:W-:Y:S01]  /*125c0*/  LDSM.16.MT88.4 R68, [R167+0x400] ;  /* 0x00040000a744783b */ /* 0x000fe20000004200 */
[----:B------:R-:W-:-:S02]  /*125d0*/  FMNMX.FTZ R3, R28, R3, !PT ;  /* 0x000000031c037209 */ /* 0x000fc40007810000 */
[----:B------:R-:W-:Y:S02]  /*125e0*/  ISETP.LT.OR P0, PT, R2, 0x11, P0 ;  /* 0x000000110200780c */ /* 0x000fe40000701670 */
[----:B------:R-:W-:Y:S02]  /*125f0*/  FMNMX.FTZ R3, R138, R3, !PT ;  /* 0x000000038a037209 */ /* 0x000fe40007810000 */
[----:B------:R-:W-:Y:S02]  /*12600*/  ISETP.NE.AND P6, PT, R12, RZ, PT ;  /* 0x000000ff0c00720c */ /* 0x000fe40003fc5270 */
[----:B------:R-:W-:Y:S02]  /*12610*/  FSEL R12, R66, -INF , !P0 ;  /* 0xff800000420c7808 */ /* 0x000fe40004000000 */
[----:B------:R-:W-:Y:S02]  /*12620*/  ISETP.GT.AND P0, PT, R0, 0x11, !P5 ;  /* 0x000000110000780c */ /* 0x000fe40006f04270 */
[----:B------:R-:W-:-:S02]  /*12630*/  FMNMX.FTZ R3, R137, R3, !PT ;  /* 0x0000000389037209 */ /* 0x000fc40007810000 */
[----:B------:R-:W-:Y:S02]  /*12640*/  ISETP.LT.OR P0, PT, R2, 0x12, P0 ;  /* 0x000000120200780c */ /* 0x000fe40000701670 */
[----:B------:R-:W-:Y:S02]  /*12650*/  FMNMX.FTZ R3, R136, R3, !PT ;  /* 0x0000000388037209 */ /* 0x000fe40007810000 */
[----:B------:R-:W-:Y:S02]  /*12660*/  FSEL R13, R67, -INF , !P0 ;  /* 0xff800000430d7808 */ /* 0x000fe40004000000 */
[----:B------:R-:W-:Y:S01]  /*12670*/  FMNMX.FTZ R3, R135, R3, !PT ;  /* 0x0000000387037209 */ /* 0x000fe20007810000 */
[----:B------:R-:W-:Y:S01]  /*12680*/  LDSM.16.MT88.4 R64, [R166+0xc00] ;  /* 0x000c0000a640783b */ /* 0x000fe20000004200 */
[----:B------:R-:W-:Y:S02]  /*12690*/  ISETP.GT.AND P0, PT, R0, 0x18, !P4 ;  /* 0x000000180000780c */ /* 0x000fe40006704270 */
[----:B------:R-:W-:Y:S01]  /*126a0*/  ISETP.NE.AND P4, PT, R15, RZ, PT ;  /* 0x000000ff0f00720c */ /* 0x000fe20003f85270 */
[----:B------:R-:W1:Y:S01]  /*126b0*/  SHFL.BFLY PT, R4, R3, 0x2, 0x1f ;  /* 0x0c401f0003047f89 */ /* 0x000e6200000e0000 */
[----:B------:R-:W-:-:S02]  /*126c0*/  ISETP.LT.OR P0, PT, R2, 0x19, P0 ;  /* 0x000000190200780c */ /* 0x000fc40000701670 */
[----:B------:R-:W-:Y:S02]  /*126d0*/  ISETP.NE.AND P5, PT, R16, RZ, PT ;  /* 0x000000ff1000720c */ /* 0x000fe40003fa5270 */
[----:B------:R-:W-:Y:S02]  /*126e0*/  FSEL R15, R62, -INF , !P0 ;  /* 0xff8000003e0f7808 */ /* 0x000fe40004000000 */
[----:B------:R-:W-:-:S04]  /*126f0*/  ISETP.GT.AND P0, PT, R0, 0x19, !P3 ;  /* 0x000000190000780c */ /* 0x000fc80005f04270 */
        /* <DEDUP_REMOVED lines=38> */
[----:B------:R-:W-:Y:S02]  /*12960*/  FMNMX.FTZ R3, R32, R3, !PT ;  /* 0x0000000320037209 */ /* 0x000fe40007810000 */
[----:B------:R-:W-:Y:S02]  /*12970*/  FMNMX.FTZ R6, R44, R6, !PT ;  /* 0x000000062c067209 */ /* 0x000fe40007810000 */
[----:B------:R-:W-:Y:S01]  /*12980*/  FMNMX.FTZ R3, R34, R3, !PT ;  /* 0x0000000322037209 */ /* 0x000fe20007810000 */
[----:B-1----:R-:W-:-:S03]  /*12990*/  FFMA.FTZ R5, R19, c[0x0][0x2d0], -R20 ;  /* 0x0000b40013057a23 */ /* 0x002fc60000010814 */
[----:B------:R-:W-:Y:S01]  /*129a0*/  FMNMX.FTZ R3, R35, R3, !PT ;  /* 0x0000000323037209 */ /* 0x000fe20007810000 */
[----:B------:R1:W2:Y:S03]  /*129b0*/  MUFU.EX2 R205, R5 ;  /* 0x0000000500cd7308 */ /* 0x0002a60000000800 */
[----:B------:R-:W-:-:S04]  /*129c0*/  FMNMX.FTZ R3, R134, R3, !PT ;  /* 0x0000000386037209 */ /* 0x000fc80007810000 */
[----:B------:R-:W-:-:S04]  /*129d0*/  FMNMX.FTZ R3, R133, R3, !PT ;  /* 0x0000000385037209 */ /* 0x000fc80007810000 */
[----:B------:R-:W-:-:S04]  /*129e0*/  FMNMX.FTZ R3, R132, R3, !PT ;  /* 0x0000000384037209 */ /* 0x000fc80007810000 */
[----:B------:R-:W-:Y:S01]  /*129f0*/  FMNMX.FTZ R3, R115, R3, !PT ;  /* 0x0000000373037209 */ /* 0x000fe20007810000 */
[----:B-1----:R-:W-:Y:S01]  /*12a00*/  FFMA.FTZ R5, R21, c[0x0][0x2d0], -R20 ;  /* 0x0000b40015057a23 */ /* 0x002fe20000010814 */
[----:B--2---:R-:W-:-:S03]  /*12a10*/  F2FP.BF16.PACK_AB R16, R205, R206 ;  /* 0x000000cecd10723e */ /* 0x004fc600000010ff */
        /* <DEDUP_REMOVED lines=19> */
[----:B------:R-:W-:Y:S01]  /*12b50*/  ISETP.GT.AND P0, PT, R0, 0x29, !P6 ;  /* 0x000000290000780c */ /* 0x000fe20007704270 */
[--C-:B------:R-:W-:Y:S01]  /*12b60*/  FFMA.FTZ R0, R25, c[0x0][0x2d0], -R3.reuse ;  /* 0x0000b40019007a23 */ /* 0x100fe20000010803 */
[----:B------:R-:W-:Y:S02]  /*12b70*/  FMNMX.FTZ R4, R39, R4, !PT ;  /* 0x0000000427047209 */ /* 0x000fe40007810000 */
[----:B------:R-:W-:Y:S01]  /*12b80*/  ISETP.LT.OR P0, PT, R2, 0x2a, P0 ;  /* 0x0000002a0200780c */ /* 0x000fe20000701670 */
[----:B------:R-:W-:Y:S01]  /*12b90*/  MUFU.EX2 R218, R0 ;  /* 0x0000000000da7308 */ /* 0x000fe20000000800 */
[----:B------:R-:W-:Y:S01]  /*12ba0*/  FMNMX.FTZ R4, R40, R4, !PT ;  /* 0x0000000428047209 */ /* 0x000fe20007810000 */
[----:B------:R-:W-:Y:S01]  /*12bb0*/  FFMA.FTZ R2, R27, c[0x0][0x2d0], -R3 ;  /* 0x0000b4001b027a23 */ /* 0x000fe20000010803 */
[----:B------:R-:W-:Y:S01]  /*12bc0*/  FSEL R21, R75, -INF , !P0 ;  /* 0xff8000004b157808 */ /* 0x000fe20004000000 */
[----:B-1----:R-:W-:Y:S01]  /*12bd0*/  FFMA.FTZ R5, R26, c[0x0][0x2d0], -R20 ;  /* 0x0000b4001a057a23 */ /* 0x002fe20000010814 */
[----:B------:R-:W-:-:S02]  /*12be0*/  FMNMX.FTZ R4, R41, R4, !PT ;  /* 0x0000000429047209 */ /* 0x000fc40007810000 */
[----:B------:R-:W-:Y:S01]  /*12bf0*/  ISETP.NE.AND P6, PT, R237, 0x1, PT ;  /* 0x00000001ed00780c */ /* 0x000fe20003fc5270 */
[----:B------:R1:W-:Y:S01]  /*12c00*/  MUFU.EX2 R228, R5 ;  /* 0x0000000500e47308 */ /* 0x0003e20000000800 */
[----:B------:R-:W-:-:S04]  /*12c10*/  FMNMX.FTZ R4, R114, R4, !PT ;  /* 0x0000000472047209 */ /* 0x000fc80007810000 */
[----:B------:R-:W-:-:S03]  /*12c20*/  FMNMX.FTZ R4, R113, R4, !PT ;  /* 0x0000000471047209 */ /* 0x000fc60007810000 */
[----:B------:R2:W-:Y:S01]  /*12c30*/  MUFU.EX2 R216, R2 ;  /* 0x0000000200d87308 */ /* 0x0005e20000000800 */
[----:B------:R-:W-:-:S04]  /*12c40*/  FMNMX.FTZ R4, R112, R4, !PT ;  /* 0x0000000470047209 */ /* 0x000fc80007810000 */
[----:B------:R-:W-:Y:S01]  /*12c50*/  FMNMX.FTZ R4, R111, R4, !PT ;  /* 0x000000046f047209 */ /* 0x000fe20007810000 */
[----:B-1----:R-:W-:-:S04]  /*12c60*/  FFMA.FTZ R5, R28, c[0x0][0x2d0], -R20 ;  /* 0x0000b4001c057a23 */ /* 0x002fc80000010814 */
[----:B------:R-:W1:Y:S01]  /*12c70*/  SHFL.BFLY PT, R7, R4, 0x2, 0x1f ;  /* 0x0c401f0004077f89 */ /* 0x000e6200000e0000 */
[----:B------:R3:W-:Y:S01]  /*12c80*/  MUFU.EX2 R229, R5 ;  /* 0x0000000500e57308 */ /* 0x0007e20000000800 */
[----:B--2---:R-:W-:-:S07]  /*12c90*/  FFMA.FTZ R2, R29, c[0x0][0x2d0], -R3 ;  /* 0x0000b4001d027a23 */ /* 0x004fce0000010803 */
[----:B------:R2:W4:Y:S01]  /*12ca0*/  MUFU.EX2 R217, R2 ;  /* 0x0000000200d97308 */ /* 0x0005220000000800 */
[----:B---3--:R-:W-:-:S07]  /*12cb0*/  FFMA.FTZ R5, R17, c[0x0][0x2d0], -R3 ;  /* 0x0000b40011057a23 */ /* 0x008fce0000010803 */
[----:B------:R3:W5:Y:S01]  /*12cc0*/  MUFU.EX2 R219, R5 ;  /* 0x0000000500db7308 */ /* 0x0007620000000800 */
[----:B-1----:R-:W-:Y:S01]  /*12cd0*/  FMNMX.FTZ R4, R4, R7, !PT ;  /* 0x0000000704047209 */ /* 0x002fe20007810000 */
[----:B--2---:R-:W-:Y:S01]  /*12ce0*/  FFMA.FTZ R2, R30, c[0x0][0x2d0], -R3 ;  /* 0x0000b4001e027a23 */ /* 0x004fe20000010803 */
[----:B----4-:R-:W-:-:S05]  /*12cf0*/  F2FP.BF16.PACK_AB R19, R217, R216 ;  /* 0x000000d8d913723e */ /* 0x010fca00000010ff */
[----:B------:R1:W-:Y:S01]  /*12d00*/  MUFU.EX2 R220, R2 ;  /* 0x0000000200dc7308 */ /* 0x0003e20000000800 */
[----:B---3--:R-:W-:Y:S02]  /*12d10*/  FMNMX.FTZ R5, R108, R6, !PT ;  /* 0x000000066c057209 */ /* 0x008fe40007810000 */
[----:B------:R-:W2:Y:S01]  /*12d20*/  SHFL.BFLY PT, R6, R4, 0x1, 0x1f ;  /* 0x0c201f0004067f89 */ /* 0x000ea200000e0000 */
[----:B-----5:R-:W-:Y:S02]  /*12d30*/  F2FP.BF16.PACK_AB R17, R218, R219 ;  /* 0x000000dbda11723e */ /* 0x020fe400000010ff */
[----:B------:R-:W-:Y:S01]  /*12d40*/  FMNMX.FTZ R0, R110, R5, !PT ;  /* 0x000000056e007209 */ /* 0x000fe20007810000 */
[----:B-1----:R-:W-:-:S03]  /*12d50*/  FFMA.FTZ R2, R32, c[0x0][0x2d0], -R3 ;  /* 0x0000b40020027a23 */ /* 0x002fc60000010803 */
[----:B------:R-:W-:Y:S01]  /*12d60*/  FMNMX.FTZ R0, R109, R0, !PT ;  /* 0x000000006d007209 */ /* 0x000fe20007810000 */
[----:B------:R-:W-:Y:S01]  /*12d70*/  HMMA.16816.F32.BF16 R76, R16, R50, RZ ;  /* 0x00000032104c723c */ /* 0x000fe200000418ff */
[----:B------:R1:W-:Y:S02]  /*12d80*/  MUFU.EX2 R221, R2 ;  /* 0x0000000200dd7308 */ /* 0x0003e40000000800 */
[----:B------:R-:W-:-:S05]  /*12d90*/  FMNMX.FTZ R0, R21, R0, !PT ;  /* 0x0000000015007209 */ /* 0x000fca0007810000 */
[----:B------:R-:W3:Y:S01]  /*12da0*/  SHFL.BFLY PT, R5, R0, 0x2, 0x1f ;  /* 0x0c401f0000057f89 */ /* 0x000ee200000e0000 */
[----:B------:R-:W-:Y:S01]  /*12db0*/  HMMA.16816.F32.BF16 R104, R16, R64, RZ ;  /* 0x000000401068723c */ /* 0x000fe200000418ff */
[----:B--2---:R-:W-:Y:S01]  /*12dc0*/  FMNMX.FTZ R120, R4, R6, !PT ;  /* 0x0000000604787209 */ /* 0x004fe20007810000 */
[----:B------:R-:W-:-:S06]  /*12dd0*/  FFMA.FTZ R4, R34, c[0x0][0x2d0], -R3 ;  /* 0x0000b40022047a23 */ /* 0x000fcc0000010803 */
[C---:B------:R-:W-:Y:S01]  /*12de0*/  HMMA.16816.F32.BF16 R100, R16.reuse, R60, RZ ;  /* 0x0000003c1064723c */ /* 0x040fe200000418ff */
[C---:B------:R-:W-:Y:S01]  /*12df0*/  FSETP.NEU.FTZ.AND P0, PT, R120.reuse, -INF , PT ;  /* 0xff8000007800780b */ /* 0x040fe20003f1d000 */
[----:B-1----:R-:W-:Y:S01]  /*12e00*/  FMUL.FTZ R2, R120, c[0x0][0x2d0] ;  /* 0x0000b40078027a20 */ /* 0x002fe20000410000 */
[----:B------:R1:W-:Y:S04]  /*12e10*/  MUFU.EX2 R222, R4 ;  /* 0x0000000400de7308 */ /* 0x0003e80000000800 */
[----:B------:R-:W-:Y:S01]  /*12e20*/  FSEL R2, R2, RZ, P0 ;  /* 0x000000ff02027208 */ /* 0x000fe20000000000 */
[----:B------:R-:W-:Y:S01]  /*12e30*/  HMMA.16816.F32.BF16 R96, R16, R56, RZ ;  /* 0x000000381060723c */ /* 0x000fe200000418ff */
[----:B---3--:R-:W-:-:S07]  /*12e40*/  FMNMX.FTZ R0, R0, R5, !PT ;  /* 0x0000000500007209 */ /* 0x008fce0007810000 */
[----:B------:R-:W-:Y:S01]  /*12e50*/  HMMA.16816.F32.BF16 R92, R16, R52, RZ ;  /* 0x00000034105c723c */ /* 0x000fe200000418ff */
[----:B------:R-:W2:Y:S01]  /*12e60*/  SHFL.BFLY PT, R5, R0, 0x1, 0x1f ;  /* 0x0c201f0000057f89 */ /* 0x000ea200000e0000 */
[----:B-1----:R-:W-:-:S04]  /*12e70*/  FFMA.FTZ R4, R35, c[0x0][0x2d0], -R3 ;  /* 0x0000b40023047a23 */ /* 0x002fc80000010803 */
[----:B------:R1:W3:Y:S02]  /*12e80*/  MUFU.EX2 R223, R4 ;  /* 0x0000000400df7308 */ /* 0x0002e40000000800 */
[----:B-1----:R-:W-:Y:S01]  /*12e90*/  FFMA.FTZ R4, R31, c[0x0][0x2d0], -R2 ;  /* 0x0000b4001f047a23 */ /* 0x002fe20000010802 */
[----:B---3--:R-:W-:Y:S01]  /*12ea0*/  F2FP.BF16.PACK_AB R11, R223, R222 ;  /* 0x000000dedf0b723e */ /* 0x008fe200000010ff */
[----:B------:R-:W-:Y:S01]  /*12eb0*/  LDSM.16.MT88.4 R28, [R166+0x400] ;  /* 0x00040000a61c783b */ /* 0x000fe20000004200 */
[----:B--2---:R-:W-:-:S03]  /*12ec0*/  FMNMX.FTZ R119, R0, R5, !PT ;  /* 0x0000000500777209 */ /* 0x004fc60007810000 */
[----:B------:R1:W-:Y:S01]  /*12ed0*/  MUFU.EX2 R210, R4 ;  /* 0x0000000400d27308 */ /* 0x0003e20000000800 */
[----:B------:R-:W-:Y:S01]  /*12ee0*/  FFMA.FTZ R0, R40, c[0x0][0x2d0], -R2 ;  /* 0x0000b40028007a23 */ /* 0x000fe20000010802 */
[----:B------:R-:W-:-:S06]  /*12ef0*/  FSETP.NEU.FTZ.AND P0, PT, R119, -INF , PT ;  /* 0xff8000007700780b */ /* 0x000fcc0003f1d000 */
[----:B------:R2:W-:Y:S01]  /*12f00*/  MUFU.EX2 R213, R0 ;  /* 0x0000000000d57308 */ /* 0x0005e20000000800 */
[----:B-1----:R-:W-:Y:S02]  /*12f10*/  FFMA.FTZ R4, R33, c[0x0][0x2d0], -R2 ;  /* 0x0000b40021047a23 */ /* 0x002fe40000010802 */
[----:B------:R-:W-:Y:S05]  /*12f20*/  HMMA.16816.F32.BF16 R32, R16, R48, RZ ;  /* 0x000000301020723c */ /* 0x000fea00000418ff */
[----:B------:R1:W-:Y:S01]  /*12f30*/  MUFU.EX2 R208, R4 ;  /* 0x0000000400d07308 */ /* 0x0003e20000000800 */
[----:B--2---:R-:W-:-:S05]  /*12f40*/  FMUL.FTZ R0, R119, c[0x0][0x2d0] ;  /* 0x0000b40077007a20 */ /* 0x004fca0000410000 */
[----:B------:R-:W-:Y:S01]  /*12f50*/  FSEL R0, R0, RZ, P0 ;  /* 0x000000ff00007208 */ /* 0x000fe20000000000 */
[----:B-1----:R-:W-:-:S04]  /*12f60*/  FFMA.FTZ R4, R36, c[0x0][0x2d0], -R2 ;  /* 0x0000b40024047a23 */ /* 0x002fc80000010802 */
[----:B------:R1:W-:Y:S02]  /*12f70*/  MUFU.EX2 R209, R4 ;  /* 0x0000000400d17308 */ /* 0x0003e40000000800 */
[----:B-1----:R-:W-:-:S06]  /*12f80*/  FFMA.FTZ R4, R37, c[0x0][0x2d0], -R2 ;  /* 0x0000b40025047a23 */ /* 0x002fcc0000010802 */
[----:B------:R1:W-:Y:S02]  /*12f90*/  MUFU.EX2 R211, R4 ;  /* 0x0000000400d37308 */ /* 0x0003e40000000800 */
[----:B-1----:R-:W-:-:S06]  /*12fa0*/  FFMA.FTZ R4, R38, c[0x0][0x2d0], -R2 ;  /* 0x0000b40026047a23 */ /* 0x002fcc0000010802 */
[----:B------:R1:W-:Y:S02]  /*12fb0*/  MUFU.EX2 R212, R4 ;  /* 0x0000000400d47308 */ /* 0x0003e40000000800 */
[--C-:B-1----:R-:W-:Y:S02]  /*12fc0*/  FFMA.FTZ R4, R39, c[0x0][0x2d0], -R2.reuse ;  /* 0x0000b40027047a23 */ /* 0x102fe40000010802 */
[----:B------:R-:W1:Y:S04]  /*12fd0*/  LDSM.16.MT88.4 R36, [R167] ;  /* 0x00000000a724783b */ /* 0x000e680000004200 */
[----:B------:R2:W-:Y:S02]  /*12fe0*/  MUFU.EX2 R214, R4 ;  /* 0x0000000400d67308 */ /* 0x0005e40000000800 */
[----:B--2---:R-:W-:-:S06]  /*12ff0*/  FFMA.FTZ R4, R41, c[0x0][0x2d0], -R2 ;  /* 0x0000b40029047a23 */ /* 0x004fcc0000010802 */
[----:B------:R2:W3:Y:S02]  /*13000*/  MUFU.EX2 R215, R4 ;  /* 0x0000000400d77308 */ /* 0x0004e40000000800 */
[----:B--2---:R-:W-:Y:S01]  /*13010*/  FFMA.FTZ R4, R8, c[0x0][0x2d0], -R0 ;  /* 0x0000b40008047a23 */ /* 0x004fe20000010800 */
[----:B------:R-:W-:Y:S01]  /*13020*/  F2FP.BF16.PACK_AB R8, R227, R226 ;  /* 0x000000e2e308723e */ /* 0x000fe200000010ff */
[----:B-1----:R-:W-:Y:S01]  /*13030*/  HMMA.16816.F32.BF16 R40, R16, R36, RZ ;  /* 0x000000241028723c */ /* 0x002fe200000418ff */
[----:B---3--:R-:W-:-:S03]  /*13040*/  F2FP.BF16.PACK_AB R6, R215, R213 ;  /* 0x000000d5d706723e */ /* 0x008fc600000010ff */
[----:B------:R1:W-:Y:S02]  /*13050*/  MUFU.EX2 R23, R4 ;  /* 0x0000000400177308 */ /* 0x0003e40000000800 */
[----:B-1----:R-:W-:Y:S01]  /*13060*/  FFMA.FTZ R4, R9, c[0x0][0x2d0], -R0 ;  /* 0x0000b40009047a23 */ /* 0x002fe20000010800 */
[----:B------:R-:W-:-:S05]  /*13070*/  F2FP.BF16.PACK_AB R9, R221, R220 ;  /* 0x000000dcdd09723e */ /* 0x000fca00000010ff */
[----:B------:R1:W2:Y:S02]  /*13080*/  MUFU.EX2 R22, R4 ;  /* 0x0000000400167308 */ /* 0x0002a40000000800 */
[----:B-1----:R-:W-:Y:S01]  /*13090*/  FFMA.FTZ R4, R14, c[0x0][0x2d0], -R0 ;  /* 0x0000b4000e047a23 */ /* 0x002fe20000010800 */
[----:B------:R-:W-:-:S05]  /*130a0*/  F2FP.BF16.PACK_AB R14, R211, R209 ;  /* 0x000000d1d30e723e */ /* 0x000fca00000010ff */
[----:B------:R1:W-:Y:S02]  /*130b0*/  MUFU.EX2 R207, R4 ;  /* 0x0000000400cf7308 */ /* 0x0003e40000000800 */
[----:B-1----:R-:W-:Y:S01]  /*130c0*/  FFMA.FTZ R4, R10, c[0x0][0x2d0], -R0 ;  /* 0x0000b4000a047a23 */ /* 0x002fe20000010800 */
[----:B------:R-:W-:-:S05]  /*130d0*/  F2FP.BF16.PACK_AB R10, R229, R228 ;  /* 0x000000e4e50a723e */ /* 0x000fca00000010ff */
[----:B------:R1:W3:Y:S02]  /*130e0*/  MUFU.EX2 R116, R4 ;  /* 0x0000000400747308 */ /* 0x0002e40000000800 */
[C---:B------:R-:W-:Y:S01]  /*130f0*/  HMMA.16816.F32.BF16 R128, R8.reuse, R28, R32 ;  /* 0x0000001c0880723c */ /* 0x040fe20000041820 */
[----:B------:R-:W4:Y:S07]  /*13100*/  LDSM.16.MT88.4 R32, [R166+0x1c00] ;  /* 0x001c0000a620783b */ /* 0x000f2e0000004200 */
[----:B------:R-:W-:Y:S01]  /*13110*/  HMMA.16816.F32.BF16 R156, R8, R68, R40 ;  /* 0x00000044089c723c */ /* 0x000fe20000041828 */
[----:B------:R-:W5:Y:S01]  /*13120*/  LDSM.16.MT88.4 R40, [R167+0x1000] ;  /* 0x00100000a728783b */ /* 0x000f620000004200 */
[----:B-1----:R-:W-:Y:S01]  /*13130*/  FFMA.FTZ R4, R12, c[0x0][0x2d0], -R0 ;  /* 0x0000b4000c047a23 */ /* 0x002fe20000010800 */
[----:B------:R-:W-:-:S03]  /*13140*/  F2FP.BF16.PACK_AB R12, R208, R210 ;  /* 0x000000d2d00c723e */ /* 0x000fc600000010ff */
[----:B------:R1:W-:Y:S02]  /*13150*/  MUFU.EX2 R117, R4 ;  /* 0x0000000400757308 */ /* 0x0003e40000000800 */
[----:B------:R-:W-:Y:S01]  /*13160*/  HMMA.16816.F32.BF16 R140, R8, R30, R76 ;  /* 0x0000001e088c723c */ /* 0x000fe2000004184c */
[----:B-1----:R-:W-:Y:S01]  /*13170*/  FFMA.FTZ R4, R13, c[0x0][0x2d0], -R0 ;  /* 0x0000b4000d047a23 */ /* 0x002fe20000010800 */
[----:B--2---:R-:W-:-:S04]  /*13180*/  F2FP.BF16.PACK_AB R13, R22, R23 ;  /* 0x00000017160d723e */ /* 0x004fc800000010ff */
[----:B------:R1:W2:Y:S02]  /*13190*/  MUFU.EX2 R118, R4 ;  /* 0x0000000400767308 */ /* 0x0002a40000000800 */
[C---:B----4-:R-:W-:Y:S08]  /*131a0*/  HMMA.16816.F32.BF16 R172, R8.reuse, R32, R96 ;  /* 0x0000002008ac723c */ /* 0x050ff00000041860 */
[----:B-----5:R-:W-:Y:S01]  /*131b0*/  HMMA.16816.F32.BF16 R176, R8, R40, R100 ;  /* 0x0000002808b0723c */ /* 0x020fe20000041864 */
[----:B-1----:R-:W-:Y:S01]  /*131c0*/  FFMA.FTZ R4, R15, c[0x0][0x2d0], -R0 ;  /* 0x0000b4000f047a23 */ /* 0x002fe20000010800 */
[----:B---3--:R-:W-:-:S02]  /*131d0*/  F2FP.BF16.PACK_AB R15, R116, R207 ;  /* 0x000000cf740f723e */ /* 0x008fc400000010ff */
[----:B--2---:R-:W-:Y:S01]  /*131e0*/  F2FP.BF16.PACK_AB R5, R118, R117 ;  /* 0x000000757605723e */ /* 0x004fe200000010ff */
[----:B------:R1:W-:Y:S04]  /*131f0*/  MUFU.EX2 R126, R4 ;  /* 0x00000004007e7308 */ /* 0x0003e80000000800 */
[C---:B------:R-:W-:Y:S08]  /*13200*/  HMMA.16816.F32.BF16 R24, R12.reuse, R48, RZ ;  /* 0x000000300c18723c */ /* 0x040ff000000418ff */
[----:B------:R-:W-:Y:S01]  /*13210*/  HMMA.16816.F32.BF16 R72, R12, R36, RZ ;  /* 0x000000240c48723c */ /* 0x000fe200000418ff */
[----:B-1----:R-:W-:-:S02]  /*13220*/  FFMA.FTZ R4, R44, c[0x0][0x2d0], -R0 ;  /* 0x0000b4002c047a23 */ /* 0x002fc40000010800 */
[----:B------:R-:W-:Y:S02]  /*13230*/  LDSM.16.MT88.4 R44, [R166+0x1000] ;  /* 0x00100000a62c783b */ /* 0x000fe40000004200 */
[----:B------:R1:W2:Y:S03]  /*13240*/  MUFU.EX2 R123, R4 ;  /* 0x00000004007b7308 */ /* 0x0002a60000000800 */
[C---:B------:R-:W-:Y:S08]  /*13250*/  HMMA.16816.F32.BF16 R80, R12.reuse, R56, RZ ;  /* 0x000000380c50723c */ /* 0x040ff000000418ff */
[----:B------:R-:W-:Y:S01]  /*13260*/  HMMA.16816.F32.BF16 R48, R12, R50, RZ ;  /* 0x000000320c30723c */ /* 0x000fe200000418ff */
[----:B-1----:R-:W-:-:S07]  /*13270*/  F2FP.BF16.PACK_AB R4, R214, R212 ;  /* 0x000000d4d604723e */ /* 0x002fce00000010ff */
[----:B------:R-:W-:Y:S01]  /*13280*/  HMMA.16816.F32.BF16 R88, R12, R64, RZ ;  /* 0x000000400c58723c */ /* 0x000fe200000418ff */
[----:B--2---:R-:W-:-:S07]  /*13290*/  F2FP.BF16.PACK_AB R7, R123, R126 ;  /* 0x0000007e7b07723e */ /* 0x004fce00000010ff */
[C---:B------:R-:W-:Y:S01]  /*132a0*/  HMMA.16816.F32.BF16 R144, R4.reuse, R28, R24 ;  /* 0x0000001c0490723c */ /* 0x040fe20000041818 */
[----:B------:R-:W1:Y:S07]  /*132b0*/  LDSM.16.MT88.4 R24, [R167+0x1c00] ;  /* 0x001c0000a718783b */ /* 0x000e6e0000004200 */
[----:B------:R-:W-:Y:S08]  /*132c0*/  HMMA.16816.F32.BF16 R148, R4, R68, R72 ;  /* 0x000000440494723c */ /* 0x000ff00000041848 */
[----:B------:R-:W-:Y:S08]  /*132d0*/  HMMA.16816.F32.BF16 R72, R12, R52, RZ ;  /* 0x000000340c48723c */ /* 0x000ff000000418ff */
[C---:B------:R-:W-:Y:S08]  /*132e0*/  HMMA.16816.F32.BF16 R180, R4.reuse, R32, R80 ;  /* 0x0000002004b4723c */ /* 0x040ff00000041850 */
[----:B------:R-:W-:Y:S08]  /*132f0*/  HMMA.16816.F32.BF16 R80, R4, R30, R48 ;  /* 0x0000001e0450723c */ /* 0x000ff00000041830 */
[----:B------:R-:W-:Y:S08]  /*13300*/  HMMA.16816.F32.BF16 R84, R12, R60, RZ ;  /* 0x0000003c0c54723c */ /* 0x000ff000000418ff */
[----:B-1----:R-:W-:Y:S08]  /*13310*/  HMMA.16816.F32.BF16 R188, R4, R24, R72 ;  /* 0x0000001804bc723c */ /* 0x002ff00000041848 */
[C---:B------:R-:W-:Y:S08]  /*13320*/  HMMA.16816.F32.BF16 R76, R12.reuse, R38, RZ ;  /* 0x000000260c4c723c */ /* 0x040ff000000418ff */
[C---:B------:R-:W-:Y:S08]  /*13330*/  HMMA.16816.F32.BF16 R72, R12.reuse, R66, RZ ;  /* 0x000000420c48723c */ /* 0x040ff000000418ff */
[C---:B------:R-:W-:Y:S08]  /*13340*/  HMMA.16816.F32.BF16 R48, R12.reuse, R62, RZ ;  /* 0x0000003e0c30723c */ /* 0x040ff000000418ff */
[----:B------:R-:W-:Y:S08]  /*13350*/  HMMA.16816.F32.BF16 R28, R12, R58, RZ ;  /* 0x0000003a0c1c723c */ /* 0x000ff000000418ff */
[C---:B------:R-:W-:Y:S08]  /*13360*/  HMMA.16816.F32.BF16 R36, R16.reuse, R38, RZ ;  /* 0x000000261024723c */ /* 0x040ff000000418ff */
[C---:B------:R-:W-:Y:S08]  /*13370*/  HMMA.16816.F32.BF16 R64, R16.reuse, R66, RZ ;  /* 0x000000421040723c */ /* 0x040ff000000418ff */
[C---:B------:R-:W-:Y:S08]  /*13380*/  HMMA.16816.F32.BF16 R60, R16.reuse, R62, RZ ;  /* 0x0000003e103c723c */ /* 0x040ff000000418ff */
[C---:B------:R-:W-:Y:S08]  /*13390*/  HMMA.16816.F32.BF16 R56, R16.reuse, R58, RZ ;  /* 0x0000003a1038723c */ /* 0x040ff000000418ff */
[-C--:B------:R-:W-:Y:S08]  /*133a0*/  HMMA.16816.F32.BF16 R16, R16, R54.reuse, RZ ;  /* 0x000000361010723c */ /* 0x080ff000000418ff */
[----:B------:R-:W-:Y:S08]  /*133b0*/  HMMA.16816.F32.BF16 R12, R12, R54, RZ ;  /* 0x000000360c0c723c */ /* 0x000ff000000418ff */
[----:B------:R-:W-:Y:S08]  /*133c0*/  HMMA.16816.F32.BF16 R184, R4, R40, R84 ;  /* 0x0000002804b8723c */ /* 0x000ff00000041854 */
        /* <DEDUP_REMOVED lines=8> */
[----:B------:R-:W-:Y:S07]  /*13450*/  HMMA.16816.F32.BF16 R24, R4, R26, R12 ;  /* 0x0000001a0418723c */ /* 0x000fee000004180c */
[----:B------:R-:W-:Y:S01]  /*13460*/  FFMA.FTZ R4, R138, c[0x0][0x2d0], -R20 ;  /* 0x0000b4008a047a23 */ /* 0x000fe20000010814 */
[----:B------:R-:W-:Y:S01]  /*13470*/  HMMA.16816.F32.BF16 R56, R8, R34, R56 ;  /* 0x000000220838723c */ /* 0x000fe20000041838 */
[----:B------:R-:W-:-:S02]  /*13480*/  FADD.FTZ R13, R219, R218 ;  /* 0x000000dadb0d7221 */ /* 0x000fc40000010000 */
[----:B------:R1:W-:Y:S01]  /*13490*/  MUFU.EX2 R35, R4 ;  /* 0x0000000400237308 */ /* 0x0003e20000000800 */
[----:B------:R-:W-:Y:S02]  /*134a0*/  FADD.FTZ R12, R210, R208 ;  /* 0x000000d0d20c7221 */ /* 0x000fe40000010000 */
[----:B------:R-:W-:Y:S02]  /*134b0*/  FADD.FTZ R13, R216, R13 ;  /* 0x0000000dd80d7221 */ /* 0x000fe40000010000 */
[----:B------:R-:W-:Y:S01]  /*134c0*/  HMMA.16816.F32.BF16 R36, R8, R70, R36 ;  /* 0x000000460824723c */ /* 0x000fe20000041824 */
[----:B------:R-:W-:Y:S02]  /*134d0*/  FADD.FTZ R12, R209, R12 ;  /* 0x0000000cd10c7221 */ /* 0x000fe40000010000 */
[----:B------:R-:W-:Y:S02]  /*134e0*/  FADD.FTZ R13, R217, R13 ;  /* 0x0000000dd90d7221 */ /* 0x000fe40000010000 */
[----:B------:R-:W-:-:S02]  /*134f0*/  FADD.FTZ R12, R211, R12 ;  /* 0x0000000cd30c7221 */ /* 0x000fc40000010000 */
[----:B------:R-:W-:Y:S01]  /*13500*/  FADD.FTZ R13, R220, R13 ;  /* 0x0000000ddc0d7221 */ /* 0x000fe20000010000 */
[----:B------:R-:W-:Y:S01]  /*13510*/  HMMA.16816.F32.BF16 R64, R8, R46, R64 ;  /* 0x0000002e0840723c */ /* 0x000fe20000041840 */
[----:B------:R-:W-:Y:S02]  /*13520*/  FADD.FTZ R12, R212, R12 ;  /* 0x0000000cd40c7221 */ /* 0x000fe40000010000 */
[----:B-1----:R-:W-:-:S04]  /*13530*/  FFMA.FTZ R4, R137, c[0x0][0x2d0], -R20 ;  /* 0x0000b40089047a23 */ /* 0x002fc80000010814 */
[----:B------:R1:W2:Y:S01]  /*13540*/  MUFU.EX2 R40, R4 ;  /* 0x0000000400287308 */ /* 0x0002a20000000800 */
[----:B------:R-:W-:Y:S01]  /*13550*/  HMMA.16816.F32.BF16 R88, R8, R42, R60 ;  /* 0x0000002a0858723c */ /* 0x000fe2000004183c */
[----:B------:R-:W-:Y:S06]  /*13560*/  LDSM.16.MT88.4 R60, [R167+0x1400] ;  /* 0x00140000a73c783b */ /* 0x000fec0000004200 */
[----:B------:R-:W-:Y:S01]  /*13570*/  FADD.FTZ R11, R206, R205 ;  /* 0x000000cdce0b7221 */ /* 0x000fe20000010000 */
[----:B------:R-:W-:-:S03]  /*13580*/  IADD3 R205, R230, -0x2, RZ ;  /* 0xfffffffee6cd7810 */ /* 0x000fc60007ffe0ff */
[----:B------:R-:W-:Y:S02]  /*13590*/  FADD.FTZ R11, R225, R11 ;  /* 0x0000000be10b7221 */ /* 0x000fe40000010000 */
[----:B-1----:R-:W-:Y:S01]  /*135a0*/  FFMA.FTZ R4, R136, c[0x0][0x2d0], -R20 ;  /* 0x0000b40088047a23 */ /* 0x002fe20000010814 */
[----:B--2---:R-:W-:Y:S01]  /*135b0*/  F2FP.BF16.PACK_AB R96, R40, R35 ;  /* 0x000000232860723e */ /* 0x004fe200000010ff */
[----:B------:R-:W1:Y:S01]  /*135c0*/  LDSM.16.MT88.4 R136, [R166+0x800] ;  /* 0x00080000a688783b */ /* 0x000e620000004200 */
[----:B------:R-:W-:Y:S01]  /*135d0*/  FADD.FTZ R11, R224, R11 ;  /* 0x0000000be00b7221 */ /* 0x000fe20000010000 */
[----:B------:R2:W-:Y:S03]  /*135e0*/  MUFU.EX2 R41, R4 ;  /* 0x0000000400297308 */ /* 0x0005e60000000800 */
[----:B------:R-:W-:-:S04]  /*135f0*/  FADD.FTZ R11, R226, R11 ;  /* 0x0000000be20b7221 */ /* 0x000fc80000010000 */
[----:B------:R-:W-:Y:S02]  /*13600*/  FADD.FTZ R11, R227, R11 ;  /* 0x0000000be30b7221 */ /* 0x000fe40000010000 */
[----:B--2---:R-:W-:-:S04]  /*13610*/  FFMA.FTZ R4, R135, c[0x0][0x2d0], -R20 ;  /* 0x0000b40087047a23 */ /* 0x004fc80000010814 */
[----:B------:R2:W3:Y:S02]  /*13620*/  MUFU.EX2 R234, R4 ;  /* 0x0000000400ea7308 */ /* 0x0004e40000000800 */
[----:B--2---:R-:W-:Y:S01]  /*13630*/  FFMA.FTZ R4, R134, c[0x0][0x2d0], -R3 ;  /* 0x0000b40086047a23 */ /* 0x004fe20000010803 */
[----:B---3--:R-:W-:-:S05]  /*13640*/  F2FP.BF16.PACK_AB R98, R234, R41 ;  /* 0x00000029ea62723e */ /* 0x008fca00000010ff */
[----:B------:R2:W-:Y:S02]  /*13650*/  MUFU.EX2 R32, R4 ;  /* 0x0000000400207308 */ /* 0x0005e40000000800 */
[----:B--2---:R-:W-:-:S06]  /*13660*/  FFMA.FTZ R4, R133, c[0x0][0x2d0], -R3 ;  /* 0x0000b40085047a23 */ /* 0x004fcc0000010803 */
[----:B------:R2:W3:Y:S02]  /*13670*/  MUFU.EX2 R33, R4 ;  /* 0x0000000400217308 */ /* 0x0004e40000000800 */
[--C-:B--2---:R-:W-:Y:S01]  /*13680*/  FFMA.FTZ R4, R132, c[0x0][0x2d0], -R3.reuse ;  /* 0x0000b40084047a23 */ /* 0x104fe20000010803 */
[----:B---3--:R-:W-:Y:S01]  /*13690*/  F2FP.BF16.PACK_AB R97, R33, R32 ;  /* 0x000000202161723e */ /* 0x008fe200000010ff */
[----:B------:R-:W-:-:S04]  /*136a0*/  FFMA.FTZ R3, R115, c[0x0][0x2d0], -R3 ;  /* 0x0000b40073037a23 */ /* 0x000fc80000010803 */
[----:B------:R2:W-:Y:S08]  /*136b0*/  MUFU.EX2 R34, R4 ;  /* 0x0000000400227308 */ /* 0x0005f00000000800 */
[----:B------:R3:W4:Y:S01]  /*136c0*/  MUFU.EX2 R236, R3 ;  /* 0x0000000300ec7308 */ /* 0x0007220000000800 */
[----:B--2---:R-:W2:Y:S01]  /*136d0*/  LDSM.16.MT88.4 R4, [R167+0x2000] ;  /* 0x00200000a704783b */ /* 0x004ea20000004200 */
[----:B---3--:R-:W-:Y:S01]  /*136e0*/  FFMA.FTZ R3, R114, c[0x0][0x2d0], -R2 ;  /* 0x0000b40072037a23 */ /* 0x008fe20000010802 */
[----:B----4-:R-:W-:-:S05]  /*136f0*/  F2FP.BF16.PACK_AB R99, R236, R34 ;  /* 0x00000022ec63723e */ /* 0x010fca00000010ff */
[----:B------:R3:W-:Y:S02]  /*13700*/  MUFU.EX2 R14, R3 ;  /* 0x00000003000e7308 */ /* 0x0007e40000000800 */
[C---:B-1----:R-:W-:Y:S08]  /*13710*/  HMMA.16816.F32.BF16 R128, R96.reuse, R136, R128 ;  /* 0x000000886080723c */ /* 0x042ff00000041880 */
[----:B------:R-:W-:Y:S01]  /*13720*/  HMMA.16816.F32.BF16 R140, R96, R138, R140 ;  /* 0x0000008a608c723c */ /* 0x000fe2000004188c */
[----:B---3--:R-:W-:-:S04]  /*13730*/  FFMA.FTZ R3, R113, c[0x0][0x2d0], -R2 ;  /* 0x0000b40071037a23 */ /* 0x008fc80000010802 */
[----:B------:R1:W3:Y:S03]  /*13740*/  MUFU.EX2 R15, R3 ;  /* 0x00000003000f7308 */ /* 0x0002e60000000800 */
[C---:B------:R-:W-:Y:S08]  /*13750*/  HMMA.16816.F32.BF16 R52, R96.reuse, R60, R176 ;  /* 0x0000003c6034723c */ /* 0x040ff000000418b0 */
[----:B--2---:R-:W-:Y:S01]  /*13760*/  HMMA.16816.F32.BF16 R84, R96, R4, R84 ;  /* 0x000000046054723c */ /* 0x004fe20000041854 */
[--C-:B-1----:R-:W-:Y:S01]  /*13770*/  FFMA.FTZ R3, R112, c[0x0][0x2d0], -R2.reuse ;  /* 0x0000b40070037a23 */ /* 0x102fe20000010802 */
[----:B---3--:R-:W-:Y:S01]  /*13780*/  F2FP.BF16.PACK_AB R92, R15, R14 ;  /* 0x0000000e0f5c723e */ /* 0x008fe200000010ff */
[----:B------:R-:W-:-:S02]  /*13790*/  FFMA.FTZ R2, R111, c[0x0][0x2d0], -R2 ;  /* 0x0000b4006f027a23 */ /* 0x000fc40000010802 */
[----:B------:R-:W-:Y:S08]  /*137a0*/  MUFU.EX2 R20, R3 ;  /* 0x0000000300147308 */ /* 0x000ff00000000800 */
        /* <DEDUP_REMOVED lines=8> */
[----:B------:R-:W-:Y:S01]  /*13830*/  FFMA.FTZ R0, R21, c[0x0][0x2d0], -R0 ;  /* 0x0000b40015007a23 */ /* 0x000fe20000010800 */
[----:B------:R-:W1:Y:S03]  /*13840*/  LDSM.16.MT88.4 R108, [R166+0x1400] ;  /* 0x00140000a66c783b */ /* 0x000e660000004200 */
[----:B------:R2:W-:Y:S08]  /*13850*/  MUFU.EX2 R3, R2 ;  /* 0x0000000200037308 */ /* 0x0005f00000000800 */
[----:B------:R-:W3:Y:S01]  /*13860*/  MUFU.EX2 R8, R0 ;  /* 0x0000000000087308 */ /* 0x000ee20000000800 */
[----:B--2---:R-:W-:Y:S01]  /*13870*/  @P6 IMAD.HI.U32 R2, R235, c[0x0][0x2c8], RZ ;  /* 0x0000b200eb026a27 */ /* 0x004fe200078e00ff */
[----:B---3--:R-:W-:-:S03]  /*13880*/  F2FP.BF16.PACK_AB R95, R8, R3 ;  /* 0x00000003085f723e */ /* 0x008fc600000010ff */
[----:B------:R-:W-:Y:S01]  /*13890*/  IMAD.MOV.U32 R0, RZ, RZ, R235 ;  /* 0x000000ffff007224 */ /* 0x000fe200078e00eb */
[----:B------:R-:W-:Y:S02]  /*138a0*/  @P6 SHF.R.U32.HI R0, RZ, c[0x0][0x2cc], R2 ;  /* 0x0000b300ff006a19 */ /* 0x000fe40000011602 */
[----:B------:R-:W-:Y:S01]  /*138b0*/  ISETP.GE.AND P6, PT, R233, 0x1, PT ;  /* 0x00000001e900780c */ /* 0x000fe20003fc6270 */
[----:B------:R-:W-:Y:S02]  /*138c0*/  HMMA.16816.F32.BF16 R132, R92, R136, R144 ;  /* 0x000000885c84723c */ /* 0x000fe40000041890 */
[----:B------:R-:W-:Y:S02]  /*138d0*/  IMAD.IADD R2, R231, 0x1, R0 ;  /* 0x00000001e7027824 */ /* 0x000fe400078e0200 */
[----:B------:R-:W-:-:S04]  /*138e0*/  FADD.FTZ R0, R23, R22 ;  /* 0x0000001617007221 */ /* 0x000fc80000010000 */
[----:B------:R-:W-:Y:S01]  /*138f0*/  FADD.FTZ R0, R207, R0 ;  /* 0x00000000cf007221 */ /* 0x000fe20000010000 */
[----:B------:R-:W-:Y:S03]  /*13900*/  HMMA.16816.F32.BF16 R144, R96, R152, R156 ;  /* 0x000000986090723c */ /* 0x000fe6000004189c */
[----:B------:R-:W-:-:S05]  /*13910*/  FADD.FTZ R0, R116, R0 ;  /* 0x0000000074007221 */ /* 0x000fca0000010000 */
[----:B------:R-:W-:Y:S08]  /*13920*/  HMMA.16816.F32.BF16 R148, R92, R152, R148 ;  /* 0x000000985c94723c */ /* 0x000ff00000041894 */
[-C--:B------:R-:W-:Y:S08]  /*13930*/  HMMA.16816.F32.BF16 R156, R96, R154.reuse, R36 ;  /* 0x0000009a609c723c */ /* 0x080ff00000041824 */
[----:B------:R-:W-:Y:S01]  /*13940*/  HMMA.16816.F32.BF16 R152, R92, R154, R76 ;  /* 0x0000009a5c98723c */ /* 0x000fe2000004184c */
[----:B------:R-:W2:Y:S07]  /*13950*/  LDSM.16.MT88.4 R76, [R166+0x2000] ;  /* 0x00200000a64c783b */ /* 0x000eae0000004200 */
[C---:B-1----:R-:W-:Y:S08]  /*13960*/  HMMA.16816.F32.BF16 R112, R96.reuse, R110, R64 ;  /* 0x0000006e6070723c */ /* 0x042ff00000041840 */
[----:B------:R-:W-:Y:S08]  /*13970*/  HMMA.16816.F32.BF16 R64, R96, R62, R88 ;  /* 0x0000003e6040723c */ /* 0x000ff00000041858 */
        /* <DEDUP_REMOVED lines=17> */
[----:B------:R-:W-:Y:S08]  /*13a90*/  HMMA.16816.F32.BF16 R108, R92, R110, R72 ;  /* 0x0000006e5c6c723c */ /* 0x000ff00000041848 */
[C---:B--2---:R-:W-:Y:S08]  /*13aa0*/  HMMA.16816.F32.BF16 R80, R96.reuse, R78, R56 ;  /* 0x0000004e6050723c */ /* 0x044ff00000041838 */
[----:B------:R-:W-:Y:S08]  /*13ab0*/  HMMA.16816.F32.BF16 R68, R96, R76, R172 ;  /* 0x0000004c6044723c */ /* 0x000ff000000418ac */
[C---:B------:R-:W-:Y:S08]  /*13ac0*/  HMMA.16816.F32.BF16 R56, R92.reuse, R60, R184 ;  /* 0x0000003c5c38723c */ /* 0x040ff000000418b8 */
        /* <DEDUP_REMOVED lines=16> */
[----:B------:R-:W-:Y:S01]  /*13bd0*/  FADD.FTZ R247, R8, R3 ;  /* 0x0000000308f77221 */ /* 0x000fe20000010000 */
[----:B------:R-:W-:Y:S01]  /*13be0*/  IADD3 R3, R2, c[0x0][0x328], RZ ;  /* 0x0000ca0002037a10 */ /* 0x000fe20007ffe0ff */
[----:B------:R-:W-:-:S02]  /*13bf0*/  FADD.FTZ R234, R234, R0 ;  /* 0x00000000eaea7221 */ /* 0x000fc40000010000 */
[----:B------:R-:W-:Y:S02]  /*13c00*/  FADD.FTZ R236, R236, R5 ;  /* 0x00000005ecec7221 */ /* 0x000fe40000010000 */
[----:B------:R-:W-:Y:S01]  /*13c10*/  FADD.FTZ R246, R246, R6 ;  /* 0x00000006f6f67221 */ /* 0x000fe20000010000 */
        /* <DEDUP_REMOVED lines=12> */
.L_x_827:
[----:B------:R-:W-:-:S13]  /*13ce0*/  ISETP.NE.AND P0, PT, R4, 0x1, PT ;  /* 0x000000010400780c */ /* 0x000fda0003f05270 */
[----:B------:R-:W-:-:S05]  /*13cf0*/  @P0 IMAD.HI.U32 R2, R0, c[0x0][0x330], RZ ;  /* 0x0000cc0000020a27 */ /* 0x000fca00078e00ff */
[----:B------:R-:W-:Y:S02]  /*13d00*/  @P0 SHF.R.U32.HI R0, RZ, c[0x0][0x334], R2 ;  /* 0x0000cd00ff000a19 */ /* 0x000fe40000011602 */
.L_x_828:
[----:B------:R-:W-:Y:S05]  /*13d10*/  BSYNC B0 ;  /* 0x0000000000007941 */ /* 0x000fea0003800000 */
.L_x_826:
[----:B------:R-:W-:-:S05]  /*13d20*/  IMAD R0, R0, R4, c[0x0][0x32c] ;  /* 0x0000cb0000007624 */ /* 0x000fca00078e0204 */
[----:B------:R-:W-:-:S05]  /*13d30*/  IMNMX R3, R3, R0, PT ;  /* 0x0000000003037217 */ /* 0x000fca0003800200 */
.L_x_825:
[----:B------:R-:W-:-:S05]  /*13d40*/  IMAD.HI R3, R3, 0x2aaaaaab, RZ ;  /* 0x2aaaaaab03037827 */ /* 0x000fca00078e02ff */
[----:B------:R-:W-:-:S04]  /*13d50*/  SHF.R.U32.HI R0, RZ, 0x1f, R3 ;  /* 0x0000001fff007819 */ /* 0x000fc80000011603 */
        /* <DEDUP_REMOVED lines=9> */
.L_x_850:
        /* <DEDUP_REMOVED lines=52> */
.L_x_831:
[----:B-1-34-:R-:W-:Y:S05]  /*14130*/  BSYNC B0 ;  /* 0x0000000000007941 */ /* 0x01afea0003800000 */
.L_x_830:
        /* <DEDUP_REMOVED lines=99> */
[----:B------:R-:W-:Y:S01]  /*14770*/  SHF.R.S32.HI R3, RZ, 0x1f, R119 ;  /* 0x0000001fff037819 */ /* 0x000fe20000011477 */
[----:B------:R-:W2:Y:S01]  /*14780*/  LDL.64 R206, [R1+0x8] ;  /* 0x0000080001ce7983 */ /* 0x000ea20000100a00 */
[----:B------:R-:W-:Y:S02]  /*14790*/  IADD3 R0, R205, -0x1, RZ ;  /* 0xffffffffcd007810 */ /* 0x000fe40007ffe0ff */
[----:B------:R-:W-:Y:S01]  /*147a0*/  LEA.HI R3, R3, R119, RZ, 0x2 ;  /* 0x0000007703037211 */ /* 0x000fe200078f10ff */
[----:B------:R-:W3:Y:S01]  /*147b0*/  LDL R122, [R1+0x14] ;  /* 0x00001400017a7983 */ /* 0x000ee20000100800 */
        /* <DEDUP_REMOVED lines=17> */
[----:B--2---:R-:W-:Y:S05]  /*148d0*/  @P1 IADD3 R2, P2, R206, R2, RZ ;  /* 0x00000002ce021210 */ /* 0x004fea0007f5e0ff */
[----:B---3--:R-:W-:Y:S01]  /*148e0*/  @P1 IMAD.X R0, R0, 0x1, R122, P2 ;  /* 0x0000000100001824 */ /* 0x008fe200010e067a */
        /* <DEDUP_REMOVED lines=15> */
.L_x_833:
[----:B------:R-:W-:Y:S05]  /*149e0*/  BSYNC B0 ;  /* 0x0000000000007941 */ /* 0x000fea0003800000 */
.L_x_832:
        /* <DEDUP_REMOVED lines=8> */
[----:B------:R-:W3:Y:S01]  /*14a70*/  LDL R187, [R1+0x10] ;  /* 0x0000100001bb7983 */ /* 0x000ee20000100800 */
[----:B------:R-:W-:Y:S03]  /*14a80*/  ISETP.GE.AND P1, PT, R190, 0x1, PT ;  /* 0x00000001be00780c */ /* 0x000fe60003f26270 */
[----:B------:R-:W4:Y:S04]  /*14a90*/  LDL R189, [R1+0x4] ;  /* 0x0000040001bd7983 */ /* 0x000f280000100800 */
[----:B------:R-:W4:Y:S04]  /*14aa0*/  LDL R188, [R1] ;  /* 0x0000000001bc7983 */ /* 0x000f280000100800 */
[----:B------:R-:W0:Y:S01]  /*14ab0*/  LDGDEPBAR ;  /* 0x00000000000079af */ /* 0x000e220000000000 */
[----:B--2---:R-:W-:Y:S04]  /*14ac0*/  IMAD.IADD R168, R0, 0x1, R2 ;  /* 0x0000000100a87824 */ /* 0x004fe800078e0202 */
[----:B------:R-:W-:Y:S05]  /*14ad0*/  @P0 IMAD.HI.U32 R0, R168, c[0x0][0x2c8], RZ ;  /* 0x0000b200a8000a27 */ /* 0x000fea00078e00ff */
[----:B------:R-:W-:Y:S02]  /*14ae0*/  @P0 SHF.R.U32.HI R168, RZ, c[0x0][0x2cc], R0 ;  /* 0x0000b300ffa80a19 */ /* 0x000fe40000011600 */
[----:B---3--:R-:W-:Y:S03]  /*14af0*/  IADD3 R0, -R187, 0x1, R3 ;  /* 0x00000001bb007810 */ /* 0x008fe60007ffe103 */
[----:B------:R-:W1:Y:S01]  /*14b00*/  SHFL.IDX PT, R2, R168, RZ, 0x1c1f ;  /* 0x001c1fffa8027589 */ /* 0x000e6200000e0000 */
[----:B----4-:R-:W-:Y:S04]  /*14b10*/  IADD3 R0, -R188, R0, R189 ;  /* 0x00000000bc007210 */ /* 0x010fe80007ffe1bd */
        /* <DEDUP_REMOVED lines=18> */
.L_x_836:
[----:B------:R-:W-:Y:S04]  /*14c40*/  MOV R119, c[0x0][0x32c] ;  /* 0x0000cb0000777a02 */ /* 0x000fe80000000f00 */
[----:B------:R-:W-:Y:S11]  /*14c50*/  ISETP.NE.AND P0, PT, R119, 0x1, PT ;  /* 0x000000017700780c */ /* 0x000ff60003f05270 */
[----:B------:R-:W-:Y:S02]  /*14c60*/  @!UPT UIADD3 URZ, URZ, URZ, URZ ;  /* 0x0000003f3f3ff290 */ /* 0x000fe4000fffe03f */
[----:B------:R-:W-:Y:S05]  /*14c70*/  @P0 IMAD.HI.U32 R119, R2, c[0x0][0x330], RZ ;  /* 0x0000cc0002770a27 */ /* 0x000fea00078e00ff */
[----:B------:R-:W-:Y:S02]  /*14c80*/  @P0 SHF.R.U32.HI R2, RZ, c[0x0][0x334], R119 ;  /* 0x0000cd00ff020a19 */ /* 0x000fe40000011677 */
.L_x_837:
[----:B------:R-:W-:Y:S05]  /*14c90*/  BSYNC B0 ;  /* 0x0000000000007941 */ /* 0x000fea0003800000 */
.L_x_835:
[----:B------:R-:W-:Y:S04]  /*14ca0*/  IMAD.IADD R119, R3, 0x1, -R187 ;  /* 0x0000000103777824 */ /* 0x000fe800078e0abb */
[----:B------:R-:W-:Y:S05]  /*14cb0*/  IMAD R2, R2, c[0x0][0x32c], R119 ;  /* 0x0000cb0002027a24 */ /* 0x000fea00078e0277 */
[----:B------:R-:W-:Y:S02]  /*14cc0*/  IADD3 R119, R2, c[0x0][0x32c], RZ ;  /* 0x0000cb0002777a10 */ /* 0x000fe40007ffe0ff */
[----:B------:R-:W-:Y:S02]  /*14cd0*/  IMNMX R0, R0, R2, !PT ;  /* 0x0000000200007217 */ /* 0x000fe40007800200 */
[----:B------:R-:W-:Y:S02]  /*14ce0*/  IMNMX R122, R122, R119, PT ;  /* 0x000000777a7a7217 */ /* 0x000fe40003800200 */
.L_x_834:
        /* <DEDUP_REMOVED lines=17> */
.L_x_840:
[----:B------:R-:W-:Y:S04]  /*14e00*/  MOV R120, c[0x0][0x32c] ;  /* 0x0000cb0000787a02 */ /* 0x000fe80000000f00 */
[----:B------:R-:W-:Y:S11]  /*14e10*/  ISETP.NE.AND P0, PT, R120, 0x1, PT ;  /* 0x000000017800780c */ /* 0x000ff60003f05270 */
[----:B------:R-:W-:Y:S02]  /*14e20*/  @!UPT UIADD3 URZ, URZ, URZ, URZ ;  /* 0x0000003f3f3ff290 */ /* 0x000fe4000fffe03f */
[----:B------:R-:W-:Y:S05]  /*14e30*/  @P0 IMAD.HI.U32 R120, R2, c[0x0][0x330], RZ ;  /* 0x0000cc0002780a27 */ /* 0x000fea00078e00ff */
[----:B------:R-:W-:Y:S02]  /*14e40*/  @P0 SHF.R.U32.HI R2, RZ, c[0x0][0x334], R120 ;  /* 0x0000cd00ff020a19 */ /* 0x000fe40000011678 */
.L_x_841:
[----:B------:R-:W-:Y:S05]  /*14e50*/  BSYNC B0 ;  /* 0x0000000000007941 */ /* 0x000fea0003800000 */
.L_x_839:
[----:B------:R-:W-:Y:S04]  /*14e60*/  IMAD.IADD R120, R3, 0x1, -R187 ;  /* 0x0000000103787824 */ /* 0x000fe800078e0abb */
[----:B------:R-:W-:Y:S05]  /*14e70*/  IMAD R2, R2, c[0x0][0x32c], R120 ;  /* 0x0000cb0002027a24 */ /* 0x000fea00078e0278 */
[----:B------:R-:W-:Y:S02]  /*14e80*/  IADD3 R120, R2, c[0x0][0x32c], RZ ;  /* 0x0000cb0002787a10 */ /* 0x000fe40007ffe0ff */
[----:B------:R-:W-:Y:S02]  /*14e90*/  IMNMX R119, R119, R2, !PT ;  /* 0x0000000277777217 */ /* 0x000fe40007800200 */
[----:B------:R-:W-:Y:S02]  /*14ea0*/  IMNMX R121, R121, R120, PT ;  /* 0x0000007879797217 */ /* 0x000fe40003800200 */
.L_x_838:
        /* <DEDUP_REMOVED lines=17> */
.L_x_844:
[----:B------:R-:W-:Y:S04]  /*14fc0*/  MOV R171, c[0x0][0x32c] ;  /* 0x0000cb0000ab7a02 */ /* 0x000fe80000000f00 */
[----:B------:R-:W-:Y:S11]  /*14fd0*/  ISETP.NE.AND P0, PT, R171, 0x1, PT ;  /* 0x00000001ab00780c */ /* 0x000ff60003f05270 */
[----:B------:R-:W-:Y:S02]  /*14fe0*/  @!UPT UIADD3 URZ, URZ, URZ, URZ ;  /* 0x0000003f3f3ff290 */ /* 0x000fe4000fffe03f */
[----:B------:R-:W-:Y:S05]  /*14ff0*/  @P0 IMAD.HI.U32 R171, R126, c[0x0][0x330], RZ ;  /* 0x0000cc007eab0a27 */ /* 0x000fea00078e00ff */
[----:B------:R-:W-:Y:S02]  /*15000*/  @P0 SHF.R.U32.HI R126, RZ, c[0x0][0x334], R171 ;  /* 0x0000cd00ff7e0a19 */ /* 0x000fe400000116ab */
.L_x_845:
[----:B------:R-:W-:Y:S05]  /*15010*/  BSYNC B0 ;  /* 0x0000000000007941 */ /* 0x000fea0003800000 */
.L_x_843:
[----:B------:R-:W-:Y:S04]  /*15020*/  IMAD.IADD R171, R3, 0x1, -R187 ;  /* 0x0000000103ab7824 */ /* 0x000fe800078e0abb */
[----:B------:R-:W-:Y:S05]  /*15030*/  IMAD R126, R126, c[0x0][0x32c], R171 ;  /* 0x0000cb007e7e7a24 */ /* 0x000fea00078e02ab */
[----:B------:R-:W-:Y:S02]  /*15040*/  IADD3 R171, R126, c[0x0][0x32c], RZ ;  /* 0x0000cb007eab7a10 */ /* 0x000fe40007ffe0ff */
[----:B------:R-:W-:Y:S02]  /*15050*/  IMNMX R2, R2, R126, !PT ;  /* 0x0000007e02027217 */ /* 0x000fe40007800200 */
[----:B------:R-:W-:Y:S02]  /*15060*/  IMNMX R120, R120, R171, PT ;  /* 0x000000ab78787217 */ /* 0x000fe40003800200 */
.L_x_842:
[C---:B------:R-:W-:Y:S02]  /*15070*/  ISETP.GE.AND P2, PT, R3.reuse, 0x9, PT ;  /* 0x000000090300780c */ /* 0x040fe40003f46270 */
[----:B------:R-:W-:Y:S02]  /*15080*/  ISETP.GE.AND P1, PT, R3, 0xa, PT ;  /* 0x0000000a0300780c */ /* 0x000fe40003f26270 */
        /* <DEDUP_REMOVED lines=99> */
[C---:B------:R-:W-:Y:S04]  /*156c0*/  LOP3.LUT P0, RZ, R203.reuse, 0x20, RZ, 0xc0, !PT ;  /* 0x00000020cbff7812 */ /* 0x040fe8000780c0ff */
[----:B------:R-:W-:Y:S04]  /*156d0*/  ISETP.GT.AND P0, PT, R2, 0x8, !P0 ;  /* 0x000000080200780c */ /* 0x000fe80004704270 */
[----:B------:R-:W-:Y:S04]  /*156e0*/  ISETP.LT.OR P0, PT, R120, 0x9, P0 ;  /* 0x000000097800780c */ /* 0x000fe80000701670 */
[----:B------:R-:W-:Y:S02]  /*156f0*/  FSEL R21, R12, -INF , !P0 ;  /* 0xff8000000c157808 */ /* 0x000fe40004000000 */
[----:B------:R-:W-:Y:S04]  /*15700*/  LOP3.LUT P0, RZ, R203, 0x10, RZ, 0xc0, !PT ;  /* 0x00000010cbff7812 */ /* 0x000fe8000780c0ff */
        /* <DEDUP_REMOVED lines=51> */
.L_x_848:
[----:B------:R-:W-:Y:S04]  /*15a40*/  MOV R5, c[0x0][0x32c] ;  /* 0x0000cb0000057a02 */ /* 0x000fe80000000f00 */
[----:B------:R-:W-:Y:S11]  /*15a50*/  ISETP.NE.AND P0, PT, R5, 0x1, PT ;  /* 0x000000010500780c */ /* 0x000ff60003f05270 */
[----:B------:R-:W-:Y:S02]  /*15a60*/  @!UPT UIADD3 URZ, URZ, URZ, URZ ;  /* 0x0000003f3f3ff290 */ /* 0x000fe4000fffe03f */
[----:B------:R-:W-:Y:S05]  /*15a70*/  @P0 IMAD.HI.U32 R5, R4, c[0x0][0x330], RZ ;  /* 0x0000cc0004050a27 */ /* 0x000fea00078e00ff */
[----:B------:R-:W-:Y:S02]  /*15a80*/  @P0 SHF.R.U32.HI R4, RZ, c[0x0][0x334], R5 ;  /* 0x0000cd00ff040a19 */ /* 0x000fe40000011605 */
.L_x_849:
[----:B------:R-:W-:Y:S05]  /*15a90*/  BSYNC B0 ;  /* 0x0000000000007941 */ /* 0x000fea0003800000 */
.L_x_847:
[----:B------:R-:W-:Y:S04]  /*15aa0*/  IMAD.IADD R3, R3, 0x1, -R187 ;  /* 0x0000000103037824 */ /* 0x000fe800078e0abb */
[----:B------:R-:W-:Y:S05]  /*15ab0*/  IMAD R3, R4, c[0x0][0x32c], R3 ;  /* 0x0000cb0004037a24 */ /* 0x000fea00078e0203 */
[----:B------:R-:W-:Y:S02]  /*15ac0*/  IADD3 R4, R3, c[0x0][0x32c], RZ ;  /* 0x0000cb0003047a10 */ /* 0x000fe40007ffe0ff */
[----:B------:R-:W-:Y:S02]  /*15ad0*/  IMNMX R0, R0, R3, !PT ;  /* 0x0000000300007217 */ /* 0x000fe40007800200 */
[----:B------:R-:W-:Y:S02]  /*15ae0*/  IMNMX R2, R2, R4, PT ;  /* 0x0000000402027217 */ /* 0x000fe40003800200 */
.L_x_846:
[----:B------:R-:W-:Y:S02]  /*15af0*/  ISETP.GT.AND P0, PT, R0, RZ, !P2 ;  /* 0x000000ff0000720c */ /* 0x000fe40005704270 */
        /* <DEDUP_REMOVED lines=25> */
[----:B------:R-:W-:Y:S02]  /*15c90*/  FMNMX.FTZ R3, R39, R3, !PT ;  /* 0x0000000327037209 */ /* 0x000fe40007810000 */
[----:B------:R-:W-:Y:S02]  /*15ca0*/  ISETP.GT.AND P0, PT, R0, 0x10, !P0 ;  /* 0x000000100000780c */ /* 0x000fe40004704270 */
[----:B------:R-:W-:Y:S02]  /*15cb0*/  FMNMX.FTZ R4, R19, R4, !PT ;  /* 0x0000000413047209 */ /* 0x000fe40007810000 */
[----:B------:R-:W-:Y:S02]  /*15cc0*/  FMNMX.FTZ R3, R37, R3, !PT ;  /* 0x0000000325037209 */ /* 0x000fe40007810000 */
[----:B------:R-:W-:Y:S02]  /*15cd0*/  ISETP.LT.OR P0, PT, R2, 0x11, P0 ;  /* 0x000000110200780c */ /* 0x000fe40000701670 */
[----:B------:R-:W-:Y:S01]  /*15ce0*/  FMNMX.FTZ R4, R173, R4, !PT ;  /* 0x00000004ad047209 */ /* 0x000fe20007810000 */
[----:B------:R-:W1:Y:S01]  /*15cf0*/  SHFL.BFLY PT, R6, R3, 0x2, 0x1f ;  /* 0x0c401f0003067f89 */ /* 0x000e6200000e0000 */
[----:B------:R-:W-:Y:S02]  /*15d00*/  FSEL R187, R26, -INF , !P0 ;  /* 0xff8000001abb7808 */ /* 0x000fe40004000000 */
[C---:B------:R-:W-:Y:S02]  /*15d10*/  LOP3.LUT P0, RZ, R203.reuse, 0x4, RZ, 0xc0, !PT ;  /* 0x00000004cbff7812 */ /* 0x040fe4000780c0ff */
[----:B------:R-:W-:Y:S02]  /*15d20*/  FMNMX.FTZ R4, R174, R4, !PT ;  /* 0x00000004ae047209 */ /* 0x000fe40007810000 */
[----:B------:R-:W-:Y:S02]  /*15d30*/  ISETP.GT.AND P0, PT, R0, 0x11, !P0 ;  /* 0x000000110000780c */ /* 0x000fe40004704270 */
[----:B------:R-:W-:Y:S02]  /*15d40*/  FMNMX.FTZ R4, R186, R4, !PT ;  /* 0x00000004ba047209 */ /* 0x000fe40007810000 */
[----:B------:R-:W-:Y:S02]  /*15d50*/  ISETP.LT.OR P0, PT, R2, 0x12, P0 ;  /* 0x000000120200780c */ /* 0x000fe40000701670 */
[----:B------:R-:W-:Y:S02]  /*15d60*/  LOP3.LUT P1, RZ, R203, 0x2, RZ, 0xc0, !PT ;  /* 0x00000002cbff7812 */ /* 0x000fe4000782c0ff */
[----:B------:R-:W-:Y:S02]  /*15d70*/  FMNMX.FTZ R4, R184, R4, !PT ;  /* 0x00000004b8047209 */ /* 0x000fe40007810000 */
[----:B------:R-:W-:Y:S02]  /*15d80*/  FSEL R188, R27, -INF , !P0 ;  /* 0xff8000001bbc7808 */ /* 0x000fe40004000000 */
        /* <DEDUP_REMOVED lines=8> */
[----:B------:R-:W-:Y:S02]  /*15e10*/  FMNMX.FTZ R5, R12, R118, !PT ;  /* 0x000000760c057209 */ /* 0x000fe40007810000 */
[----:B------:R-:W-:Y:S02]  /*15e20*/  ISETP.LT.OR P0, PT, R2, 0x1a, P0 ;  /* 0x0000001a0200780c */ /* 0x000fe40000701670 */
[----:B-1----:R-:W-:Y:S02]  /*15e30*/  FMNMX.FTZ R3, R3, R6, !PT ;  /* 0x0000000603037209 */ /* 0x002fe40007810000 */
[----:B------:R-:W-:Y:S02]  /*15e40*/  FMNMX.FTZ R4, R177, R4, !PT ;  /* 0x00000004b1047209 */ /* 0x000fe40007810000 */
[----:B------:R-:W-:Y:S01]  /*15e50*/  FMNMX.FTZ R5, R20, R5, !PT ;  /* 0x0000000514057209 */ /* 0x000fe20007810000 */
[----:B------:R-:W1:Y:S01]  /*15e60*/  SHFL.BFLY PT, R6, R3, 0x1, 0x1f ;  /* 0x0c201f0003067f89 */ /* 0x000e6200000e0000 */
        /* <DEDUP_REMOVED lines=19> */
[----:B------:R-:W-:Y:S02]  /*15fa0*/  ISETP.GT.AND P0, PT, R0, 0x29, !P6 ;  /* 0x000000290000780c */ /* 0x000fe40007704270 */
[----:B-1----:R-:W-:Y:S02]  /*15fb0*/  FMNMX.FTZ R122, R3, R6, !PT ;  /* 0x00000006037a7209 */ /* 0x002fe40007810000 */
[----:B------:R-:W-:Y:S02]  /*15fc0*/  ISETP.LT.OR P0, PT, R2, 0x2a, P0 ;  /* 0x0000002a0200780c */ /* 0x000fe40000701670 */
[----:B------:R-:W-:Y:S01]  /*15fd0*/  FMNMX.FTZ R5, R25, R5, !PT ;  /* 0x0000000519057209 */ /* 0x000fe20007810000 */
[----:B------:R-:W-:Y:S01]  /*15fe0*/  FMUL.FTZ R3, R122, c[0x0][0x2d0] ;  /* 0x0000b4007a037a20 */ /* 0x000fe20000410000 */
[----:B------:R-:W-:Y:S02]  /*15ff0*/  FSEL R126, R47, -INF , !P0 ;  /* 0xff8000002f7e7808 */ /* 0x000fe40004000000 */
[----:B------:R-:W-:Y:S02]  /*16000*/  FMNMX.FTZ R0, R24, R5, !PT ;  /* 0x0000000518007209 */ /* 0x000fe40007810000 */
[----:B------:R-:W-:Y:S02]  /*16010*/  FSETP.NEU.FTZ.AND P0, PT, R122, -INF , PT ;  /* 0xff8000007a00780b */ /* 0x000fe40003f1d000 */
[----:B------:R-:W-:Y:S02]  /*16020*/  FMNMX.FTZ R2, R35, R0, !PT ;  /* 0x0000000023027209 */ /* 0x000fe40007810000 */
[----:B--2---:R-:W-:Y:S02]  /*16030*/  FMNMX.FTZ R0, R4, R7, !PT ;  /* 0x0000000704007209 */ /* 0x004fe40007810000 */
[----:B------:R-:W-:Y:S02]  /*16040*/  FSEL R7, R3, RZ, P0 ;  /* 0x000000ff03077208 */ /* 0x000fe40000000000 */
[----:B------:R-:W-:Y:S01]  /*16050*/  FMNMX.FTZ R2, R28, R2, !PT ;  /* 0x000000021c027209 */ /* 0x000fe20007810000 */
[----:B------:R-:W1:Y:S02]  /*16060*/  SHFL.BFLY PT, R5, R0, 0x1, 0x1f ;  /* 0x0c201f0000057f89 */ /* 0x000e6400000e0000 */
[--C-:B------:R-:W-:Y:S02]  /*16070*/  FFMA.FTZ R3, R16, c[0x0][0x2d0], -R7.reuse ;  /* 0x0000b40010037a23 */ /* 0x100fe40000010807 */
[--C-:B------:R-:W-:Y:S02]  /*16080*/  FFMA.FTZ R4, R17, c[0x0][0x2d0], -R7.reuse ;  /* 0x0000b40011047a23 */ /* 0x100fe40000010807 */
[----:B------:R2:W-:Y:S01]  /*16090*/  MUFU.EX2 R233, R3 ;  /* 0x0000000300e97308 */ /* 0x0005e20000000800 */
[--C-:B------:R-:W-:Y:S01]  /*160a0*/  FFMA.FTZ R216, R39, c[0x0][0x2d0], -R7.reuse ;  /* 0x0000b40027d87a23 */ /* 0x100fe20000010807 */
[----:B------:R-:W3:Y:S01]  /*160b0*/  SHFL.BFLY PT, R6, R2, 0x2, 0x1f ;  /* 0x0c401f0002067f89 */ /* 0x000ee200000e0000 */
[--C-:B------:R-:W-:Y:S02]  /*160c0*/  FFMA.FTZ R215, R37, c[0x0][0x2d0], -R7.reuse ;  /* 0x0000b40025d77a23 */ /* 0x100fe40000010807 */
[--C-:B------:R-:W-:Y:S02]  /*160d0*/  FFMA.FTZ R218, R176, c[0x0][0x2d0], -R7.reuse ;  /* 0x0000b400b0da7a23 */ /* 0x100fe40000010807 */
[--C-:B------:R-:W-:Y:S02]  /*160e0*/  FFMA.FTZ R217, R175, c[0x0][0x2d0], -R7.reuse ;  /* 0x0000b400afd97a23 */ /* 0x100fe40000010807 */
[--C-:B------:R-:W-:Y:S01]  /*160f0*/  FFMA.FTZ R185, R185, c[0x0][0x2d0], -R7.reuse ;  /* 0x0000b400b9b97a23 */ /* 0x100fe20000010807 */
[----:B------:R4:W5:Y:S01]  /*16100*/  MUFU.EX2 R250, R4 ;  /* 0x0000000400fa7308 */ /* 0x0009620000000800 */
[--C-:B------:R-:W-:Y:S02]  /*16110*/  FFMA.FTZ R183, R183, c[0x0][0x2d0], -R7.reuse ;  /* 0x0000b400b7b77a23 */ /* 0x100fe40000010807 */
[--C-:B------:R-:W-:Y:S02]  /*16120*/  FFMA.FTZ R181, R181, c[0x0][0x2d0], -R7.reuse ;  /* 0x0000b400b5b57a23 */ /* 0x100fe40000010807 */
[--C-:B------:R-:W-:Y:S01]  /*16130*/  FFMA.FTZ R179, R179, c[0x0][0x2d0], -R7.reuse ;  /* 0x0000b400b3b37a23 */ /* 0x100fe20000010807 */
[----:B-1----:R-:W-:Y:S04]  /*16140*/  FMNMX.FTZ R121, R0, R5, !PT ;  /* 0x0000000500797209 */ /* 0x002fe80007810000 */
[----:B------:R-:W-:Y:S01]  /*16150*/  MUFU.EX2 R232, R179 ;  /* 0x000000b300e87308 */ /* 0x000fe20000000800 */
[----:B--2---:R-:W-:Y:S02]  /*16160*/  FMNMX.FTZ R3, R10, R123, !PT ;  /* 0x0000007b0a037209 */ /* 0x004fe40007810000 */
[----:B---3--:R-:W-:Y:S02]  /*16170*/  FMNMX.FTZ R2, R2, R6, !PT ;  /* 0x0000000602027209 */ /* 0x008fe40007810000 */
[----:B------:R-:W-:Y:S05]  /*16180*/  FMNMX.FTZ R3, R13, R3, !PT ;  /* 0x000000030d037209 */ /* 0x000fea0007810000 */
[----:B------:R-:W-:Y:S01]  /*16190*/  MUFU.EX2 R225, R185 ;  /* 0x000000b900e17308 */ /* 0x000fe20000000800 */
[----:B------:R-:W-:Y:S01]  /*161a0*/  FMNMX.FTZ R3, R11, R3, !PT ;  /* 0x000000030b037209 */ /* 0x000fe20007810000 */
[--C-:B----4-:R-:W-:Y:S01]  /*161b0*/  FFMA.FTZ R4, R171, c[0x0][0x2d0], -R7.reuse ;  /* 0x0000b400ab047a23 */ /* 0x110fe20000010807 */
[----:B-----5:R-:W-:Y:S02]  /*161c0*/  F2FP.BF16.PACK_AB R168, R250, R233 ;  /* 0x000000e9faa8723e */ /* 0x020fe400000010ff */
[----:B------:R-:W-:Y:S02]  /*161d0*/  FMNMX.FTZ R0, R15, R3, !PT ;  /* 0x000000030f007209 */ /* 0x000fe40007810000 */
[----:B------:R-:W-:Y:S03]  /*161e0*/  FSEL R3, R122, RZ, P0 ;  /* 0x000000ff7a037208 */ /* 0x000fe60000000000 */
[----:B------:R1:W-:Y:S01]  /*161f0*/  MUFU.EX2 R251, R4 ;  /* 0x0000000400fb7308 */ /* 0x0003e20000000800 */
[----:B------:R-:W-:Y:S01]  /*16200*/  FMNMX.FTZ R5, R187, R0, !PT ;  /* 0x00000000bb057209 */ /* 0x000fe20007810000 */
[C---:B------:R-:W-:Y:S01]  /*16210*/  FMUL.FTZ R0, R121.reuse, c[0x0][0x2d0] ;  /* 0x0000b40079007a20 */ /* 0x040fe20000410000 */
[----:B------:R-:W-:Y:S02]  /*16220*/  FSETP.NEU.FTZ.AND P0, PT, R121, -INF , PT ;  /* 0xff8000007900780b */ /* 0x000fe40003f1d000 */
[----:B------:R-:W-:Y:S02]  /*16230*/  FMNMX.FTZ R6, R188, R5, !PT ;  /* 0x00000005bc067209 */ /* 0x000fe40007810000 */
[----:B------:R-:W-:Y:S01]  /*16240*/  FSEL R8, R0, RZ, P0 ;  /* 0x000000ff00087208 */ /* 0x000fe20000000000 */
[----:B------:R-:W2:Y:S02]  /*16250*/  SHFL.BFLY PT, R5, R2, 0x1, 0x1f ;  /* 0x0c201f0002057f89 */ /* 0x000ea400000e0000 */
[----:B------:R-:W-:Y:S02]  /*16260*/  MUFU.EX2 R228, R183 ;  /* 0x000000b700e47308 */ /* 0x000fe40000000800 */
[--C-:B------:R-:W-:Y:S02]  /*16270*/  FFMA.FTZ R0, R18, c[0x0][0x2d0], -R8.reuse ;  /* 0x0000b40012007a23 */ /* 0x100fe40000010808 */
[--C-:B------:R-:W-:Y:S02]  /*16280*/  FFMA.FTZ R212, R38, c[0x0][0x2d0], -R8.reuse ;  /* 0x0000b40026d47a23 */ /* 0x100fe40000010808 */
[--C-:B------:R-:W-:Y:S02]  /*16290*/  FFMA.FTZ R211, R36, c[0x0][0x2d0], -R8.reuse ;  /* 0x0000b40024d37a23 */ /* 0x100fe40000010808 */
[----:B------:R-:W-:Y:S01]  /*162a0*/  LDSM.16.MT88.4 R36, [R167] ;  /* 0x00000000a724783b */ /* 0x000fe20000004200 */
[--C-:B------:R-:W-:Y:S01]  /*162b0*/  FFMA.FTZ R176, R186, c[0x0][0x2d0], -R8.reuse ;  /* 0x0000b400bab07a23 */ /* 0x100fe20000010808 */
[----:B------:R3:W-:Y:S01]  /*162c0*/  MUFU.EX2 R220, R0 ;  /* 0x0000000000dc7308 */ /* 0x0007e20000000800 */
[--C-:B------:R-:W-:Y:S02]  /*162d0*/  FFMA.FTZ R175, R184, c[0x0][0x2d0], -R8.reuse ;  /* 0x0000b400b8af7a23 */ /* 0x100fe40000010808 */
[--C-:B------:R-:W-:Y:S02]  /*162e0*/  FFMA.FTZ R214, R178, c[0x0][0x2d0], -R8.reuse ;  /* 0x0000b400b2d67a23 */ /* 0x100fe40000010808 */
[----:B-1----:R-:W-:Y:S02]  /*162f0*/  FFMA.FTZ R4, R172, c[0x0][0x2d0], -R7 ;  /* 0x0000b400ac047a23 */ /* 0x002fe40000010807 */
[--C-:B------:R-:W-:Y:S03]  /*16300*/  FFMA.FTZ R213, R177, c[0x0][0x2d0], -R8.reuse ;  /* 0x0000b400b1d57a23 */ /* 0x100fe60000010808 */
[----:B------:R1:W4:Y:S01]  /*16310*/  MUFU.EX2 R248, R4 ;  /* 0x0000000400f87308 */ /* 0x0003220000000800 */
[----:B--2---:R-:W-:Y:S02]  /*16320*/  FMNMX.FTZ R120, R2, R5, !PT ;  /* 0x0000000502787209 */ /* 0x004fe40007810000 */
[----:B------:R-:W-:Y:S02]  /*16330*/  FSEL R5, R121, RZ, P0 ;  /* 0x000000ff79057208 */ /* 0x000fe40000000000 */
[----:B------:R-:W-:Y:S05]  /*16340*/  FSETP.NEU.FTZ.AND P0, PT, R120, -INF , PT ;  /* 0xff8000007800780b */ /* 0x000fea0003f1d000 */
[----:B------:R-:W-:Y:S01]  /*16350*/  MUFU.EX2 R224, R176 ;  /* 0x000000b000e07308 */ /* 0x000fe20000000800 */
[--C-:B---3--:R-:W-:Y:S09]  /*16360*/  FFMA.FTZ R0, R19, c[0x0][0x2d0], -R8.reuse ;  /* 0x0000b40013007a23 */ /* 0x108ff20000010808 */
[----:B------:R2:W3:Y:S01]  /*16370*/  MUFU.EX2 R242, R0 ;  /* 0x0000000000f27308 */ /* 0x0004e20000000800 */
[----:B-1----:R-:W-:Y:S01]  /*16380*/  FMNMX.FTZ R4, R189, R6, !PT ;  /* 0x00000006bd047209 */ /* 0x002fe20007810000 */
[--C-:B------:R-:W-:Y:S01]  /*16390*/  FFMA.FTZ R6, R174, c[0x0][0x2d0], -R8.reuse ;  /* 0x0000b400ae067a23 */ /* 0x100fe20000010808 */
[----:B----4-:R-:W-:Y:S01]  /*163a0*/  F2FP.BF16.PACK_AB R170, R248, R251 ;  /* 0x000000fbf8aa723e */ /* 0x010fe200000010ff */
[--C-:B------:R-:W-:Y:S01]  /*163b0*/  FFMA.FTZ R174, R182, c[0x0][0x2d0], -R8.reuse ;  /* 0x0000b400b6ae7a23 */ /* 0x100fe20000010808 */
[----:B------:R-:W-:Y:S05]  /*163c0*/  FMNMX.FTZ R4, R190, R4, !PT ;  /* 0x00000004be047209 */ /* 0x000fea0007810000 */
[----:B------:R-:W-:Y:S01]  /*163d0*/  MUFU.EX2 R244, R6 ;  /* 0x0000000600f47308 */ /* 0x000fe20000000800 */
[----:B------:R-:W-:Y:S04]  /*163e0*/  FMNMX.FTZ R4, R207, R4, !PT ;  /* 0x00000004cf047209 */ /* 0x000fe80007810000 */
[----:B------:R-:W-:Y:S05]  /*163f0*/  FMNMX.FTZ R4, R208, R4, !PT ;  /* 0x00000004d0047209 */ /* 0x000fea0007810000 */
[----:B------:R-:W-:Y:S01]  /*16400*/  MUFU.EX2 R227, R175 ;  /* 0x000000af00e37308 */ /* 0x000fe20000000800 */
[----:B--2---:R-:W-:Y:S01]  /*16410*/  FMNMX.FTZ R0, R209, R4, !PT ;  /* 0x00000004d1007209 */ /* 0x004fe20007810000 */
[--C-:B------:R-:W-:Y:S01]  /*16420*/  FFMA.FTZ R4, R173, c[0x0][0x2d0], -R8.reuse ;  /* 0x0000b400ad047a23 */ /* 0x100fe20000010808 */
[----:B---3--:R-:W-:Y:S01]  /*16430*/  F2FP.BF16.PACK_AB R169, R242, R220 ;  /* 0x000000dcf2a9723e */ /* 0x008fe200000010ff */
[----:B------:R-:W-:Y:S01]  /*16440*/  FFMA.FTZ R173, R180, c[0x0][0x2d0], -R8 ;  /* 0x0000b400b4ad7a23 */ /* 0x000fe20000010808 */
[----:B------:R-:W-:Y:S05]  /*16450*/  FMNMX.FTZ R0, R126, R0, !PT ;  /* 0x000000007e007209 */ /* 0x000fea0007810000 */
[----:B------:R1:W2:Y:S01]  /*16460*/  MUFU.EX2 R243, R4 ;  /* 0x0000000400f37308 */ /* 0x0002a20000000800 */
[----:B------:R-:W3:Y:S09]  /*16470*/  SHFL.BFLY PT, R2, R0, 0x2, 0x1f ;  /* 0x0c401f0000027f89 */ /* 0x000ef200000e0000 */
[----:B------:R-:W-:Y:S10]  /*16480*/  MUFU.EX2 R230, R181 ;  /* 0x000000b500e67308 */ /* 0x000ff40000000800 */
[----:B------:R-:W-:Y:S01]  /*16490*/  MUFU.EX2 R229, R174 ;  /* 0x000000ae00e57308 */ /* 0x000fe20000000800 */
[----:B-1----:R-:W-:Y:S01]  /*164a0*/  FMUL.FTZ R4, R120, c[0x0][0x2d0] ;  /* 0x0000b40078047a20 */ /* 0x002fe20000410000 */
[----:B--2---:R-:W-:Y:S04]  /*164b0*/  F2FP.BF16.PACK_AB R171, R244, R243 ;  /* 0x000000f3f4ab723e */ /* 0x004fe800000010ff */
[----:B------:R-:W-:Y:S04]  /*164c0*/  FSEL R9, R4, RZ, P0 ;  /* 0x000000ff04097208 */ /* 0x000fe80000000000 */
[----:B------:R-:W-:Y:S01]  /*164d0*/  MUFU.EX2 R231, R173 ;  /* 0x000000ad00e77308 */ /* 0x000fe20000000800 */
[--C-:B------:R-:W-:Y:S02]  /*164e0*/  FFMA.FTZ R4, R12, c[0x0][0x2d0], -R9.reuse ;  /* 0x0000b4000c047a23 */ /* 0x100fe40000010809 */
[--C-:B------:R-:W-:Y:S02]  /*164f0*/  FFMA.FTZ R172, R32, c[0x0][0x2d0], -R9.reuse ;  /* 0x0000b40020ac7a23 */ /* 0x100fe40000010809 */
[--C-:B------:R-:W-:Y:S05]  /*16500*/  FFMA.FTZ R177, R29, c[0x0][0x2d0], -R9.reuse ;  /* 0x0000b4001db17a23 */ /* 0x100fea0000010809 */
[----:B------:R1:W-:Y:S01]  /*16510*/  MUFU.EX2 R235, R4 ;  /* 0x0000000400eb7308 */ /* 0x0003e20000000800 */
[--C-:B------:R-:W-:Y:S02]  /*16520*/  FFMA.FTZ R210, R25, c[0x0][0x2d0], -R9.reuse ;  /* 0x0000b40019d27a23 */ /* 0x100fe40000010809 */
[--C-:B------:R-:W-:Y:S02]  /*16530*/  FFMA.FTZ R184, R24, c[0x0][0x2d0], -R9.reuse ;  /* 0x0000b40018b87a23 */ /* 0x100fe40000010809 */
[--C-:B------:R-:W-:Y:S02]  /*16540*/  FFMA.FTZ R182, R35, c[0x0][0x2d0], -R9.reuse ;  /* 0x0000b40023b67a23 */ /* 0x100fe40000010809 */
[--C-:B------:R-:W-:Y:S03]  /*16550*/  FFMA.FTZ R186, R28, c[0x0][0x2d0], -R9.reuse ;  /* 0x0000b4001cba7a23 */ /* 0x100fe60000010809 */
[----:B------:R-:W-:Y:S10]  /*16560*/  MUFU.EX2 R226, R172 ;  /* 0x000000ac00e27308 */ /* 0x000ff40000000800 */
[----:B------:R-:W-:Y:S01]  /*16570*/  MUFU.EX2 R221, R177 ;  /* 0x000000b100dd7308 */ /* 0x000fe20000000800 */
[--C-:B-1----:R-:W-:Y:S09]  /*16580*/  FFMA.FTZ R4, R20, c[0x0][0x2d0], -R9.reuse ;  /* 0x0000b40014047a23 */ /* 0x102ff20000010809 */
[----:B------:R3:W-:Y:S10]  /*16590*/  MUFU.EX2 R237, R4 ;  /* 0x0000000400ed7308 */ /* 0x0007f40000000800 */
[----:B------:R-:W-:Y:S10]  /*165a0*/  MUFU.EX2 R183, R218 ;  /* 0x000000da00b77308 */ /* 0x000ff40000000800 */
[----:B------:R-:W-:Y:S01]  /*165b0*/  MUFU.EX2 R185, R214 ;  /* 0x000000d600b97308 */ /* 0x000fe20000000800 */
[----:B---3--:R-:W-:Y:S01]  /*165c0*/  FMNMX.FTZ R4, R0, R2, !PT ;  /* 0x0000000200047209 */ /* 0x008fe20007810000 */
[----:B------:R-:W-:Y:S02]  /*165d0*/  FFMA.FTZ R0, R21, c[0x0][0x2d0], -R9 ;  /* 0x0000b40015007a23 */ /* 0x000fe40000010809 */
[----:B------:R-:W-:Y:S02]  /*165e0*/  FADD.FTZ R2, -R5, R117 ;  /* 0x0000007505027221 */ /* 0x000fe40000010100 */
[----:B------:R-:W1:Y:S04]  /*165f0*/  SHFL.BFLY PT, R6, R4, 0x1, 0x1f ;  /* 0x0c201f0004067f89 */ /* 0x000e6800000e0000 */
[----:B------:R2:W-:Y:S01]  /*16600*/  MUFU.EX2 R238, R0 ;  /* 0x0000000000ee7308 */ /* 0x0005e20000000800 */
[----:B------:R-:W-:Y:S09]  /*16610*/  FMUL.FTZ R2, R2, c[0x0][0x2d0] ;  /* 0x0000b40002027a20 */ /* 0x000ff20000410000 */
[----:B------:R-:W3:Y:S10]  /*16620*/  MUFU.EX2 R2, R2 ;  /* 0x0000000200027308 */ /* 0x000ef40000000800 */
[----:B------:R-:W-:Y:S01]  /*16630*/  MUFU.EX2 R215, R215 ;  /* 0x000000d700d77308 */ /* 0x000fe20000000800 */
[----:B-1----:R-:W-:Y:S01]  /*16640*/  FMNMX.FTZ R119, R4, R6, !PT ;  /* 0x0000000604777209 */ /* 0x002fe20007810000 */
[--C-:B--2---:R-:W-:Y:S02]  /*16650*/  FFMA.FTZ R0, R22, c[0x0][0x2d0], -R9.reuse ;  /* 0x0000b40016007a23 */ /* 0x104fe40000010809 */
[----:B------:R-:W1:Y:S02]  /*16660*/  LDSM.16.MT88.4 R20, [R166] ;  /* 0x00000000a614783b */ /* 0x000e640000004200 */
[----:B------:R-:W-:Y:S04]  /*16670*/  FMUL.FTZ R4, R119, c[0x0][0x2d0] ;  /* 0x0000b40077047a20 */ /* 0x000fe80000410000 */
[----:B------:R2:W4:Y:S01]  /*16680*/  MUFU.EX2 R252, R0 ;  /* 0x0000000000fc7308 */ /* 0x0005220000000800 */
        /* <DEDUP_REMOVED lines=12> */
[----:B--2---:R-:W-:Y:S01]  /*16750*/  FADD.FTZ R0, -R3, R116 ;  /* 0x0000007403007221 */ /* 0x004fe20000010100 */
[----:B----4-:R-:W-:Y:S01]  /*16760*/  F2FP.BF16.PACK_AB R130, R252, R238 ;  /* 0x000000eefc82723e */ /* 0x010fe200000010ff */
[----:B------:R-:W-:Y:S02]  /*16770*/  FMUL.FTZ R67, R2, R67 ;  /* 0x0000004302437220 */ /* 0x000fe40000410000 */
[----:B------:R-:W-:Y:S02]  /*16780*/  FMUL.FTZ R0, R0, c[0x0][0x2d0] ;  /* 0x0000b40000007a20 */ /* 0x000fe40000410000 */
[C---:B------:R-:W-:Y:S01]  /*16790*/  FMUL.FTZ R70, R2.reuse, R70 ;  /* 0x0000004602467220 */ /* 0x040fe20000410000 */
[----:B------:R-:W2:Y:S01]  /*167a0*/  MUFU.EX2 R184, R184 ;  /* 0x000000b800b87308 */ /* 0x000ea20000000800 */
[C---:B------:R-:W-:Y:S02]  /*167b0*/  FMUL.FTZ R71, R2.reuse, R71 ;  /* 0x0000004702477220 */ /* 0x040fe40000410000 */
[C---:B------:R-:W-:Y:S02]  /*167c0*/  FMUL.FTZ R82, R2.reuse, R82 ;  /* 0x0000005202527220 */ /* 0x040fe40000410000 */
[C---:B------:R-:W-:Y:S02]  /*167d0*/  FMUL.FTZ R83, R2.reuse, R83 ;  /* 0x0000005302537220 */ /* 0x040fe40000410000 */
[C---:B------:R-:W-:Y:S02]  /*167e0*/  FMUL.FTZ R86, R2.reuse, R86 ;  /* 0x0000005602567220 */ /* 0x040fe40000410000 */
[C---:B------:R-:W-:Y:S01]  /*167f0*/  FMUL.FTZ R87, R2.reuse, R87 ;  /* 0x0000005702577220 */ /* 0x040fe20000410000 */
[----:B------:R3:W4:Y:S01]  /*16800*/  MUFU.EX2 R3, R0 ;  /* 0x0000000000037308 */ /* 0x0007220000000800 */
[C---:B------:R-:W-:Y:S02]  /*16810*/  FMUL.FTZ R98, R2.reuse, R98 ;  /* 0x0000006202627220 */ /* 0x040fe40000410000 */
[----:B------:R-:W-:Y:S01]  /*16820*/  FMUL.FTZ R99, R2, R99 ;  /* 0x0000006302637220 */ /* 0x000fe20000410000 */
[----:B--2---:R-:W-:Y:S02]  /*16830*/  F2FP.BF16.PACK_AB R172, R184, R181 ;  /* 0x000000b5b8ac723e */ /* 0x004fe400000010ff */
[----:B---3--:R-:W-:Y:S01]  /*16840*/  FSEL R0, R120, RZ, P0 ;  /* 0x000000ff78007208 */ /* 0x008fe20000000000 */
[----:B----4-:R-:W-:Y:S01]  /*16850*/  FMUL.FTZ R5, R3, R129 ;  /* 0x0000008103057220 */ /* 0x010fe20000410000 */
[----:B------:R-:W-:Y:S01]  /*16860*/  FSETP.NEU.FTZ.AND P0, PT, R119, -INF , PT ;  /* 0xff8000007700780b */ /* 0x000fe20003f1d000 */
[----:B------:R-:W-:Y:S02]  /*16870*/  FMUL.FTZ R16, R3, R140 ;  /* 0x0000008c03107220 */ /* 0x000fe40000410000 */
[----:B------:R-:W-:Y:S01]  /*16880*/  FADD.FTZ R0, -R0, R118 ;  /* 0x0000007600007221 */ /* 0x000fe20000010100 */
[----:B------:R-:W-:Y:S01]  /*16890*/  FSEL R117, R4, RZ, P0 ;  /* 0x000000ff04757208 */ /* 0x000fe20000000000 */
[----:B------:R-:W-:Y:S02]  /*168a0*/  FFMA.FTZ R118, R33, c[0x0][0x2d0], -R9 ;  /* 0x0000b40021767a23 */ /* 0x000fe40000010809 */
[----:B------:R-:W-:Y:S02]  /*168b0*/  FMUL.FTZ R0, R0, c[0x0][0x2d0] ;  /* 0x0000b40000007a20 */ /* 0x000fe40000410000 */
[--C-:B------:R-:W-:Y:S01]  /*168c0*/  FFMA.FTZ R4, R15, c[0x0][0x2d0], -R117.reuse ;  /* 0x0000b4000f047a23 */ /* 0x100fe20000010875 */
[----:B------:R-:W-:Y:S01]  /*168d0*/  MUFU.EX2 R223, R118 ;  /* 0x0000007600df7308 */ /* 0x000fe20000000800 */
[C---:B------:R-:W-:Y:S02]  /*168e0*/  FMUL.FTZ R17, R3.reuse, R141 ;  /* 0x0000008d03117220 */ /* 0x040fe40000410000 */
[C---:B------:R-:W-:Y:S01]  /*168f0*/  FMUL.FTZ R32, R3.reuse, R156 ;  /* 0x0000009c03207220 */ /* 0x040fe20000410000 */
[----:B------:R-:W-:Y:S01]  /*16900*/  LDSM.16.MT88.4 R140, [R166+0x800] ;  /* 0x00080000a68c783b */ /* 0x000fe20000004200 */
[C---:B------:R-:W-:Y:S02]  /*16910*/  FMUL.FTZ R33, R3.reuse, R157 ;  /* 0x0000009d03217220 */ /* 0x040fe40000410000 */
[C---:B------:R-:W-:Y:S02]  /*16920*/  FMUL.FTZ R48, R3.reuse, R112 ;  /* 0x0000007003307220 */ /* 0x040fe40000410000 */
[C---:B------:R-:W-:Y:S01]  /*16930*/  FMUL.FTZ R49, R3.reuse, R113 ;  /* 0x0000007103317220 */ /* 0x040fe20000410000 */
[----:B------:R2:W3:Y:S01]  /*16940*/  MUFU.EX2 R116, R0 ;  /* 0x0000000000747308 */ /* 0x0004e20000000800 */
[C---:B------:R-:W-:Y:S01]  /*16950*/  FMUL.FTZ R52, R3.reuse, R52 ;  /* 0x0000003403347220 */ /* 0x040fe20000410000 */
[----:B------:R-:W-:Y:S01]  /*16960*/  LDSM.16.MT88.4 R112, [R167+0x400] ;  /* 0x00040000a770783b */ /* 0x000fe20000004200 */
        /* <DEDUP_REMOVED lines=9> */
[C---:B------:R-:W-:Y:S02]  /*16a00*/  FMUL.FTZ R85, R3.reuse, R85 ;  /* 0x0000005503557220 */ /* 0x040fe40000410000 */
[C---:B------:R-:W-:Y:S02]  /*16a10*/  FMUL.FTZ R96, R3.reuse, R96 ;  /* 0x0000006003607220 */ /* 0x040fe40000410000 */
[C---:B------:R-:W-:Y:S02]  /*16a20*/  FMUL.FTZ R97, R3.reuse, R97 ;  /* 0x0000006103617220 */ /* 0x040fe40000410000 */
[--C-:B--2---:R-:W-:Y:S02]  /*16a30*/  FFMA.FTZ R0, R10, c[0x0][0x2d0], -R117.reuse ;  /* 0x0000b4000a007a23 */ /* 0x104fe40000010875 */
[C---:B---3--:R-:W-:Y:S02]  /*16a40*/  FMUL.FTZ R8, R116.reuse, R132 ;  /* 0x0000008474087220 */ /* 0x048fe40000410000 */
[----:B------:R2:W-:Y:S01]  /*16a50*/  MUFU.EX2 R191, R0 ;  /* 0x0000000000bf7308 */ /* 0x0005e20000000800 */
[C---:B------:R-:W-:Y:S02]  /*16a60*/  FMUL.FTZ R12, R116.reuse, R136 ;  /* 0x00000088740c7220 */ /* 0x040fe40000410000 */
[C---:B------:R-:W-:Y:S02]  /*16a70*/  FMUL.FTZ R24, R116.reuse, R148 ;  /* 0x0000009474187220 */ /* 0x040fe40000410000 */
[----:B----4-:R-:W-:Y:S01]  /*16a80*/  FMUL.FTZ R4, R3, R128 ;  /* 0x0000008003047220 */ /* 0x010fe20000410000 */
[----:B------:R-:W-:Y:S01]  /*16a90*/  F2FP.BF16.PACK_AB R128, R237, R235 ;  /* 0x000000ebed80723e */ /* 0x000fe200000010ff */
[C---:B------:R-:W-:Y:S02]  /*16aa0*/  FMUL.FTZ R40, R116.reuse, R104 ;  /* 0x0000006874287220 */ /* 0x040fe40000410000 */
[C---:B------:R-:W-:Y:S02]  /*16ab0*/  FMUL.FTZ R41, R116.reuse, R105 ;  /* 0x0000006974297220 */ /* 0x040fe40000410000 */
[C---:B------:R-:W-:Y:S01]  /*16ac0*/  FMUL.FTZ R56, R116.reuse, R56 ;  /* 0x0000003874387220 */ /* 0x040fe20000410000 */
[-C--:B-1----:R-:W-:Y:S01]  /*16ad0*/  HMMA.16816.F32.BF16 R4, R168, R20.reuse, R4 ;  /* 0x00000014a804723c */ /* 0x082fe20000041804 */
[C---:B------:R-:W-:Y:S02]  /*16ae0*/  FMUL.FTZ R25, R116.reuse, R149 ;  /* 0x0000009574197220 */ /* 0x040fe40000410000 */
[C---:B------:R-:W-:Y:S02]  /*16af0*/  FMUL.FTZ R28, R116.reuse, R152 ;  /* 0x00000098741c7220 */ /* 0x040fe40000410000 */
[C---:B------:R-:W-:Y:S02]  /*16b00*/  FMUL.FTZ R29, R116.reuse, R153 ;  /* 0x00000099741d7220 */ /* 0x040fe40000410000 */
[C---:B------:R-:W-:Y:S02]  /*16b10*/  FMUL.FTZ R44, R116.reuse, R108 ;  /* 0x0000006c742c7220 */ /* 0x040fe40000410000 */
[C---:B------:R-:W-:Y:S03]  /*16b20*/  FMUL.FTZ R45, R116.reuse, R109 ;  /* 0x0000006d742d7220 */ /* 0x040fe60000410000 */
[--C-:B--2---:R-:W-:Y:S02]  /*16b30*/  FFMA.FTZ R0, R13, c[0x0][0x2d0], -R117.reuse ;  /* 0x0000b4000d007a23 */ /* 0x104fe40000010875 */
[C---:B------:R-:W-:Y:S02]  /*16b40*/  FMUL.FTZ R13, R116.reuse, R137 ;  /* 0x00000089740d7220 */ /* 0x040fe40000410000 */
[----:B------:R1:W2:Y:S01]  /*16b50*/  MUFU.EX2 R206, R0 ;  /* 0x0000000000ce7308 */ /* 0x0002a20000000800 */
[C---:B------:R-:W-:Y:S02]  /*16b60*/  FMUL.FTZ R57, R116.reuse, R57 ;  /* 0x0000003974397220 */ /* 0x040fe40000410000 */
        /* <DEDUP_REMOVED lines=9> */
[----:B------:R-:W-:Y:S02]  /*16c00*/  FMUL.FTZ R93, R116, R93 ;  /* 0x0000005d745d7220 */ /* 0x000fe40000410000 */
[----:B-1----:R-:W-:Y:S01]  /*16c10*/  FFMA.FTZ R0, R11, c[0x0][0x2d0], -R117 ;  /* 0x0000b4000b007a23 */ /* 0x002fe20000010875 */
[----:B--2---:R-:W-:Y:S03]  /*16c20*/  F2FP.BF16.PACK_AB R129, R206, R191 ;  /* 0x000000bfce81723e */ /* 0x004fe600000010ff */
[----:B------:R1:W2:Y:S02]  /*16c30*/  MUFU.EX2 R245, R0 ;  /* 0x0000000000f57308 */ /* 0x0002a40000000800 */
[----:B-1----:R-:W-:Y:S02]  /*16c40*/  FSEL R0, R119, RZ, P0 ;  /* 0x000000ff77007208 */ /* 0x002fe40000000000 */
[----:B--2---:R-:W-:Y:S03]  /*16c50*/  F2FP.BF16.PACK_AB R131, R239, R245 ;  /* 0x000000f5ef83723e */ /* 0x004fe600000010ff */
[----:B------:R-:W-:Y:S02]  /*16c60*/  FADD.FTZ R0, -R0, R123 ;  /* 0x0000007b00007221 */ /* 0x000fe40000010100 */
[----:B------:R-:W-:Y:S02]  /*16c70*/  FFMA.FTZ R123, R34, c[0x0][0x2d0], -R9 ;  /* 0x0000b400227b7a23 */ /* 0x000fe40000010809 */
[----:B------:R-:W-:Y:S02]  /*16c80*/  FMUL.FTZ R0, R0, c[0x0][0x2d0] ;  /* 0x0000b40000007a20 */ /* 0x000fe40000410000 */
[----:B------:R-:W-:Y:S01]  /*16c90*/  FMUL.FTZ R9, R116, R133 ;  /* 0x0000008574097220 */ /* 0x000fe20000410000 */
[----:B------:R-:W1:Y:S01]  /*16ca0*/  MUFU.EX2 R222, R123 ;  /* 0x0000007b00de7308 */ /* 0x000e620000000800 */
[----:B------:R-:W-:Y:S02]  /*16cb0*/  FMUL.FTZ R34, R2, R158 ;  /* 0x0000009e02227220 */ /* 0x000fe40000410000 */
[----:B------:R-:W-:Y:S07]  /*16cc0*/  LDSM.16.MT88.4 R156, [R167+0x800] ;  /* 0x00080000a79c783b */ /* 0x000fee0000004200 */
[----:B------:R-:W2:Y:S01]  /*16cd0*/  MUFU.EX2 R0, R0 ;  /* 0x0000000000007308 */ /* 0x000ea20000000800 */
[----:B-1----:R-:W-:Y:S01]  /*16ce0*/  F2FP.BF16.PACK_AB R108, R223, R222 ;  /* 0x000000dedf6c723e */ /* 0x002fe200000010ff */
[C---:B--2---:R-:W-:Y:S02]  /*16cf0*/  FMUL.FTZ R10, R0.reuse, R134 ;  /* 0x00000086000a7220 */ /* 0x044fe40000410000 */
[C---:B------:R-:W-:Y:S02]  /*16d00*/  FMUL.FTZ R11, R0.reuse, R135 ;  /* 0x00000087000b7220 */ /* 0x040fe40000410000 */
[----:B------:R-:W1:Y:S01]  /*16d10*/  LDSM.16.MT88.4 R132, [R166+0xc00] ;  /* 0x000c0000a684783b */ /* 0x000e620000004200 */
[C---:B------:R-:W-:Y:S02]  /*16d20*/  FMUL.FTZ R42, R0.reuse, R106 ;  /* 0x0000006a002a7220 */ /* 0x040fe40000410000 */
[C---:B------:R-:W-:Y:S02]  /*16d30*/  FMUL.FTZ R43, R0.reuse, R107 ;  /* 0x0000006b002b7220 */ /* 0x040fe40000410000 */
[C---:B------:R-:W-:Y:S01]  /*16d40*/  HMMA.16816.F32.BF16 R8, R128.reuse, R20, R8 ;  /* 0x000000148008723c */ /* 0x040fe20000041808 */
[C---:B------:R-:W-:Y:S02]  /*16d50*/  FMUL.FTZ R14, R0.reuse, R138 ;  /* 0x0000008a000e7220 */ /* 0x040fe40000410000 */
[C---:B------:R-:W-:Y:S01]  /*16d60*/  FMUL.FTZ R15, R0.reuse, R139 ;  /* 0x0000008b000f7220 */ /* 0x040fe20000410000 */
[----:B------:R-:W-:Y:S01]  /*16d70*/  LDSM.16.MT88.4 R104, [R166+0x400] ;  /* 0x00040000a668783b */ /* 0x000fe20000004200 */
[C---:B------:R-:W-:Y:S02]  /*16d80*/  FMUL.FTZ R58, R0.reuse, R58 ;  /* 0x0000003a003a7220 */ /* 0x040fe40000410000 */
[C---:B------:R-:W-:Y:S02]  /*16d90*/  FMUL.FTZ R20, R3.reuse, R144 ;  /* 0x0000009003147220 */ /* 0x040fe40000410000 */
[----:B------:R-:W-:Y:S01]  /*16da0*/  FMUL.FTZ R21, R3, R145 ;  /* 0x0000009103157220 */ /* 0x000fe20000410000 */
[-C--:B------:R-:W-:Y:S02]  /*16db0*/  HMMA.16816.F32.BF16 R12, R128, R22.reuse, R12 ;  /* 0x00000016800c723c */ /* 0x080fe4000004180c */
[C---:B------:R-:W-:Y:S02]  /*16dc0*/  FMUL.FTZ R59, R0.reuse, R59 ;  /* 0x0000003b003b7220 */ /* 0x040fe40000410000 */
[C---:B------:R-:W-:Y:S02]  /*16dd0*/  FMUL.FTZ R62, R0.reuse, R62 ;  /* 0x0000003e003e7220 */ /* 0x040fe40000410000 */
[C---:B------:R-:W-:Y:S02]  /*16de0*/  FMUL.FTZ R63, R0.reuse, R63 ;  /* 0x0000003f003f7220 */ /* 0x040fe40000410000 */
[C---:B------:R-:W-:Y:S01]  /*16df0*/  HMMA.16816.F32.BF16 R16, R168.reuse, R22, R16 ;  /* 0x00000016a810723c */ /* 0x040fe20000041810 */
[C---:B------:R-:W-:Y:S03]  /*16e00*/  FMUL.FTZ R26, R0.reuse, R150 ;  /* 0x00000096001a7220 */ /* 0x040fe60000410000 */
[C---:B------:R-:W-:Y:S02]  /*16e10*/  FMUL.FTZ R27, R0.reuse, R151 ;  /* 0x00000097001b7220 */ /* 0x040fe40000410000 */
[----:B------:R-:W-:Y:S02]  /*16e20*/  FMUL.FTZ R30, R0, R154 ;  /* 0x0000009a001e7220 */ /* 0x000fe40000410000 */
[C---:B------:R-:W-:Y:S04]  /*16e30*/  FMUL.FTZ R22, R2.reuse, R146 ;  /* 0x0000009202167220 */ /* 0x040fe80000410000 */
[----:B------:R-:W-:Y:S02]  /*16e40*/  FMUL.FTZ R23, R2, R147 ;  /* 0x0000009302177220 */ /* 0x000fe40000410000 */
[C---:B------:R-:W-:Y:S02]  /*16e50*/  FMUL.FTZ R74, R0.reuse, R74 ;  /* 0x0000004a004a7220 */ /* 0x040fe40000410000 */
[C---:B------:R-:W-:Y:S02]  /*16e60*/  FMUL.FTZ R75, R0.reuse, R75 ;  /* 0x0000004b004b7220 */ /* 0x040fe40000410000 */
[C---:B------:R-:W-:Y:S01]  /*16e70*/  FMUL.FTZ R78, R0.reuse, R78 ;  /* 0x0000004e004e7220 */ /* 0x040fe20000410000 */
[-C--:B------:R-:W-:Y:S01]  /*16e80*/  HMMA.16816.F32.BF16 R20, R168, R36.reuse, R20 ;  /* 0x00000024a814723c */ /* 0x080fe20000041814 */
[C---:B------:R-:W-:Y:S02]  /*16e90*/  FMUL.FTZ R79, R0.reuse, R79 ;  /* 0x0000004f004f7220 */ /* 0x040fe40000410000 */
[C---:B------:R-:W-:Y:S02]  /*16ea0*/  FMUL.FTZ R31, R0.reuse, R155 ;  /* 0x0000009b001f7220 */ /* 0x040fe40000410000 */
[C---:B------:R-:W-:Y:S01]  /*16eb0*/  FMUL.FTZ R46, R0.reuse, R110 ;  /* 0x0000006e002e7220 */ /* 0x040fe20000410000 */
[----:B------:R-:W-:Y:S01]  /*16ec0*/  F2FP.BF16.PACK_AB R110, R221, R226 ;  /* 0x000000e2dd6e723e */ /* 0x000fe200000010ff */
[C---:B------:R-:W-:Y:S01]  /*16ed0*/  FMUL.FTZ R47, R0.reuse, R111 ;  /* 0x0000006f002f7220 */ /* 0x040fe20000410000 */
[C---:B------:R-:W-:Y:S01]  /*16ee0*/  HMMA.16816.F32.BF16 R24, R128.reuse, R36, R24 ;  /* 0x000000248018723c */ /* 0x040fe20000041818 */
[C---:B------:R-:W-:Y:S03]  /*16ef0*/  FMUL.FTZ R90, R0.reuse, R90 ;  /* 0x0000005a005a7220 */ /* 0x040fe60000410000 */
[C---:B------:R-:W-:Y:S02]  /*16f00*/  FMUL.FTZ R91, R0.reuse, R91 ;  /* 0x0000005b005b7220 */ /* 0x040fe40000410000 */
[C---:B------:R-:W-:Y:S02]  /*16f10*/  FMUL.FTZ R94, R0.reuse, R94 ;  /* 0x0000005e005e7220 */ /* 0x040fe40000410000 */
[-C--:B------:R-:W-:Y:S01]  /*16f20*/  HMMA.16816.F32.BF16 R28, R128, R38.reuse, R28 ;  /* 0x00000026801c723c */ /* 0x080fe2000004181c */
[C---:B------:R-:W-:Y:S03]  /*16f30*/  FMUL.FTZ R36, R3.reuse, R100 ;  /* 0x0000006403247220 */ /* 0x040fe60000410000 */
[C---:B------:R-:W-:Y:S02]  /*16f40*/  FMUL.FTZ R37, R3.reuse, R101 ;  /* 0x0000006503257220 */ /* 0x040fe40000410000 */
[----:B------:R-:W-:Y:S02]  /*16f50*/  FFMA.FTZ R3, R3, R234, R233 ;  /* 0x000000ea03037223 */ /* 0x000fe400000100e9 */
[C---:B------:R-:W-:Y:S01]  /*16f60*/  HMMA.16816.F32.BF16 R32, R168.reuse, R38, R32 ;  /* 0x00000026a820723c */ /* 0x040fe20000041820 */
[----:B------:R-:W2:Y:S03]  /*16f70*/  LDL R233, [R1+0x24] ;  /* 0x0000240001e97983 */ /* 0x000ea60000100800 */
[----:B------:R-:W-:Y:S02]  /*16f80*/  FMUL.FTZ R95, R0, R95 ;  /* 0x0000005f005f7220 */ /* 0x000fe40000410000 */
[----:B------:R-:W-:Y:S02]  /*16f90*/  FADD.FTZ R3, R250, R3 ;  /* 0x00000003fa037221 */ /* 0x000fe40000010000 */
[C---:B------:R-:W-:Y:S04]  /*16fa0*/  FMUL.FTZ R38, R2.reuse, R102 ;  /* 0x0000006602267220 */ /* 0x040fe80000410000 */
[----:B------:R-:W-:Y:S02]  /*16fb0*/  FMUL.FTZ R39, R2, R103 ;  /* 0x0000006702277220 */ /* 0x000fe40000410000 */
[----:B------:R-:W3:Y:S01]  /*16fc0*/  LDSM.16.MT88.4 R100, [R167+0xc00] ;  /* 0x000c0000a764783b */ /* 0x000ee20000004200 */
[----:B------:R-:W-:Y:S02]  /*16fd0*/  FADD.FTZ R3, R251, R3 ;  /* 0x00000003fb037221 */ /* 0x000fe40000010000 */
[----:B------:R-:W-:Y:S02]  /*16fe0*/  FFMA.FTZ R0, R0, R247, R191 ;  /* 0x000000f700007223 */ /* 0x000fe400000100bf */
[-C--:B-1----:R-:W-:Y:S08]  /*16ff0*/  HMMA.16816.F32.BF16 R36, R168, R132.reuse, R36 ;  /* 0x00000084a824723c */ /* 0x082ff00000041824 */
[C---:B------:R-:W-:Y:S08]  /*17000*/  HMMA.16816.F32.BF16 R40, R128.reuse, R132, R40 ;  /* 0x000000848028723c */ /* 0x040ff00000041828 */
[-C--:B------:R-:W-:Y:S08]  /*17010*/  HMMA.16816.F32.BF16 R44, R128, R134.reuse, R44 ;  /* 0x00000086802c723c */ /* 0x080ff0000004182c */
[C---:B------:R-:W-:Y:S08]  /*17020*/  HMMA.16816.F32.BF16 R48, R168.reuse, R134, R48 ;  /* 0x00000086a830723c */ /* 0x040ff00000041830 */
[-C--:B---3--:R-:W-:Y:S08]  /*17030*/  HMMA.16816.F32.BF16 R52, R168, R100.reuse, R52 ;  /* 0x00000064a834723c */ /* 0x088ff00000041834 */
        /* <DEDUP_REMOVED lines=13> */
[----:B------:R-:W-:Y:S01]  /*17110*/  F2FP.BF16.PACK_AB R101, R227, R224 ;  /* 0x000000e0e365723e */ /* 0x000fe200000010ff */
[----:B------:R-:W1:Y:S05]  /*17120*/  MUFU.EX2 R187, R213 ;  /* 0x000000d500bb7308 */ /* 0x000e6a0000000800 */
[----:B------:R-:W-:Y:S01]  /*17130*/  FFMA.FTZ R128, R2, R236, R220 ;  /* 0x000000ec02807223 */ /* 0x000fe200000100dc */
[----:B------:R-:W-:Y:S01]  /*17140*/  HMMA.16816.F32.BF16 R96, R168, R102, R96 ;  /* 0x00000066a860723c */ /* 0x000fe20000041860 */
[--C-:B------:R-:W-:Y:S03]  /*17150*/  FFMA.FTZ R2, R207, c[0x0][0x2d0], -R117.reuse ;  /* 0x0000b400cf027a23 */ /* 0x100fe60000010875 */
[----:B------:R3:W-:Y:S03]  /*17160*/  MUFU.EX2 R219, R100 ;  /* 0x0000006400db7308 */ /* 0x0007e60000000800 */
[----:B------:R-:W-:Y:S02]  /*17170*/  F2FP.BF16.PACK_AB R102, R232, R230 ;  /* 0x000000e6e866723e */ /* 0x000fe400000010ff */
[----:B------:R-:W-:Y:S05]  /*17180*/  F2FP.BF16.PACK_AB R103, R231, R229 ;  /* 0x000000e5e767723e */ /* 0x000fea00000010ff */
[----:B------:R4:W-:Y:S01]  /*17190*/  MUFU.EX2 R123, R2 ;  /* 0x00000002007b7308 */ /* 0x0009e20000000800 */
[----:B-1----:R-:W-:Y:S09]  /*171a0*/  F2FP.BF16.PACK_AB R169, R187, R185 ;  /* 0x000000b9bba9723e */ /* 0x002ff200000010ff */
[----:B------:R-:W1:Y:S01]  /*171b0*/  MUFU.EX2 R213, R216 ;  /* 0x000000d800d57308 */ /* 0x000e620000000800 */
[--C-:B---3--:R-:W-:Y:S09]  /*171c0*/  FFMA.FTZ R100, R188, c[0x0][0x2d0], -R117.reuse ;  /* 0x0000b400bc647a23 */ /* 0x108ff20000010875 */
[----:B------:R3:W5:Y:S01]  /*171d0*/  MUFU.EX2 R178, R100 ;  /* 0x0000006400b27308 */ /* 0x0007620000000800 */
[--C-:B----4-:R-:W-:Y:S09]  /*171e0*/  FFMA.FTZ R2, R208, c[0x0][0x2d0], -R117.reuse ;  /* 0x0000b400d0027a23 */ /* 0x110ff20000010875 */
[----:B------:R-:W4:Y:S01]  /*171f0*/  MUFU.EX2 R118, R2 ;  /* 0x0000000200767308 */ /* 0x000f220000000800 */
[----:B-1----:R-:W-:Y:S09]  /*17200*/  F2FP.BF16.PACK_AB R170, R215, R213 ;  /* 0x000000d5d7aa723e */ /* 0x002ff200000010ff */
[----:B------:R-:W1:Y:S01]  /*17210*/  MUFU.EX2 R188, R217 ;  /* 0x000000d900bc7308 */ /* 0x000e620000000800 */
[--C-:B---3--:R-:W-:Y:S01]  /*17220*/  FFMA.FTZ R100, R189, c[0x0][0x2d0], -R117.reuse ;  /* 0x0000b400bd647a23 */ /* 0x108fe20000010875 */
[----:B-----5:R-:W-:Y:S08]  /*17230*/  F2FP.BF16.PACK_AB R109, R178, R219 ;  /* 0x000000dbb26d723e */ /* 0x020ff000000010ff */
[----:B------:R3:W-:Y:S01]  /*17240*/  MUFU.EX2 R179, R100 ;  /* 0x0000006400b37308 */ /* 0x0007e20000000800 */
[----:B----4-:R-:W-:Y:S01]  /*17250*/  F2FP.BF16.PACK_AB R173, R118, R123 ;  /* 0x0000007b76ad723e */ /* 0x010fe200000010ff */
[--C-:B------:R-:W-:Y:S08]  /*17260*/  FFMA.FTZ R2, R209, c[0x0][0x2d0], -R117.reuse ;  /* 0x0000b400d1027a23 */ /* 0x100ff00000010875 */
[----:B------:R-:W-:Y:S01]  /*17270*/  MUFU.EX2 R189, R182 ;  /* 0x000000b600bd7308 */ /* 0x000fe20000000800 */
[----:B-1----:R-:W-:Y:S09]  /*17280*/  F2FP.BF16.PACK_AB R168, R188, R183 ;  /* 0x000000b7bca8723e */ /* 0x002ff200000010ff */
[----:B------:R-:W1:Y:S01]  /*17290*/  MUFU.EX2 R182, R186 ;  /* 0x000000ba00b67308 */ /* 0x000e620000000800 */
[--C-:B---3--:R-:W-:Y:S02]  /*172a0*/  FFMA.FTZ R100, R190, c[0x0][0x2d0], -R117.reuse ;  /* 0x0000b400be647a23 */ /* 0x108fe40000010875 */
[----:B------:R-:W-:Y:S02]  /*172b0*/  FFMA.FTZ R117, R126, c[0x0][0x2d0], -R117 ;  /* 0x0000b4007e757a23 */ /* 0x000fe40000010875 */
[----:B------:R-:W-:Y:S01]  /*172c0*/  FADD.FTZ R126, R248, R3 ;  /* 0x00000003f87e7221 */ /* 0x000fe20000010000 */
[C---:B--2---:R-:W-:Y:S04]  /*172d0*/  ISETP.GT.AND P0, PT, R205.reuse, R233, PT ;  /* 0x000000e9cd00720c */ /* 0x044fe80003f04270 */
[----:B------:R2:W3:Y:S01]  /*172e0*/  MUFU.EX2 R180, R100 ;  /* 0x0000006400b47308 */ /* 0x0004e20000000800 */
[----:B------:R-:W-:Y:S01]  /*172f0*/  FADD.FTZ R3, R206, R0 ;  /* 0x00000000ce037221 */ /* 0x000fe20000010000 */
[----:B------:R-:W-:Y:S03]  /*17300*/  IADD3 R205, R205, -0x1, RZ ;  /* 0xffffffffcdcd7810 */ /* 0x000fe60007ffe0ff */
[----:B------:R-:W-:Y:S04]  /*17310*/  FADD.FTZ R3, R245, R3 ;  /* 0x00000003f5037221 */ /* 0x000fe80000010000 */
[----:B------:R-:W-:Y:S01]  /*17320*/  FADD.FTZ R3, R239, R3 ;  /* 0x00000003ef037221 */ /* 0x000fe20000010000 */
[----:B------:R-:W4:Y:S03]  /*17330*/  MUFU.EX2 R190, R212 ;  /* 0x000000d400be7308 */ /* 0x000f260000000800 */
[----:B------:R-:W-:Y:S01]  /*17340*/  FADD.FTZ R3, R219, R3 ;  /* 0x00000003db037221 */ /* 0x000fe20000010000 */
[----:B-1----:R-:W-:Y:S03]  /*17350*/  F2FP.BF16.PACK_AB R174, R182, R189 ;  /* 0x000000bdb6ae723e */ /* 0x002fe600000010ff */
[----:B------:R-:W-:Y:S03]  /*17360*/  FADD.FTZ R3, R178, R3 ;  /* 0x00000003b2037221 */ /* 0x000fe60000010000 */
[----:B------:R1:W-:Y:S01]  /*17370*/  MUFU.EX2 R176, R2 ;  /* 0x0000000200b07308 */ /* 0x0003e20000000800 */
[----:B------:R-:W-:Y:S01]  /*17380*/  FADD.FTZ R3, R179, R3 ;  /* 0x00000003b3037221 */ /* 0x000fe20000010000 */
[----:B--2---:R-:W-:Y:S03]  /*17390*/  F2FP.BF16.PACK_AB R100, R228, R225 ;  /* 0x000000e1e464723e */ /* 0x004fe600000010ff */
[C---:B---3--:R-:W-:Y:S01]  /*173a0*/  FADD.FTZ R3, R180.reuse, R3 ;  /* 0x00000003b4037221 */ /* 0x048fe20000010000 */
[----:B------:R-:W-:Y:S04]  /*173b0*/  F2FP.BF16.PACK_AB R111, R180, R179 ;  /* 0x000000b3b46f723e */ /* 0x000fe800000010ff */
[----:B------:R-:W2:Y:S01]  /*173c0*/  MUFU.EX2 R117, R117 ;  /* 0x0000007500757308 */ /* 0x000ea20000000800 */
[-C--:B------:R-:W-:Y:S01]  /*173d0*/  HMMA.16816.F32.BF16 R4, R100, R104.reuse, R4 ;  /* 0x000000686404723c */ /* 0x080fe20000041804 */
[----:B----4-:R-:W-:Y:S07]  /*173e0*/  F2FP.BF16.PACK_AB R171, R211, R190 ;  /* 0x000000bed3ab723e */ /* 0x010fee00000010ff */
[C---:B------:R-:W-:Y:S01]  /*173f0*/  HMMA.16816.F32.BF16 R8, R108.reuse, R104, R8 ;  /* 0x000000686c08723c */ /* 0x040fe20000041808 */
[----:B-1----:R-:W-:Y:S07]  /*17400*/  FFMA.FTZ R2, R116, R246, R235 ;  /* 0x000000f674027223 */ /* 0x002fee00000100eb */
[-C--:B------:R-:W-:Y:S01]  /*17410*/  HMMA.16816.F32.BF16 R12, R108, R106.reuse, R12 ;  /* 0x0000006a6c0c723c */ /* 0x080fe2000004180c */
[----:B--2---:R-:W-:Y:S07]  /*17420*/  F2FP.BF16.PACK_AB R175, R117, R176 ;  /* 0x000000b075af723e */ /* 0x004fee00000010ff */
        /* <DEDUP_REMOVED lines=16> */
[----:B------:R-:W2:Y:S07]  /*17530*/  LDSM.16.MT88.4 R112, [R167+0x1c00] ;  /* 0x001c0000a770783b */ /* 0x000eae0000004200 */
[-C--:B-1----:R-:W-:Y:S08]  /*17540*/  HMMA.16816.F32.BF16 R68, R100, R104.reuse, R68 ;  /* 0x000000686444723c */ /* 0x082ff00000041844 */
[C---:B------:R-:W-:Y:S07]  /*17550*/  HMMA.16816.F32.BF16 R72, R108.reuse, R104, R72 ;  /* 0x000000686c48723c */ /* 0x040fee0000041848 */
        /* <DEDUP_REMOVED lines=9> */
[-C--:B--2---:R-:W-:Y:S04]  /*175f0*/  HMMA.16816.F32.BF16 R84, R100, R112.reuse, R84 ;  /* 0x000000706454723c */ /* 0x084fe80000041854 */
[----:B------:R-:W-:Y:S04]  /*17600*/  FADD.FTZ R2, R228, R2 ;  /* 0x00000002e4027221 */ /* 0x000fe80000010000 */
[C---:B------:R-:W-:Y:S08]  /*17610*/  HMMA.16816.F32.BF16 R88, R108.reuse, R112, R88 ;  /* 0x000000706c58723c */ /* 0x040ff00000041858 */
[-C--:B------:R-:W-:Y:S08]  /*17620*/  HMMA.16816.F32.BF16 R92, R108, R114.reuse, R92 ;  /* 0x000000726c5c723c */ /* 0x080ff0000004185c */
[----:B------:R-:W-:Y:S01]  /*17630*/  HMMA.16816.F32.BF16 R96, R100, R114, R96 ;  /* 0x000000726460723c */ /* 0x000fe20000041860 */
[----:B------:R-:W1:Y:S07]  /*17640*/  LDSM.16.MT88.4 R112, [R166+0x1400] ;  /* 0x00140000a670783b */ /* 0x000e6e0000004200 */
[-C--:B------:R-:W-:Y:S01]  /*17650*/  HMMA.16816.F32.BF16 R128, R168, R140.reuse, R4 ;  /* 0x0000008ca880723c */ /* 0x080fe20000041804 */
[----:B------:R-:W2:Y:S07]  /*17660*/  LDSM.16.MT88.4 R4, [R167+0x1400] ;  /* 0x00140000a704783b */ /* 0x000eae0000004200 */
[C---:B------:R-:W-:Y:S01]  /*17670*/  HMMA.16816.F32.BF16 R132, R172.reuse, R140, R8 ;  /* 0x0000008cac84723c */ /* 0x040fe20000041808 */
[----:B------:R-:W3:Y:S07]  /*17680*/  LDSM.16.MT88.4 R8, [R166+0x2000] ;  /* 0x00200000a608783b */ /* 0x000eee0000004200 */
[-C--:B------:R-:W-:Y:S01]  /*17690*/  HMMA.16816.F32.BF16 R136, R172, R142.reuse, R12 ;  /* 0x0000008eac88723c */ /* 0x080fe2000004180c */
[----:B------:R-:W4:Y:S07]  /*176a0*/  LDSM.16.MT88.4 R12, [R167+0x2000] ;  /* 0x00200000a70c783b */ /* 0x000f2e0000004200 */
        /* <DEDUP_REMOVED lines=10> */
[C---:B------:R-:W-:Y:S07]  /*17750*/  HMMA.16816.F32.BF16 R56, R172.reuse, R4, R56 ;  /* 0x00000004ac38723c */ /* 0x040fee0000041838 */
[----:B------:R-:W-:Y:S01]  /*17760*/  FADD.FTZ R5, R224, R116 ;  /* 0x00000074e0057221 */ /* 0x000fe20000010000 */
[-C--:B------:R-:W-:Y:S01]  /*17770*/  HMMA.16816.F32.BF16 R60, R172, R6.reuse, R60 ;  /* 0x00000006ac3c723c */ /* 0x080fe2000004183c */
[----:B------:R-:W-:Y:S03]  /*17780*/  MOV R116, R122 ;  /* 0x0000007a00747202 */ /* 0x000fe60000000f00 */
[----:B------:R-:W-:Y:S02]  /*17790*/  FADD.FTZ R4, R222, R0 ;  /* 0x00000000de047221 */ /* 0x000fe40000010000 */
[----:B------:R-:W-:Y:S02]  /*177a0*/  FADD.FTZ R0, R227, R5 ;  /* 0x00000005e3007221 */ /* 0x000fe40000010000 */
[C---:B------:R-:W-:Y:S01]  /*177b0*/  HMMA.16816.F32.BF16 R64, R168.reuse, R6, R64 ;  /* 0x00000006a840723c */ /* 0x040fe20000041840 */
[----:B------:R-:W-:Y:S03]  /*177c0*/  FADD.FTZ R4, R223, R4 ;  /* 0x00000004df047221 */ /* 0x000fe60000010000 */
[----:B------:R-:W-:Y:S03]  /*177d0*/  FADD.FTZ R5, R229, R0 ;  /* 0x00000000e5057221 */ /* 0x000fe60000010000 */
[----:B------:R-:W-:Y:S01]  /*177e0*/  FADD.FTZ R6, R230, R2 ;  /* 0x00000002e6067221 */ /* 0x000fe20000010000 */
[-C--:B---3--:R-:W-:Y:S01]  /*177f0*/  HMMA.16816.F32.BF16 R68, R168, R8.reuse, R68 ;  /* 0x00000008a844723c */ /* 0x088fe20000041844 */
        /* <DEDUP_REMOVED lines=13> */
[----:B------:R-:W-:Y:S01]  /*178d0*/  FADD.FTZ R3, R184, R0 ;  /* 0x00000000b8037221 */ /* 0x000fe20000010000 */
[----:B------:R-:W-:Y:S01]  /*178e0*/  MOV R123, R119 ;  /* 0x00000077007b7202 */ /* 0x000fe20000000f00 */
[----:B------:R-:W-:Y:S02]  /*178f0*/  FADD.FTZ R0, R213, R4 ;  /* 0x00000004d5007221 */ /* 0x000fe40000010000 */
[-C--:B----4-:R-:W-:Y:S01]  /*17900*/  HMMA.16816.F32.BF16 R84, R168, R12.reuse, R84 ;  /* 0x0000000ca854723c */ /* 0x090fe20000041854 */
[----:B------:R-:W-:Y:S03]  /*17910*/  FADD.FTZ R2, R118, R2 ;  /* 0x0000000276027221 */ /* 0x000fe60000010000 */
[----:B------:R-:W-:Y:S01]  /*17920*/  FADD.FTZ R4, R190, R5 ;  /* 0x00000005be047221 */ /* 0x000fe20000010000 */
[----:B------:R-:W-:Y:S01]  /*17930*/  MOV R118, R120 ;  /* 0x0000007800767202 */ /* 0x000fe20000000f00 */
[----:B------:R-:W-:Y:S02]  /*17940*/  FADD.FTZ R3, R189, R3 ;  /* 0x00000003bd037221 */ /* 0x000fe40000010000 */
[C---:B------:R-:W-:Y:S01]  /*17950*/  HMMA.16816.F32.BF16 R88, R172.reuse, R12, R88 ;  /* 0x0000000cac58723c */ /* 0x040fe20000041858 */
[----:B------:R-:W-:Y:S03]  /*17960*/  FADD.FTZ R234, R215, R0 ;  /* 0x00000000d7ea7221 */ /* 0x000fe60000010000 */
[----:B------:R-:W-:Y:S02]  /*17970*/  FADD.FTZ R0, R176, R2 ;  /* 0x00000002b0007221 */ /* 0x000fe40000010000 */
[----:B------:R-:W-:Y:S02]  /*17980*/  FADD.FTZ R236, R211, R4 ;  /* 0x00000004d3ec7221 */ /* 0x000fe40000010000 */
[-C--:B------:R-:W-:Y:S01]  /*17990*/  HMMA.16816.F32.BF16 R92, R172, R14.reuse, R92 ;  /* 0x0000000eac5c723c */ /* 0x080fe2000004185c */
[----:B------:R-:W-:Y:S03]  /*179a0*/  FADD.FTZ R246, R182, R3 ;  /* 0x00000003b6f67221 */ /* 0x000fe60000010000 */
[----:B------:R-:W-:Y:S01]  /*179b0*/  FADD.FTZ R247, R117, R0 ;  /* 0x0000000075f77221 */ /* 0x000fe20000010000 */
[----:B------:R-:W-:Y:S03]  /*179c0*/  MOV R117, R121 ;  /* 0x0000007900757202 */ /* 0x000fe60000000f00 */
[----:B------:R-:W-:Y:S01]  /*179d0*/  HMMA.16816.F32.BF16 R96, R168, R14, R96 ;  /* 0x0000000ea860723c */ /* 0x000fe20000041860 */
[----:B------:R-:W-:-:S07]  /*179e0*/  @P0 BRA `(.L_x_850) ;  /* 0xffffc40000000947 */ /* 0x000fce000383ffff */
.L_x_829:
[----:B------:R-:W2:Y:S04]  /*179f0*/  LDL R4, [R1] ;  /* 0x0000000001047983 */ /* 0x000ea80000100800 */
[----:B------:R-:W3:Y:S04]  /*17a00*/  LDL R0, [R1+0x2c] ;  /* 0x00002c0001007983 */ /* 0x000ee80000100800 */
[----:B-1----:R-:W4:Y:S01]  /*17a10*/  LDL R2, [R1+0x4] ;  /* 0x0000040001027983 */ /* 0x002f220000100800 */
[----:B------:R-:W-:-:S05]  /*17a20*/  IMAD.MOV.U32 R3, RZ, RZ, c[0x0][0x2c4] ;  /* 0x0000b100ff037624 */ /* 0x000fca00078e00ff */
[----:B------:R-:W-:Y:S01]  /*17a30*/  ISETP.NE.AND P1, PT, R3, 0x1, PT ;  /* 0x000000010300780c */ /* 0x000fe20003f25270 */
[----:B--2---:R-:W-:Y:S02]  /*17a40*/  IMAD.MOV.U32 R5, RZ, RZ, R4 ;  /* 0x000000ffff057224 */ /* 0x004fe400078e0004 */
[----:B------:R-:W-:Y:S01]  /*17a50*/  IMAD.MOV.U32 R4, RZ, RZ, c[0x0][0x32c] ;  /* 0x0000cb00ff047624 */ /* 0x000fe200078e00ff */
[----:B---3--:R-:W-:-:S04]  /*17a60*/  IADD3 R0, R0, 0x7f, RZ ;  /* 0x0000007f00007810 */ /* 0x008fc80007ffe0ff */
[----:B------:R-:W-:-:S05]  /*17a70*/  ISETP.GE.AND P0, PT, R4, 0x1, PT ;  /* 0x000000010400780c */ /* 0x000fca0003f06270 */
[----:B------:R-:W-:Y:S01]  /*17a80*/  @P1 IMAD.HI.U32 R3, R0, c[0x0][0x2c8], RZ ;  /* 0x0000b20000031a27 */ /* 0x000fe200078e00ff */
[----:B----4-:R-:W-:-:S04]  /*17a90*/  IADD3 R2, R2, 0x1, -R5 ;  /* 0x0000000102027810 */ /* 0x010fc80007ffe805 */
        /* <DEDUP_REMOVED lines=14> */
.L_x_853:
[----:B------:R-:W-:-:S04]  /*17b80*/  MOV R3, c[0x0][0x32c] ;  /* 0x0000cb0000037a02 */ /* 0x000fc80000000f00 */
[----:B------:R-:W-:-:S13]  /*17b90*/  ISETP.NE.AND P0, PT, R3, 0x1, PT ;  /* 0x000000010300780c */ /* 0x000fda0003f05270 */
[----:B------:R-:W-:-:S05]  /*17ba0*/  @P0 IMAD.HI.U32 R3, R0, c[0x0][0x330], RZ ;  /* 0x0000cc0000030a27 */ /* 0x000fca00078e00ff */
[----:B------:R-:W-:Y:S02]  /*17bb0*/  @P0 SHF.R.U32.HI R0, RZ, c[0x0][0x334], R3 ;  /* 0x0000cd00ff000a19 */ /* 0x000fe40000011603 */
.L_x_854:
[----:B------:R-:W-:Y:S05]  /*17bc0*/  BSYNC B0 ;  /* 0x0000000000007941 */ /* 0x000fea0003800000 */
.L_x_852:
[----:B------:R-:W-:-:S05]  /*17bd0*/  IMAD R0, R0, c[0x0][0x32c], RZ ;  /* 0x0000cb0000007a24 */ /* 0x000fca00078e02ff */
[----:B------:R-:W-:-:S03]  /*17be0*/  IMNMX R2, R2, R0, !PT ;  /* 0x0000000002027217 */ /* 0x000fc60007800200 */
.L_x_851:
        /* <DEDUP_REMOVED lines=8> */
.L_x_860:
[----:B------:R-:W2:Y:S01]  /*17c70*/  LDL R118, [R1+0x20] ;  /* 0x0000200001767983 */ /* 0x000ea20000100800 */
[----:B------:R-:W-:Y:S04]  /*17c80*/  DEPBAR.LE SB0, 0x0 ;  /* 0x000080000000791a */ /* 0x000fe80000000000 */
[----:B------:R-:W1:Y:S01]  /*17c90*/  S2R R117, SR_TID.X ;  /* 0x0000000000757919 */ /* 0x000e620000002100 */
        /* <DEDUP_REMOVED lines=34> */
[--C-:B------:R-:W-:Y:S02]  /*17ec0*/  IADD3.X R10, R2, RZ, R249.reuse, P1, P0 ;  /* 0x000000ff020a7210 */ /* 0x100fe40000fe04f9 */
[--C-:B------:R-:W-:Y:S04]  /*17ed0*/  IADD3 R8, P1, P0, R4, 0x40, R240.reuse ;  /* 0x0000004004087810 */ /* 0x100fe8000783e0f0 */
[----:B------:R-:W-:Y:S02]  /*17ee0*/  IADD3.X R11, R2, RZ, R249, P1, P0 ;  /* 0x000000ff020b7210 */ /* 0x000fe40000fe04f9 */
[C---:B------:R-:W-:Y:S04]  /*17ef0*/  @!P2 LEA R6, P0, R5.reuse, R4, 0x5 ;  /* 0x000000040506a211 */ /* 0x040fe800078028ff */
[----:B------:R-:W-:Y:S02]  /*17f00*/  @!P2 LEA.HI.X R5, R5, R2, R9, 0x5, P0 ;  /* 0x000000020505a211 */ /* 0x000fe400000f2c09 */
[C-C-:B------:R-:W-:Y:S04]  /*17f10*/  @!P2 IADD3 R20, P1, P0, R6.reuse, 0x20, R240.reuse ;  /* 0x000000200614a810 */ /* 0x140fe8000783e0f0 */
[C-C-:B------:R-:W-:Y:S02]  /*17f20*/  @!P2 IADD3.X R22, R5.reuse, RZ, R249.reuse, P1, P0 ;  /* 0x000000ff0516a210 */ /* 0x140fe40000fe04f9 */
        /* <DEDUP_REMOVED lines=27> */
.L_x_857:
[----:B-1-34-:R-:W-:Y:S05]  /*180e0*/  BSYNC B0 ;  /* 0x0000000000007941 */ /* 0x01afea0003800000 */
.L_x_856:
        /* <DEDUP_REMOVED lines=100> */
[----:B------:R-:W2:Y:S03]  /*18730*/  LDL.64 R208, [R1+0x8] ;  /* 0x0000080001d07983 */ /* 0x000ea60000100a00 */
[----:B------:R-:W-:Y:S03]  /*18740*/  LEA.HI R2, R2, R117, RZ, 0x2 ;  /* 0x0000007502027211 */ /* 0x000fe600078f10ff */
[----:B------:R-:W3:Y:S01]  /*18750*/  LDL R206, [R1+0x14] ;  /* 0x0000140001ce7983 */ /* 0x000ee20000100800 */
        /* <DEDUP_REMOVED lines=8> */
[----:B------:R-:W-:Y:S03]  /*187e0*/  @P0 IMAD.WIDE.U32 R170, R117, c[0x0][0x1e0], RZ ;  /* 0x0000780075aa0a25 */ /* 0x000fe600078e00ff */
[C---:B------:R-:W-:Y:S01]  /*187f0*/  @P0 SHF.L.U64.HI R169, R123.reuse, 0x5, R126 ;  /* 0x000000057ba90819 */ /* 0x040fe2000001027e */
[----:B------:R-:W-:Y:S02]  /*18800*/  @P0 IMAD R118, R118, c[0x0][0x1e0], RZ ;  /* 0x0000780076760a24 */ /* 0x000fe400078e02ff */
[----:B------:R-:W-:Y:S02]  /*18810*/  @P0 IMAD.SHL.U32 R168, R123, 0x20, RZ ;  /* 0x000000207ba80824 */ /* 0x000fe400078e00ff */
[----:B------:R-:W-:Y:S02]  /*18820*/  @P0 IMAD R118, R117, c[0x0][0x1e4], R118 ;  /* 0x0000790075760a24 */ /* 0x000fe400078e0276 */
[----:B------:R-:W-:Y:S04]  /*18830*/  @P0 IMAD.WIDE.U32 R168, R170, 0x30, R168 ;  /* 0x00000030aaa80825 */ /* 0x000fe800078e00a8 */
[----:B------:R-:W-:Y:S04]  /*18840*/  @P0 IMAD.IADD R118, R171, 0x1, R118 ;  /* 0x00000001ab760824 */ /* 0x000fe800078e0276 */
[----:B------:R-:W-:Y:S04]  /*18850*/  @P0 IMAD R118, R118, 0x30, RZ ;  /* 0x0000003076760824 */ /* 0x000fe800078e02ff */
[----:B------:R-:W-:Y:S01]  /*18860*/  @P0 IMAD.IADD R118, R118, 0x1, R169 ;  /* 0x0000000176760824 */ /* 0x000fe200078e02a9 */
[----:B--2---:R-:W-:Y:S04]  /*18870*/  @P0 IADD3 R126, P2, P1, R168, 0x20, R208 ;  /* 0x00000020a87e0810 */ /* 0x004fe8000795e0d0 */
[----:B---3--:R-:W-:Y:S02]  /*18880*/  @P0 IADD3.X R179, R118, RZ, R206, P2, P1 ;  /* 0x000000ff76b30210 */ /* 0x008fe400017e24ce */
[----:B------:R-:W-:Y:S02]  /*18890*/  ISETP.GE.AND P1, PT, R2, 0x1, PT ;  /* 0x000000010200780c */ /* 0x000fe40003f26270 */
[----:B------:R-:W-:Y:S04]  /*188a0*/  @P0 IADD3 R123, P3, P2, R168, 0x40, R208 ;  /* 0x00000040a87b0810 */ /* 0x000fe80007a7e0d0 */
[----:B------:R-:W-:Y:S07]  /*188b0*/  @P0 IADD3.X R178, R118, RZ, R206, P3, P2 ;  /* 0x000000ff76b20210 */ /* 0x000fee0001fe44ce */
        /* <DEDUP_REMOVED lines=10> */
[----:B------:R-:W-:Y:S03]  /*18960*/  @P1 IMAD R2, R2, 0x30, RZ ;  /* 0x0000003002021824 */ /* 0x000fe600078e02ff */
[----:B------:R-:W-:Y:S01]  /*18970*/  @P1 IADD3 R169, P3, R117, 0x40, RZ ;  /* 0x0000004075a91810 */ /* 0x000fe20007f7e0ff */
[----:B------:R-:W-:Y:S05]  /*18980*/  @P1 IMAD.IADD R2, R171, 0x1, R2 ;  /* 0x00000001ab021824 */ /* 0x000fea00078e0202 */
[----:B------:R-:W-:Y:S02]  /*18990*/  @P1 SHF.L.U64.HI R2, R170, 0x1, R2 ;  /* 0x00000001aa021819 */ /* 0x000fe40000010202 */
[----:B------:R-:W-:Y:S04]  /*189a0*/  @P1 IADD3 R170, P2, R117, c[0x0][0x1c8], RZ ;  /* 0x0000720075aa1a10 */ /* 0x000fe80007f5e0ff */
[----:B------:R-:W-:Y:S02]  /*189b0*/  @P1 IADD3.X R171, R2, c[0x0][0x1cc], RZ, P2, !PT ;  /* 0x0000730002ab1a10 */ /* 0x000fe400017fe4ff */
[----:B------:R-:W-:Y:S03]  /*189c0*/  @P1 IADD3 R176, P2, R169, c[0x0][0x1c8], RZ ;  /* 0x00007200a9b01a10 */ /* 0x000fe60007f5e0ff */
[----:B------:R-:W-:Y:S01]  /*189d0*/  @!PT LDS RZ, [RZ] ;  /* 0x00000000fffff984 */ /* 0x000fe20000000800 */
[----:B------:R-:W-:Y:S01]  /*189e0*/  @!PT LDS RZ, [RZ] ;  /* 0x00000000fffff984 */ /* 0x000fe20000000800 */
[----:B------:R-:W-:Y:S01]  /*189f0*/  @!PT LDS RZ, [RZ] ;  /* 0x00000000fffff984 */ /* 0x000fe20000000800 */
[----:B------:R1:W-:Y:S01]  /*18a00*/  @P1 LDGSTS.E.BYPASS.LTC128B.128 [R204+0x3c80], [R170.64], !P6 ;  /* 0x03c80000aacc1fae */ /* 0x0003e2000f101d46 */
[--C-:B------:R-:W-:Y:S02]  /*18a10*/  @P1 IADD3.X R177, RZ, c[0x0][0x1cc], R2.reuse, P2, P3 ;  /* 0x00007300ffb11a10 */ /* 0x100fe400017e6402 */
[----:B------:R-:W-:Y:S03]  /*18a20*/  @P1 IADD3 R117, P3, R117, 0x80, RZ ;  /* 0x0000008075751810 */ /* 0x000fe60007f7e0ff */
[----:B------:R2:W-:Y:S01]  /*18a30*/  @P1 LDGSTS.E.BYPASS.LTC128B.128 [R204+0x4880], [R176.64], !P5 ;  /* 0x04880000b0cc1fae */ /* 0x0005e2000e901d46 */
[----:B------:R-:W-:Y:S04]  /*18a40*/  @P1 IADD3 R174, P2, R117, c[0x0][0x1c8], RZ ;  /* 0x0000720075ae1a10 */ /* 0x000fe80007f5e0ff */
[----:B------:R-:W-:Y:S02]  /*18a50*/  @P1 IADD3.X R175, RZ, c[0x0][0x1cc], R2, P2, P3 ;  /* 0x00007300ffaf1a10 */ /* 0x000fe400017e6402 */
[----:B------:R-:W-:Y:S03]  /*18a60*/  @P0 IADD3 R2, P2, R208, R168, RZ ;  /* 0x000000a8d0020210 */ /* 0x000fe60007f5e0ff */
[----:B------:R2:W-:Y:S02]  /*18a70*/  @P1 LDGSTS.E.BYPASS.LTC128B.128 [R204+0x5480], [R174.64], !P4 ;  /* 0x05480000aecc1fae */ /* 0x0005e4000e101d46 */
[----:B------:R-:W-:Y:S01]  /*18a80*/  @P0 IMAD.X R118, R118, 0x1, R206, P2 ;  /* 0x0000000176760824 */ /* 0x000fe200010e06ce */
[C---:B------:R-:W-:Y:S04]  /*18a90*/  @P0 LEA R172, P2, R2.reuse, c[0x0][0x1c8], 0x1 ;  /* 0x0000720002ac0a11 */ /* 0x040fe800078408ff */
[----:B------:R-:W-:Y:S02]  /*18aa0*/  @P0 LEA.HI.X R173, R2, c[0x0][0x1cc], R118, 0x1, P2 ;  /* 0x0000730002ad0a11 */ /* 0x000fe400010f0c76 */
[C---:B-1----:R-:W-:Y:S03]  /*18ab0*/  @P0 LEA R170, P2, R126.reuse, c[0x0][0x1c8], 0x1 ;  /* 0x000072007eaa0a11 */ /* 0x042fe600078408ff */
[----:B------:R2:W-:Y:S01]  /*18ac0*/  @P0 LDGSTS.E.BYPASS.LTC128B.128 [R204+0x4480], [R172.64], !P6 ;  /* 0x04480000accc0fae */ /* 0x0005e2000f101d46 */
[----:B------:R-:W-:Y:S02]  /*18ad0*/  @P0 LEA.HI.X R171, R126, c[0x0][0x1cc], R179, 0x1, P2 ;  /* 0x000073007eab0a11 */ /* 0x000fe400010f0cb3 */
[C---:B------:R-:W-:Y:S03]  /*18ae0*/  @P0 LEA R168, P2, R123.reuse, c[0x0][0x1c8], 0x1 ;  /* 0x000072007ba80a11 */ /* 0x040fe600078408ff */
[----:B------:R2:W-:Y:S01]  /*18af0*/  @P0 LDGSTS.E.BYPASS.LTC128B.128 [R204+0x5080], [R170.64], !P5 ;  /* 0x05080000aacc0fae */ /* 0x0005e2000e901d46 */
[----:B------:R-:W-:Y:S05]  /*18b00*/  @P0 LEA.HI.X R169, R123, c[0x0][0x1cc], R178, 0x1, P2 ;  /* 0x000073007ba90a11 */ /* 0x000fea00010f0cb2 */
[----:B------:R2:W-:Y:S04]  /*18b10*/  @P0 LDGSTS.E.BYPASS.LTC128B.128 [R204+0x5c80], [R168.64], !P4 ;  /* 0x05c80000a8cc0fae */ /* 0x0005e8000e101d46 */
.L_x_859:
[----:B------:R-:W-:Y:S05]  /*18b20*/  BSYNC B0 ;  /* 0x0000000000007941 */ /* 0x000fea0003800000 */
.L_x_858:
        /* <DEDUP_REMOVED lines=36> */
[C---:B------:R-:W-:Y:S01]  /*18d70*/  ISETP.GT.AND P0, PT, R205.reuse, R230, PT ;  /* 0x000000e6cd00720c */ /* 0x040fe20003f04270 */
[----:B------:R-:W3:Y:S01]  /*18d80*/  SHFL.BFLY PT, R121, R117, 0x2, 0x1f ;  /* 0x0c401f0075797f89 */ /* 0x000ee200000e0000 */
[----:B------:R-:W-:Y:S02]  /*18d90*/  FMNMX.FTZ R118, R44, R118, !PT ;  /* 0x000000762c767209 */ /* 0x000fe40007810000 */
[----:B------:R-:W-:Y:S02]  /*18da0*/  IADD3 R205, R205, -0x1, RZ ;  /* 0xffffffffcdcd7810 */ /* 0x000fe40007ffe0ff */
[----:B------:R-:W-:Y:S05]  /*18db0*/  FMNMX.FTZ R118, R45, R118, !PT ;  /* 0x000000762d767209 */ /* 0x000fea0007810000 */
[----:B------:R-:W4:Y:S01]  /*18dc0*/  SHFL.BFLY PT, R122, R118, 0x2, 0x1f ;  /* 0x0c401f00767a7f89 */ /* 0x000f2200000e0000 */
[----:B-1----:R-:W-:Y:S02]  /*18dd0*/  FMNMX.FTZ R2, R2, R120, !PT ;  /* 0x0000007802027209 */ /* 0x002fe40007810000 */
[----:B------:R-:W-:Y:S05]  /*18de0*/  FMNMX.FTZ R120, R10, R119, !PT ;  /* 0x000000770a787209 */ /* 0x000fea0007810000 */
[----:B------:R-:W1:Y:S01]  /*18df0*/  SHFL.BFLY PT, R123, R2, 0x1, 0x1f ;  /* 0x0c201f00027b7f89 */ /* 0x000e6200000e0000 */
[----:B------:R-:W-:Y:S02]  /*18e00*/  FMNMX.FTZ R120, R11, R120, !PT ;  /* 0x000000780b787209 */ /* 0x000fe40007810000 */
[----:B---3--:R-:W-:Y:S02]  /*18e10*/  FMNMX.FTZ R117, R117, R121, !PT ;  /* 0x0000007975757209 */ /* 0x008fe40007810000 */
[----:B------:R-:W-:Y:S03]  /*18e20*/  FMNMX.FTZ R121, R14, R120, !PT ;  /* 0x000000780e797209 */ /* 0x000fe60007810000 */
[----:B------:R-:W3:Y:S01]  /*18e30*/  SHFL.BFLY PT, R126, R117, 0x1, 0x1f ;  /* 0x0c201f00757e7f89 */ /* 0x000ee200000e0000 */
[----:B----4-:R-:W-:Y:S02]  /*18e40*/  FMNMX.FTZ R120, R118, R122, !PT ;  /* 0x0000007a76787209 */ /* 0x010fe40007810000 */
[----:B------:R-:W-:Y:S05]  /*18e50*/  FMNMX.FTZ R118, R15, R121, !PT ;  /* 0x000000790f767209 */ /* 0x000fea0007810000 */
[----:B--2---:R-:W2:Y:S01]  /*18e60*/  SHFL.BFLY PT, R168, R120, 0x1, 0x1f ;  /* 0x0c201f0078a87f89 */ /* 0x004ea200000e0000 */
        /* <DEDUP_REMOVED lines=8> */
[----:B---3--:R-:W-:Y:S01]  /*18ef0*/  FMNMX.FTZ R121, R117, R126, !PT ;  /* 0x0000007e75797209 */ /* 0x008fe20007810000 */
[--C-:B------:R-:W-:Y:S01]  /*18f00*/  FFMA.FTZ R126, R4, c[0x0][0x2d0], -R123.reuse ;  /* 0x0000b400047e7a23 */ /* 0x100fe2000001087b */
[----:B------:R-:W-:Y:S01]  /*18f10*/  FMNMX.FTZ R117, R42, R2, !PT ;  /* 0x000000022a757209 */ /* 0x000fe20007810000 */
[----:B------:R-:W-:Y:S01]  /*18f20*/  FMUL.FTZ R2, R0, c[0x0][0x2d0] ;  /* 0x0000b40000027a20 */ /* 0x000fe20000410000 */
[----:B------:R-:W-:Y:S01]  /*18f30*/  MUFU.EX2 R213, R178 ;  /* 0x000000b200d57308 */ /* 0x000fe20000000800 */
[----:B------:R-:W-:Y:S01]  /*18f40*/  FMUL.FTZ R4, R121, c[0x0][0x2d0] ;  /* 0x0000b40079047a20 */ /* 0x000fe20000410000 */
[----:B------:R-:W-:Y:S01]  /*18f50*/  FMNMX.FTZ R0, R43, R117, !PT ;  /* 0x000000752b007209 */ /* 0x000fe20007810000 */
[--C-:B------:R-:W-:Y:S01]  /*18f60*/  FFMA.FTZ R177, R21, c[0x0][0x2d0], -R123.reuse ;  /* 0x0000b40015b17a23 */ /* 0x100fe2000001087b */
[----:B--2---:R-:W-:Y:S01]  /*18f70*/  FMNMX.FTZ R120, R120, R168, !PT ;  /* 0x000000a878787209 */ /* 0x004fe20007810000 */
[--C-:B------:R-:W-:Y:S01]  /*18f80*/  FFMA.FTZ R174, R22, c[0x0][0x2d0], -R4.reuse ;  /* 0x0000b40016ae7a23 */ /* 0x100fe20000010804 */
[----:B------:R-:W-:Y:S01]  /*18f90*/  FMNMX.FTZ R0, R46, R0, !PT ;  /* 0x000000002e007209 */ /* 0x000fe20007810000 */
[----:B------:R-:W-:Y:S01]  /*18fa0*/  LDSM.16.MT88.4 R168, [R166] ;  /* 0x00000000a6a8783b */ /* 0x000fe20000004200 */
[--C-:B------:R-:W-:Y:S02]  /*18fb0*/  FFMA.FTZ R173, R23, c[0x0][0x2d0], -R4.reuse ;  /* 0x0000b40017ad7a23 */ /* 0x100fe40000010804 */
[----:B------:R1:W2:Y:S01]  /*18fc0*/  MUFU.EX2 R118, R2 ;  /* 0x0000000200767308 */ /* 0x0002a20000000800 */
[----:B------:R-:W-:Y:S01]  /*18fd0*/  FMNMX.FTZ R0, R47, R0, !PT ;  /* 0x000000002f007209 */ /* 0x000fe20007810000 */
[--C-:B------:R-:W-:Y:S02]  /*18fe0*/  FFMA.FTZ R172, R34, c[0x0][0x2d0], -R4.reuse ;  /* 0x0000b40022ac7a23 */ /* 0x100fe40000010804 */
[--C-:B------:R-:W-:Y:S02]  /*18ff0*/  FFMA.FTZ R182, R38, c[0x0][0x2d0], -R4.reuse ;  /* 0x0000b40026b67a23 */ /* 0x100fe40000010804 */
[--C-:B------:R-:W-:Y:S02]  /*19000*/  FFMA.FTZ R181, R39, c[0x0][0x2d0], -R4.reuse ;  /* 0x0000b40027b57a23 */ /* 0x100fe40000010804 */
[--C-:B------:R-:W-:Y:S02]  /*19010*/  FFMA.FTZ R180, R50, c[0x0][0x2d0], -R4.reuse ;  /* 0x0000b40032b47a23 */ /* 0x100fe40000010804 */
[----:B------:R3:W-:Y:S01]  /*19020*/  MUFU.EX2 R190, R126 ;  /* 0x0000007e00be7308 */ /* 0x0007e20000000800 */
[--C-:B------:R-:W-:Y:S02]  /*19030*/  FFMA.FTZ R179, R51, c[0x0][0x2d0], -R4.reuse ;  /* 0x0000b40033b37a23 */ /* 0x100fe40000010804 */
[--C-:B------:R-:W-:Y:S02]  /*19040*/  FFMA.FTZ R176, R32, c[0x0][0x2d0], -R123.reuse ;  /* 0x0000b40020b07a23 */ /* 0x100fe4000001087b */
[--C-:B------:R-:W-:Y:S02]  /*19050*/  FFMA.FTZ R175, R33, c[0x0][0x2d0], -R123.reuse ;  /* 0x0000b40021af7a23 */ /* 0x100fe4000001087b */
[--C-:B------:R-:W-:Y:S02]  /*19060*/  FFMA.FTZ R185, R36, c[0x0][0x2d0], -R123.reuse ;  /* 0x0000b40024b97a23 */ /* 0x100fe4000001087b */
[--C-:B------:R-:W-:Y:S01]  /*19070*/  FFMA.FTZ R184, R37, c[0x0][0x2d0], -R123.reuse ;  /* 0x0000b40025b87a23 */ /* 0x100fe2000001087b */
[----:B------:R-:W-:Y:S01]  /*19080*/  MUFU.EX2 R216, R177 ;  /* 0x000000b100d87308 */ /* 0x000fe20000000800 */
[----:B------:R-:W-:Y:S02]  /*19090*/  FFMA.FTZ R183, R48, c[0x0][0x2d0], -R123 ;  /* 0x0000b40030b77a23 */ /* 0x000fe4000001087b */
[----:B-1----:R-:W-:Y:S02]  /*190a0*/  FADD.FTZ R2, -R121, R3 ;  /* 0x0000000379027221 */ /* 0x002fe40000010100 */
[----:B------:R-:W1:Y:S01]  /*190b0*/  SHFL.BFLY PT, R3, R0, 0x2, 0x1f ;  /* 0x0c401f0000037f89 */ /* 0x000e6200000e0000 */
[----:B--2---:R-:W-:Y:S02]  /*190c0*/  FMUL.FTZ R20, R118, R144 ;  /* 0x0000009076147220 */ /* 0x004fe40000410000 */
[----:B------:R-:W-:Y:S02]  /*190d0*/  FMUL.FTZ R2, R2, c[0x0][0x2d0] ;  /* 0x0000b40002027a20 */ /* 0x000fe40000410000 */
[----:B------:R-:W-:Y:S01]  /*190e0*/  MUFU.EX2 R212, R174 ;  /* 0x000000ae00d47308 */ /* 0x000fe20000000800 */
[C---:B------:R-:W-:Y:S02]  /*190f0*/  FMUL.FTZ R21, R118.reuse, R145 ;  /* 0x0000009176157220 */ /* 0x040fe40000410000 */
[C---:B------:R-:W-:Y:S02]  /*19100*/  FMUL.FTZ R48, R118.reuse, R156 ;  /* 0x0000009c76307220 */ /* 0x040fe40000410000 */
[--C-:B---3--:R-:W-:Y:S02]  /*19110*/  FFMA.FTZ R126, R35, c[0x0][0x2d0], -R4.reuse ;  /* 0x0000b400237e7a23 */ /* 0x108fe40000010804 */
[C---:B------:R-:W-:Y:S02]  /*19120*/  FMUL.FTZ R100, R118.reuse, R100 ;  /* 0x0000006476647220 */ /* 0x040fe40000410000 */
[C---:B------:R-:W-:Y:S01]  /*19130*/  FMUL.FTZ R101, R118.reuse, R101 ;  /* 0x0000006576657220 */ /* 0x040fe20000410000 */
[----:B------:R2:W3:Y:S01]  /*19140*/  MUFU.EX2 R117, R2 ;  /* 0x0000000200757308 */ /* 0x0004e20000000800 */
[C---:B------:R-:W-:Y:S02]  /*19150*/  FMUL.FTZ R112, R118.reuse, R112 ;  /* 0x0000007076707220 */ /* 0x040fe40000410000 */
[C---:B------:R-:W-:Y:S02]  /*19160*/  FMUL.FTZ R113, R118.reuse, R113 ;  /* 0x0000007176717220 */ /* 0x040fe40000410000 */
[C---:B------:R-:W-:Y:S02]  /*19170*/  FMUL.FTZ R52, R118.reuse, R52 ;  /* 0x0000003476347220 */ /* 0x040fe40000410000 */
[C---:B------:R-:W-:Y:S02]  /*19180*/  FMUL.FTZ R53, R118.reuse, R53 ;  /* 0x0000003576357220 */ /* 0x040fe40000410000 */
[----:B------:R-:W-:Y:S01]  /*19190*/  FMUL.FTZ R64, R118, R64 ;  /* 0x0000004076407220 */ /* 0x000fe20000410000 */
        /* <DEDUP_REMOVED lines=10> */
[----:B--2---:R-:W-:Y:S02]  /*19240*/  FADD.FTZ R2, -R120, R116 ;  /* 0x0000007478027221 */ /* 0x004fe40000010100 */
[C---:B---3--:R-:W-:Y:S02]  /*19250*/  FMUL.FTZ R7, R117.reuse, R131 ;  /* 0x0000008375077220 */ /* 0x048fe40000410000 */
[----:B------:R-:W-:Y:S02]  /*19260*/  FMUL.FTZ R2, R2, c[0x0][0x2d0] ;  /* 0x0000b40002027a20 */ /* 0x000fe40000410000 */
[C---:B------:R-:W-:Y:S01]  /*19270*/  FMUL.FTZ R22, R117.reuse, R146 ;  /* 0x0000009275167220 */ /* 0x040fe20000410000 */
[----:B------:R-:W-:Y:S01]  /*19280*/  MUFU.EX2 R214, R173 ;  /* 0x000000ad00d67308 */ /* 0x000fe20000000800 */
[C---:B------:R-:W-:Y:S02]  /*19290*/  FMUL.FTZ R23, R117.reuse, R147 ;  /* 0x0000009375177220 */ /* 0x040fe40000410000 */
[C---:B------:R-:W-:Y:S02]  /*192a0*/  FMUL.FTZ R50, R117.reuse, R158 ;  /* 0x0000009e75327220 */ /* 0x040fe40000410000 */
[C---:B------:R-:W-:Y:S02]  /*192b0*/  FMUL.FTZ R51, R117.reuse, R159 ;  /* 0x0000009f75337220 */ /* 0x040fe40000410000 */
[C---:B------:R-:W-:Y:S02]  /*192c0*/  FMUL.FTZ R102, R117.reuse, R102 ;  /* 0x0000006675667220 */ /* 0x040fe40000410000 */
[C---:B------:R-:W-:Y:S01]  /*192d0*/  FMUL.FTZ R103, R117.reuse, R103 ;  /* 0x0000006775677220 */ /* 0x040fe20000410000 */
[----:B------:R2:W3:Y:S01]  /*192e0*/  MUFU.EX2 R116, R2 ;  /* 0x0000000200747308 */ /* 0x0004e20000000800 */
[C---:B------:R-:W-:Y:S02]  /*192f0*/  FMUL.FTZ R114, R117.reuse, R114 ;  /* 0x0000007275727220 */ /* 0x040fe40000410000 */
[C---:B------:R-:W-:Y:S02]  /*19300*/  FMUL.FTZ R115, R117.reuse, R115 ;  /* 0x0000007375737220 */ /* 0x040fe40000410000 */
[--C-:B-1----:R-:W-:Y:S02]  /*19310*/  FFMA.FTZ R3, R16, c[0x0][0x2d0], -R123.reuse ;  /* 0x0000b40010037a23 */ /* 0x102fe4000001087b */
[----:B------:R-:W-:Y:S02]  /*19320*/  FMUL.FTZ R16, R118, R140 ;  /* 0x0000008c76107220 */ /* 0x000fe40000410000 */
[C---:B------:R-:W-:Y:S01]  /*19330*/  FMUL.FTZ R54, R117.reuse, R54 ;  /* 0x0000003675367220 */ /* 0x040fe20000410000 */
[----:B------:R1:W-:Y:S01]  /*19340*/  MUFU.EX2 R225, R3 ;  /* 0x0000000300e17308 */ /* 0x0003e20000000800 */
[C---:B------:R-:W-:Y:S02]  /*19350*/  FMUL.FTZ R55, R117.reuse, R55 ;  /* 0x0000003775377220 */ /* 0x040fe40000410000 */
[C---:B------:R-:W-:Y:S02]  /*19360*/  FMUL.FTZ R66, R117.reuse, R66 ;  /* 0x0000004275427220 */ /* 0x040fe40000410000 */
[C---:B------:R-:W-:Y:S02]  /*19370*/  FMUL.FTZ R67, R117.reuse, R67 ;  /* 0x0000004375437220 */ /* 0x040fe40000410000 */
[C---:B------:R-:W-:Y:S02]  /*19380*/  FMUL.FTZ R70, R117.reuse, R70 ;  /* 0x0000004675467220 */ /* 0x040fe40000410000 */
[C---:B------:R-:W-:Y:S01]  /*19390*/  FMUL.FTZ R71, R117.reuse, R71 ;  /* 0x0000004775477220 */ /* 0x040fe20000410000 */
[----:B------:R-:W-:Y:S01]  /*193a0*/  MUFU.EX2 R217, R176 ;  /* 0x000000b000d97308 */ /* 0x000fe20000000800 */
[C---:B------:R-:W-:Y:S02]  /*193b0*/  FMUL.FTZ R82, R117.reuse, R82 ;  /* 0x0000005275527220 */ /* 0x040fe40000410000 */
[----:B------:R-:W-:Y:S02]  /*193c0*/  FMUL.FTZ R83, R117, R83 ;  /* 0x0000005375537220 */ /* 0x000fe40000410000 */
[--C-:B--2---:R-:W-:Y:S02]  /*193d0*/  FFMA.FTZ R2, R5, c[0x0][0x2d0], -R123.reuse ;  /* 0x0000b40005027a23 */ /* 0x104fe4000001087b */
[C---:B---3--:R-:W-:Y:S02]  /*193e0*/  FMUL.FTZ R32, R116.reuse, R148 ;  /* 0x0000009474207220 */ /* 0x048fe40000410000 */
[C---:B------:R-:W-:Y:S01]  /*193f0*/  FMUL.FTZ R33, R116.reuse, R149 ;  /* 0x0000009574217220 */ /* 0x040fe20000410000 */
[----:B------:R2:W3:Y:S01]  /*19400*/  MUFU.EX2 R210, R2 ;  /* 0x0000000200d27308 */ /* 0x0004e20000000800 */
[C---:B------:R-:W-:Y:S02]  /*19410*/  FMUL.FTZ R36, R116.reuse, R152 ;  /* 0x0000009874247220 */ /* 0x040fe40000410000 */
[----:B------:R-:W-:Y:S02]  /*19420*/  FMUL.FTZ R37, R116, R153 ;  /* 0x0000009974257220 */ /* 0x000fe40000410000 */
[--C-:B-1----:R-:W-:Y:S02]  /*19430*/  FFMA.FTZ R3, R17, c[0x0][0x2d0], -R123.reuse ;  /* 0x0000b40011037a23 */ /* 0x102fe4000001087b */
[C---:B------:R-:W-:Y:S02]  /*19440*/  FMUL.FTZ R17, R118.reuse, R141 ;  /* 0x0000008d76117220 */ /* 0x040fe40000410000 */
[----:B------:R-:W-:Y:S01]  /*19450*/  FFMA.FTZ R123, R49, c[0x0][0x2d0], -R123 ;  /* 0x0000b400317b7a23 */ /* 0x000fe2000001087b */
[----:B------:R1:W-:Y:S01]  /*19460*/  MUFU.EX2 R228, R3 ;  /* 0x0000000300e47308 */ /* 0x0003e20000000800 */
[----:B------:R-:W-:Y:S02]  /*19470*/  FMUL.FTZ R49, R118, R157 ;  /* 0x0000009d76317220 */ /* 0x000fe40000410000 */
[C---:B------:R-:W-:Y:S01]  /*19480*/  FMUL.FTZ R104, R116.reuse, R104 ;  /* 0x0000006874687220 */ /* 0x040fe20000410000 */
[----:B------:R-:W-:Y:S01]  /*19490*/  LDSM.16.MT88.4 R156, [R167+0x800] ;  /* 0x00080000a79c783b */ /* 0x000fe20000004200 */
[C---:B------:R-:W-:Y:S02]  /*194a0*/  FMUL.FTZ R105, R116.reuse, R105 ;  /* 0x0000006974697220 */ /* 0x040fe40000410000 */
[C---:B------:R-:W-:Y:S02]  /*194b0*/  FMUL.FTZ R108, R116.reuse, R108 ;  /* 0x0000006c746c7220 */ /* 0x040fe40000410000 */
[C---:B------:R-:W-:Y:S01]  /*194c0*/  FMUL.FTZ R109, R116.reuse, R109 ;  /* 0x0000006d746d7220 */ /* 0x040fe20000410000 */
[----:B------:R-:W-:Y:S01]  /*194d0*/  MUFU.EX2 R219, R175 ;  /* 0x000000af00db7308 */ /* 0x000fe20000000800 */
[C---:B------:R-:W-:Y:S02]  /*194e0*/  FMUL.FTZ R56, R116.reuse, R56 ;  /* 0x0000003874387220 */ /* 0x040fe40000410000 */
[----:B------:R-:W-:Y:S02]  /*194f0*/  FMUL.FTZ R57, R116, R57 ;  /* 0x0000003974397220 */ /* 0x000fe40000410000 */
[--C-:B--2---:R-:W-:Y:S02]  /*19500*/  FFMA.FTZ R2, R6, c[0x0][0x2d0], -R4.reuse ;  /* 0x0000b40006027a23 */ /* 0x104fe40000010804 */
[C---:B------:R-:W-:Y:S02]  /*19510*/  FMUL.FTZ R60, R116.reuse, R60 ;  /* 0x0000003c743c7220 */ /* 0x040fe40000410000 */
[C---:B------:R-:W-:Y:S01]  /*19520*/  FMUL.FTZ R61, R116.reuse, R61 ;  /* 0x0000003d743d7220 */ /* 0x040fe20000410000 */
[----:B------:R2:W-:Y:S01]  /*19530*/  MUFU.EX2 R189, R2 ;  /* 0x0000000200bd7308 */ /* 0x0005e20000000800 */
[C---:B------:R-:W-:Y:S02]  /*19540*/  FMUL.FTZ R72, R116.reuse, R72 ;  /* 0x0000004874487220 */ /* 0x040fe40000410000 */
[----:B------:R-:W-:Y:S02]  /*19550*/  FMUL.FTZ R73, R116, R73 ;  /* 0x0000004974497220 */ /* 0x000fe40000410000 */
[--C-:B-1----:R-:W-:Y:S02]  /*19560*/  FFMA.FTZ R3, R18, c[0x0][0x2d0], -R4.reuse ;  /* 0x0000b40012037a23 */ /* 0x102fe40000010804 */
[C---:B------:R-:W-:Y:S02]  /*19570*/  FMUL.FTZ R18, R117.reuse, R142 ;  /* 0x0000008e75127220 */ /* 0x040fe40000410000 */
[C---:B------:R-:W-:Y:S01]  /*19580*/  FMUL.FTZ R76, R116.reuse, R76 ;  /* 0x0000004c744c7220 */ /* 0x040fe20000410000 */
[----:B------:R-:W-:Y:S01]  /*19590*/  MUFU.EX2 R224, R3 ;  /* 0x0000000300e07308 */ /* 0x000fe20000000800 */
[----:B------:R-:W-:Y:S02]  /*195a0*/  FMUL.FTZ R77, R116, R77 ;  /* 0x0000004d744d7220 */ /* 0x000fe40000410000 */
[----:B------:R-:W-:Y:S02]  /*195b0*/  FMUL.FTZ R85, R118, R85 ;  /* 0x0000005576557220 */ /* 0x000fe40000410000 */
[C---:B------:R-:W-:Y:S02]  /*195c0*/  FMUL.FTZ R86, R117.reuse, R86 ;  /* 0x0000005675567220 */ /* 0x040fe40000410000 */
[C---:B------:R-:W-:Y:S02]  /*195d0*/  FMUL.FTZ R87, R117.reuse, R87 ;  /* 0x0000005775577220 */ /* 0x040fe40000410000 */
[C---:B------:R-:W-:Y:S01]  /*195e0*/  FMUL.FTZ R88, R116.reuse, R88 ;  /* 0x0000005874587220 */ /* 0x040fe20000410000 */
[----:B------:R-:W-:Y:S01]  /*195f0*/  MUFU.EX2 R215, R172 ;  /* 0x000000ac00d77308 */ /* 0x000fe20000000800 */
[C---:B------:R-:W-:Y:S02]  /*19600*/  FMUL.FTZ R89, R116.reuse, R89 ;  /* 0x0000005974597220 */ /* 0x040fe40000410000 */
[C---:B------:R-:W-:Y:S01]  /*19610*/  FMUL.FTZ R92, R116.reuse, R92 ;  /* 0x0000005c745c7220 */ /* 0x040fe20000410000 */
[----:B--2---:R-:W1:Y:S01]  /*19620*/  SHFL.BFLY PT, R2, R0, 0x1, 0x1f ;  /* 0x0c201f0000027f89 */ /* 0x004e6200000e0000 */
[----:B------:R-:W-:Y:S02]  /*19630*/  FMUL.FTZ R93, R116, R93 ;  /* 0x0000005d745d7220 */ /* 0x000fe40000410000 */
[C---:B------:R-:W-:Y:S02]  /*19640*/  FMUL.FTZ R96, R118.reuse, R96 ;  /* 0x0000006076607220 */ /* 0x040fe40000410000 */
[----:B------:R-:W-:Y:S01]  /*19650*/  FMUL.FTZ R97, R118, R97 ;  /* 0x0000006176617220 */ /* 0x000fe20000410000 */
[----:B------:R-:W-:Y:S01]  /*19660*/  MUFU.EX2 R174, R184 ;  /* 0x000000b800ae7308 */ /* 0x000fe20000000800 */
[C---:B------:R-:W-:Y:S02]  /*19670*/  FMUL.FTZ R98, R117.reuse, R98 ;  /* 0x0000006275627220 */ /* 0x040fe40000410000 */
[----:B------:R-:W-:Y:S07]  /*19680*/  FMUL.FTZ R99, R117, R99 ;  /* 0x0000006375637220 */ /* 0x000fee0000410000 */
[----:B------:R-:W-:Y:S01]  /*19690*/  MUFU.EX2 R172, R181 ;  /* 0x000000b500ac7308 */ /* 0x000fe20000000800 */
[----:B-1----:R-:W-:Y:S01]  /*196a0*/  FMNMX.FTZ R2, R0, R2, !PT ;  /* 0x0000000200027209 */ /* 0x002fe20007810000 */
[----:B------:R-:W-:Y:S08]  /*196b0*/  FFMA.FTZ R0, R19, c[0x0][0x2d0], -R4 ;  /* 0x0000b40013007a23 */ /* 0x000ff00000010804 */
[----:B------:R-:W-:Y:S01]  /*196c0*/  MUFU.EX2 R175, R183 ;  /* 0x000000b700af7308 */ /* 0x000fe20000000800 */
[----:B------:R-:W-:Y:S01]  /*196d0*/  FMUL.FTZ R4, R118, R128 ;  /* 0x0000008076047220 */ /* 0x000fe20000410000 */
[----:B---3--:R-:W-:Y:S01]  /*196e0*/  F2FP.BF16.PACK_AB R128, R210, R190 ;  /* 0x000000bed280723e */ /* 0x008fe200000010ff */
[----:B------:R-:W-:Y:S02]  /*196f0*/  FMUL.FTZ R19, R117, R143 ;  /* 0x0000008f75137220 */ /* 0x000fe40000410000 */
[----:B------:R-:W-:Y:S05]  /*19700*/  LDSM.16.MT88.4 R140, [R166+0x800] ;  /* 0x00080000a68c783b */ /* 0x000fea0000004200 */
[----:B------:R1:W2:Y:S10]  /*19710*/  MUFU.EX2 R227, R0 ;  /* 0x0000000000e37308 */ /* 0x0002b40000000800 */
[----:B------:R-:W-:Y:S10]  /*19720*/  MUFU.EX2 R176, R123 ;  /* 0x0000007b00b07308 */ /* 0x000ff40000000800 */
[----:B------:R-:W-:Y:S01]  /*19730*/  MUFU.EX2 R173, R180 ;  /* 0x000000b400ad7308 */ /* 0x000fe20000000800 */
[----:B-1----:R-:W-:Y:S01]  /*19740*/  FADD.FTZ R0, -R2, R119 ;  /* 0x0000007702007221 */ /* 0x002fe20000010100 */
[----:B--2---:R-:W-:Y:S01]  /*19750*/  F2FP.BF16.PACK_AB R131, R227, R224 ;  /* 0x000000e0e383723e */ /* 0x004fe200000010ff */
[----:B------:R-:W-:Y:S02]  /*19760*/  FMUL.FTZ R119, R120, c[0x0][0x2d0] ;  /* 0x0000b40078777a20 */ /* 0x000fe40000410000 */
[----:B------:R-:W-:Y:S02]  /*19770*/  FMUL.FTZ R0, R0, c[0x0][0x2d0] ;  /* 0x0000b40000007a20 */ /* 0x000fe40000410000 */
[--C-:B------:R-:W-:Y:S03]  /*19780*/  FFMA.FTZ R3, R8, c[0x0][0x2d0], -R119.reuse ;  /* 0x0000b40008037a23 */ /* 0x100fe60000010877 */
[----:B------:R-:W-:Y:S01]  /*19790*/  MUFU.EX2 R179, R179 ;  /* 0x000000b300b37308 */ /* 0x000fe20000000800 */
[----:B------:R-:W-:Y:S02]  /*197a0*/  FMUL.FTZ R8, R116, R132 ;  /* 0x0000008474087220 */ /* 0x000fe40000410000 */
[--C-:B------:R-:W-:Y:S02]  /*197b0*/  FFMA.FTZ R24, R24, c[0x0][0x2d0], -R119.reuse ;  /* 0x0000b40018187a23 */ /* 0x100fe40000010877 */
[--C-:B------:R-:W-:Y:S05]  /*197c0*/  FFMA.FTZ R25, R25, c[0x0][0x2d0], -R119.reuse ;  /* 0x0000b40019197a23 */ /* 0x100fea0000010877 */
[----:B------:R1:W-:Y:S10]  /*197d0*/  MUFU.EX2 R187, R3 ;  /* 0x0000000300bb7308 */ /* 0x0003f40000000800 */
[----:B------:R-:W2:Y:S10]  /*197e0*/  MUFU.EX2 R0, R0 ;  /* 0x0000000000007308 */ /* 0x000eb40000000800 */
[----:B------:R-:W-:Y:S01]  /*197f0*/  MUFU.EX2 R207, R24 ;  /* 0x0000001800cf7308 */ /* 0x000fe20000000800 */
[--C-:B-1----:R-:W-:Y:S02]  /*19800*/  FFMA.FTZ R3, R9, c[0x0][0x2d0], -R119.reuse ;  /* 0x0000b40009037a23 */ /* 0x102fe40000010877 */
[----:B------:R-:W-:Y:S07]  /*19810*/  FMUL.FTZ R9, R116, R133 ;  /* 0x0000008574097220 */ /* 0x000fee0000410000 */
[----:B------:R1:W3:Y:S01]  /*19820*/  MUFU.EX2 R221, R3 ;  /* 0x0000000300dd7308 */ /* 0x0002e20000000800 */
[C---:B--2---:R-:W-:Y:S02]  /*19830*/  FMUL.FTZ R34, R0.reuse, R150 ;  /* 0x0000009600227220 */ /* 0x044fe40000410000 */
[C---:B------:R-:W-:Y:S02]  /*19840*/  FMUL.FTZ R35, R0.reuse, R151 ;  /* 0x0000009700237220 */ /* 0x040fe40000410000 */
[C---:B------:R-:W-:Y:S02]  /*19850*/  FMUL.FTZ R38, R0.reuse, R154 ;  /* 0x0000009a00267220 */ /* 0x040fe40000410000 */
[C---:B------:R-:W-:Y:S03]  /*19860*/  FMUL.FTZ R39, R0.reuse, R155 ;  /* 0x0000009b00277220 */ /* 0x040fe60000410000 */
[----:B------:R2:W-:Y:S01]  /*19870*/  MUFU.EX2 R211, R25 ;  /* 0x0000001900d37308 */ /* 0x0005e20000000800 */
[C---:B------:R-:W-:Y:S02]  /*19880*/  FMUL.FTZ R106, R0.reuse, R106 ;  /* 0x0000006a006a7220 */ /* 0x040fe40000410000 */
[C---:B------:R-:W-:Y:S02]  /*19890*/  FMUL.FTZ R107, R0.reuse, R107 ;  /* 0x0000006b006b7220 */ /* 0x040fe40000410000 */
[C---:B------:R-:W-:Y:S02]  /*198a0*/  FMUL.FTZ R110, R0.reuse, R110 ;  /* 0x0000006e006e7220 */ /* 0x040fe40000410000 */
[C---:B------:R-:W-:Y:S02]  /*198b0*/  FMUL.FTZ R111, R0.reuse, R111 ;  /* 0x0000006f006f7220 */ /* 0x040fe40000410000 */
[C---:B------:R-:W-:Y:S02]  /*198c0*/  FMUL.FTZ R58, R0.reuse, R58 ;  /* 0x0000003a003a7220 */ /* 0x040fe40000410000 */
[----:B------:R-:W-:Y:S02]  /*198d0*/  FMUL.FTZ R59, R0, R59 ;  /* 0x0000003b003b7220 */ /* 0x000fe40000410000 */
[--C-:B-1----:R-:W-:Y:S01]  /*198e0*/  FFMA.FTZ R3, R12, c[0x0][0x2d0], -R119.reuse ;  /* 0x0000b4000c037a23 */ /* 0x102fe20000010877 */
[----:B---3--:R-:W-:Y:S01]  /*198f0*/  F2FP.BF16.PACK_AB R132, R221, R187 ;  /* 0x000000bbdd84723e */ /* 0x008fe200000010ff */
[----:B------:R-:W-:Y:S02]  /*19900*/  FMUL.FTZ R12, R116, R136 ;  /* 0x00000088740c7220 */ /* 0x000fe40000410000 */
[----:B------:R1:W-:Y:S01]  /*19910*/  MUFU.EX2 R223, R3 ;  /* 0x0000000300df7308 */ /* 0x0003e20000000800 */
[C---:B------:R-:W-:Y:S02]  /*19920*/  FMUL.FTZ R62, R0.reuse, R62 ;  /* 0x0000003e003e7220 */ /* 0x040fe40000410000 */
[----:B------:R-:W-:Y:S02]  /*19930*/  FMUL.FTZ R63, R0, R63 ;  /* 0x0000003f003f7220 */ /* 0x000fe40000410000 */
[----:B------:R-:W-:Y:S02]  /*19940*/  FFMA.FTZ R24, R28, c[0x0][0x2d0], -R119 ;  /* 0x0000b4001c187a23 */ /* 0x000fe40000010877 */
[----:B------:R-:W-:Y:S01]  /*19950*/  FFMA.FTZ R28, R117, R236, R189 ;  /* 0x000000ec751c7223 */ /* 0x000fe200000100bd */
[----:B--2---:R-:W-:Y:S01]  /*19960*/  F2FP.BF16.PACK_AB R25, R214, R212 ;  /* 0x000000d4d619723e */ /* 0x004fe200000010ff */
        /* <DEDUP_REMOVED lines=8> */
[----:B------:R-:W-:Y:S02]  /*199f0*/  FMUL.FTZ R95, R0, R95 ;  /* 0x0000005f005f7220 */ /* 0x000fe40000410000 */
[--C-:B-1----:R-:W-:Y:S02]  /*19a00*/  FFMA.FTZ R3, R13, c[0x0][0x2d0], -R119.reuse ;  /* 0x0000b4000d037a23 */ /* 0x102fe40000010877 */
[----:B------:R-:W-:Y:S02]  /*19a10*/  FMUL.FTZ R13, R116, R137 ;  /* 0x00000089740d7220 */ /* 0x000fe40000410000 */
[----:B------:R1:W3:Y:S01]  /*19a20*/  MUFU.EX2 R229, R3 ;  /* 0x0000000300e57308 */ /* 0x0002e20000000800 */
[----:B--2---:R-:W-:Y:S02]  /*19a30*/  FFMA.FTZ R24, R29, c[0x0][0x2d0], -R119 ;  /* 0x0000b4001d187a23 */ /* 0x004fe40000010877 */
[----:B------:R-:W-:Y:S07]  /*19a40*/  FFMA.FTZ R29, R118, R234, R190 ;  /* 0x000000ea761d7223 */ /* 0x000fee00000100be */
[----:B------:R2:W4:Y:S01]  /*19a50*/  MUFU.EX2 R188, R24 ;  /* 0x0000001800bc7308 */ /* 0x0005220000000800 */
[----:B------:R-:W-:Y:S02]  /*19a60*/  FADD.FTZ R144, R210, R29 ;  /* 0x0000001dd2907221 */ /* 0x000fe40000010000 */
[----:B-1----:R-:W-:Y:S04]  /*19a70*/  FMUL.FTZ R3, R2, c[0x0][0x2d0] ;  /* 0x0000b40002037a20 */ /* 0x002fe80000410000 */
[--C-:B------:R-:W-:Y:S02]  /*19a80*/  FFMA.FTZ R5, R10, c[0x0][0x2d0], -R3.reuse ;  /* 0x0000b4000a057a23 */ /* 0x100fe40000010803 */
[--C-:B------:R-:W-:Y:S02]  /*19a90*/  FFMA.FTZ R6, R14, c[0x0][0x2d0], -R3.reuse ;  /* 0x0000b4000e067a23 */ /* 0x100fe40000010803 */
[----:B------:R1:W-:Y:S01]  /*19aa0*/  MUFU.EX2 R186, R5 ;  /* 0x0000000500ba7308 */ /* 0x0003e20000000800 */
[C---:B------:R-:W-:Y:S02]  /*19ab0*/  FMUL.FTZ R14, R0.reuse, R138 ;  /* 0x0000008a000e7220 */ /* 0x040fe40000410000 */
[----:B------:R-:W-:Y:S01]  /*19ac0*/  FMUL.FTZ R10, R0, R134 ;  /* 0x00000086000a7220 */ /* 0x000fe20000410000 */
[----:B---3--:R-:W-:Y:S01]  /*19ad0*/  F2FP.BF16.PACK_AB R134, R229, R223 ;  /* 0x000000dfe586723e */ /* 0x008fe200000010ff */
[--C-:B------:R-:W-:Y:S02]  /*19ae0*/  FFMA.FTZ R126, R42, c[0x0][0x2d0], -R3.reuse ;  /* 0x0000b4002a7e7a23 */ /* 0x100fe40000010803 */
[--C-:B--2---:R-:W-:Y:S01]  /*19af0*/  FFMA.FTZ R24, R30, c[0x0][0x2d0], -R3.reuse ;  /* 0x0000b4001e187a23 */ /* 0x104fe20000010803 */
[----:B----4-:R-:W-:Y:S01]  /*19b00*/  F2FP.BF16.PACK_AB R30, R188, R191 ;  /* 0x000000bfbc1e723e */ /* 0x010fe200000010ff */
[--C-:B------:R-:W-:Y:S01]  /*19b10*/  FFMA.FTZ R26, R26, c[0x0][0x2d0], -R3.reuse ;  /* 0x0000b4001a1a7a23 */ /* 0x100fe20000010803 */
[----:B------:R2:W-:Y:S01]  /*19b20*/  MUFU.EX2 R222, R6 ;  /* 0x0000000600de7308 */ /* 0x0005e20000000800 */
[--C-:B------:R-:W-:Y:S09]  /*19b30*/  FFMA.FTZ R27, R27, c[0x0][0x2d0], -R3.reuse ;  /* 0x0000b4001b1b7a23 */ /* 0x100ff20000010803 */
[----:B------:R3:W-:Y:S01]  /*19b40*/  MUFU.EX2 R178, R24 ;  /* 0x0000001800b27308 */ /* 0x0007e20000000800 */
[--C-:B-1----:R-:W-:Y:S02]  /*19b50*/  FFMA.FTZ R5, R11, c[0x0][0x2d0], -R3.reuse ;  /* 0x0000b4000b057a23 */ /* 0x102fe40000010803 */
[----:B------:R-:W-:Y:S07]  /*19b60*/  FMUL.FTZ R11, R0, R135 ;  /* 0x00000087000b7220 */ /* 0x000fee0000410000 */
[----:B------:R1:W4:Y:S01]  /*19b70*/  MUFU.EX2 R220, R5 ;  /* 0x0000000500dc7308 */ /* 0x0003220000000800 */
[----:B--2---:R-:W-:Y:S01]  /*19b80*/  FMUL.FTZ R6, R117, R130 ;  /* 0x0000008275067220 */ /* 0x004fe20000410000 */
[----:B------:R-:W-:Y:S08]  /*19b90*/  F2FP.BF16.PACK_AB R130, R228, R225 ;  /* 0x000000e1e482723e */ /* 0x000ff000000010ff */
[----:B------:R2:W-:Y:S01]  /*19ba0*/  MUFU.EX2 R208, R26 ;  /* 0x0000001a00d07308 */ /* 0x0005e20000000800 */
[--C-:B---3--:R-:W-:Y:S09]  /*19bb0*/  FFMA.FTZ R24, R31, c[0x0][0x2d0], -R3.reuse ;  /* 0x0000b4001f187a23 */ /* 0x108ff20000010803 */
[----:B------:R3:W5:Y:S01]  /*19bc0*/  MUFU.EX2 R209, R27 ;  /* 0x0000001b00d17308 */ /* 0x0007620000000800 */
[----:B-1----:R-:W-:Y:S01]  /*19bd0*/  FFMA.FTZ R5, R15, c[0x0][0x2d0], -R3 ;  /* 0x0000b4000f057a23 */ /* 0x002fe20000010803 */
[----:B----4-:R-:W-:Y:S01]  /*19be0*/  F2FP.BF16.PACK_AB R133, R220, R186 ;  /* 0x000000badc85723e */ /* 0x010fe200000010ff */
[C---:B------:R-:W-:Y:S02]  /*19bf0*/  FMUL.FTZ R15, R0.reuse, R139 ;  /* 0x0000008b000f7220 */ /* 0x040fe40000410000 */
[----:B------:R-:W1:Y:S01]  /*19c00*/  LDSM.16.MT88.4 R136, [R167] ;  /* 0x00000000a788783b */ /* 0x000e620000004200 */
[----:B------:R-:W-:Y:S04]  /*19c10*/  FFMA.FTZ R0, R0, R247, R186 ;  /* 0x000000f700007223 */ /* 0x000fe800000100ba */
[----:B------:R4:W4:Y:S01]  /*19c20*/  MUFU.EX2 R226, R5 ;  /* 0x0000000500e27308 */ /* 0x0009220000000800 */
[----:B------:R-:W-:Y:S01]  /*19c30*/  FADD.FTZ R0, R220, R0 ;  /* 0x00000000dc007221 */ /* 0x000fe20000010000 */
[----:B--2---:R-:W-:Y:S03]  /*19c40*/  F2FP.BF16.PACK_AB R26, R219, R217 ;  /* 0x000000d9db1a723e */ /* 0x004fe600000010ff */
[----:B------:R-:W-:Y:S05]  /*19c50*/  FADD.FTZ R0, R222, R0 ;  /* 0x00000000de007221 */ /* 0x000fea0000010000 */
[----:B------:R2:W1:Y:S01]  /*19c60*/  MUFU.EX2 R177, R24 ;  /* 0x0000001800b17308 */ /* 0x0004620000000800 */
[----:B---3--:R-:W-:Y:S02]  /*19c70*/  F2FP.BF16.PACK_AB R27, R218, R215 ;  /* 0x000000d7da1b723e */ /* 0x008fe400000010ff */
[----:B-----5:R-:W-:Y:S07]  /*19c80*/  F2FP.BF16.PACK_AB R29, R209, R208 ;  /* 0x000000d0d11d723e */ /* 0x020fee00000010ff */
[----:B------:R-:W-:Y:S01]  /*19c90*/  MUFU.EX2 R126, R126 ;  /* 0x0000007e007e7308 */ /* 0x000fe20000000800 */
[----:B----4-:R-:W-:Y:S01]  /*19ca0*/  FMUL.FTZ R5, R118, R129 ;  /* 0x0000008176057220 */ /* 0x010fe20000410000 */
[----:B------:R-:W-:Y:S01]  /*19cb0*/  F2FP.BF16.PACK_AB R129, R206, R189 ;  /* 0x000000bdce81723e */ /* 0x000fe200000010ff */
[C---:B------:R-:W-:Y:S01]  /*19cc0*/  FADD.FTZ R0, R226.reuse, R0 ;  /* 0x00000000e2007221 */ /* 0x040fe20000010000 */
[----:B------:R-:W-:Y:S05]  /*19cd0*/  F2FP.BF16.PACK_AB R135, R226, R222 ;  /* 0x000000dee287723e */ /* 0x000fea00000010ff */
[-C--:B------:R-:W-:Y:S05]  /*19ce0*/  HMMA.16816.F32.BF16 R4, R128, R168.reuse, R4 ;  /* 0x000000a88004723c */ /* 0x080fea0000041804 */
[----:B--2---:R-:W-:Y:S02]  /*19cf0*/  F2FP.BF16.PACK_AB R24, R216, R213 ;  /* 0x000000d5d818723e */ /* 0x004fe400000010ff */
[----:B-1----:R-:W-:Y:S01]  /*19d00*/  F2FP.BF16.PACK_AB R31, R177, R178 ;  /* 0x000000b2b11f723e */ /* 0x002fe200000010ff */
[C---:B------:R-:W-:Y:S01]  /*19d10*/  HMMA.16816.F32.BF16 R8, R132.reuse, R168, R8 ;  /* 0x000000a88408723c */ /* 0x040fe20000041808 */
[----:B------:R-:W-:Y:S07]  /*19d20*/  MUFU.EX2 R169, R185 ;  /* 0x000000b900a97308 */ /* 0x000fee0000000800 */
[-C--:B------:R-:W-:Y:S08]  /*19d30*/  HMMA.16816.F32.BF16 R12, R132, R170.reuse, R12 ;  /* 0x000000aa840c723c */ /* 0x080ff0000004180c */
[C---:B------:R-:W-:Y:S01]  /*19d40*/  HMMA.16816.F32.BF16 R16, R128.reuse, R170, R16 ;  /* 0x000000aa8010723c */ /* 0x040fe20000041810 */
[----:B------:R-:W-:Y:S07]  /*19d50*/  MUFU.EX2 R171, R182 ;  /* 0x000000b600ab7308 */ /* 0x000fee0000000800 */
[-C--:B------:R-:W-:Y:S08]  /*19d60*/  HMMA.16816.F32.BF16 R20, R128, R136.reuse, R20 ;  /* 0x000000888014723c */ /* 0x080ff00000041814 */
        /* <DEDUP_REMOVED lines=22> */
[-C--:B------:R-:W-:Y:S04]  /*19ed0*/  HMMA.16816.F32.BF16 R92, R132, R138.reuse, R92 ;  /* 0x0000008a845c723c */ /* 0x080fe8000004185c */
[----:B------:R-:W-:Y:S03]  /*19ee0*/  FFMA.FTZ R137, R46, c[0x0][0x2d0], -R3 ;  /* 0x0000b4002e897a23 */ /* 0x000fe60000010803 */
[--C-:B------:R-:W-:Y:S01]  /*19ef0*/  FFMA.FTZ R133, R40, c[0x0][0x2d0], -R119.reuse ;  /* 0x0000b40028857a23 */ /* 0x100fe20000010877 */
[----:B------:R-:W-:Y:S01]  /*19f00*/  HMMA.16816.F32.BF16 R96, R128, R138, R96 ;  /* 0x0000008a8060723c */ /* 0x000fe20000041860 */
[----:B------:R-:W1:Y:S02]  /*19f10*/  LDSM.16.MT88.4 R128, [R166+0x400] ;  /* 0x00040000a680783b */ /* 0x000e640000004200 */
[----:B------:R-:W-:Y:S01]  /*19f20*/  MUFU.EX2 R168, R133 ;  /* 0x0000008500a87308 */ /* 0x000fe20000000800 */
[----:B------:R-:W-:Y:S02]  /*19f30*/  FFMA.FTZ R132, R41, c[0x0][0x2d0], -R119 ;  /* 0x0000b40029847a23 */ /* 0x000fe40000010877 */
[----:B------:R-:W-:Y:S02]  /*19f40*/  FFMA.FTZ R134, R43, c[0x0][0x2d0], -R3 ;  /* 0x0000b4002b867a23 */ /* 0x000fe40000010803 */
[----:B------:R-:W-:Y:S01]  /*19f50*/  FFMA.FTZ R135, R44, c[0x0][0x2d0], -R119 ;  /* 0x0000b4002c877a23 */ /* 0x000fe20000010877 */
[----:B------:R-:W2:Y:S03]  /*19f60*/  LDSM.16.MT88.4 R40, [R167+0x400] ;  /* 0x00040000a728783b */ /* 0x000ea60000004200 */
[----:B------:R-:W-:Y:S01]  /*19f70*/  FFMA.FTZ R3, R47, c[0x0][0x2d0], -R3 ;  /* 0x0000b4002f037a23 */ /* 0x000fe20000010803 */
[----:B------:R-:W-:Y:S01]  /*19f80*/  MUFU.EX2 R170, R132 ;  /* 0x0000008400aa7308 */ /* 0x000fe20000000800 */
[----:B------:R-:W-:Y:S02]  /*19f90*/  FFMA.FTZ R138, R116, R246, R187 ;  /* 0x000000f6748a7223 */ /* 0x000fe400000100bb */
[----:B------:R-:W-:Y:S01]  /*19fa0*/  FADD.FTZ R139, R206, R28 ;  /* 0x0000001cce8b7221 */ /* 0x000fe20000010000 */
[----:B------:R-:W3:Y:S01]  /*19fb0*/  LDSM.16.MT88.4 R44, [R166+0x1000] ;  /* 0x00100000a62c783b */ /* 0x000ee20000004200 */
[----:B------:R-:W-:Y:S05]  /*19fc0*/  F2FP.BF16.PACK_AB R28, R211, R207 ;  /* 0x000000cfd31c723e */ /* 0x000fea00000010ff */
[----:B------:R-:W-:Y:S02]  /*19fd0*/  MUFU.EX2 R123, R134 ;  /* 0x00000086007b7308 */ /* 0x000fe40000000800 */
[----:B------:R-:W4:Y:S01]  /*19fe0*/  LDSM.16.MT88.4 R116, [R167+0x1000] ;  /* 0x00100000a774783b */ /* 0x000f220000004200 */
[-C--:B-1----:R-:W-:Y:S08]  /*19ff0*/  HMMA.16816.F32.BF16 R4, R24, R128.reuse, R4 ;  /* 0x000000801804723c */ /* 0x082ff00000041804 */
        /* <DEDUP_REMOVED lines=11> */
[C---:B------:R-:W-:Y:S01]  /*1a0b0*/  HMMA.16816.F32.BF16 R112, R24.reuse, R46, R112 ;  /* 0x0000002e1870723c */ /* 0x040fe20000041870 */
[----:B------:R-:W2:Y:S07]  /*1a0c0*/  LDSM.16.MT88.4 R44, [R167+0x1c00] ;  /* 0x001c0000a72c783b */ /* 0x000eae0000004200 */
[-C--:B----4-:R-:W-:Y:S08]  /*1a0d0*/  HMMA.16816.F32.BF16 R52, R24, R116.reuse, R52 ;  /* 0x000000741834723c */ /* 0x090ff00000041834 */
[C---:B------:R-:W-:Y:S01]  /*1a0e0*/  HMMA.16816.F32.BF16 R56, R28.reuse, R116, R56 ;  /* 0x000000741c38723c */ /* 0x040fe20000041838 */
[----:B------:R-:W-:Y:S07]  /*1a0f0*/  MUFU.EX2 R117, R136 ;  /* 0x0000008800757308 */ /* 0x000fee0000000800 */
[-C--:B------:R-:W-:Y:S03]  /*1a100*/  HMMA.16816.F32.BF16 R60, R28, R118.reuse, R60 ;  /* 0x000000761c3c723c */ /* 0x080fe6000004183c */
[----:B------:R-:W-:Y:S05]  /*1a110*/  MUFU.EX2 R116, R137 ;  /* 0x0000008900747308 */ /* 0x000fea0000000800 */
[C---:B------:R-:W-:Y:S05]  /*1a120*/  HMMA.16816.F32.BF16 R64, R24.reuse, R118, R64 ;  /* 0x000000761840723c */ /* 0x040fea0000041840 */
[----:B------:R-:W3:Y:S02]  /*1a130*/  MUFU.EX2 R118, R135 ;  /* 0x0000008700767308 */ /* 0x000ee40000000800 */
[----:B------:R-:W-:Y:S01]  /*1a140*/  MOV R119, R2 ;  /* 0x0000000200777202 */ /* 0x000fe20000000f00 */
[-C--:B-1----:R-:W-:Y:S08]  /*1a150*/  HMMA.16816.F32.BF16 R68, R24, R40.reuse, R68 ;  /* 0x000000281844723c */ /* 0x082ff00000041844 */
[C---:B------:R-:W-:Y:S08]  /*1a160*/  HMMA.16816.F32.BF16 R72, R28.reuse, R40, R72 ;  /* 0x000000281c48723c */ /* 0x040ff00000041848 */
[-C--:B------:R-:W-:Y:S08]  /*1a170*/  HMMA.16816.F32.BF16 R76, R28, R42.reuse, R76 ;  /* 0x0000002a1c4c723c */ /* 0x080ff0000004184c */
[C---:B------:R-:W-:Y:S01]  /*1a180*/  HMMA.16816.F32.BF16 R80, R24.reuse, R42, R80 ;  /* 0x0000002a1850723c */ /* 0x040fe20000041850 */
[----:B------:R1:W4:Y:S07]  /*1a190*/  MUFU.EX2 R43, R3 ;  /* 0x00000003002b7308 */ /* 0x00032e0000000800 */
[-C--:B--2---:R-:W-:Y:S08]  /*1a1a0*/  HMMA.16816.F32.BF16 R84, R24, R44.reuse, R84 ;  /* 0x0000002c1854723c */ /* 0x084ff00000041854 */
[C---:B------:R-:W-:Y:S08]  /*1a1b0*/  HMMA.16816.F32.BF16 R88, R28.reuse, R44, R88 ;  /* 0x0000002c1c58723c */ /* 0x040ff00000041858 */
[-C--:B------:R-:W-:Y:S04]  /*1a1c0*/  HMMA.16816.F32.BF16 R92, R28, R46.reuse, R92 ;  /* 0x0000002e1c5c723c */ /* 0x080fe8000004185c */
[----:B-1----:R-:W-:Y:S03]  /*1a1d0*/  FADD.FTZ R3, R224, R139 ;  /* 0x0000008be0037221 */ /* 0x002fe60000010000 */
[----:B---3--:R-:W-:Y:S01]  /*1a1e0*/  F2FP.BF16.PACK_AB R30, R117, R118 ;  /* 0x00000076751e723e */ /* 0x008fe200000010ff */
[----:B------:R-:W-:Y:S04]  /*1a1f0*/  HMMA.16816.F32.BF16 R96, R24, R46, R96 ;  /* 0x0000002e1860723c */ /* 0x000fe80000041860 */
[----:B------:R-:W-:Y:S01]  /*1a200*/  FADD.FTZ R29, R221, R138 ;  /* 0x0000008add1d7221 */ /* 0x000fe20000010000 */
[----:B----4-:R-:W-:Y:S01]  /*1a210*/  F2FP.BF16.PACK_AB R31, R43, R116 ;  /* 0x000000742b1f723e */ /* 0x010fe200000010ff */
[----:B------:R-:W-:Y:S01]  /*1a220*/  FADD.FTZ R28, R225, R144 ;  /* 0x00000090e11c7221 */ /* 0x000fe20000010000 */
[----:B------:R-:W-:Y:S01]  /*1a230*/  F2FP.BF16.PACK_AB R24, R174, R169 ;  /* 0x000000a9ae18723e */ /* 0x000fe200000010ff */
[----:B------:R-:W-:Y:S01]  /*1a240*/  FADD.FTZ R42, R223, R29 ;  /* 0x0000001ddf2a7221 */ /* 0x000fe20000010000 */
[----:B------:R-:W-:Y:S03]  /*1a250*/  F2FP.BF16.PACK_AB R25, R172, R171 ;  /* 0x000000abac19723e */ /* 0x000fe600000010ff */
[----:B------:R-:W-:Y:S01]  /*1a260*/  F2FP.BF16.PACK_AB R26, R176, R175 ;  /* 0x000000afb01a723e */ /* 0x000fe200000010ff */
[----:B------:R-:W-:Y:S01]  /*1a270*/  FADD.FTZ R41, R228, R28 ;  /* 0x0000001ce4297221 */ /* 0x000fe20000010000 */
[----:B------:R-:W-:Y:S01]  /*1a280*/  F2FP.BF16.PACK_AB R27, R179, R173 ;  /* 0x000000adb31b723e */ /* 0x000fe200000010ff */
[----:B------:R-:W-:Y:S01]  /*1a290*/  FADD.FTZ R40, R227, R3 ;  /* 0x00000003e3287221 */ /* 0x000fe20000010000 */
[----:B------:R-:W-:Y:S01]  /*1a2a0*/  F2FP.BF16.PACK_AB R28, R170, R168 ;  /* 0x000000a8aa1c723e */ /* 0x000fe200000010ff */
[----:B------:R-:W-:Y:S01]  /*1a2b0*/  FADD.FTZ R3, R213, R41 ;  /* 0x00000029d5037221 */ /* 0x000fe20000010000 */
[----:B------:R-:W-:Y:S03]  /*1a2c0*/  F2FP.BF16.PACK_AB R29, R123, R126 ;  /* 0x0000007e7b1d723e */ /* 0x000fe600000010ff */
        /* <DEDUP_REMOVED lines=9> */
[-C--:B------:R-:W-:Y:S08]  /*1a360*/  HMMA.16816.F32.BF16 R144, R24, R156.reuse, R20 ;  /* 0x0000009c1890723c */ /* 0x080ff00000041814 */
[C---:B------:R-:W-:Y:S08]  /*1a370*/  HMMA.16816.F32.BF16 R148, R28.reuse, R156, R32 ;  /* 0x0000009c1c94723c */ /* 0x040ff00000041820 */
[-C--:B------:R-:W-:Y:S08]  /*1a380*/  HMMA.16816.F32.BF16 R152, R28, R158.reuse, R36 ;  /* 0x0000009e1c98723c */ /* 0x080ff00000041824 */
[C---:B------:R-:W-:Y:S08]  /*1a390*/  HMMA.16816.F32.BF16 R156, R24.reuse, R158, R48 ;  /* 0x0000009e189c723c */ /* 0x040ff00000041830 */
[-C--:B-1----:R-:W-:Y:S08]  /*1a3a0*/  HMMA.16816.F32.BF16 R100, R24, R4.reuse, R100 ;  /* 0x000000041864723c */ /* 0x082ff00000041864 */
        /* <DEDUP_REMOVED lines=8> */
[-C--:B--2---:R-:W-:Y:S04]  /*1a430*/  HMMA.16816.F32.BF16 R52, R24, R8.reuse, R52 ;  /* 0x000000081834723c */ /* 0x084fe80000041834 */
[----:B------:R-:W-:Y:S02]  /*1a440*/  FADD.FTZ R6, R207, R6 ;  /* 0x00000006cf067221 */ /* 0x000fe40000010000 */
[----:B------:R-:W-:Y:S02]  /*1a450*/  FADD.FTZ R7, R209, R4 ;  /* 0x00000004d1077221 */ /* 0x000fe40000010000 */
        /* <DEDUP_REMOVED lines=36> */
.L_x_855:
[----:B------:R-:W2:Y:S02]  /*1a6a0*/  LDL R0, [R1+0x20] ;  /* 0x0000200001007983 */ /* 0x000ea40000100800 */
[----:B--2---:R-:W-:-:S13]  /*1a6b0*/  ISETP.GE.AND P0, PT, R205, R0, PT ;  /* 0x00000000cd00720c */ /* 0x004fda0003f06270 */
[----:B------:R-:W-:Y:S05]  /*1a6c0*/  @!P0 BRA `(.L_x_861) ;  /* 0x00003bf000008947 */ /* 0x000fea0003800000 */
[----:B------:R-:W-:Y:S01]  /*1a6d0*/  IMAD.MOV.U32 R117, RZ, RZ, R121 ;  /* 0x000000ffff757224 */ /* 0x000fe200078e0079 */
[----:B------:R-:W-:Y:S01]  /*1a6e0*/  MOV R123, R119 ;  /* 0x00000077007b7202 */ /* 0x000fe20000000f00 */
[----:B------:R-:W-:Y:S01]  /*1a6f0*/  IMAD.MOV.U32 R116, RZ, RZ, R122 ;  /* 0x000000ffff747224 */ /* 0x000fe200078e007a */
[----:B------:R-:W-:Y:S02]  /*1a700*/  MOV R118, R120 ;  /* 0x0000007800767202 */ /* 0x000fe40000000f00 */
.L_x_880:
[----:B------:R-:W-:Y:S04]  /*1a710*/  DEPBAR.LE SB0, 0x0 ;  /* 0x000080000000791a */ /* 0x000fe80000000000 */
[----:B------:R-:W-:Y:S01]  /*1a720*/  WARPSYNC 0xffffffff ;  /* 0xffffffff00007948 */ /* 0x000fe20003800000 */
[----:B------:R-:W-:Y:S01]  /*1a730*/  BAR.SYNC.DEFER_BLOCKING 0x0 ;  /* 0x0000000000007b1d */ /* 0x000fe20000010000 */
[----:B------:R-:W-:Y:S01]  /*1a740*/  SHF.R.S32.HI R0, RZ, 0x1f, R205 ;  /* 0x0000001fff007819 */ /* 0x000fe200000114cd */
[----:B------:R-:W-:Y:S01]  /*1a750*/  IMAD.WIDE.U32 R2, R205, c[0x0][0x208], RZ ;  /* 0x00008200cd027a25 */ /* 0x000fe200078e00ff */
[C---:B------:R-:W-:Y:S02]  /*1a760*/  LOP3.LUT P5, RZ, R203.reuse, 0x100, RZ, 0xc0, !PT ;  /* 0x00000100cbff7812 */ /* 0x040fe400078ac0ff */
[C---:B------:R-:W-:Y:S01]  /*1a770*/  LOP3.LUT P4, RZ, R203.reuse, 0x80, RZ, 0xc0, !PT ;  /* 0x00000080cbff7812 */ /* 0x040fe2000788c0ff */
[----:B------:R-:W-:Y:S01]  /*1a780*/  IMAD R0, R0, c[0x0][0x208], RZ ;  /* 0x0000820000007a24 */ /* 0x000fe200078e02ff */
[----:B------:R-:W-:Y:S03]  /*1a790*/  LOP3.LUT P3, RZ, R203, 0x40, RZ, 0xc0, !PT ;  /* 0x00000040cbff7812 */ /* 0x000fe6000786c0ff */
[----:B------:R-:W-:Y:S04]  /*1a7a0*/  IMAD R0, R205, c[0x0][0x20c], R0 ;  /* 0x00008300cd007a24 */ /* 0x000fe800078e0200 */
[----:B------:R-:W-:Y:S02]  /*1a7b0*/  IMAD.IADD R12, R3, 0x1, R0 ;  /* 0x00000001030c7824 */ /* 0x000fe400078e0200 */
[----:B------:R-:W-:Y:S01]  /*1a7c0*/  IMAD.WIDE.U32 R2, R2, 0x30, RZ ;  /* 0x0000003002027825 */ /* 0x000fe200078e00ff */
[----:B------:R-:W-:Y:S01]  /*1a7d0*/  LDSM.16.M88.4 R48, [R192] ;  /* 0x00000000c030783b */ /* 0x000fe20000000200 */
[----:B------:R-:W-:Y:S05]  /*1a7e0*/  BSSY B0, `(.L_x_862) ;  /* 0x00000ad000007945 */ /* 0x000fea0003800000 */
        /* <DEDUP_REMOVED lines=11> */
[----:B------:R-:W2:Y:S04]  /*1a8a0*/  LDSM.16.M88.4 R180, [R193+0x1000] ;  /* 0x00100000c1b4783b */ /* 0x000ea80000000200 */
[----:B------:R-:W-:Y:S02]  /*1a8b0*/  IMAD R16, R12, 0x30, RZ ;  /* 0x000000300c107824 */ /* 0x000fe400078e02ff */
[----:B------:R-:W3:Y:S01]  /*1a8c0*/  LDSM.16.M88.4 R184, [R202] ;  /* 0x00000000cab8783b */ /* 0x000ee20000000200 */
[-C--:B------:R-:W-:Y:S02]  /*1a8d0*/  HMMA.16816.F32.BF16 R12, R44, R18.reuse, RZ ;  /* 0x000000122c0c723c */ /* 0x080fe400000418ff */
[----:B------:R-:W-:Y:S02]  /*1a8e0*/  @!P1 IMAD.MOV.U32 R0, RZ, RZ, c[0x0][0x208] ;  /* 0x00008200ff009624 */ /* 0x000fe400078e00ff */
[----:B------:R-:W-:Y:S01]  /*1a8f0*/  @!P1 IMAD.MOV.U32 R17, RZ, RZ, c[0x0][0x20c] ;  /* 0x00008300ff119624 */ /* 0x000fe200078e00ff */
[----:B------:R-:W1:Y:S01]  /*1a900*/  LDSM.16.M88.4 R188, [R201] ;  /* 0x00000000c9bc783b */ /* 0x000e620000000200 */
[----:B------:R-:W-:Y:S01]  /*1a910*/  IMAD.IADD R3, R3, 0x1, R16 ;  /* 0x0000000103037824 */ /* 0x000fe200078e0210 */
[CC--:B------:R-:W-:Y:S05]  /*1a920*/  @!P1 LEA R24, P0, R0.reuse, R2.reuse, 0x5 ;  /* 0x0000000200189211 */ /* 0x0c0fea00078028ff */
[----:B------:R-:W-:Y:S02]  /*1a930*/  @!P1 LEA.HI.X R28, R0, R3, R17, 0x5, P0 ;  /* 0x00000003001c9211 */ /* 0x000fe400000f2c11 */
[C---:B------:R-:W-:Y:S02]  /*1a940*/  HMMA.16816.F32.BF16 R16, R48.reuse, R18, RZ ;  /* 0x000000123010723c */ /* 0x040fe400000418ff */
[----:B------:R-:W-:Y:S05]  /*1a950*/  IADD3 R0, P0, R240, R2, RZ ;  /* 0x00000002f0007210 */ /* 0x000fea0007f1e0ff */
[----:B------:R-:W-:Y:S01]  /*1a960*/  IMAD.X R3, R3, 0x1, R249, P0 ;  /* 0x0000000103037824 */ /* 0x000fe200000e06f9 */
        /* <DEDUP_REMOVED lines=8> */
[----:B------:R4:W-:Y:S06]  /*1a9f0*/  LDGSTS.E.BYPASS.LTC128B.128 [R204+0x1880], [R2.64], !P5 ;  /* 0x0188000002cc7fae */ /* 0x0009ec000e901d46 */
[----:B------:R4:W-:Y:S01]  /*1aa00*/  LDGSTS.E.BYPASS.LTC128B.128 [R204+0x2480], [R2.64+0x40], !P4 ;  /* 0x0248004002cc7fae */ /* 0x0009e2000e101d46 */
[----:B------:R-:W-:Y:S01]  /*1aa10*/  @!P1 IMAD.X R32, R28, 0x1, R249, P0 ;  /* 0x000000011c209824 */ /* 0x000fe200000e06f9 */
[C---:B------:R-:W-:Y:S01]  /*1aa20*/  @!P1 LEA R36, P0, R0.reuse, c[0x0][0x1f8], 0x1 ;  /* 0x00007e0000249a11 */ /* 0x040fe200078008ff */
[-C--:B------:R-:W-:Y:S03]  /*1aa30*/  HMMA.16816.F32.BF16 R28, R44, R34.reuse, RZ ;  /* 0x000000222c1c723c */ /* 0x080fe600000418ff */
[----:B------:R4:W-:Y:S01]  /*1aa40*/  LDGSTS.E.BYPASS.LTC128B.128 [R204+0x3080], [R2.64+0x80], !P3 ;  /* 0x0308008002cc7fae */ /* 0x0009e2000d901d46 */
[----:B------:R-:W-:Y:S04]  /*1aa50*/  @!P1 LEA.HI.X R37, R0, c[0x0][0x1fc], R32, 0x1, P0 ;  /* 0x00007f0000259a11 */ /* 0x000fe800000f0c20 */
[C---:B------:R-:W-:Y:S01]  /*1aa60*/  HMMA.16816.F32.BF16 R32, R48.reuse, R34, RZ ;  /* 0x000000223020723c */ /* 0x040fe200000418ff */
[----:B------:R1:W-:Y:S06]  /*1aa70*/  @!P1 LDGSTS.E.BYPASS.LTC128B.128 [R204+0x2080], [R36.64], !P5 ;  /* 0x0208000024cc9fae */ /* 0x0003ec000e901d46 */
[----:B------:R1:W-:Y:S06]  /*1aa80*/  @!P1 LDGSTS.E.BYPASS.LTC128B.128 [R204+0x2c80], [R36.64+0x40], !P4 ;  /* 0x02c8004024cc9fae */ /* 0x0003ec000e101d46 */
[----:B------:R1:W-:Y:S06]  /*1aa90*/  @!P1 LDGSTS.E.BYPASS.LTC128B.128 [R204+0x3880], [R36.64+0x80], !P3 ;  /* 0x0388008024cc9fae */ /* 0x0003ec000d901d46 */
[----:B------:R-:W0:Y:S01]  /*1aaa0*/  LDGDEPBAR ;  /* 0x00000000000079af */ /* 0x000e220000000000 */
[-C--:B-1----:R-:W-:Y:S08]  /*1aab0*/  HMMA.16816.F32.BF16 R36, R48, R168.reuse, RZ ;  /* 0x000000a83024723c */ /* 0x082ff000000418ff */
[C---:B------:R-:W-:Y:S08]  /*1aac0*/  HMMA.16816.F32.BF16 R40, R44.reuse, R168, RZ ;  /* 0x000000a82c28723c */ /* 0x040ff000000418ff */
[-C--:B------:R-:W-:Y:S08]  /*1aad0*/  HMMA.16816.F32.BF16 R44, R44, R170.reuse, RZ ;  /* 0x000000aa2c2c723c */ /* 0x080ff000000418ff */
[----:B------:R-:W-:Y:S01]  /*1aae0*/  HMMA.16816.F32.BF16 R48, R48, R170, RZ ;  /* 0x000000aa3030723c */ /* 0x000fe200000418ff */
[----:B------:R-:W-:Y:S07]  /*1aaf0*/  LDSM.16.M88.4 R168, [R192+0x2000] ;  /* 0x00200000c0a8783b */ /* 0x000fee0000000200 */
[-C--:B------:R-:W-:Y:S08]  /*1ab00*/  HMMA.16816.F32.BF16 R4, R172, R176.reuse, R4 ;  /* 0x000000b0ac04723c */ /* 0x080ff00000041804 */
        /* <DEDUP_REMOVED lines=20> */
[-C--:B---3--:R-:W-:Y:S03]  /*1ac50*/  HMMA.16816.F32.BF16 R20, R168, R172.reuse, R20 ;  /* 0x000000aca814723c */ /* 0x088fe60000041814 */
[----:B-----5:R-:W-:Y:S05]  /*1ac60*/  ISETP.GT.AND P0, PT, R205, R238, PT ;  /* 0x000000eecd00720c */ /* 0x020fea0003f04270 */
        /* <DEDUP_REMOVED lines=61> */
[----:B----4-:R-:W-:Y:S01]  /*1b040*/  SHF.R.S32.HI R119, RZ, 0x1f, R120 ;  /* 0x0000001fff777819 */ /* 0x010fe20000011478 */
[----:B------:R-:W2:Y:S01]  /*1b050*/  LDL.64 R206, [R1+0x8] ;  /* 0x0000080001ce7983 */ /* 0x000ea20000100a00 */
[----:B------:R-:W-:Y:S02]  /*1b060*/  IADD3 R0, R205, -0x1, RZ ;  /* 0xffffffffcd007810 */ /* 0x000fe40007ffe0ff */
[----:B------:R-:W-:Y:S01]  /*1b070*/  LEA.HI R119, R119, R120, RZ, 0x2 ;  /* 0x0000007877777211 */ /* 0x000fe200078f10ff */
[----:B------:R-:W3:Y:S01]  /*1b080*/  LDL R122, [R1+0x14] ;  /* 0x00001400017a7983 */ /* 0x000ee20000100800 */
        /* <DEDUP_REMOVED lines=34> */
.L_x_863:
[----:B----4-:R-:W-:Y:S05]  /*1b2b0*/  BSYNC B0 ;  /* 0x0000000000007941 */ /* 0x010fea0003800000 */
.L_x_862:
        /* <DEDUP_REMOVED lines=37> */
.L_x_866:
[----:B------:R-:W-:Y:S04]  /*1b510*/  MOV R119, c[0x0][0x32c] ;  /* 0x0000cb0000777a02 */ /* 0x000fe80000000f00 */
[----:B------:R-:W-:Y:S11]  /*1b520*/  ISETP.NE.AND P0, PT, R119, 0x1, PT ;  /* 0x000000017700780c */ /* 0x000ff60003f05270 */
[----:B------:R-:W-:Y:S02]  /*1b530*/  @!UPT UIADD3 URZ, URZ, URZ, URZ ;  /* 0x0000003f3f3ff290 */ /* 0x000fe4000fffe03f */
[----:B------:R-:W-:Y:S05]  /*1b540*/  @P0 IMAD.HI.U32 R119, R2, c[0x0][0x330], RZ ;  /* 0x0000cc0002770a27 */ /* 0x000fea00078e00ff */
[----:B------:R-:W-:Y:S02]  /*1b550*/  @P0 SHF.R.U32.HI R2, RZ, c[0x0][0x334], R119 ;  /* 0x0000cd00ff020a19 */ /* 0x000fe40000011677 */
.L_x_867:
[----:B------:R-:W-:Y:S05]  /*1b560*/  BSYNC B0 ;  /* 0x0000000000007941 */ /* 0x000fea0003800000 */
.L_x_865:
[----:B------:R-:W-:Y:S04]  /*1b570*/  IMAD.IADD R119, R3, 0x1, -R189 ;  /* 0x0000000103777824 */ /* 0x000fe800078e0abd */
[----:B------:R-:W-:Y:S05]  /*1b580*/  IMAD R2, R2, c[0x0][0x32c], R119 ;  /* 0x0000cb0002027a24 */ /* 0x000fea00078e0277 */
[----:B------:R-:W-:Y:S02]  /*1b590*/  IADD3 R119, R2, c[0x0][0x32c], RZ ;  /* 0x0000cb0002777a10 */ /* 0x000fe40007ffe0ff */
[----:B------:R-:W-:Y:S02]  /*1b5a0*/  IMNMX R0, R0, R2, !PT ;  /* 0x0000000200007217 */ /* 0x000fe40007800200 */
[----:B------:R-:W-:Y:S02]  /*1b5b0*/  IMNMX R122, R122, R119, PT ;  /* 0x000000777a7a7217 */ /* 0x000fe40003800200 */
.L_x_864:
        /* <DEDUP_REMOVED lines=17> */
.L_x_870:
[----:B------:R-:W-:Y:S04]  /*1b6d0*/  MOV R120, c[0x0][0x32c] ;  /* 0x0000cb0000787a02 */ /* 0x000fe80000000f00 */
[----:B------:R-:W-:Y:S11]  /*1b6e0*/  ISETP.NE.AND P0, PT, R120, 0x1, PT ;  /* 0x000000017800780c */ /* 0x000ff60003f05270 */
[----:B------:R-:W-:Y:S02]  /*1b6f0*/  @!UPT UIADD3 URZ, URZ, URZ, URZ ;  /* 0x0000003f3f3ff290 */ /* 0x000fe4000fffe03f */
[----:B------:R-:W-:Y:S05]  /*1b700*/  @P0 IMAD.HI.U32 R120, R2, c[0x0][0x330], RZ ;  /* 0x0000cc0002780a27 */ /* 0x000fea00078e00ff */
[----:B------:R-:W-:Y:S02]  /*1b710*/  @P0 SHF.R.U32.HI R2, RZ, c[0x0][0x334], R120 ;  /* 0x0000cd00ff020a19 */ /* 0x000fe40000011678 */
.L_x_871:
[----:B------:R-:W-:Y:S05]  /*1b720*/  BSYNC B0 ;  /* 0x0000000000007941 */ /* 0x000fea0003800000 */
.L_x_869:
[----:B------:R-:W-:Y:S04]  /*1b730*/  IMAD.IADD R120, R3, 0x1, -R189 ;  /* 0x0000000103787824 */ /* 0x000fe800078e0abd */
[----:B------:R-:W-:Y:S05]  /*1b740*/  IMAD R2, R2, c[0x0][0x32c], R120 ;  /* 0x0000cb0002027a24 */ /* 0x000fea00078e0278 */
[----:B------:R-:W-:Y:S02]  /*1b750*/  IADD3 R120, R2, c[0x0][0x32c], RZ ;  /* 0x0000cb0002787a10 */ /* 0x000fe40007ffe0ff */
[----:B------:R-:W-:Y:S02]  /*1b760*/  IMNMX R119, R119, R2, !PT ;  /* 0x0000000277777217 */ /* 0x000fe40007800200 */
[----:B------:R-:W-:Y:S02]  /*1b770*/  IMNMX R121, R121, R120, PT ;  /* 0x0000007879797217 */ /* 0x000fe40003800200 */
.L_x_868:
        /* <DEDUP_REMOVED lines=17> */
.L_x_874:
[----:B------:R-:W-:Y:S04]  /*1b890*/  MOV R171, c[0x0][0x32c] ;  /* 0x0000cb0000ab7a02 */ /* 0x000fe80000000f00 */
[----:B------:R-:W-:Y:S11]  /*1b8a0*/  ISETP.NE.AND P0, PT, R171, 0x1, PT ;  /* 0x00000001ab00780c */ /* 0x000ff60003f05270 */
[----:B------:R-:W-:Y:S02]  /*1b8b0*/  @!UPT UIADD3 URZ, URZ, URZ, URZ ;  /* 0x0000003f3f3ff290 */ /* 0x000fe4000fffe03f */
[----:B------:R-:W-:Y:S05]  /*1b8c0*/  @P0 IMAD.HI.U32 R171, R126, c[0x0][0x330], RZ ;  /* 0x0000cc007eab0a27 */ /* 0x000fea00078e00ff */
[----:B------:R-:W-:Y:S02]  /*1b8d0*/  @P0 SHF.R.U32.HI R126, RZ, c[0x0][0x334], R171 ;  /* 0x0000cd00ff7e0a19 */ /* 0x000fe400000116ab */
.L_x_875:
[----:B------:R-:W-:Y:S05]  /*1b8e0*/  BSYNC B0 ;  /* 0x0000000000007941 */ /* 0x000fea0003800000 */
.L_x_873:
[----:B------:R-:W-:Y:S04]  /*1b8f0*/  IMAD.IADD R171, R3, 0x1, -R189 ;  /* 0x0000000103ab7824 */ /* 0x000fe800078e0abd */
[----:B------:R-:W-:Y:S05]  /*1b900*/  IMAD R126, R126, c[0x0][0x32c], R171 ;  /* 0x0000cb007e7e7a24 */ /* 0x000fea00078e02ab */
[----:B------:R-:W-:Y:S02]  /*1b910*/  IADD3 R171, R126, c[0x0][0x32c], RZ ;  /* 0x0000cb007eab7a10 */ /* 0x000fe40007ffe0ff */
[----:B------:R-:W-:Y:S02]  /*1b920*/  IMNMX R2, R2, R126, !PT ;  /* 0x0000007e02027217 */ /* 0x000fe40007800200 */
[----:B------:R-:W-:Y:S02]  /*1b930*/  IMNMX R120, R120, R171, PT ;  /* 0x000000ab78787217 */ /* 0x000fe40003800200 */
.L_x_872:
        /* <DEDUP_REMOVED lines=157> */
.L_x_878:
[----:B------:R-:W-:Y:S04]  /*1c310*/  MOV R5, c[0x0][0x32c] ;  /* 0x0000cb0000057a02 */ /* 0x000fe80000000f00 */
[----:B------:R-:W-:Y:S11]  /*1c320*/  ISETP.NE.AND P0, PT, R5, 0x1, PT ;  /* 0x000000010500780c */ /* 0x000ff60003f05270 */
[----:B------:R-:W-:Y:S02]  /*1c330*/  @!UPT UIADD3 URZ, URZ, URZ, URZ ;  /* 0x0000003f3f3ff290 */ /* 0x000fe4000fffe03f */
[----:B------:R-:W-:Y:S05]  /*1c340*/  @P0 IMAD.HI.U32 R5, R4, c[0x0][0x330], RZ ;  /* 0x0000cc0004050a27 */ /* 0x000fea00078e00ff */
[----:B------:R-:W-:Y:S02]  /*1c350*/  @P0 SHF.R.U32.HI R4, RZ, c[0x0][0x334], R5 ;  /* 0x0000cd00ff040a19 */ /* 0x000fe40000011605 */
.L_x_879:
[----:B------:R-:W-:Y:S05]  /*1c360*/  BSYNC B0 ;  /* 0x0000000000007941 */ /* 0x000fea0003800000 */
.L_x_877:
[----:B------:R-:W-:Y:S04]  /*1c370*/  IMAD.IADD R3, R3, 0x1, -R189 ;  /* 0x0000000103037824 */ /* 0x000fe800078e0abd */
[----:B------:R-:W-:Y:S05]  /*1c380*/  IMAD R3, R4, c[0x0][0x32c], R3 ;  /* 0x0000cb0004037a24 */ /* 0x000fea00078e0203 */
[----:B------:R-:W-:Y:S02]  /*1c390*/  IADD3 R4, R3, c[0x0][0x32c], RZ ;  /* 0x0000cb0003047a10 */ /* 0x000fe40007ffe0ff */
[----:B------:R-:W-:Y:S02]  /*1c3a0*/  IMNMX R0, R0, R3, !PT ;  /* 0x0000000300007217 */ /* 0x000fe40007800200 */
[----:B------:R-:W-:Y:S02]  /*1c3b0*/  IMNMX R2, R2, R4, PT ;  /* 0x0000000402027217 */ /* 0x000fe40003800200 */
.L_x_876:
        /* <DEDUP_REMOVED lines=35> */
[----:B------:R-:W-:Y:S02]  /*1c5f0*/  LOP3.LUT P0, RZ, R203, 0x4, RZ, 0xc0, !PT ;  /* 0x00000004cbff7812 */ /* 0x000fe4000780c0ff */
        /* <DEDUP_REMOVED lines=27> */
[----:B------:R-:W-:Y:S02]  /*1c7b0*/  FSEL R213, R42, -INF , !P0 ;  /* 0xff8000002ad57808 */ /* 0x000fe40004000000 */
[----:B------:R-:W-:Y:S01]  /*1c7c0*/  FMNMX.FTZ R5, R13, R5, !PT ;  /* 0x000000050d057209 */ /* 0x000fe20007810000 */
        /* <DEDUP_REMOVED lines=15> */
[C---:B------:R-:W-:Y:S01]  /*1c8c0*/  FMUL.FTZ R3, R122.reuse, c[0x0][0x2d0] ;  /* 0x0000b4007a037a20 */ /* 0x040fe20000410000 */
        /* <DEDUP_REMOVED lines=10> */
[----:B------:R2:W-:Y:S02]  /*1c970*/  MUFU.EX2 R218, R3 ;  /* 0x0000000300da7308 */ /* 0x0005e40000000800 */
[----:B------:R-:W3:Y:S08]  /*1c980*/  SHFL.BFLY PT, R6, R2, 0x2, 0x1f ;  /* 0x0c401f0002067f89 */ /* 0x000ef000000e0000 */
[----:B------:R4:W5:Y:S01]  /*1c990*/  MUFU.EX2 R233, R4 ;  /* 0x0000000400e97308 */ /* 0x0009620000000800 */
[----:B-1----:R-:W-:Y:S02]  /*1c9a0*/  FMNMX.FTZ R121, R0, R5, !PT ;  /* 0x0000000500797209 */ /* 0x002fe40007810000 */
[----:B--2---:R-:W-:Y:S02]  /*1c9b0*/  FMNMX.FTZ R3, R10, R123, !PT ;  /* 0x0000007b0a037209 */ /* 0x004fe40007810000 */
[----:B---3--:R-:W-:Y:S02]  /*1c9c0*/  FMNMX.FTZ R2, R2, R6, !PT ;  /* 0x0000000602027209 */ /* 0x008fe40007810000 */
[----:B------:R-:W-:Y:S04]  /*1c9d0*/  FMNMX.FTZ R3, R12, R3, !PT ;  /* 0x000000030c037209 */ /* 0x000fe80007810000 */
[----:B------:R-:W-:Y:S01]  /*1c9e0*/  FMNMX.FTZ R3, R11, R3, !PT ;  /* 0x000000030b037209 */ /* 0x000fe20007810000 */
[--C-:B----4-:R-:W-:Y:S01]  /*1c9f0*/  FFMA.FTZ R4, R126, c[0x0][0x2d0], -R7.reuse ;  /* 0x0000b4007e047a23 */ /* 0x110fe20000010807 */
[----:B-----5:R-:W-:Y:S01]  /*1ca00*/  F2FP.BF16.PACK_AB R40, R233, R218 ;  /* 0x000000dae928723e */ /* 0x020fe200000010ff */
[--C-:B------:R-:W-:Y:S01]  /*1ca10*/  FFMA.FTZ R126, R179, c[0x0][0x2d0], -R7.reuse ;  /* 0x0000b400b37e7a23 */ /* 0x100fe20000010807 */
[----:B------:R-:W-:Y:S01]  /*1ca20*/  FMNMX.FTZ R0, R15, R3, !PT ;  /* 0x000000030f007209 */ /* 0x000fe20007810000 */
[----:B------:R1:W-:Y:S01]  /*1ca30*/  MUFU.EX2 R235, R4 ;  /* 0x0000000400eb7308 */ /* 0x0003e20000000800 */
[----:B------:R-:W-:Y:S01]  /*1ca40*/  FSEL R3, R122, RZ, P0 ;  /* 0x000000ff7a037208 */ /* 0x000fe20000000000 */
[--C-:B------:R-:W-:Y:S01]  /*1ca50*/  FFMA.FTZ R179, R176, c[0x0][0x2d0], -R7.reuse ;  /* 0x0000b400b0b37a23 */ /* 0x100fe20000010807 */
[----:B------:R-:W-:Y:S01]  /*1ca60*/  FMNMX.FTZ R5, R168, R0, !PT ;  /* 0x00000000a8057209 */ /* 0x000fe20007810000 */
[C---:B------:R-:W-:Y:S01]  /*1ca70*/  FMUL.FTZ R0, R121.reuse, c[0x0][0x2d0] ;  /* 0x0000b40079007a20 */ /* 0x040fe20000410000 */
[----:B------:R-:W-:Y:S01]  /*1ca80*/  FSETP.NEU.FTZ.AND P0, PT, R121, -INF , PT ;  /* 0xff8000007900780b */ /* 0x000fe20003f1d000 */
[--C-:B------:R-:W-:Y:S01]  /*1ca90*/  FFMA.FTZ R176, R32, c[0x0][0x2d0], -R7.reuse ;  /* 0x0000b40020b07a23 */ /* 0x100fe20000010807 */
[----:B------:R-:W-:Y:S02]  /*1caa0*/  FMNMX.FTZ R6, R169, R5, !PT ;  /* 0x00000005a9067209 */ /* 0x000fe40007810000 */
[----:B------:R-:W-:Y:S01]  /*1cab0*/  FSEL R8, R0, RZ, P0 ;  /* 0x000000ff00087208 */ /* 0x000fe20000000000 */
[----:B------:R-:W2:Y:S01]  /*1cac0*/  SHFL.BFLY PT, R5, R2, 0x1, 0x1f ;  /* 0x0c201f0002057f89 */ /* 0x000ea200000e0000 */
[----:B------:R-:W-:Y:S03]  /*1cad0*/  MUFU.EX2 R222, R126 ;  /* 0x0000007e00de7308 */ /* 0x000fe60000000800 */
[--C-:B------:R-:W-:Y:S02]  /*1cae0*/  FFMA.FTZ R0, R18, c[0x0][0x2d0], -R8.reuse ;  /* 0x0000b40012007a23 */ /* 0x100fe40000010808 */
[--C-:B------:R-:W-:Y:S02]  /*1caf0*/  FFMA.FTZ R175, R175, c[0x0][0x2d0], -R8.reuse ;  /* 0x0000b400afaf7a23 */ /* 0x100fe40000010808 */
[--C-:B------:R-:W-:Y:S03]  /*1cb00*/  FFMA.FTZ R174, R174, c[0x0][0x2d0], -R8.reuse ;  /* 0x0000b400aeae7a23 */ /* 0x100fe60000010808 */
[----:B------:R3:W-:Y:S01]  /*1cb10*/  MUFU.EX2 R227, R0 ;  /* 0x0000000000e37308 */ /* 0x0007e20000000800 */
[--C-:B-1----:R-:W-:Y:S02]  /*1cb20*/  FFMA.FTZ R4, R171, c[0x0][0x2d0], -R7.reuse ;  /* 0x0000b400ab047a23 */ /* 0x102fe40000010807 */
[--C-:B------:R-:W-:Y:S02]  /*1cb30*/  FFMA.FTZ R171, R181, c[0x0][0x2d0], -R7.reuse ;  /* 0x0000b400b5ab7a23 */ /* 0x100fe40000010807 */
[--C-:B------:R-:W-:Y:S02]  /*1cb40*/  FFMA.FTZ R181, R177, c[0x0][0x2d0], -R7.reuse ;  /* 0x0000b400b1b57a23 */ /* 0x100fe40000010807 */
        /* <DEDUP_REMOVED lines=18> */
[----:B------:R-:W-:Y:S01]  /*1cc70*/  FFMA.FTZ R4, R172, c[0x0][0x2d0], -R8 ;  /* 0x0000b400ac047a23 */ /* 0x000fe20000010808 */
        /* <DEDUP_REMOVED lines=12> */
[--C-:B------:R-:W-:Y:S07]  /*1cd40*/  FFMA.FTZ R126, R206, c[0x0][0x2d0], -R38.reuse ;  /* 0x0000b400ce7e7a23 */ /* 0x100fee0000010826 */
[----:B------:R1:W-:Y:S10]  /*1cd50*/  MUFU.EX2 R223, R4 ;  /* 0x0000000400df7308 */ /* 0x0003f40000000800 */
[----:B------:R-:W-:Y:S01]  /*1cd60*/  MUFU.EX2 R126, R126 ;  /* 0x0000007e007e7308 */ /* 0x000fe20000000800 */
[--C-:B-1----:R-:W-:Y:S09]  /*1cd70*/  FFMA.FTZ R4, R20, c[0x0][0x2d0], -R38.reuse ;  /* 0x0000b40014047a23 */ /* 0x102ff20000010826 */
[----:B------:R3:W1:Y:S02]  /*1cd80*/  MUFU.EX2 R225, R4 ;  /* 0x0000000400e17308 */ /* 0x0006640000000800 */
[----:B---3--:R-:W-:Y:S01]  /*1cd90*/  FMNMX.FTZ R4, R0, R2, !PT ;  /* 0x0000000200047209 */ /* 0x008fe20007810000 */
[----:B------:R-:W-:Y:S01]  /*1cda0*/  FFMA.FTZ R0, R21, c[0x0][0x2d0], -R38 ;  /* 0x0000b40015007a23 */ /* 0x000fe20000010826 */
[----:B-1----:R-:W-:Y:S01]  /*1cdb0*/  F2FP.BF16.PACK_AB R44, R225, R223 ;  /* 0x000000dfe12c723e */ /* 0x002fe200000010ff */
[----:B------:R-:W-:Y:S01]  /*1cdc0*/  FADD.FTZ R2, -R5, R117 ;  /* 0x0000007505027221 */ /* 0x000fe20000010100 */
[----:B------:R-:W-:Y:S04]  /*1cdd0*/  LDSM.16.MT88.4 R20, [R166] ;  /* 0x00000000a614783b */ /* 0x000fe80000004200 */
[----:B------:R1:W-:Y:S01]  /*1cde0*/  MUFU.EX2 R224, R0 ;  /* 0x0000000000e07308 */ /* 0x0003e20000000800 */
[----:B------:R-:W-:Y:S02]  /*1cdf0*/  FFMA.FTZ R117, R180, c[0x0][0x2d0], -R8 ;  /* 0x0000b400b4757a23 */ /* 0x000fe40000010808 */
[----:B------:R-:W-:Y:S01]  /*1ce00*/  FMUL.FTZ R2, R2, c[0x0][0x2d0] ;  /* 0x0000b40002027a20 */ /* 0x000fe20000410000 */
[----:B------:R-:W2:Y:S06]  /*1ce10*/  SHFL.BFLY PT, R6, R4, 0x1, 0x1f ;  /* 0x0c201f0004067f89 */ /* 0x000eac00000e0000 */
[----:B------:R-:W3:Y:S10]  /*1ce20*/  MUFU.EX2 R36, R2 ;  /* 0x0000000200247308 */ /* 0x000ef40000000800 */
[----:B------:R-:W-:Y:S01]  /*1ce30*/  MUFU.EX2 R219, R117 ;  /* 0x0000007500db7308 */ /* 0x000fe20000000800 */
[----:B-1----:R-:W-:Y:S09]  /*1ce40*/  FFMA.FTZ R0, R13, c[0x0][0x2d0], -R38 ;  /* 0x0000b4000d007a23 */ /* 0x002ff20000010826 */
[----:B------:R1:W4:Y:S01]  /*1ce50*/  MUFU.EX2 R237, R0 ;  /* 0x0000000000ed7308 */ /* 0x0003220000000800 */
[----:B--2---:R-:W-:Y:S01]  /*1ce60*/  FMNMX.FTZ R119, R4, R6, !PT ;  /* 0x0000000604777209 */ /* 0x004fe20007810000 */
[C---:B---3--:R-:W-:Y:S04]  /*1ce70*/  FMUL.FTZ R7, R36.reuse, R131 ;  /* 0x0000008324077220 */ /* 0x048fe80000410000 */
[----:B------:R-:W-:Y:S02]  /*1ce80*/  FMUL.FTZ R4, R119, c[0x0][0x2d0] ;  /* 0x0000b40077047a20 */ /* 0x000fe40000410000 */
[----:B------:R-:W-:Y:S02]  /*1ce90*/  FMUL.FTZ R6, R36, R130 ;  /* 0x0000008224067220 */ /* 0x000fe40000410000 */
[----:B------:R-:W-:Y:S01]  /*1cea0*/  FFMA.FTZ R130, R34, c[0x0][0x2d0], -R8 ;  /* 0x0000b40022827a23 */ /* 0x000fe20000010808 */
        /* <DEDUP_REMOVED lines=8> */
[----:B-1----:R-:W-:Y:S01]  /*1cf30*/  FADD.FTZ R0, -R3, R116 ;  /* 0x0000007403007221 */ /* 0x002fe20000010100 */
[----:B----4-:R-:W-:Y:S01]  /*1cf40*/  F2FP.BF16.PACK_AB R46, R237, R224 ;  /* 0x000000e0ed2e723e */ /* 0x010fe200000010ff */
[----:B------:R-:W-:Y:S02]  /*1cf50*/  FFMA.FTZ R116, R178, c[0x0][0x2d0], -R8 ;  /* 0x0000b400b2747a23 */ /* 0x000fe40000010808 */
        /* <DEDUP_REMOVED lines=17> */
[----:B-1----:R-:W-:Y:S05]  /*1d070*/  FFMA.FTZ R116, R188, c[0x0][0x2d0], -R38 ;  /* 0x0000b400bc747a23 */ /* 0x002fea0000010826 */
[----:B------:R-:W-:Y:S01]  /*1d080*/  MUFU.EX2 R178, R181 ;  /* 0x000000b500b27308 */ /* 0x000fe20000000800 */
[----:B--2---:R-:W-:Y:S01]  /*1d090*/  FSEL R0, R120, RZ, P0 ;  /* 0x000000ff78007208 */ /* 0x004fe20000000000 */
[----:B---3--:R-:W-:Y:S01]  /*1d0a0*/  FMUL.FTZ R5, R3, R129 ;  /* 0x0000008103057220 */ /* 0x008fe20000410000 */
[----:B------:R-:W-:Y:S01]  /*1d0b0*/  FSETP.NEU.FTZ.AND P0, PT, R119, -INF , PT ;  /* 0xff8000007700780b */ /* 0x000fe20003f1d000 */
[----:B------:R-:W-:Y:S02]  /*1d0c0*/  FFMA.FTZ R129, R35, c[0x0][0x2d0], -R8 ;  /* 0x0000b40023817a23 */ /* 0x000fe40000010808 */
[----:B------:R-:W-:Y:S01]  /*1d0d0*/  FADD.FTZ R0, -R0, R118 ;  /* 0x0000007600007221 */ /* 0x000fe20000010100 */
[----:B------:R-:W-:Y:S01]  /*1d0e0*/  FSEL R39, R4, RZ, P0 ;  /* 0x000000ff04277208 */ /* 0x000fe20000000000 */
[----:B------:R-:W-:Y:S02]  /*1d0f0*/  FFMA.FTZ R118, R182, c[0x0][0x2d0], -R8 ;  /* 0x0000b400b6767a23 */ /* 0x000fe40000010808 */
[----:B------:R-:W-:Y:S01]  /*1d100*/  MUFU.EX2 R181, R176 ;  /* 0x000000b000b57308 */ /* 0x000fe20000000800 */
[----:B------:R-:W-:Y:S02]  /*1d110*/  FMUL.FTZ R0, R0, c[0x0][0x2d0] ;  /* 0x0000b40000007a20 */ /* 0x000fe40000410000 */
[--C-:B------:R-:W-:Y:S02]  /*1d120*/  FFMA.FTZ R4, R15, c[0x0][0x2d0], -R39.reuse ;  /* 0x0000b4000f047a23 */ /* 0x100fe40000010827 */
[C---:B------:R-:W-:Y:S02]  /*1d130*/  FMUL.FTZ R16, R3.reuse, R140 ;  /* 0x0000008c03107220 */ /* 0x040fe40000410000 */
[C---:B------:R-:W-:Y:S02]  /*1d140*/  FMUL.FTZ R17, R3.reuse, R141 ;  /* 0x0000008d03117220 */ /* 0x040fe40000410000 */
[C---:B------:R-:W-:Y:S01]  /*1d150*/  FMUL.FTZ R32, R3.reuse, R156 ;  /* 0x0000009c03207220 */ /* 0x040fe20000410000 */
[----:B------:R1:W2:Y:S01]  /*1d160*/  MUFU.EX2 R2, R0 ;  /* 0x0000000000027308 */ /* 0x0002a20000000800 */
[C---:B------:R-:W-:Y:S01]  /*1d170*/  FMUL.FTZ R33, R3.reuse, R157 ;  /* 0x0000009d03217220 */ /* 0x040fe20000410000 */
[----:B------:R-:W-:Y:S01]  /*1d180*/  LDSM.16.MT88.4 R140, [R166+0x800] ;  /* 0x00080000a68c783b */ /* 0x000fe20000004200 */
[----:B------:R-:W-:Y:S02]  /*1d190*/  FMUL.FTZ R35, R36, R159 ;  /* 0x0000009f24237220 */ /* 0x000fe40000410000 */
[C---:B------:R-:W-:Y:S02]  /*1d1a0*/  FMUL.FTZ R100, R3.reuse, R100 ;  /* 0x0000006403647220 */ /* 0x040fe40000410000 */
[C---:B------:R-:W-:Y:S02]  /*1d1b0*/  FMUL.FTZ R101, R3.reuse, R101 ;  /* 0x0000006503657220 */ /* 0x040fe40000410000 */
[C---:B------:R-:W-:Y:S01]  /*1d1c0*/  FMUL.FTZ R112, R3.reuse, R112 ;  /* 0x0000007003707220 */ /* 0x040fe20000410000 */
[----:B------:R3:W-:Y:S01]  /*1d1d0*/  MUFU.EX2 R229, R4 ;  /* 0x0000000400e57308 */ /* 0x0007e20000000800 */
[C---:B------:R-:W-:Y:S01]  /*1d1e0*/  FMUL.FTZ R113, R3.reuse, R113 ;  /* 0x0000007103717220 */ /* 0x040fe20000410000 */
[----:B------:R-:W-:Y:S01]  /*1d1f0*/  LDSM.16.MT88.4 R156, [R167+0x800] ;  /* 0x00080000a79c783b */ /* 0x000fe20000004200 */
[C---:B------:R-:W-:Y:S02]  /*1d200*/  FMUL.FTZ R52, R3.reuse, R52 ;  /* 0x0000003403347220 */ /* 0x040fe40000410000 */
[C---:B------:R-:W-:Y:S02]  /*1d210*/  FMUL.FTZ R53, R3.reuse, R53 ;  /* 0x0000003503357220 */ /* 0x040fe40000410000 */
[C---:B------:R-:W-:Y:S02]  /*1d220*/  FMUL.FTZ R64, R3.reuse, R64 ;  /* 0x0000004003407220 */ /* 0x040fe40000410000 */
[C---:B------:R-:W-:Y:S01]  /*1d230*/  FMUL.FTZ R65, R3.reuse, R65 ;  /* 0x0000004103417220 */ /* 0x040fe20000410000 */
[----:B------:R-:W-:Y:S01]  /*1d240*/  MUFU.EX2 R216, R118 ;  /* 0x0000007600d87308 */ /* 0x000fe20000000800 */
[C---:B------:R-:W-:Y:S02]  /*1d250*/  FMUL.FTZ R68, R3.reuse, R68 ;  /* 0x0000004403447220 */ /* 0x040fe40000410000 */
[C---:B------:R-:W-:Y:S02]  /*1d260*/  FMUL.FTZ R69, R3.reuse, R69 ;  /* 0x0000004503457220 */ /* 0x040fe40000410000 */
[--C-:B-1----:R-:W-:Y:S02]  /*1d270*/  FFMA.FTZ R0, R10, c[0x0][0x2d0], -R39.reuse ;  /* 0x0000b4000a007a23 */ /* 0x102fe40000010827 */
[C---:B--2---:R-:W-:Y:S02]  /*1d280*/  FMUL.FTZ R9, R2.reuse, R133 ;  /* 0x0000008502097220 */ /* 0x044fe40000410000 */
[C---:B------:R-:W-:Y:S01]  /*1d290*/  FMUL.FTZ R13, R2.reuse, R137 ;  /* 0x00000089020d7220 */ /* 0x040fe20000410000 */
[----:B------:R1:W-:Y:S01]  /*1d2a0*/  MUFU.EX2 R209, R0 ;  /* 0x0000000000d17308 */ /* 0x0003e20000000800 */
[C---:B------:R-:W-:Y:S02]  /*1d2b0*/  FMUL.FTZ R24, R2.reuse, R148 ;  /* 0x0000009402187220 */ /* 0x040fe40000410000 */
[C---:B------:R-:W-:Y:S02]  /*1d2c0*/  FMUL.FTZ R25, R2.reuse, R149 ;  /* 0x0000009502197220 */ /* 0x040fe40000410000 */
[C---:B---3--:R-:W-:Y:S02]  /*1d2d0*/  FMUL.FTZ R4, R3.reuse, R128 ;  /* 0x0000008003047220 */ /* 0x048fe40000410000 */
[C---:B------:R-:W-:Y:S02]  /*1d2e0*/  FMUL.FTZ R28, R2.reuse, R152 ;  /* 0x00000098021c7220 */ /* 0x040fe40000410000 */
[C---:B------:R-:W-:Y:S01]  /*1d2f0*/  FMUL.FTZ R29, R2.reuse, R153 ;  /* 0x00000099021d7220 */ /* 0x040fe20000410000 */
[----:B------:R-:W-:Y:S01]  /*1d300*/  MUFU.EX2 R176, R129 ;  /* 0x0000008100b07308 */ /* 0x000fe20000000800 */
[C---:B------:R-:W-:Y:S01]  /*1d310*/  FMUL.FTZ R104, R2.reuse, R104 ;  /* 0x0000006802687220 */ /* 0x040fe20000410000 */
[-C--:B------:R-:W-:Y:S01]  /*1d320*/  HMMA.16816.F32.BF16 R4, R40, R20.reuse, R4 ;  /* 0x000000142804723c */ /* 0x080fe20000041804 */
[C---:B------:R-:W-:Y:S02]  /*1d330*/  FMUL.FTZ R105, R2.reuse, R105 ;  /* 0x0000006902697220 */ /* 0x040fe40000410000 */
[C---:B------:R-:W-:Y:S02]  /*1d340*/  FMUL.FTZ R108, R2.reuse, R108 ;  /* 0x0000006c026c7220 */ /* 0x040fe40000410000 */
[C---:B------:R-:W-:Y:S02]  /*1d350*/  FMUL.FTZ R109, R2.reuse, R109 ;  /* 0x0000006d026d7220 */ /* 0x040fe40000410000 */
[C---:B------:R-:W-:Y:S02]  /*1d360*/  FMUL.FTZ R56, R2.reuse, R56 ;  /* 0x0000003802387220 */ /* 0x040fe40000410000 */
[----:B------:R-:W-:Y:S03]  /*1d370*/  FMUL.FTZ R57, R2, R57 ;  /* 0x0000003902397220 */ /* 0x000fe60000410000 */
[--C-:B-1----:R-:W-:Y:S02]  /*1d380*/  FFMA.FTZ R0, R12, c[0x0][0x2d0], -R39.reuse ;  /* 0x0000b4000c007a23 */ /* 0x102fe40000010827 */
[C---:B------:R-:W-:Y:S02]  /*1d390*/  FMUL.FTZ R12, R2.reuse, R136 ;  /* 0x00000088020c7220 */ /* 0x040fe40000410000 */
[----:B------:R-:W1:Y:S01]  /*1d3a0*/  MUFU.EX2 R210, R0 ;  /* 0x0000000000d27308 */ /* 0x000e620000000800 */
        /* <DEDUP_REMOVED lines=10> */
[C---:B------:R-:W-:Y:S02]  /*1d450*/  FMUL.FTZ R88, R2.reuse, R88 ;  /* 0x0000005802587220 */ /* 0x040fe40000410000 */
[----:B------:R-:W-:Y:S01]  /*1d460*/  FMUL.FTZ R89, R2, R89 ;  /* 0x0000005902597220 */ /* 0x000fe20000410000 */
[----:B-1----:R-:W-:Y:S01]  /*1d470*/  F2FP.BF16.PACK_AB R45, R210, R209 ;  /* 0x000000d1d22d723e */ /* 0x002fe200000010ff */
[--C-:B------:R-:W-:Y:S02]  /*1d480*/  FFMA.FTZ R0, R11, c[0x0][0x2d0], -R39.reuse ;  /* 0x0000b4000b007a23 */ /* 0x100fe40000010827 */
[C---:B------:R-:W-:Y:S02]  /*1d490*/  FMUL.FTZ R92, R2.reuse, R92 ;  /* 0x0000005c025c7220 */ /* 0x040fe40000410000 */
[----:B------:R1:W2:Y:S01]  /*1d4a0*/  MUFU.EX2 R230, R0 ;  /* 0x0000000000e67308 */ /* 0x0002a20000000800 */
[----:B------:R-:W-:Y:S02]  /*1d4b0*/  FMUL.FTZ R93, R2, R93 ;  /* 0x0000005d025d7220 */ /* 0x000fe40000410000 */
[C---:B------:R-:W-:Y:S02]  /*1d4c0*/  FMUL.FTZ R96, R3.reuse, R96 ;  /* 0x0000006003607220 */ /* 0x040fe40000410000 */
[C---:B------:R-:W-:Y:S02]  /*1d4d0*/  FMUL.FTZ R97, R3.reuse, R97 ;  /* 0x0000006103617220 */ /* 0x040fe40000410000 */
[----:B------:R-:W-:Y:S02]  /*1d4e0*/  FFMA.FTZ R128, R3, R234, R218 ;  /* 0x000000ea03807223 */ /* 0x000fe400000100da */
[----:B------:R-:W-:Y:S02]  /*1d4f0*/  FFMA.FTZ R118, R208, c[0x0][0x2d0], -R38 ;  /* 0x0000b400d0767a23 */ /* 0x000fe40000010826 */
[----:B------:R-:W-:Y:S02]  /*1d500*/  FFMA.FTZ R117, R213, c[0x0][0x2d0], -R39 ;  /* 0x0000b400d5757a23 */ /* 0x000fe40000010827 */
[----:B------:R-:W-:Y:S10]  /*1d510*/  MUFU.EX2 R172, R118 ;  /* 0x0000007600ac7308 */ /* 0x000ff40000000800 */
[----:B------:R-:W-:Y:S01]  /*1d520*/  MUFU.EX2 R117, R117 ;  /* 0x0000007500757308 */ /* 0x000fe20000000800 */
[----:B-1----:R-:W-:Y:S02]  /*1d530*/  FSEL R0, R119, RZ, P0 ;  /* 0x000000ff77007208 */ /* 0x002fe40000000000 */
[----:B--2---:R-:W-:Y:S02]  /*1d540*/  F2FP.BF16.PACK_AB R47, R229, R230 ;  /* 0x000000e6e52f723e */ /* 0x004fe400000010ff */
[----:B------:R-:W-:Y:S01]  /*1d550*/  ISETP.GT.AND P0, PT, R205, R238, PT ;  /* 0x000000eecd00720c */ /* 0x000fe20003f04270 */
[----:B------:R-:W-:Y:S02]  /*1d560*/  FADD.FTZ R0, -R0, R123 ;  /* 0x0000007b00007221 */ /* 0x000fe40000010100 */
[----:B------:R-:W-:Y:S02]  /*1d570*/  FFMA.FTZ R123, R184, c[0x0][0x2d0], -R8 ;  /* 0x0000b400b87b7a23 */ /* 0x000fe40000010808 */
[----:B------:R-:W-:Y:S01]  /*1d580*/  FMUL.FTZ R0, R0, c[0x0][0x2d0] ;  /* 0x0000b40000007a20 */ /* 0x000fe20000410000 */
[----:B------:R1:W-:Y:S01]  /*1d590*/  MUFU.EX2 R184, R116 ;  /* 0x0000007400b87308 */ /* 0x0003e20000000800 */
[C---:B------:R-:W-:Y:S02]  /*1d5a0*/  FMUL.FTZ R8, R2.reuse, R132 ;  /* 0x0000008402087220 */ /* 0x040fe40000410000 */
[----:B------:R-:W-:Y:S07]  /*1d5b0*/  FFMA.FTZ R2, R2, R246, R223 ;  /* 0x000000f602027223 */ /* 0x000fee00000100df */
[----:B------:R-:W2:Y:S10]  /*1d5c0*/  MUFU.EX2 R0, R0 ;  /* 0x0000000000007308 */ /* 0x000eb40000000800 */
[----:B------:R-:W3:Y:S01]  /*1d5d0*/  MUFU.EX2 R214, R123 ;  /* 0x0000007b00d67308 */ /* 0x000ee20000000800 */
[--C-:B-1----:R-:W-:Y:S09]  /*1d5e0*/  FFMA.FTZ R116, R187, c[0x0][0x2d0], -R38.reuse ;  /* 0x0000b400bb747a23 */ /* 0x102ff20000010826 */
[----:B------:R1:W-:Y:S01]  /*1d5f0*/  MUFU.EX2 R185, R116 ;  /* 0x0000007400b97308 */ /* 0x0003e20000000800 */
[C---:B--2---:R-:W-:Y:S02]  /*1d600*/  FMUL.FTZ R10, R0.reuse, R134 ;  /* 0x00000086000a7220 */ /* 0x044fe40000410000 */
        /* <DEDUP_REMOVED lines=10> */
[----:B------:R-:W-:Y:S03]  /*1d6b0*/  FMUL.FTZ R21, R3, R145 ;  /* 0x0000009103157220 */ /* 0x000fe60000410000 */
        /* <DEDUP_REMOVED lines=14> */
[C---:B------:R-:W-:Y:S02]  /*1d7a0*/  FMUL.FTZ R78, R0.reuse, R78 ;  /* 0x0000004e004e7220 */ /* 0x040fe40000410000 */
[C---:B------:R-:W-:Y:S01]  /*1d7b0*/  FMUL.FTZ R79, R0.reuse, R79 ;  /* 0x0000004f004f7220 */ /* 0x040fe20000410000 */
[C---:B------:R-:W-:Y:S01]  /*1d7c0*/  HMMA.16816.F32.BF16 R24, R44.reuse, R48, R24 ;  /* 0x000000302c18723c */ /* 0x040fe20000041818 */
[C---:B------:R-:W-:Y:S03]  /*1d7d0*/  FMUL.FTZ R90, R0.reuse, R90 ;  /* 0x0000005a005a7220 */ /* 0x040fe60000410000 */
[C---:B------:R-:W-:Y:S02]  /*1d7e0*/  FMUL.FTZ R91, R0.reuse, R91 ;  /* 0x0000005b005b7220 */ /* 0x040fe40000410000 */
[C---:B------:R-:W-:Y:S02]  /*1d7f0*/  FMUL.FTZ R94, R0.reuse, R94 ;  /* 0x0000005e005e7220 */ /* 0x040fe40000410000 */
[-C--:B------:R-:W-:Y:S01]  /*1d800*/  HMMA.16816.F32.BF16 R28, R44, R50.reuse, R28 ;  /* 0x000000322c1c723c */ /* 0x080fe2000004181c */
[----:B------:R-:W-:Y:S03]  /*1d810*/  FMUL.FTZ R95, R0, R95 ;  /* 0x0000005f005f7220 */ /* 0x000fe60000410000 */
[--C-:B-1----:R-:W-:Y:S02]  /*1d820*/  FFMA.FTZ R116, R186, c[0x0][0x2d0], -R38.reuse ;  /* 0x0000b400ba747a23 */ /* 0x102fe40000010826 */
[--C-:B------:R-:W-:Y:S02]  /*1d830*/  FFMA.FTZ R123, R191, c[0x0][0x2d0], -R38.reuse ;  /* 0x0000b400bf7b7a23 */ /* 0x100fe40000010826 */
[C---:B------:R-:W-:Y:S01]  /*1d840*/  HMMA.16816.F32.BF16 R32, R40.reuse, R50, R32 ;  /* 0x000000322820723c */ /* 0x040fe20000041820 */
[----:B------:R-:W1:Y:S01]  /*1d850*/  LDSM.16.MT88.4 R48, [R166+0xc00] ;  /* 0x000c0000a630783b */ /* 0x000e620000004200 */
[----:B------:R2:W-:Y:S02]  /*1d860*/  MUFU.EX2 R186, R116 ;  /* 0x0000007400ba7308 */ /* 0x0005e40000000800 */
[----:B------:R-:W-:Y:S02]  /*1d870*/  FFMA.FTZ R3, R211, c[0x0][0x2d0], -R39 ;  /* 0x0000b400d3037a23 */ /* 0x000fe40000010827 */
[----:B------:R-:W-:Y:S06]  /*1d880*/  FFMA.FTZ R0, R0, R247, R209 ;  /* 0x000000f700007223 */ /* 0x000fec00000100d1 */
[----:B------:R-:W-:Y:S10]  /*1d890*/  MUFU.EX2 R171, R123 ;  /* 0x0000007b00ab7308 */ /* 0x000ff40000000800 */
[----:B------:R4:W-:Y:S01]  /*1d8a0*/  MUFU.EX2 R123, R3 ;  /* 0x00000003007b7308 */ /* 0x0009e20000000800 */
[--C-:B--2---:R-:W-:Y:S02]  /*1d8b0*/  FFMA.FTZ R116, R190, c[0x0][0x2d0], -R38.reuse ;  /* 0x0000b400be747a23 */ /* 0x104fe40000010826 */
[----:B------:R-:W-:Y:S07]  /*1d8c0*/  FFMA.FTZ R38, R207, c[0x0][0x2d0], -R38 ;  /* 0x0000b400cf267a23 */ /* 0x000fee0000010826 */
[----:B------:R2:W5:Y:S01]  /*1d8d0*/  MUFU.EX2 R183, R116 ;  /* 0x0000007400b77308 */ /* 0x0005620000000800 */
[-C--:B-1----:R-:W-:Y:S09]  /*1d8e0*/  HMMA.16816.F32.BF16 R100, R40, R48.reuse, R100 ;  /* 0x000000302864723c */ /* 0x082ff20000041864 */
[----:B------:R1:W-:Y:S03]  /*1d8f0*/  MUFU.EX2 R173, R38 ;  /* 0x0000002600ad7308 */ /* 0x0003e60000000800 */
[----:B----4-:R-:W-:Y:S01]  /*1d900*/  FFMA.FTZ R3, R36, R236, R227 ;  /* 0x000000ec24037223 */ /* 0x010fe200000100e3 */
[C---:B------:R-:W-:Y:S03]  /*1d910*/  HMMA.16816.F32.BF16 R104, R44.reuse, R48, R104 ;  /* 0x000000302c68723c */ /* 0x040fe60000041868 */
[----:B------:R-:W-:Y:S02]  /*1d920*/  FADD.FTZ R36, R226, R3 ;  /* 0x00000003e2247221 */ /* 0x000fe40000010000 */
[----:B------:R-:W-:Y:S02]  /*1d930*/  FADD.FTZ R3, R225, R2 ;  /* 0x00000002e1037221 */ /* 0x000fe40000010000 */
[--C-:B--2---:R-:W-:Y:S01]  /*1d940*/  FFMA.FTZ R116, R212, c[0x0][0x2d0], -R39.reuse ;  /* 0x0000b400d4747a23 */ /* 0x104fe20000010827 */
[-C--:B------:R-:W-:Y:S05]  /*1d950*/  HMMA.16816.F32.BF16 R108, R44, R50.reuse, R108 ;  /* 0x000000322c6c723c */ /* 0x080fea000004186c */
[----:B------:R-:W-:Y:S03]  /*1d960*/  MUFU.EX2 R116, R116 ;  /* 0x0000007400747308 */ /* 0x000fe60000000800 */
[C---:B------:R-:W-:Y:S01]  /*1d970*/  HMMA.16816.F32.BF16 R112, R40.reuse, R50, R112 ;  /* 0x000000322870723c */ /* 0x040fe20000041870 */
[----:B------:R-:W2:Y:S03]  /*1d980*/  LDSM.16.MT88.4 R48, [R167+0xc00] ;  /* 0x000c0000a730783b */ /* 0x000ea60000004200 */
[----:B-1----:R-:W-:Y:S04]  /*1d990*/  F2FP.BF16.PACK_AB R38, R181, R177 ;  /* 0x000000b1b526723e */ /* 0x002fe800000010ff */
[-C--:B--2---:R-:W-:Y:S08]  /*1d9a0*/  HMMA.16816.F32.BF16 R52, R40, R48.reuse, R52 ;  /* 0x000000302834723c */ /* 0x084ff00000041834 */
        /* <DEDUP_REMOVED lines=14> */
[----:B------:R2:W-:Y:S05]  /*1da90*/  MUFU.EX2 R182, R48 ;  /* 0x0000003000b67308 */ /* 0x0005ea0000000800 */
[----:B------:R-:W-:Y:S07]  /*1daa0*/  HMMA.16816.F32.BF16 R96, R40, R50, R96 ;  /* 0x000000322860723c */ /* 0x000fee0000041860 */
[----:B------:R-:W-:Y:S02]  /*1dab0*/  F2FP.BF16.PACK_AB R40, R217, R215 ;  /* 0x000000d7d928723e */ /* 0x000fe400000010ff */
[----:B---3--:R-:W-:Y:S03]  /*1dac0*/  F2FP.BF16.PACK_AB R41, R216, R214 ;  /* 0x000000d6d829723e */ /* 0x008fe600000010ff */
[----:B------:R-:W-:Y:S02]  /*1dad0*/  F2FP.BF16.PACK_AB R42, R222, R220 ;  /* 0x000000dcde2a723e */ /* 0x000fe400000010ff */
[----:B------:R-:W-:Y:S02]  /*1dae0*/  F2FP.BF16.PACK_AB R43, R221, R219 ;  /* 0x000000dbdd2b723e */ /* 0x000fe400000010ff */
[----:B-----5:R-:W-:Y:S01]  /*1daf0*/  F2FP.BF16.PACK_AB R50, R183, R186 ;  /* 0x000000bab732723e */ /* 0x020fe200000010ff */
[--C-:B--2---:R-:W-:Y:S04]  /*1db00*/  FFMA.FTZ R48, R169, c[0x0][0x2d0], -R39.reuse ;  /* 0x0000b400a9307a23 */ /* 0x104fe80000010827 */
[----:B------:R2:W3:Y:S01]  /*1db10*/  MUFU.EX2 R168, R48 ;  /* 0x0000003000a87308 */ /* 0x0004e20000000800 */
[-C--:B-1----:R-:W-:Y:S01]  /*1db20*/  HMMA.16816.F32.BF16 R4, R40, R44.reuse, R4 ;  /* 0x0000002c2804723c */ /* 0x082fe20000041804 */
[--C-:B--2---:R-:W-:Y:S01]  /*1db30*/  FFMA.FTZ R48, R170, c[0x0][0x2d0], -R39.reuse ;  /* 0x0000b400aa307a23 */ /* 0x104fe20000010827 */
[----:B---3--:R-:W-:Y:S07]  /*1db40*/  F2FP.BF16.PACK_AB R49, R168, R182 ;  /* 0x000000b6a831723e */ /* 0x008fee00000010ff */
[----:B------:R1:W-:Y:S03]  /*1db50*/  MUFU.EX2 R169, R48 ;  /* 0x0000003000a97308 */ /* 0x0003e60000000800 */
[--C-:B-1----:R-:W-:Y:S02]  /*1db60*/  FFMA.FTZ R48, R189, c[0x0][0x2d0], -R39.reuse ;  /* 0x0000b400bd307a23 */ /* 0x102fe40000010827 */
[----:B------:R-:W-:Y:S05]  /*1db70*/  FFMA.FTZ R39, R37, c[0x0][0x2d0], -R39 ;  /* 0x0000b40025277a23 */ /* 0x000fea0000010827 */
[----:B------:R1:W2:Y:S01]  /*1db80*/  MUFU.EX2 R170, R48 ;  /* 0x0000003000aa7308 */ /* 0x0002a20000000800 */
[----:B------:R-:W-:Y:S04]  /*1db90*/  FADD.FTZ R37, R233, R128 ;  /* 0x00000080e9257221 */ /* 0x000fe80000010000 */
[----:B------:R-:W-:Y:S01]  /*1dba0*/  FADD.FTZ R2, R235, R37 ;  /* 0x00000025eb027221 */ /* 0x000fe20000010000 */
[----:B------:R-:W-:Y:S04]  /*1dbb0*/  F2FP.BF16.PACK_AB R37, R179, R175 ;  /* 0x000000afb325723e */ /* 0x000fe800000010ff */
[----:B------:R3:W4:Y:S01]  /*1dbc0*/  MUFU.EX2 R118, R39 ;  /* 0x0000002700767308 */ /* 0x0007220000000800 */
[----:B-1----:R-:W-:Y:S02]  /*1dbd0*/  F2FP.BF16.PACK_AB R48, R185, R184 ;  /* 0x000000b8b930723e */ /* 0x002fe400000010ff */
[----:B--2---:R-:W-:Y:S07]  /*1dbe0*/  F2FP.BF16.PACK_AB R51, R170, R169 ;  /* 0x000000a9aa33723e */ /* 0x004fee00000010ff */
[C---:B------:R-:W-:Y:S01]  /*1dbf0*/  HMMA.16816.F32.BF16 R8, R48.reuse, R44, R8 ;  /* 0x0000002c3008723c */ /* 0x040fe20000041808 */
[----:B---3--:R-:W-:Y:S07]  /*1dc00*/  F2FP.BF16.PACK_AB R39, R174, R176 ;  /* 0x000000b0ae27723e */ /* 0x008fee00000010ff */
        /* <DEDUP_REMOVED lines=25> */
[----:B------:R-:W-:Y:S01]  /*1dda0*/  FADD.FTZ R44, R228, R36 ;  /* 0x00000024e42c7221 */ /* 0x000fe20000010000 */
[-C--:B------:R-:W-:Y:S01]  /*1ddb0*/  HMMA.16816.F32.BF16 R92, R48, R46.reuse, R92 ;  /* 0x0000002e305c723c */ /* 0x080fe2000004185c */
[----:B------:R-:W-:Y:S06]  /*1ddc0*/  F2FP.BF16.PACK_AB R36, R180, R178 ;  /* 0x000000b2b424723e */ /* 0x000fec00000010ff */
[----:B------:R-:W-:Y:S01]  /*1ddd0*/  FADD.FTZ R48, R231, R44 ;  /* 0x0000002ce7307221 */ /* 0x000fe20000010000 */
[----:B------:R-:W-:Y:S01]  /*1dde0*/  HMMA.16816.F32.BF16 R96, R40, R46, R96 ;  /* 0x0000002e2860723c */ /* 0x000fe20000041860 */
[----:B------:R-:W1:Y:S03]  /*1ddf0*/  LDSM.16.MT88.4 R44, [R166+0x1400] ;  /* 0x00140000a62c783b */ /* 0x000e660000004200 */
[----:B------:R-:W-:Y:S02]  /*1de00*/  FADD.FTZ R49, R224, R3 ;  /* 0x00000003e0317221 */ /* 0x000fe40000010000 */
[----:B------:R-:W-:Y:S01]  /*1de10*/  FADD.FTZ R3, R232, R2 ;  /* 0x00000002e8037221 */ /* 0x000fe20000010000 */
[----:B------:R-:W-:Y:S01]  /*1de20*/  F2FP.BF16.PACK_AB R40, R171, R126 ;  /* 0x0000007eab28723e */ /* 0x000fe200000010ff */
[-C--:B------:R-:W-:Y:S01]  /*1de30*/  HMMA.16816.F32.BF16 R128, R36, R140.reuse, R4 ;  /* 0x0000008c2480723c */ /* 0x080fe20000041804 */
[----:B------:R-:W-:Y:S01]  /*1de40*/  F2FP.BF16.PACK_AB R42, R173, R172 ;  /* 0x000000acad2a723e */ /* 0x000fe200000010ff */
[----:B------:R-:W2:Y:S02]  /*1de50*/  LDSM.16.MT88.4 R4, [R167+0x1400] ;  /* 0x00140000a704783b */ /* 0x000ea40000004200 */
[----:B------:R-:W-:Y:S01]  /*1de60*/  F2FP.BF16.PACK_AB R41, R116, R117 ;  /* 0x000000757429723e */ /* 0x000fe200000010ff */
[----:B------:R-:W-:Y:S01]  /*1de70*/  FADD.FTZ R2, R210, R0 ;  /* 0x00000000d2027221 */ /* 0x000fe20000010000 */
[----:B----4-:R-:W-:Y:S01]  /*1de80*/  F2FP.BF16.PACK_AB R43, R118, R123 ;  /* 0x0000007b762b723e */ /* 0x010fe200000010ff */
[----:B------:R-:W-:Y:S02]  /*1de90*/  FADD.FTZ R3, R215, R3 ;  /* 0x00000003d7037221 */ /* 0x000fe40000010000 */
[----:B------:R-:W-:Y:S04]  /*1dea0*/  FADD.FTZ R0, R237, R49 ;  /* 0x00000031ed007221 */ /* 0x000fe80000010000 */
        /* <DEDUP_REMOVED lines=40> */
[-C--:B----4-:R-:W-:Y:S01]  /*1e130*/  HMMA.16816.F32.BF16 R84, R36, R12.reuse, R84 ;  /* 0x0000000c2454723c */ /* 0x090fe20000041854 */
        /* <DEDUP_REMOVED lines=8> */
[-C--:B------:R-:W-:Y:S01]  /*1e1c0*/  HMMA.16816.F32.BF16 R92, R40, R14.reuse, R92 ;  /* 0x0000000e285c723c */ /* 0x080fe2000004185c */
[----:B------:R-:W-:Y:S03]  /*1e1d0*/  FADD.FTZ R2, R116, R2 ;  /* 0x0000000274027221 */ /* 0x000fe60000010000 */
[----:B------:R-:W-:Y:S01]  /*1e1e0*/  FADD.FTZ R4, R176, R5 ;  /* 0x00000005b0047221 */ /* 0x000fe20000010000 */
[----:B------:R-:W-:Y:S01]  /*1e1f0*/  MOV R116, R122 ;  /* 0x0000007a00747202 */ /* 0x000fe20000000f00 */
[----:B------:R-:W-:Y:S02]  /*1e200*/  FADD.FTZ R3, R172, R3 ;  /* 0x00000003ac037221 */ /* 0x000fe40000010000 */
[----:B------:R-:W-:Y:S01]  /*1e210*/  FADD.FTZ R234, R181, R0 ;  /* 0x00000000b5ea7221 */ /* 0x000fe20000010000 */
[----:B------:R-:W-:Y:S03]  /*1e220*/  HMMA.16816.F32.BF16 R96, R36, R14, R96 ;  /* 0x0000000e2460723c */ /* 0x000fe60000041860 */
[----:B------:R-:W-:Y:S01]  /*1e230*/  IADD3 R0, R205, -0x1, RZ ;  /* 0xffffffffcd007810 */ /* 0x000fe20007ffe0ff */
[----:B------:R-:W-:Y:S01]  /*1e240*/  FADD.FTZ R2, R123, R2 ;  /* 0x000000027b027221 */ /* 0x000fe20000010000 */
[----:B------:R-:W-:Y:S01]  /*1e250*/  MOV R123, R119 ;  /* 0x00000077007b7202 */ /* 0x000fe20000000f00 */
[----:B------:R-:W-:Y:S01]  /*1e260*/  FADD.FTZ R236, R174, R4 ;  /* 0x00000004aeec7221 */ /* 0x000fe20000010000 */
[----:B------:R-:W-:Y:S01]  /*1e270*/  MOV R205, R0 ;  /* 0x0000000000cd7202 */ /* 0x000fe20000000f00 */
[----:B------:R-:W-:Y:S04]  /*1e280*/  FADD.FTZ R246, R173, R3 ;  /* 0x00000003adf67221 */ /* 0x000fe80000010000 */
[----:B------:R-:W-:Y:S01]  /*1e290*/  FADD.FTZ R247, R118, R2 ;  /* 0x0000000276f77221 */ /* 0x000fe20000010000 */
[----:B------:R-:W-:Y:S01]  /*1e2a0*/  MOV R118, R120 ;  /* 0x0000007800767202 */ /* 0x000fe20000000f00 */
[----:B------:R-:W-:-:S05]  /*1e2b0*/  @P0 BRA `(.L_x_880) ;  /* 0xffffc45000000947 */ /* 0x000fca000383ffff */
.L_x_861:
[----:B------:R-:W-:Y:S02]  /*1e2c0*/  MOV R9, 0x1f ;  /* 0x0000001f00097802 */ /* 0x000fe40000000f00 */
[----:B------:R-:W-:Y:S01]  /*1e2d0*/  MOV R8, 0xffffffff ;  /* 0xffffffff00087802 */ /* 0x000fe20000000f00 */
[----:B------:R-:W-:Y:S05]  /*1e2e0*/  BRA.DIV ~URZ, `(.L_x_881) ;  /* 0x000059a27f007947 */ /* 0x000fea000b800000 */
[----:B------:R1:W2:Y:S02]  /*1e2f0*/  SHFL.BFLY PT, R0, R234, 0x2, 0x1f ;  /* 0x0c401f00ea007f89 */ /* 0x0002a400000e0000 */
.L_x_961:
[----:B--2---:R-:W-:Y:S01]  /*1e300*/  FADD.FTZ R7, R0, R234 ;  /* 0x000000ea00077221 */ /* 0x004fe20000010000 */
[----:B------:R-:W-:Y:S05]  /*1e310*/  BRA.DIV ~URZ, `(.L_x_882) ;  /* 0x000059c27f007947 */ /* 0x000fea000b800000 */
[----:B------:R-:W2:Y:S04]  /*1e320*/  SHFL.BFLY PT, R2, R236, 0x2, 0x1f ;  /* 0x0c401f00ec027f89 */ /* 0x000ea800000e0000 */
[----:B------:R-:W3:Y:S04]  /*1e330*/  SHFL.BFLY PT, R0, R246, 0x2, 0x1f ;  /* 0x0c401f00f6007f89 */ /* 0x000ee800000e0000 */
[----:B------:R-:W4:Y:S04]  /*1e340*/  SHFL.BFLY PT, R4, R247, 0x2, 0x1f ;  /* 0x0c401f00f7047f89 */ /* 0x000f2800000e0000 */
[----:B------:R-:W5:Y:S01]  /*1e350*/  SHFL.BFLY PT, R3, R7, 0x1, 0x1f ;  /* 0x0c201f0007037f89 */ /* 0x000f6200000e0000 */
[----:B--2---:R-:W-:-:S02]  /*1e360*/  FADD.FTZ R2, R2, R236 ;  /* 0x000000ec02027221 */ /* 0x004fc40000010000 */
[----:B---3--:R-:W-:-:S03]  /*1e370*/  FADD.FTZ R0, R0, R246 ;  /* 0x000000f600007221 */ /* 0x008fc60000010000 */
[----:B------:R-:W2:Y:S01]  /*1e380*/  SHFL.BFLY PT, R6, R2, 0x1, 0x1f ;  /* 0x0c201f0002067f89 */ /* 0x000ea200000e0000 */
[----:B----4-:R-:W-:-:S03]  /*1e390*/  FADD.FTZ R4, R4, R247 ;  /* 0x000000f704047221 */ /* 0x010fc60000010000 */
[----:B------:R-:W3:Y:S01]  /*1e3a0*/  SHFL.BFLY PT, R5, R0, 0x1, 0x1f ;  /* 0x0c201f0000057f89 */ /* 0x000ee200000e0000 */
[----:B-----5:R-:W-:-:S03]  /*1e3b0*/  FADD.FTZ R7, R7, R3 ;  /* 0x0000000307077221 */ /* 0x020fc60000010000 */
[----:B------:R4:W1:Y:S01]  /*1e3c0*/  SHFL.BFLY PT, R8, R4, 0x1, 0x1f ;  /* 0x0c201f0004087f89 */ /* 0x00086200000e0000 */
[----:B--2---:R-:W-:Y:S02]  /*1e3d0*/  FADD.FTZ R6, R2, R6 ;  /* 0x0000000602067221 */ /* 0x004fe40000010000 */
[----:B---3--:R-:W-:Y:S02]  /*1e3e0*/  FADD.FTZ R5, R0, R5 ;  /* 0x0000000500057221 */ /* 0x008fe40000010000 */
.L_x_962:
[----:B------:R-:W-:Y:S01]  /*1e3f0*/  FSETP.NE.FTZ.AND P3, PT, R7, RZ, PT ;  /* 0x000000ff0700720b */ /* 0x000fe20003f75000 */
[----:B------:R-:W-:Y:S01]  /*1e400*/  CS2R R2, SRZ ;  /* 0x0000000000027805 */ /* 0x000fe2000001ff00 */
[----:B------:R-:W-:Y:S01]  /*1e410*/  MOV R0, RZ ;  /* 0x000000ff00007202 */ /* 0x000fe20000000f00 */
[----:B-1--4-:R-:W-:Y:S01]  /*1e420*/  FADD.FTZ R4, R8, R4 ;  /* 0x0000000408047221 */ /* 0x012fe20000010000 */
[----:B------:R-:W-:Y:S02]  /*1e430*/  FSETP.NE.FTZ.AND P2, PT, R6, RZ, PT ;  /* 0x000000ff0600720b */ /* 0x000fe40003f55000 */
[----:B------:R-:W-:Y:S02]  /*1e440*/  FSETP.NE.FTZ.AND P1, PT, R5, RZ, PT ;  /* 0x000000ff0500720b */ /* 0x000fe40003f35000 */
[----:B------:R-:W-:-:S02]  /*1e450*/  FSETP.NE.FTZ.AND P0, PT, R4, RZ, PT ;  /* 0x000000ff0400720b */ /* 0x000fc40003f15000 */
        /* <DEDUP_REMOVED lines=13> */
[----:B------:R-:W2:Y:S01]  /*1e530*/  @P1 MUFU.RCP R2, R5 ;  /* 0x0000000500021308 */ /* 0x000ea20000001000 */
        /* <DEDUP_REMOVED lines=20> */
[----:B------:R3:W4:Y:S01]  /*1e680*/  @P1 MUFU.LG2 R0, R5 ;  /* 0x0000000500001308 */ /* 0x0007220000000c00 */
[----:B-1----:R-:W-:-:S02]  /*1e690*/  @P2 FMUL.FTZ R8, R6, 0.69314718246459960938 ;  /* 0x3f31721806082820 */ /* 0x002fc40000410000 */
[C---:B------:R-:W-:Y:S02]  /*1e6a0*/  FMUL.FTZ R128, R3.reuse, R54 ;  /* 0x0000003603807220 */ /* 0x040fe40000410000 */
[C---:B------:R-:W-:Y:S02]  /*1e6b0*/  FMUL.FTZ R129, R3.reuse, R55 ;  /* 0x0000003703817220 */ /* 0x040fe40000410000 */
[C---:B------:R-:W-:Y:S02]  /*1e6c0*/  FMUL.FTZ R140, R3.reuse, R130 ;  /* 0x00000082038c7220 */ /* 0x040fe40000410000 */
[----:B------:R-:W-:Y:S02]  /*1e6d0*/  FMUL.FTZ R141, R3, R131 ;  /* 0x00000083038d7220 */ /* 0x000fe40000410000 */
[C---:B--2---:R-:W-:Y:S02]  /*1e6e0*/  FMUL.FTZ R54, R2.reuse, R56 ;  /* 0x0000003802367220 */ /* 0x044fe40000410000 */
[----:B------:R-:W-:-:S02]  /*1e6f0*/  FMUL.FTZ R55, R2, R57 ;  /* 0x0000003902377220 */ /* 0x000fc40000410000 */
[C---:B------:R-:W-:Y:S01]  /*1e700*/  FMUL.FTZ R112, R3.reuse, R158 ;  /* 0x0000009e03707220 */ /* 0x040fe20000410000 */
[----:B---3--:R-:W-:Y:S01]  /*1e710*/  @P2 MOV R5, 0x3f317218 ;  /* 0x3f31721800052802 */ /* 0x008fe20000000f00 */
[----:B----4-:R-:W-:Y:S01]  /*1e720*/  @P1 FMUL.FTZ R6, R0, 0.69314718246459960938 ;  /* 0x3f31721800061820 */ /* 0x010fe20000410000 */
        /* <DEDUP_REMOVED lines=8> */
[----:B------:R-:W-:Y:S02]  /*1e7b0*/  FMUL.FTZ R57, R2, R61 ;  /* 0x0000003d02397220 */ /* 0x000fe40000410000 */
        /* <DEDUP_REMOVED lines=73> */
.L_x_750:
[----:B------:R2:W5:Y:S04]  /*1ec50*/  LDL R6, [R1+0x38] ;  /* 0x0000380001067983 */ /* 0x0005680000100800 */
[----:B------:R-:W3:Y:S01]  /*1ec60*/  S2R R2, SR_TID.X ;  /* 0x0000000000027919 */ /* 0x000ee20000002100 */
[----:B------:R-:W-:Y:S01]  /*1ec70*/  BSSY B0, `(.L_x_883) ;  /* 0x0000011000007945 */ /* 0x000fe20003800000 */
[----:B---3--:R-:W-:-:S13]  /*1ec80*/  LOP3.LUT P0, RZ, R2, 0x7f, RZ, 0xc0, !PT ;  /* 0x0000007f02ff7812 */ /* 0x008fda000780c0ff */
[----:B------:R-:W-:Y:S05]  /*1ec90*/  @P0 BRA `(.L_x_884) ;  /* 0x000000e000000947 */ /* 0x000fea0003800000 */
[----:B--2---:R-:W2:Y:S01]  /*1eca0*/  S2R R4, SR_LANEID ;  /* 0x0000000000047919 */ /* 0x004ea20000000000 */
[----:B------:R-:W-:Y:S01]  /*1ecb0*/  VOTEU.ANY UR4, UPT, PT ;  /* 0x0000000000047886 */ /* 0x000fe200038e0100 */
[----:B------:R-:W-:Y:S01]  /*1ecc0*/  IMAD.MOV.U32 R5, RZ, RZ, c[0x0][0x564] ;  /* 0x00015900ff057624 */ /* 0x000fe200078e00ff */
[----:B-1----:R-:W2:Y:S08]  /*1ecd0*/  FLO.U32 R3, UR4 ;  /* 0x0000000400037d00 */ /* 0x002eb000080e0000 */
[----:B------:R-:W1:Y:S01]  /*1ece0*/  POPC R2, UR4 ;  /* 0x0000000400027d09 */ /* 0x000e620008000000 */
[----:B--2---:R-:W-:Y:S01]  /*1ecf0*/  ISETP.EQ.U32.AND P0, PT, R3, R4, PT ;  /* 0x000000040300720c */ /* 0x004fe20003f02070 */
[----:B------:R-:W-:-:S12]  /*1ed00*/  IMAD.MOV.U32 R4, RZ, RZ, c[0x0][0x560] ;  /* 0x00015800ff047624 */ /* 0x000fd800078e00ff */
[----:B-1----:R1:W2:Y:S04]  /*1ed10*/  @P0 ATOMG.E.ADD.STRONG.GPU PT, R2, [R4.64], R2 ;  /* 0x00000002040209a8 */ /* 0x0022a800081ee1c6 */
[----:B-1----:R-:W1:Y:S04]  /*1ed20*/  S2R R4, SR_LTMASK ;  /* 0x0000000000047919 */ /* 0x002e680000003900 */
[----:B--2---:R1:W2:Y:S02]  /*1ed30*/  SHFL.IDX PT, R3, R2, R3, 0x1f ;  /* 0x00001f0302037589 */ /* 0x0042a400000e0000 */
[----:B-1----:R-:W-:-:S06]  /*1ed40*/  LOP3.LUT R2, R4, UR4, RZ, 0xc0, !PT ;  /* 0x0000000404027c12 */ /* 0x002fcc000f8ec0ff */
[----:B------:R-:W2:Y:S02]  /*1ed50*/  POPC R2, R2 ;  /* 0x0000000200027309 */ /* 0x000ea40000000000 */
[----:B--2--5:R-:W-:-:S05]  /*1ed60*/  IADD3 R6, R3, c[0x0][0xc], R2 ;  /* 0x0000030003067a10 */ /* 0x024fca0007ffe002 */
[----:B------:R1:W-:Y:S02]  /*1ed70*/  STL [R1+0x38], R6 ;  /* 0x0000380601007387 */ /* 0x0003e40000100800 */
.L_x_884:
[----:B--2---:R-:W-:Y:S05]  /*1ed80*/  BSYNC B0 ;  /* 0x0000000000007941 */ /* 0x004fea0003800000 */
.L_x_883:
[----:B------:R-:W-:Y:S01]  /*1ed90*/  PRMT R0, R0, 0x9910, RZ ;  /* 0x0000991000007816 */ /* 0x000fe200000000ff */
[----:B------:R-:W-:Y:S01]  /*1eda0*/  BSSY B1, `(.L_x_885) ;  /* 0x0000370000017945 */ /* 0x000fe20003800000 */
[----:B-----5:R-:W-:Y:S02]  /*1edb0*/  IMAD.MOV.U32 R74, RZ, RZ, R6 ;  /* 0x000000ffff4a7224 */ /* 0x020fe400078e0006 */
[----:B------:R-:W-:-:S13]  /*1edc0*/  ISETP.NE.AND P0, PT, R0, RZ, PT ;  /* 0x000000ff0000720c */ /* 0x000fda0003f05270 */
[----:B------:R-:W-:Y:S05]  /*1edd0*/  @!P0 BRA `(.L_x_886) ;  /* 0x000028c000008947 */ /* 0x000fea0003800000 */
[----:B------:R-:W2:Y:S04]  /*1ede0*/  LDL R9, [R1+0x58] ;  /* 0x0000580001097983 */ /* 0x000ea80000100800 */
[----:B------:R-:W3:Y:S04]  /*1edf0*/  LDL R7, [R1+0x5c] ;  /* 0x00005c0001077983 */ /* 0x000ee80000100800 */
[----:B-1----:R-:W4:Y:S04]  /*1ee00*/  LDL R6, [R1+0x68] ;  /* 0x0000680001067983 */ /* 0x002f280000100800 */
        /* <DEDUP_REMOVED lines=107> */
[----:B------:R-:W-:Y:S02]  /*1f4c0*/  STS [R11+0x5000], R3 ;  /* 0x005000030b007388 */ /* 0x000fe40000000800 */
        /* <DEDUP_REMOVED lines=12> */
.L_x_887:
[----:B--2---:R-:W2:Y:S04]  /*1f590*/  LDL R3, [R1+0x50] ;  /* 0x0000500001037983 */ /* 0x004ea80000100800 */
[----:B------:R-:W2:Y:S04]  /*1f5a0*/  LDL R78, [R1+0x2c] ;  /* 0x00002c00014e7983 */ /* 0x000ea80000100800 */
[----:B------:R-:W3:Y:S04]  /*1f5b0*/  LDL R24, [R1+0x54] ;  /* 0x0000540001187983 */ /* 0x000ee80000100800 */
[----:B------:R-:W4:Y:S04]  /*1f5c0*/  LDL R13, [R1+0x40] ;  /* 0x00004000010d7983 */ /* 0x000f280000100800 */
[----:B------:R-:W4:Y:S01]  /*1f5d0*/  LDL R25, [R1+0xb4] ;  /* 0x0000b40001197983 */ /* 0x000f220000100800 */
[----:B------:R-:W-:Y:S01]  /*1f5e0*/  IMAD.MOV.U32 R11, RZ, RZ, 0x368 ;  /* 0x00000368ff0b7424 */ /* 0x000fe200078e00ff */
[----:B------:R-:W-:-:S04]  /*1f5f0*/  ISETP.GT.AND P2, PT, R0, 0x1, PT ;  /* 0x000000010000780c */ /* 0x000fc80003f44270 */
[----:B------:R-:W-:-:S04]  /*1f600*/  SEL R11, R11, 0x328, P2 ;  /* 0x000003280b0b7807 */ /* 0x000fc80001000000 */
[----:B------:R-:W1:Y:S08]  /*1f610*/  LDC.64 R6, c[0x0][R11+0x170] ;  /* 0x00005c000b067b82 */ /* 0x000e700000000a00 */
[----:B------:R-:W3:Y:S08]  /*1f620*/  LDC.64 R14, c[0x0][R11+0x168] ;  /* 0x00005a000b0e7b82 */ /* 0x000ef00000000a00 */
[----:B------:R1:W2:Y:S08]  /*1f630*/  LDC.64 R18, c[0x0][R11+0x178] ;  /* 0x00005e000b127b82 */ /* 0x0002b00000000a00 */
[----:B------:R1:W2:Y:S01]  /*1f640*/  LDC.64 R16, c[0x0][R11+0x160] ;  /* 0x000058000b107b82 */ /* 0x0002a20000000a00 */
[----:B------:R-:W-:Y:S01]  /*1f650*/  ISETP.NE.U32.AND P0, PT, RZ, c[0x0][0x500], PT ;  /* 0x00014000ff007a0c */ /* 0x000fe20003f05070 */
[----:B------:R-:W-:-:S03]  /*1f660*/  IMAD.MOV.U32 R0, RZ, RZ, c[0x0][0x4e8] ;  /* 0x00013a00ff007624 */ /* 0x000fc600078e00ff */
[----:B------:R-:W-:Y:S02]  /*1f670*/  ISETP.NE.AND.EX P0, PT, RZ, c[0x0][0x504], PT, P0 ;  /* 0x00014100ff007a0c */ /* 0x000fe40003f05300 */
[----:B------:R-:W-:Y:S02]  /*1f680*/  ISETP.NE.AND P5, PT, R0, 0x1, PT ;  /* 0x000000010000780c */ /* 0x000fe40003fa5270 */
[----:B------:R-:W-:Y:S02]  /*1f690*/  SHF.R.S32.HI R4, RZ, 0x1f, R8 ;  /* 0x0000001fff047819 */ /* 0x000fe40000011408 */
[----:B------:R-:W-:Y:S02]  /*1f6a0*/  SEL R0, R8, RZ, !P0 ;  /* 0x000000ff08007207 */ /* 0x000fe40004000000 */
[----:B------:R-:W-:Y:S01]  /*1f6b0*/  SEL R5, R4, RZ, !P0 ;  /* 0x000000ff04057207 */ /* 0x000fe20004000000 */
[----:B------:R-:W2:Y:S02]  /*1f6c0*/  S2R R26, SR_TID.X ;  /* 0x00000000001a7919 */ /* 0x000ea40000002100 */
[----:B-1----:R-:W-:-:S04]  /*1f6d0*/  IMAD R4, R7, R0, RZ ;  /* 0x0000000007047224 */ /* 0x002fc800078e02ff */
[C---:B------:R-:W-:Y:S02]  /*1f6e0*/  IMAD R12, R6.reuse, R5, R4 ;  /* 0x00000005060c7224 */ /* 0x040fe400078e0204 */
[----:B------:R-:W-:-:S04]  /*1f6f0*/  IMAD.WIDE.U32 R6, R6, R0, RZ ;  /* 0x0000000006067225 */ /* 0x000fc800078e00ff */
[----:B------:R-:W-:Y:S01]  /*1f700*/  IMAD.IADD R12, R7, 0x1, R12 ;  /* 0x00000001070c7824 */ /* 0x000fe200078e020c */
[----:B------:R-:W-:-:S04]  /*1f710*/  LOP3.LUT R203, R203, 0xfffffffd, RZ, 0xc0, !PT ;  /* 0xfffffffdcbcb7812 */ /* 0x000fc800078ec0ff */
[----:B------:R-:W-:Y:S01]  /*1f720*/  LOP3.LUT R203, R203, 0xfffffffe, RZ, 0xc0, !PT ;  /* 0xfffffffecbcb7812 */ /* 0x000fe200078ec0ff */
[----:B--2---:R-:W-:-:S04]  /*1f730*/  IMAD.IADD R3, R3, 0x1, R78 ;  /* 0x0000000103037824 */ /* 0x004fc800078e024e */
[----:B------:R-:W-:-:S04]  /*1f740*/  @P5 IMAD.HI.U32 R5, R3, c[0x0][0x4ec], RZ ;  /* 0x00013b0003055a27 */ /* 0x000fc800078e00ff */
[----:B---3--:R-:W-:-:S04]  /*1f750*/  IMAD.WIDE.U32 R8, R14, R24, RZ ;  /* 0x000000180e087225 */ /* 0x008fc800078e00ff */
[----:B------:R-:W-:Y:S01]  /*1f760*/  IMAD.MOV.U32 R4, RZ, RZ, R3 ;  /* 0x000000ffff047224 */ /* 0x000fe200078e0003 */
[----:B------:R-:W-:Y:S01]  /*1f770*/  @P5 SHF.R.U32.HI R4, RZ, c[0x0][0x4f0], R5 ;  /* 0x00013c00ff045a19 */ /* 0x000fe20000011605 */
[----:B------:R-:W-:Y:S01]  /*1f780*/  IMAD R11, R15, R24, RZ ;  /* 0x000000180f0b7224 */ /* 0x000fe200078e02ff */
[----:B----4-:R-:W-:Y:S02]  /*1f790*/  SEL R5, R13, RZ, P2 ;  /* 0x000000ff0d057207 */ /* 0x010fe40001000000 */
[--C-:B-----5:R-:W-:Y:S01]  /*1f7a0*/  IADD3 R13, P1, P0, R6, R8, R2.reuse ;  /* 0x00000008060d7210 */ /* 0x120fe2000783e002 */
[----:B------:R-:W-:Y:S01]  /*1f7b0*/  IMAD.IADD R8, R9, 0x1, R11 ;  /* 0x0000000109087824 */ /* 0x000fe200078e020b */
[----:B------:R-:W-:Y:S01]  /*1f7c0*/  SHF.R.S32.HI R14, RZ, 0x1f, R2 ;  /* 0x0000001fff0e7819 */ /* 0x000fe20000011402 */
        /* <DEDUP_REMOVED lines=16> */
[----:B------:R-:W-:Y:S01]  /*1f8d0*/  SHF.R.S32.HI R15, RZ, 0x1f, R26 ;  /* 0x0000001fff0f7819 */ /* 0x000fe2000001141a */
[----:B------:R-:W-:Y:S01]  /*1f8e0*/  IMAD.IADD R5, R5, 0x1, R8 ;  /* 0x0000000105057824 */ /* 0x000fe200078e0208 */
[C---:B------:R-:W-:Y:S02]  /*1f8f0*/  LEA R6, P0, R4.reuse, R6, 0x2 ;  /* 0x0000000604067211 */ /* 0x040fe400078010ff */
[----:B------:R-:W-:Y:S02]  /*1f900*/  SEL R7, R7, c[0x0][0x454], P2 ;  /* 0x0001150007077a07 */ /* 0x000fe40001000000 */
[----:B------:R-:W-:Y:S02]  /*1f910*/  LEA.HI R15, R15, R26, RZ, 0x5 ;  /* 0x0000001a0f0f7211 */ /* 0x000fe400078f28ff */
[----:B------:R-:W-:Y:S02]  /*1f920*/  LEA.HI.X R5, R4, R7, R5, 0x2, P0 ;  /* 0x0000000704057211 */ /* 0x000fe400000f1405 */
[----:B------:R-:W-:Y:S01]  /*1f930*/  LOP3.LUT R15, R15, 0xffffffe0, RZ, 0xc0, !PT ;  /* 0xffffffe00f0f7812 */ /* 0x000fe200078ec0ff */
[----:B------:R-:W-:Y:S01]  /*1f940*/  IMAD R4, R10, c[0x0][0x4e8], RZ ;  /* 0x00013a000a047a24 */ /* 0x000fe200078e02ff */
[----:B------:R-:W-:Y:S04]  /*1f950*/  SHFL.IDX PT, R12, R6, RZ, 0x1c1f ;  /* 0x001c1fff060c7589 */ /* 0x000fe800000e0000 */
[----:B------:R-:W1:Y:S01]  /*1f960*/  SHFL.IDX PT, R13, R5, RZ, 0x1c1f ;  /* 0x001c1fff050d7589 */ /* 0x000e6200000e0000 */
[----:B------:R-:W-:-:S03]  /*1f970*/  IMAD.IADD R15, R26, 0x1, -R15 ;  /* 0x000000011a0f7824 */ /* 0x000fc600078e0a0f */
[----:B------:R-:W-:Y:S04]  /*1f980*/  SHFL.IDX PT, R10, R6, 0x1, 0x1c1f ;  /* 0x003c1f00060a7f89 */ /* 0x000fe800000e0000 */
[----:B------:R-:W2:Y:S04]  /*1f990*/  SHFL.IDX PT, R11, R5, 0x1, 0x1c1f ;  /* 0x003c1f00050b7f89 */ /* 0x000ea800000e0000 */
[----:B------:R-:W-:Y:S04]  /*1f9a0*/  SHFL.IDX PT, R9, R5, 0x2, 0x1c1f ;  /* 0x005c1f0005097f89 */ /* 0x000fe800000e0000 */
[----:B------:R3:W-:Y:S01]  /*1f9b0*/  SHFL.IDX PT, R7, R5, 0x3, 0x1c1f ;  /* 0x007c1f0005077f89 */ /* 0x0007e200000e0000 */
[----:B------:R-:W-:-:S03]  /*1f9c0*/  LOP3.LUT P0, RZ, R15, 0x3, RZ, 0xc0, !PT ;  /* 0x000000030fff7812 */ /* 0x000fc6000780c0ff */
[----:B------:R-:W4:Y:S04]  /*1f9d0*/  SHFL.IDX PT, R8, R6, 0x2, 0x1c1f ;  /* 0x005c1f0006087f89 */ /* 0x000f2800000e0000 */
[----:B------:R-:W1:Y:S01]  /*1f9e0*/  SHFL.IDX PT, R6, R6, 0x3, 0x1c1f ;  /* 0x007c1f0006067f89 */ /* 0x000e6200000e0000 */
[----:B---3--:R-:W-:-:S05]  /*1f9f0*/  IMAD.IADD R5, R25, 0x1, R78 ;  /* 0x0000000119057824 */ /* 0x008fca00078e024e */
[C---:B------:R-:W-:Y:S02]  /*1fa00*/  IADD3 R17, R5.reuse, 0x8, RZ ;  /* 0x0000000805117810 */ /* 0x040fe40007ffe0ff */
[CC--:B------:R-:W-:Y:S02]  /*1fa10*/  ISETP.GE.OR P4, PT, R5.reuse, R4.reuse, P0 ;  /* 0x000000040500720c */ /* 0x0c0fe40000786670 */
[----:B------:R-:W-:Y:S02]  /*1fa20*/  IADD3 R16, R5, 0x40, RZ ;  /* 0x0000004005107810 */ /* 0x000fe40007ffe0ff */
[-C--:B------:R-:W-:Y:S02]  /*1fa30*/  ISETP.GE.OR P3, PT, R17, R4.reuse, P0 ;  /* 0x000000041100720c */ /* 0x080fe40000766670 */
[----:B------:R-:W-:Y:S02]  /*1fa40*/  ISETP.GE.OR P1, PT, R16, R4, P0 ;  /* 0x000000041000720c */ /* 0x000fe40000726670 */
[----:B------:R-:W-:-:S05]  /*1fa50*/  IADD3 R15, R5, 0x48, RZ ;  /* 0x00000048050f7810 */ /* 0x000fca0007ffe0ff */
[----:B-1----:R1:W-:Y:S04]  /*1fa60*/  @!P4 ST.E [R12.64], R21 ;  /* 0x000000150c00c985 */ /* 0x0023e8000c101906 */
        /* <DEDUP_REMOVED lines=67> */
.L_x_963:
[----:B------:R-:W-:Y:S05]  /*1fea0*/  BRA.DIV ~URZ, `(.L_x_890) ;  /* 0x000040e27f007947 */ /* 0x000fea000b800000 */
[----:B------:R3:W4:Y:S02]  /*1feb0*/  SHFL.IDX PT, R0, R13, RZ, 0x1c1f ;  /* 0x001c1fff0d007589 */ /* 0x00072400000e0000 */
.L_x_964:
        /* <DEDUP_REMOVED lines=20> */
.L_x_892:
[----:B------:R-:W-:Y:S05]  /*20000*/  BSYNC B0 ;  /* 0x0000000000007941 */ /* 0x000fea0003800000 */
.L_x_891:
[----:B------:R-:W-:Y:S05]  /*20010*/  BRA.DIV ~URZ, `(.L_x_893) ;  /* 0x00003fd27f007947 */ /* 0x000fea000b800000 */
[----:B--2---:R2:W1:Y:S04]  /*20020*/  SHFL.IDX PT, R10, R12, 0x1, 0x1c1f ;  /* 0x003c1f000c0a7f89 */ /* 0x00446800000e0000 */
[----:B----4-:R2:W4:Y:S02]  /*20030*/  SHFL.IDX PT, R0, R13, 0x1, 0x1c1f ;  /* 0x003c1f000d007f89 */ /* 0x01052400000e0000 */
.L_x_965:
        /* <DEDUP_REMOVED lines=21> */
.L_x_895:
[----:B------:R-:W-:Y:S05]  /*20190*/  BSYNC B0 ;  /* 0x0000000000007941 */ /* 0x000fea0003800000 */
.L_x_894:
[----:B------:R-:W-:Y:S05]  /*201a0*/  BRA.DIV ~URZ, `(.L_x_896) ;  /* 0x00003f027f007947 */ /* 0x000fea000b800000 */
[----:B-1----:R1:W2:Y:S02]  /*201b0*/  SHFL.IDX PT, R10, R12, 0x2, 0x1c1f ;  /* 0x005c1f000c0a7f89 */ /* 0x0022a400000e0000 */
.L_x_966:
[----:B------:R-:W-:Y:S05]  /*201c0*/  BRA.DIV ~URZ, `(.L_x_897) ;  /* 0x00003f527f007947 */ /* 0x000fea000b800000 */
[----:B----4-:R4:W1:Y:S02]  /*201d0*/  SHFL.IDX PT, R0, R13, 0x2, 0x1c1f ;  /* 0x005c1f000d007f89 */ /* 0x01086400000e0000 */
.L_x_967:
        /* <DEDUP_REMOVED lines=21> */
.L_x_899:
[----:B------:R-:W-:Y:S05]  /*20330*/  BSYNC B0 ;  /* 0x0000000000007941 */ /* 0x000fea0003800000 */
.L_x_898:
[----:B------:R-:W-:Y:S05]  /*20340*/  BRA.DIV ~URZ, `(.L_x_900) ;  /* 0x00003e327f007947 */ /* 0x000fea000b800000 */
[----:B-1----:R1:W3:Y:S04]  /*20350*/  SHFL.IDX PT, R6, R12, 0x3, 0x1c1f ;  /* 0x007c1f000c067f89 */ /* 0x0022e800000e0000 */
[----:B------:R1:W4:Y:S02]  /*20360*/  SHFL.IDX PT, R0, R13, 0x3, 0x1c1f ;  /* 0x007c1f000d007f89 */ /* 0x00032400000e0000 */
.L_x_968:
        /* <DEDUP_REMOVED lines=22> */
.L_x_888:
[----:B-1----:R-:W2:Y:S04]  /*204d0*/  LDL.LU R6, [R1+0x54] ;  /* 0x0000540001067983 */ /* 0x002ea80000300800 */
[----:B------:R-:W3:Y:S01]  /*204e0*/  LDL.LU R7, [R1+0x40] ;  /* 0x0000400001077983 */ /* 0x000ee20000300800 */
[----:B------:R-:W-:Y:S02]  /*204f0*/  IMAD R14, R14, c[0x0][0x408], RZ ;  /* 0x000102000e0e7a24 */ /* 0x000fe400078e02ff */
[----:B------:R-:W-:-:S04]  /*20500*/  IMAD.WIDE.U32 R4, R2, c[0x0][0x408], RZ ;  /* 0x0001020002047a25 */ /* 0x000fc800078e00ff */
[----:B------:R-:W-:-:S05]  /*20510*/  IMAD R2, R2, c[0x0][0x40c], R14 ;  /* 0x0001030002027a24 */ /* 0x000fca00078e020e */
[----:B------:R-:W-:Y:S02]  /*20520*/  IADD3 R5, R5, R2, RZ ;  /* 0x0000000205057210 */ /* 0x000fe40007ffe0ff */
[----:B------:R-:W-:-:S05]  /*20530*/  SHF.R.S32.HI R2, RZ, 0x1f, R0 ;  /* 0x0000001fff027819 */ /* 0x000fca0000011400 */
[----:B------:R-:W-:-:S04]  /*20540*/  IMAD R2, R2, c[0x0][0x440], RZ ;  /* 0x0001100002027a24 */ /* 0x000fc800078e02ff */
[----:B------:R-:W-:Y:S02]  /*20550*/  IMAD R2, R0, c[0x0][0x444], R2 ;  /* 0x0001110000027a24 */ /* 0x000fe400078e0202 */
[----:B--2---:R-:W-:-:S04]  /*20560*/  IMAD.WIDE.U32 R4, R6, c[0x0][0x438], R4 ;  /* 0x00010e0006047a25 */ /* 0x004fc800078e0004 */
[----:B------:R-:W-:Y:S02]  /*20570*/  IMAD R5, R6, c[0x0][0x43c], R5 ;  /* 0x00010f0006057a24 */ /* 0x000fe400078e0205 */
[----:B------:R-:W-:-:S04]  /*20580*/  @P5 IMAD.HI.U32 R6, R3, c[0x0][0x4ec], RZ ;  /* 0x00013b0003065a27 */ /* 0x000fc800078e00ff */
        /* <DEDUP_REMOVED lines=22> */
.L_x_969:
[----:B------:R-:W-:Y:S05]  /*206f0*/  BRA.DIV ~URZ, `(.L_x_903) ;  /* 0x00003bb27f007947 */ /* 0x000fea000b800000 */
[----:B------:R3:W4:Y:S02]  /*20700*/  SHFL.IDX PT, R0, R24, RZ, 0x1c1f ;  /* 0x001c1fff18007589 */ /* 0x00072400000e0000 */
.L_x_970:
[----:B------:R-:W5:Y:S01]  /*20710*/  LDL R5, [R1+0x10] ;  /* 0x0000100001057983 */ /* 0x000f620000100800 */
[----:B------:R-:W-:Y:S01]  /*20720*/  BSSY B0, `(.L_x_904) ;  /* 0x0000049000007945 */ /* 0x000fe20003800000 */
[C---:B-----5:R-:W-:Y:S02]  /*20730*/  IADD3 R15, R5.reuse, 0x8, RZ ;  /* 0x00000008050f7810 */ /* 0x060fe40007ffe0ff */
        /* <DEDUP_REMOVED lines=21> */
[----:B------:R-:W-:Y:S01]  /*20890*/  ISETP.GE.AND P1, PT, R5, c[0x0][0x3c8], PT ;  /* 0x0000f20005007a0c */ /* 0x000fe20003f26270 */
[----:B------:R-:W5:Y:S01]  /*208a0*/  LDL R20, [R1+0x88] ;  /* 0x0000880001147983 */ /* 0x000f620000100800 */
[----:B------:R-:W-:Y:S02]  /*208b0*/  ISETP.GE.AND P2, PT, R15, c[0x0][0x3c8], PT ;  /* 0x0000f2000f007a0c */ /* 0x000fe40003f46270 */
[----:B------:R-:W-:-:S09]  /*208c0*/  ISETP.GE.AND P4, PT, R14, c[0x0][0x3c8], PT ;  /* 0x0000f2000e007a0c */ /* 0x000fd20003f86270 */
[----:B----4-:R-:W-:-:S04]  /*208d0*/  @!P1 LEA R2, P0, R5, R0, 0x2 ;  /* 0x0000000005029211 */ /* 0x010fc800078010ff */
[----:B--2---:R-:W-:Y:S02]  /*208e0*/  @!P1 LEA.HI.X R3, R5, R4, R26, 0x2, P0 ;  /* 0x0000000405039211 */ /* 0x004fe400000f141a */
[----:B------:R-:W2:Y:S01]  /*208f0*/  LDL R5, [R1+0x60] ;  /* 0x0000600001057983 */ /* 0x000ea20000100800 */
[----:B------:R-:W-:Y:S02]  /*20900*/  @!P2 LEA R16, P0, R15, R0, 0x2 ;  /* 0x000000000f10a211 */ /* 0x000fe400078010ff */
[----:B------:R-:W-:Y:S01]  /*20910*/  ISETP.GE.AND P3, PT, R13, c[0x0][0x3c8], PT ;  /* 0x0000f2000d007a0c */ /* 0x000fe20003f66270 */
[----:B------:R4:W-:Y:S01]  /*20920*/  @!P1 ST.E.64 [R2.64], R168 ;  /* 0x000000a802009985 */ /* 0x0009e2000c101b06 */
[----:B------:R-:W-:Y:S02]  /*20930*/  @!P2 LEA.HI.X R17, R15, R4, R23, 0x2, P0 ;  /* 0x000000040f11a211 */ /* 0x000fe400000f1417 */
[----:B------:R-:W-:-:S03]  /*20940*/  ISETP.GE.AND P1, PT, R12, c[0x0][0x3c8], PT ;  /* 0x0000f2000c007a0c */ /* 0x000fc60003f26270 */
[----:B------:R1:W-:Y:S01]  /*20950*/  @!P2 ST.E.64 [R16.64], R170 ;  /* 0x000000aa1000a985 */ /* 0x0003e2000c101b06 */
[----:B------:R-:W-:Y:S02]  /*20960*/  ISETP.GE.AND P2, PT, R10, c[0x0][0x3c8], PT ;  /* 0x0000f2000a007a0c */ /* 0x000fe40003f46270 */
[----:B----4-:R-:W-:-:S04]  /*20970*/  @!P4 LEA R2, P0, R14, R0, 0x2 ;  /* 0x000000000e02c211 */ /* 0x010fc800078010ff */
[----:B------:R-:W-:Y:S02]  /*20980*/  @!P4 LEA.HI.X R3, R14, R4, R25, 0x2, P0 ;  /* 0x000000040e03c211 */ /* 0x000fe400000f1419 */
[----:B-1----:R-:W-:-:S03]  /*20990*/  @!P3 LEA R16, P0, R13, R0, 0x2 ;  /* 0x000000000d10b211 */ /* 0x002fc600078010ff */
[----:B------:R1:W-:Y:S01]  /*209a0*/  @!P4 ST.E.64 [R2.64], R144 ;  /* 0x000000900200c985 */ /* 0x0003e2000c101b06 */
[----:B------:R-:W-:Y:S02]  /*209b0*/  ISETP.GE.AND P4, PT, R11, c[0x0][0x3c8], PT ;  /* 0x0000f2000b007a0c */ /* 0x000fe40003f86270 */
[----:B------:R-:W-:-:S05]  /*209c0*/  @!P3 LEA.HI.X R17, R13, R4, R28, 0x2, P0 ;  /* 0x000000040d11b211 */ /* 0x000fca00000f141c */
[----:B------:R4:W-:Y:S01]  /*209d0*/  @!P3 ST.E.64 [R16.64], R156 ;  /* 0x0000009c1000b985 */ /* 0x0009e2000c101b06 */
[----:B-1----:R-:W-:-:S04]  /*209e0*/  @!P1 LEA R2, P0, R12, R0, 0x2 ;  /* 0x000000000c029211 */ /* 0x002fc800078010ff */
[----:B------:R-:W-:Y:S02]  /*209f0*/  @!P1 LEA.HI.X R3, R12, R4, R27, 0x2, P0 ;  /* 0x000000040c039211 */ /* 0x000fe400000f141b */
[----:B----4-:R-:W-:-:S03]  /*20a00*/  @!P4 LEA R16, P0, R11, R0, 0x2 ;  /* 0x000000000b10c211 */ /* 0x010fc600078010ff */
        /* <DEDUP_REMOVED lines=8> */
[----:B----4-:R-:W-:-:S03]  /*20a90*/  @!P1 LEA R16, P0, R9, R0, 0x2 ;  /* 0x0000000009109211 */ /* 0x010fc600078010ff */
[----:B------:R1:W-:Y:S01]  /*20aa0*/  @!P2 ST.E.64 [R2.64], R176 ;  /* 0x000000b00200a985 */ /* 0x0003e2000c101b06 */
[----:B------:R-:W-:Y:S02]  /*20ab0*/  ISETP.GE.AND P2, PT, R6, c[0x0][0x3c8], PT ;  /* 0x0000f20006007a0c */ /* 0x000fe40003f46270 */
[----:B------:R-:W-:-:S05]  /*20ac0*/  @!P1 LEA.HI.X R17, R9, R4, R30, 0x2, P0 ;  /* 0x0000000409119211 */ /* 0x000fca00000f141e */
[----:B------:R4:W-:Y:S01]  /*20ad0*/  @!P1 ST.E.64 [R16.64], R178 ;  /* 0x000000b210009985 */ /* 0x0009e2000c101b06 */
[----:B-1----:R-:W-:-:S04]  /*20ae0*/  @!P4 LEA R2, P0, R8, R0, 0x2 ;  /* 0x000000000802c211 */ /* 0x002fc800078010ff */
[----:B------:R-:W-:Y:S02]  /*20af0*/  @!P4 LEA.HI.X R3, R8, R4, R32, 0x2, P0 ;  /* 0x000000040803c211 */ /* 0x000fe400000f1420 */
[----:B------:R-:W-:-:S04]  /*20b00*/  @!P3 LEA R18, P0, R7, R0, 0x2 ;  /* 0x000000000712b211 */ /* 0x000fc800078010ff */
[----:B------:R-:W-:Y:S02]  /*20b10*/  @!P3 LEA.HI.X R19, R7, R4, R33, 0x2, P0 ;  /* 0x000000040713b211 */ /* 0x000fe400000f1421 */
[C---:B----4-:R-:W-:Y:S01]  /*20b20*/  @!P2 LEA R16, P0, R6.reuse, R0, 0x2 ;  /* 0x000000000610a211 */ /* 0x050fe200078010ff */
[----:B------:R1:W-:Y:S03]  /*20b30*/  @!P4 ST.E.64 [R2.64], R100 ;  /* 0x000000640200c985 */ /* 0x0003e6000c101b06 */
[----:B------:R-:W-:Y:S01]  /*20b40*/  @!P2 LEA.HI.X R17, R6, R4, R34, 0x2, P0 ;  /* 0x000000040611a211 */ /* 0x000fe200000f1422 */
[----:B------:R4:W-:Y:S04]  /*20b50*/  @!P3 ST.E.64 [R18.64], R182 ;  /* 0x000000b61200b985 */ /* 0x0009e8000c101b06 */
[----:B------:R4:W-:Y:S01]  /*20b60*/  @!P2 ST.E.64 [R16.64], R180 ;  /* 0x000000b41000a985 */ /* 0x0009e2000c101b06 */
[----:B--2---:R-:W-:-:S13]  /*20b70*/  ISETP.GE.AND P1, PT, R5, c[0x0][0x3c8], PT ;  /* 0x0000f20005007a0c */ /* 0x004fda0003f26270 */
[----:B-1----:R-:W-:-:S04]  /*20b80*/  @!P1 LEA R2, P0, R5, R0, 0x2 ;  /* 0x0000000005029211 */ /* 0x002fc800078010ff */
[----:B-----5:R-:W-:-:S05]  /*20b90*/  @!P1 LEA.HI.X R3, R5, R4, R20, 0x2, P0 ;  /* 0x0000000405039211 */ /* 0x020fca00000f1414 */
[----:B------:R4:W-:Y:S04]  /*20ba0*/  @!P1 ST.E.64 [R2.64], R96 ;  /* 0x0000006002009985 */ /* 0x0009e8000c101b06 */
.L_x_905:
[----:B------:R-:W-:Y:S05]  /*20bb0*/  BSYNC B0 ;  /* 0x0000000000007941 */ /* 0x000fea0003800000 */
.L_x_904:
[----:B------:R-:W-:Y:S05]  /*20bc0*/  BRA.DIV ~URZ, `(.L_x_906) ;  /* 0x000037427f007947 */ /* 0x000fea000b800000 */
[----:B--2---:R2:W1:Y:S04]  /*20bd0*/  SHFL.IDX PT, R4, R22, 0x1, 0x1c1f ;  /* 0x003c1f0016047f89 */ /* 0x00446800000e0000 */
[----:B----4-:R2:W4:Y:S02]  /*20be0*/  SHFL.IDX PT, R0, R24, 0x1, 0x1c1f ;  /* 0x003c1f0018007f89 */ /* 0x01052400000e0000 */
.L_x_971:
[----:B------:R-:W-:Y:S01]  /*20bf0*/  BSSY B0, `(.L_x_907) ;  /* 0x0000035000007945 */ /* 0x000fe20003800000 */
[----:B------:R-:W-:Y:S05]  /*20c00*/  @P6 BRA `(.L_x_908) ;  /* 0x0000033000006947 */ /* 0x000fea0003800000 */
[----:B------:R-:W5:Y:S01]  /*20c10*/  LDL R5, [R1+0x10] ;  /* 0x0000100001057983 */ /* 0x000f620000100800 */
[----:B------:R-:W-:Y:S02]  /*20c20*/  ISETP.GE.AND P0, PT, R15, c[0x0][0x3c8], PT ;  /* 0x0000f2000f007a0c */ /* 0x000fe40003f06270 */
[----:B------:R-:W-:Y:S01]  /*20c30*/  ISETP.GE.AND P3, PT, R14, c[0x0][0x3c8], PT ;  /* 0x0000f2000e007a0c */ /* 0x000fe20003f66270 */
[----:B--2---:R-:W2:Y:S01]  /*20c40*/  LDL R35, [R1+0x88] ;  /* 0x0000880001237983 */ /* 0x004ea20000100800 */
[----:B------:R-:W-:-:S02]  /*20c50*/  ISETP.GE.AND P5, PT, R13, c[0x0][0x3c8], PT ;  /* 0x0000f2000d007a0c */ /* 0x000fc40003fa6270 */
[----:B-----5:R-:W-:-:S13]  /*20c60*/  ISETP.GE.AND P1, PT, R5, c[0x0][0x3c8], PT ;  /* 0x0000f20005007a0c */ /* 0x020fda0003f26270 */
[----:B----4-:R-:W-:-:S04]  /*20c70*/  @!P1 LEA R2, P2, R5, R0, 0x2 ;  /* 0x0000000005029211 */ /* 0x010fc800078410ff */
[----:B-1----:R-:W-:Y:S02]  /*20c80*/  @!P1 LEA.HI.X R3, R5, R4, R26, 0x2, P2 ;  /* 0x0000000405039211 */ /* 0x002fe400010f141a */
[----:B------:R-:W4:Y:S01]  /*20c90*/  LDL R5, [R1+0x60] ;  /* 0x0000600001057983 */ /* 0x000f220000100800 */
[----:B------:R-:W-:-:S04]  /*20ca0*/  @!P0 LEA R16, P2, R15, R0, 0x2 ;  /* 0x000000000f108211 */ /* 0x000fc800078410ff */
[----:B------:R-:W-:Y:S02]  /*20cb0*/  @!P0 LEA.HI.X R17, R15, R4, R23, 0x2, P2 ;  /* 0x000000040f118211 */ /* 0x000fe400010f1417 */
[----:B------:R-:W-:Y:S01]  /*20cc0*/  ISETP.GE.AND P2, PT, R12, c[0x0][0x3c8], PT ;  /* 0x0000f2000c007a0c */ /* 0x000fe20003f46270 */
[----:B------:R1:W-:Y:S01]  /*20cd0*/  @!P1 ST.E.64 [R2.64], R140 ;  /* 0x0000008c02009985 */ /* 0x0003e2000c101b06 */
[----:B------:R-:W-:-:S03]  /*20ce0*/  ISETP.GE.AND P1, PT, R11, c[0x0][0x3c8], PT ;  /* 0x0000f2000b007a0c */ /* 0x000fc60003f26270 */
[----:B------:R5:W-:Y:S01]  /*20cf0*/  @!P0 ST.E.64 [R16.64], R142 ;  /* 0x0000008e10008985 */ /* 0x000be2000c101b06 */
[CC--:B-1----:R-:W-:Y:S02]  /*20d00*/  @!P3 LEA R2, P4, R14.reuse, R0.reuse, 0x2 ;  /* 0x000000000e02b211 */ /* 0x0c2fe400078810ff */
[C---:B-----5:R-:W-:Y:S02]  /*20d10*/  @!P5 LEA R16, P0, R13.reuse, R0, 0x2 ;  /* 0x000000000d10d211 */ /* 0x060fe400078010ff */
        /* <DEDUP_REMOVED lines=9> */
[----:B------:R-:W-:-:S03]  /*20db0*/  @!P1 LEA R18, P3, R11, R0, 0x2 ;  /* 0x000000000b129211 */ /* 0x000fc600078610ff */
[----:B------:R1:W-:Y:S01]  /*20dc0*/  @!P2 ST.E.64 [R2.64], R116 ;  /* 0x000000740200a985 */ /* 0x0003e2000c101b06 */
[C---:B-----5:R-:W-:Y:S02]  /*20dd0*/  @!P0 LEA R16, P2, R10.reuse, R0, 0x2 ;  /* 0x000000000a108211 */ /* 0x060fe400078410ff */
[-C--:B------:R-:W-:Y:S02]  /*20de0*/  @!P1 LEA.HI.X R19, R11, R4.reuse, R29, 0x2, P3 ;  /* 0x000000040b139211 */ /* 0x080fe400018f141d */
[----:B------:R-:W-:Y:S02]  /*20df0*/  ISETP.GE.AND P3, PT, R7, c[0x0][0x3c8], PT ;  /* 0x0000f20007007a0c */ /* 0x000fe40003f66270 */
[----:B------:R-:W-:Y:S01]  /*20e00*/  @!P0 LEA.HI.X R17, R10, R4, R31, 0x2, P2 ;  /* 0x000000040a118211 */ /* 0x000fe200010f141f */
[----:B------:R5:W-:Y:S01]  /*20e10*/  @!P1 ST.E.64 [R18.64], R114 ;  /* 0x0000007212009985 */ /* 0x000be2000c101b06 */
[----:B------:R-:W-:-:S03]  /*20e20*/  ISETP.GE.AND P2, PT, R6, c[0x0][0x3c8], PT ;  /* 0x0000f20006007a0c */ /* 0x000fc60003f46270 */
[----:B------:R3:W-:Y:S01]  /*20e30*/  @!P0 ST.E.64 [R16.64], R128 ;  /* 0x0000008010008985 */ /* 0x0007e2000c101b06 */
[----:B------:R-:W-:-:S04]  /*20e40*/  @!P5 LEA R20, P0, R8, R0, 0x2 ;  /* 0x000000000814d211 */ /* 0x000fc800078010ff */
[----:B------:R-:W-:Y:S02]  /*20e50*/  @!P5 LEA.HI.X R21, R8, R4, R32, 0x2, P0 ;  /* 0x000000040815d211 */ /* 0x000fe400000f1420 */
[----:B-1----:R-:W-:-:S04]  /*20e60*/  @!P4 LEA R2, P1, R9, R0, 0x2 ;  /* 0x000000000902c211 */ /* 0x002fc800078210ff */
[----:B------:R-:W-:Y:S02]  /*20e70*/  @!P4 LEA.HI.X R3, R9, R4, R30, 0x2, P1 ;  /* 0x000000040903c211 */ /* 0x000fe400008f141e */
[----:B-----5:R-:W-:-:S04]  /*20e80*/  @!P3 LEA R18, P0, R7, R0, 0x2 ;  /* 0x000000000712b211 */ /* 0x020fc800078010ff */
[----:B------:R-:W-:Y:S02]  /*20e90*/  @!P3 LEA.HI.X R19, R7, R4, R33, 0x2, P0 ;  /* 0x000000040713b211 */ /* 0x000fe400000f1421 */
[C---:B---3--:R-:W-:Y:S01]  /*20ea0*/  @!P2 LEA R16, P0, R6.reuse, R0, 0x2 ;  /* 0x000000000610a211 */ /* 0x048fe200078010ff */
[----:B------:R1:W-:Y:S03]  /*20eb0*/  @!P4 ST.E.64 [R2.64], R130 ;  /* 0x000000820200c985 */ /* 0x0003e6000c101b06 */
[----:B------:R-:W-:Y:S01]  /*20ec0*/  @!P2 LEA.HI.X R17, R6, R4, R34, 0x2, P0 ;  /* 0x000000040611a211 */ /* 0x000fe200000f1422 */
[----:B------:R3:W-:Y:S04]  /*20ed0*/  @!P5 ST.E.64 [R20.64], R184 ;  /* 0x000000b81400d985 */ /* 0x0007e8000c101b06 */
[----:B------:R3:W-:Y:S04]  /*20ee0*/  @!P3 ST.E.64 [R18.64], R158 ;  /* 0x0000009e1200b985 */ /* 0x0007e8000c101b06 */
[----:B------:R3:W-:Y:S01]  /*20ef0*/  @!P2 ST.E.64 [R16.64], R102 ;  /* 0x000000661000a985 */ /* 0x0007e2000c101b06 */
[----:B----4-:R-:W-:-:S13]  /*20f00*/  ISETP.GE.AND P1, PT, R5, c[0x0][0x3c8], PT ;  /* 0x0000f20005007a0c */ /* 0x010fda0003f26270 */
[----:B-1----:R-:W-:-:S04]  /*20f10*/  @!P1 LEA R2, P0, R5, R0, 0x2 ;  /* 0x0000000005029211 */ /* 0x002fc800078010ff */
[----:B--2---:R-:W-:-:S05]  /*20f20*/  @!P1 LEA.HI.X R3, R5, R4, R35, 0x2, P0 ;  /* 0x0000000405039211 */ /* 0x004fca00000f1423 */
[----:B------:R3:W-:Y:S04]  /*20f30*/  @!P1 ST.E.64 [R2.64], R98 ;  /* 0x0000006202009985 */ /* 0x0007e8000c101b06 */
.L_x_908:
[----:B------:R-:W-:Y:S05]  /*20f40*/  BSYNC B0 ;  /* 0x0000000000007941 */ /* 0x000fea0003800000 */
.L_x_907:
[----:B------:R-:W-:Y:S05]  /*20f50*/  BRA.DIV ~URZ, `(.L_x_909) ;  /* 0x000034727f007947 */ /* 0x000fea000b800000 */
[----:B-1----:R1:W2:Y:S02]  /*20f60*/  SHFL.IDX PT, R4, R22, 0x2, 0x1c1f ;  /* 0x005c1f0016047f89 */ /* 0x0022a400000e0000 */
.L_x_972:
[----:B------:R-:W-:Y:S05]  /*20f70*/  BRA.DIV ~URZ, `(.L_x_910) ;  /* 0x000034c27f007947 */ /* 0x000fea000b800000 */
[----:B----4-:R4:W1:Y:S02]  /*20f80*/  SHFL.IDX PT, R0, R24, 0x2, 0x1c1f ;  /* 0x005c1f0018007f89 */ /* 0x01086400000e0000 */
.L_x_973:
[----:B------:R-:W-:Y:S01]  /*20f90*/  LOP3.LUT P0, RZ, R203, 0x1, RZ, 0xc0, !PT ;  /* 0x00000001cbff7812 */ /* 0x000fe2000780c0ff */
[----:B------:R-:W-:-:S12]  /*20fa0*/  BSSY B0, `(.L_x_911) ;  /* 0x0000035000007945 */ /* 0x000fd80003800000 */
[----:B------:R-:W-:Y:S05]  /*20fb0*/  @P0 BRA `(.L_x_912) ;  /* 0x0000033000000947 */ /* 0x000fea0003800000 */
[----:B---3--:R-:W3:Y:S04]  /*20fc0*/  LDL R16, [R1+0x10] ;  /* 0x0000100001107983 */ /* 0x008ee80000100800 */
[----:B------:R-:W5:Y:S01]  /*20fd0*/  LDL R5, [R1+0x60] ;  /* 0x0000600001057983 */ /* 0x000f620000100800 */
[----:B------:R-:W-:Y:S02]  /*20fe0*/  ISETP.GE.AND P2, PT, R15, c[0x0][0x3c8], PT ;  /* 0x0000f2000f007a0c */ /* 0x000fe40003f46270 */
[----:B------:R-:W-:Y:S01]  /*20ff0*/  ISETP.GE.AND P4, PT, R14, c[0x0][0x3c8], PT ;  /* 0x0000f2000e007a0c */ /* 0x000fe20003f86270 */
[----:B----4-:R-:W4:Y:S01]  /*21000*/  LDL R35, [R1+0x88] ;  /* 0x0000880001237983 */ /* 0x010f220000100800 */
[----:B------:R-:W-:-:S09]  /*21010*/  ISETP.GE.AND P3, PT, R13, c[0x0][0x3c8], PT ;  /* 0x0000f2000d007a0c */ /* 0x000fd20003f66270 */
[----:B-1----:R-:W-:-:S04]  /*21020*/  @!P2 LEA R18, P1, R15, R0, 0x2 ;  /* 0x000000000f12a211 */ /* 0x002fc800078210ff */
[----:B--2---:R-:W-:Y:S02]  /*21030*/  @!P2 LEA.HI.X R19, R15, R4, R23, 0x2, P1 ;  /* 0x000000040f13a211 */ /* 0x004fe400008f1417 */
[----:B------:R-:W-:Y:S02]  /*21040*/  ISETP.GE.AND P1, PT, R12, c[0x0][0x3c8], PT ;  /* 0x0000f2000c007a0c */ /* 0x000fe40003f26270 */
[----:B------:R-:W-:Y:S02]  /*21050*/  ISETP.GE.AND P6, PT, R10, c[0x0][0x3c8], PT ;  /* 0x0000f2000a007a0c */ /* 0x000fe40003fc6270 */
[----:B---3--:R-:W-:-:S13]  /*21060*/  ISETP.GE.AND P0, PT, R16, c[0x0][0x3c8], PT ;  /* 0x0000f20010007a0c */ /* 0x008fda0003f06270 */
[----:B------:R-:W-:-:S04]  /*21070*/  @!P0 LEA R2, P5, R16, R0, 0x2 ;  /* 0x0000000010028211 */ /* 0x000fc800078a10ff */
[----:B------:R-:W-:Y:S02]  /*21080*/  @!P0 LEA.HI.X R3, R16, R4, R26, 0x2, P5 ;  /* 0x0000000410038211 */ /* 0x000fe400028f141a */
[----:B------:R-:W-:-:S03]  /*21090*/  @!P4 LEA R16, P5, R14, R0, 0x2 ;  /* 0x000000000e10c211 */ /* 0x000fc600078a10ff */
[----:B------:R1:W-:Y:S01]  /*210a0*/  @!P0 ST.E.64 [R2.64], R44 ;  /* 0x0000002c02008985 */ /* 0x0003e2000c101b06 */
[----:B------:R-:W-:-:S03]  /*210b0*/  ISETP.GE.AND P0, PT, R11, c[0x0][0x3c8], PT ;  /* 0x0000f2000b007a0c */ /* 0x000fc60003f06270 */
[----:B------:R2:W-:Y:S01]  /*210c0*/  @!P2 ST.E.64 [R18.64], R46 ;  /* 0x0000002e1200a985 */ /* 0x0005e2000c101b06 */
[----:B------:R-:W-:-:S05]  /*210d0*/  @!P4 LEA.HI.X R17, R14, R4, R25, 0x2, P5 ;  /* 0x000000040e11c211 */ /* 0x000fca00028f1419 */
[----:B------:R3:W-:Y:S01]  /*210e0*/  @!P4 ST.E.64 [R16.64], R48 ;  /* 0x000000301000c985 */ /* 0x0007e2000c101b06 */
[----:B------:R-:W-:Y:S02]  /*210f0*/  ISETP.GE.AND P4, PT, R9, c[0x0][0x3c8], PT ;  /* 0x0000f20009007a0c */ /* 0x000fe40003f86270 */
[----:B-1----:R-:W-:-:S04]  /*21100*/  @!P3 LEA R2, P2, R13, R0, 0x2 ;  /* 0x000000000d02b211 */ /* 0x002fc800078410ff */
[----:B------:R-:W-:Y:S02]  /*21110*/  @!P3 LEA.HI.X R3, R13, R4, R28, 0x2, P2 ;  /* 0x000000040d03b211 */ /* 0x000fe400010f141c */
[----:B--2---:R-:W-:-:S03]  /*21120*/  @!P1 LEA R18, P5, R12, R0, 0x2 ;  /* 0x000000000c129211 */ /* 0x004fc600078a10ff */
[----:B------:R1:W-:Y:S01]  /*21130*/  @!P3 ST.E.64 [R2.64], R50 ;  /* 0x000000320200b985 */ /* 0x0003e2000c101b06 */
[----:B------:R-:W-:Y:S02]  /*21140*/  @!P1 LEA.HI.X R19, R12, R4, R27, 0x2, P5 ;  /* 0x000000040c139211 */ /* 0x000fe400028f141b */
[----:B---3--:R-:W-:Y:S02]  /*21150*/  @!P6 LEA R16, P5, R10, R0, 0x2 ;  /* 0x000000000a10e211 */ /* 0x008fe400078a10ff */
[----:B------:R-:W-:Y:S01]  /*21160*/  ISETP.GE.AND P3, PT, R8, c[0x0][0x3c8], PT ;  /* 0x0000f20008007a0c */ /* 0x000fe20003f66270 */
[----:B------:R-:W-:Y:S01]  /*21170*/  @!P1 ST.E.64 [R18.64], R66 ;  /* 0x0000004212009985 */ /* 0x000fe2000c101b06 */
[----:B------:R-:W-:Y:S02]  /*21180*/  @!P6 LEA.HI.X R17, R10, R4, R31, 0x2, P5 ;  /* 0x000000040a11e211 */ /* 0x000fe400028f141f */
[----:B------:R-:W-:Y:S02]  /*21190*/  ISETP.GE.AND P1, PT, R6, c[0x0][0x3c8], PT ;  /* 0x0000f20006007a0c */ /* 0x000fe40003f26270 */
[----:B-1----:R-:W-:-:S04]  /*211a0*/  @!P0 LEA R2, P2, R11, R0, 0x2 ;  /* 0x000000000b028211 */ /* 0x002fc800078410ff */
[----:B------:R-:W-:Y:S02]  /*211b0*/  @!P0 LEA.HI.X R3, R11, R4, R29, 0x2, P2 ;  /* 0x000000040b038211 */ /* 0x000fe400010f141d */
[----:B------:R-:W-:-:S03]  /*211c0*/  ISETP.GE.AND P2, PT, R7, c[0x0][0x3c8], PT ;  /* 0x0000f20007007a0c */ /* 0x000fc60003f46270 */
[----:B------:R1:W-:Y:S01]  /*211d0*/  @!P0 ST.E.64 [R2.64], R52 ;  /* 0x0000003402008985 */ /* 0x0003e2000c101b06 */
[----:B-----5:R-:W-:-:S03]  /*211e0*/  ISETP.GE.AND P0, PT, R5, c[0x0][0x3c8], PT ;  /* 0x0000f20005007a0c */ /* 0x020fc60003f06270 */
        /* <DEDUP_REMOVED lines=8> */
[-C--:B------:R-:W-:Y:S02]  /*21270*/  @!P2 LEA.HI.X R19, R7, R4.reuse, R33, 0x2, P4 ;  /* 0x000000040713a211 */ /* 0x080fe400020f1421 */
[----:B------:R-:W-:Y:S01]  /*21280*/  @!P1 LEA.HI.X R17, R6, R4, R34, 0x2, P5 ;  /* 0x0000000406119211 */ /* 0x000fe200028f1422 */
[----:B------:R2:W-:Y:S04]  /*21290*/  @!P3 ST.E.64 [R20.64], R80 ;  /* 0x000000501400b985 */ /* 0x0005e8000c101b06 */
[----:B------:R2:W-:Y:S04]  /*212a0*/  @!P2 ST.E.64 [R18.64], R68 ;  /* 0x000000441200a985 */ /* 0x0005e8000c101b06 */
[----:B------:R2:W-:Y:S01]  /*212b0*/  @!P1 ST.E.64 [R16.64], R60 ;  /* 0x0000003c10009985 */ /* 0x0005e2000c101b06 */
[----:B-1----:R-:W-:-:S04]  /*212c0*/  @!P0 LEA R2, P4, R5, R0, 0x2 ;  /* 0x0000000005028211 */ /* 0x002fc800078810ff */
[----:B----4-:R-:W-:-:S05]  /*212d0*/  @!P0 LEA.HI.X R3, R5, R4, R35, 0x2, P4 ;  /* 0x0000000405038211 */ /* 0x010fca00020f1423 */
[----:B------:R2:W-:Y:S04]  /*212e0*/  @!P0 ST.E.64 [R2.64], R38 ;  /* 0x0000002602008985 */ /* 0x0005e8000c101b06 */
.L_x_912:
[----:B------:R-:W-:Y:S05]  /*212f0*/  BSYNC B0 ;  /* 0x0000000000007941 */ /* 0x000fea0003800000 */
.L_x_911:
[----:B------:R-:W-:Y:S05]  /*21300*/  BRA.DIV ~URZ, `(.L_x_913) ;  /* 0x000031927f007947 */ /* 0x000fea000b800000 */
[----:B--2---:R2:W3:Y:S04]  /*21310*/  SHFL.IDX PT, R4, R22, 0x3, 0x1c1f ;  /* 0x007c1f0016047f89 */ /* 0x0044e800000e0000 */
[----:B-1----:R2:W1:Y:S02]  /*21320*/  SHFL.IDX PT, R0, R24, 0x3, 0x1c1f ;  /* 0x007c1f0018007f89 */ /* 0x00246400000e0000 */
.L_x_974:
[----:B------:R-:W-:-:S13]  /*21330*/  LOP3.LUT P0, RZ, R203, 0x2, RZ, 0xc0, !PT ;  /* 0x00000002cbff7812 */ /* 0x000fda000780c0ff */
[----:B------:R-:W-:Y:S05]  /*21340*/  @P0 BRA `(.L_x_901) ;  /* 0x0000115000000947 */ /* 0x000fea0003800000 */
[----:B---3--:R-:W3:Y:S01]  /*21350*/  LDL R2, [R1+0x10] ;  /* 0x0000100001027983 */ /* 0x008ee20000100800 */
[----:B------:R-:W-:Y:S02]  /*21360*/  ISETP.GE.AND P3, PT, R15, c[0x0][0x3c8], PT ;  /* 0x0000f2000f007a0c */ /* 0x000fe40003f66270 */
[----:B------:R-:W-:Y:S01]  /*21370*/  ISETP.GE.AND P2, PT, R14, c[0x0][0x3c8], PT ;  /* 0x0000f2000e007a0c */ /* 0x000fe20003f46270 */
[----:B------:R-:W5:Y:S01]  /*21380*/  LDL R5, [R1+0x60] ;  /* 0x0000600001057983 */ /* 0x000f620000100800 */
[----:B------:R-:W-:Y:S02]  /*21390*/  ISETP.GE.AND P1, PT, R13, c[0x0][0x3c8], PT ;  /* 0x0000f2000d007a0c */ /* 0x000fe40003f26270 */
[----:B------:R-:W-:-:S07]  /*213a0*/  ISETP.GE.AND P0, PT, R12, c[0x0][0x3c8], PT ;  /* 0x0000f2000c007a0c */ /* 0x000fce0003f06270 */
[----:B-1----:R-:W-:-:S04]  /*213b0*/  @!P3 LEA R20, P5, R15, R0, 0x2 ;  /* 0x000000000f14b211 */ /* 0x002fc800078a10ff */
[----:B------:R-:W-:Y:S02]  /*213c0*/  @!P3 LEA.HI.X R21, R15, R4, R23, 0x2, P5 ;  /* 0x000000040f15b211 */ /* 0x000fe400028f1417 */
[----:B------:R-:W-:-:S04]  /*213d0*/  @!P2 LEA R16, P5, R14, R0, 0x2 ;  /* 0x000000000e10a211 */ /* 0x000fc800078a10ff */
[----:B------:R-:W-:Y:S02]  /*213e0*/  @!P2 LEA.HI.X R17, R14, R4, R25, 0x2, P5 ;  /* 0x000000040e11a211 */ /* 0x000fe400028f1419 */
[----:B---3--:R-:W-:-:S13]  /*213f0*/  ISETP.GE.AND P4, PT, R2, c[0x0][0x3c8], PT ;  /* 0x0000f20002007a0c */ /* 0x008fda0003f86270 */
[----:B------:R-:W-:-:S04]  /*21400*/  @!P4 LEA R18, P6, R2, R0, 0x2 ;  /* 0x000000000212c211 */ /* 0x000fc800078c10ff */
[----:B------:R-:W-:Y:S02]  /*21410*/  @!P4 LEA.HI.X R19, R2, R4, R26, 0x2, P6 ;  /* 0x000000040213c211 */ /* 0x000fe400030f141a */
[CC--:B------:R-:W-:Y:S02]  /*21420*/  @!P1 LEA R14, P6, R13.reuse, R0.reuse, 0x2 ;  /* 0x000000000d0e9211 */ /* 0x0c0fe400078c10ff */
[C---:B------:R-:W-:Y:S02]  /*21430*/  @!P0 LEA R2, P5, R12.reuse, R0, 0x2 ;  /* 0x000000000c028211 */ /* 0x040fe400078a10ff */
[-C--:B------:R-:W-:Y:S02]  /*21440*/  @!P1 LEA.HI.X R15, R13, R4.reuse, R28, 0x2, P6 ;  /* 0x000000040d0f9211 */ /* 0x080fe400030f141c */
[----:B------:R-:W-:Y:S02]  /*21450*/  ISETP.GE.AND P6, PT, R11, c[0x0][0x3c8], PT ;  /* 0x0000f2000b007a0c */ /* 0x000fe40003fc6270 */
[----:B------:R-:W-:-:S02]  /*21460*/  @!P0 LEA.HI.X R3, R12, R4, R27, 0x2, P5 ;  /* 0x000000040c038211 */ /* 0x000fc400028f141b */
[----:B------:R-:W-:Y:S01]  /*21470*/  ISETP.GE.AND P5, PT, R10, c[0x0][0x3c8], PT ;  /* 0x0000f2000a007a0c */ /* 0x000fe20003fa6270 */
[----:B------:R-:W-:Y:S01]  /*21480*/  @!P4 ST.E.64 [R18.64], R84 ;  /* 0x000000541200c985 */ /* 0x000fe2000c101b06 */
[----:B------:R-:W-:-:S03]  /*21490*/  ISETP.GE.AND P4, PT, R9, c[0x0][0x3c8], PT ;  /* 0x0000f20009007a0c */ /* 0x000fc60003f86270 */
[----:B------:R-:W-:Y:S01]  /*214a0*/  @!P3 ST.E.64 [R20.64], R76 ;  /* 0x0000004c1400b985 */ /* 0x000fe2000c101b06 */
[----:B------:R-:W-:-:S03]  /*214b0*/  ISETP.GE.AND P3, PT, R8, c[0x0][0x3c8], PT ;  /* 0x0000f20008007a0c */ /* 0x000fc60003f66270 */
[----:B------:R1:W-:Y:S04]  /*214c0*/  @!P2 ST.E.64 [R16.64], R70 ;  /* 0x000000461000a985 */ /* 0x0003e8000c101b06 */
[----:B------:R3:W-:Y:S01]  /*214d0*/  @!P1 ST.E.64 [R14.64], R64 ;  /* 0x000000400e009985 */ /* 0x0007e2000c101b06 */
[----:B------:R-:W-:-:S03]  /*214e0*/  ISETP.GE.AND P2, PT, R7, c[0x0][0x3c8], PT ;  /* 0x0000f20007007a0c */ /* 0x000fc60003f46270 */
[----:B------:R2:W-:Y:S01]  /*214f0*/  @!P0 ST.E.64 [R2.64], R40 ;  /* 0x0000002802008985 */ /* 0x0005e2000c101b06 */
[CC--:B-1----:R-:W-:Y:S02]  /*21500*/  @!P6 LEA R16, P0, R11.reuse, R0.reuse, 0x2 ;  /* 0x000000000b10e211 */ /* 0x0c2fe400078010ff */
[C---:B---3--:R-:W-:Y:S02]  /*21510*/  @!P5 LEA R14, P1, R10.reuse, R0, 0x2 ;  /* 0x000000000a0ed211 */ /* 0x048fe400078210ff */
[----:B------:R-:W-:Y:S02]  /*21520*/  @!P6 LEA.HI.X R17, R11, R4, R29, 0x2, P0 ;  /* 0x000000040b11e211 */ /* 0x000fe400000f141d */
[----:B------:R-:W-:Y:S02]  /*21530*/  @!P4 LEA R12, P0, R9, R0, 0x2 ;  /* 0x00000000090cc211 */ /* 0x000fe400078010ff */
[----:B------:R-:W-:Y:S02]  /*21540*/  @!P5 LEA.HI.X R15, R10, R4, R31, 0x2, P1 ;  /* 0x000000040a0fd211 */ /* 0x000fe400008f141f */
[----:B------:R-:W-:-:S02]  /*21550*/  ISETP.GE.AND P1, PT, R6, c[0x0][0x3c8], PT ;  /* 0x0000f20006007a0c */ /* 0x000fc40003f26270 */
[----:B------:R-:W-:Y:S02]  /*21560*/  @!P4 LEA.HI.X R13, R9, R4, R30, 0x2, P0 ;  /* 0x00000004090dc211 */ /* 0x000fe400000f141e */
[----:B------:R-:W-:-:S04]  /*21570*/  @!P3 LEA R10, P0, R8, R0, 0x2 ;  /* 0x00000000080ab211 */ /* 0x000fc800078010ff */
[----:B------:R-:W-:Y:S02]  /*21580*/  @!P3 LEA.HI.X R11, R8, R4, R32, 0x2, P0 ;  /* 0x00000004080bb211 */ /* 0x000fe400000f1420 */
[----:B------:R-:W-:-:S04]  /*21590*/  @!P2 LEA R8, P0, R7, R0, 0x2 ;  /* 0x000000000708a211 */ /* 0x000fc800078010ff */
[----:B------:R-:W-:Y:S02]  /*215a0*/  @!P2 LEA.HI.X R9, R7, R4, R33, 0x2, P0 ;  /* 0x000000040709a211 */ /* 0x000fe400000f1421 */
[C---:B--2---:R-:W-:Y:S01]  /*215b0*/  @!P1 LEA R2, P0, R6.reuse, R0, 0x2 ;  /* 0x0000000006029211 */ /* 0x044fe200078010ff */
[----:B------:R1:W-:Y:S03]  /*215c0*/  @!P6 ST.E.64 [R16.64], R86 ;  /* 0x000000561000e985 */ /* 0x0003e6000c101b06 */
[----:B------:R-:W-:Y:S01]  /*215d0*/  @!P1 LEA.HI.X R3, R6, R4, R34, 0x2, P0 ;  /* 0x0000000406039211 */ /* 0x000fe200000f1422 */
[----:B------:R1:W-:Y:S04]  /*215e0*/  @!P5 ST.E.64 [R14.64], R82 ;  /* 0x000000520e00d985 */ /* 0x0003e8000c101b06 */
[----:B------:R1:W-:Y:S04]  /*215f0*/  @!P4 ST.E.64 [R12.64], R72 ;  /* 0x000000480c00c985 */ /* 0x0003e8000c101b06 */
[----:B------:R1:W-:Y:S04]  /*21600*/  @!P3 ST.E.64 [R10.64], R62 ;  /* 0x0000003e0a00b985 */ /* 0x0003e8000c101b06 */
[----:B------:R1:W-:Y:S04]  /*21610*/  @!P2 ST.E.64 [R8.64], R58 ;  /* 0x0000003a0800a985 */ /* 0x0003e8000c101b06 */
[----:B------:R1:W-:Y:S01]  /*21620*/  @!P1 ST.E.64 [R2.64], R42 ;  /* 0x0000002a02009985 */ /* 0x0003e2000c101b06 */
[----:B-----5:R-:W-:-:S13]  /*21630*/  ISETP.GE.AND P0, PT, R5, c[0x0][0x3c8], PT ;  /* 0x0000f20005007a0c */ /* 0x020fda0003f06270 */
[----:B------:R-:W-:Y:S05]  /*21640*/  @P0 BRA `(.L_x_901) ;  /* 0x00000e5000000947 */ /* 0x000fea0003800000 */
[----:B------:R-:W2:Y:S01]  /*21650*/  LDL R22, [R1+0x88] ;  /* 0x0000880001167983 */ /* 0x000ea20000100800 */
[----:B-1----:R-:W-:-:S04]  /*21660*/  LEA R2, P0, R5, R0, 0x2 ;  /* 0x0000000005027211 */ /* 0x002fc800078010ff */
[----:B--2---:R-:W-:-:S05]  /*21670*/  LEA.HI.X R3, R5, R4, R22, 0x2, P0 ;  /* 0x0000000405037211 */ /* 0x004fca00000f1416 */
[----:B------:R1:W-:Y:S01]  /*21680*/  ST.E.64 [R2.64], R36 ;  /* 0x0000002402007985 */ /* 0x0003e2000c101b06 */
[----:B------:R-:W-:Y:S05]  /*21690*/  BRA `(.L_x_901) ;  /* 0x00000e0000007947 */ /* 0x000fea0003800000 */
.L_x_886:
[----:B------:R-:W2:Y:S04]  /*216a0*/  LDL.LU R7, [R1+0x3c] ;  /* 0x00003c0001077983 */ /* 0x000ea80000300800 */
[----:B-1----:R-:W3:Y:S01]  /*216b0*/  LDL R6, [R1+0x44] ;  /* 0x0000440001067983 */ /* 0x002ee20000100800 */
[----:B------:R-:W-:Y:S01]  /*216c0*/  ISETP.NE.U32.AND P0, PT, RZ, c[0x0][0x508], PT ;  /* 0x00014200ff007a0c */ /* 0x000fe20003f05070 */
[----:B------:R-:W-:Y:S01]  /*216d0*/  IMAD.MOV.U32 R4, RZ, RZ, 0x4 ;  /* 0x00000004ff047424 */ /* 0x000fe200078e00ff */
[----:B------:R-:W-:Y:S01]  /*216e0*/  ISETP.NE.U32.AND P2, PT, RZ, c[0x0][0x500], PT ;  /* 0x00014000ff007a0c */ /* 0x000fe20003f45070 */
[----:B------:R-:W-:Y:S01]  /*216f0*/  IMAD.MOV.U32 R19, RZ, RZ, c[0x0][0x388] ;  /* 0x0000e200ff137624 */ /* 0x000fe200078e00ff */
[----:B------:R-:W-:Y:S01]  /*21700*/  ISETP.NE.AND.EX P0, PT, RZ, c[0x0][0x50c], PT, P0 ;  /* 0x00014300ff007a0c */ /* 0x000fe20003f05300 */
[----:B------:R-:W-:Y:S01]  /*21710*/  IMAD.MOV.U32 R0, RZ, RZ, RZ ;  /* 0x000000ffff007224 */ /* 0x000fe200078e00ff */
[----:B------:R-:W-:Y:S01]  /*21720*/  ISETP.NE.AND.EX P2, PT, RZ, c[0x0][0x504], PT, P2 ;  /* 0x00014100ff007a0c */ /* 0x000fe20003f45320 */
[----:B---3--:R-:W-:-:S10]  /*21730*/  IMAD.WIDE R2, R6, R4, c[0x0][0x500] ;  /* 0x0001400006027625 */ /* 0x008fd400078e0204 */
[----:B------:R-:W-:Y:S02]  /*21740*/  @P0 IMAD.WIDE R4, R6, R4, c[0x0][0x508] ;  /* 0x0001420006040625 */ /* 0x000fe400078e0204 */
[----:B------:R1:W5:Y:S04]  /*21750*/  @P2 LDG.E R0, [R2.64] ;  /* 0x0000000602002981 */ /* 0x000368000c1e1900 */
        /* <DEDUP_REMOVED lines=8> */
.L_x_914:
[----:B-1----:R-:W1:Y:S01]  /*217e0*/  S2R R4, SR_TID.X ;  /* 0x0000000000047919 */ /* 0x002e620000002100 */
[----:B------:R-:W-:Y:S01]  /*217f0*/  SHF.R.S32.HI R2, RZ, 0x1f, R6 ;  /* 0x0000001fff027819 */ /* 0x000fe20000011406 */
[----:B------:R-:W-:Y:S01]  /*21800*/  BSSY B0, `(.L_x_915) ;  /* 0x0000038000007945 */ /* 0x000fe20003800000 */
[----:B-----5:R-:W-:-:S02]  /*21810*/  SHF.R.S32.HI R17, RZ, 0x1f, R0 ;  /* 0x0000001fff117819 */ /* 0x020fc40000011400 */
[----:B------:R-:W-:Y:S02]  /*21820*/  SEL R10, R6, RZ, !P2 ;  /* 0x000000ff060a7207 */ /* 0x000fe40005000000 */
[----:B------:R-:W-:Y:S02]  /*21830*/  SEL R20, R2, RZ, !P2 ;  /* 0x000000ff02147207 */ /* 0x000fe40005000000 */
[----:B-1----:R-:W-:-:S13]  /*21840*/  ISETP.GT.AND P0, PT, R4, 0x7f, PT ;  /* 0x0000007f0400780c */ /* 0x002fda0003f04270 */
        /* <DEDUP_REMOVED lines=51> */
.L_x_916:
[----:B------:R-:W-:Y:S05]  /*21b80*/  BSYNC B0 ;  /* 0x0000000000007941 */ /* 0x000fea0003800000 */
.L_x_915:
        /* <DEDUP_REMOVED lines=47> */
.L_x_975:
[----:B------:R-:W-:Y:S05]  /*21e80*/  BRA.DIV ~URZ, `(.L_x_918) ;  /* 0x000027427f007947 */ /* 0x000fea000b800000 */
[----:B------:R3:W4:Y:S02]  /*21e90*/  SHFL.IDX PT, R0, R12, RZ, 0x1c1f ;  /* 0x001c1fff0c007589 */ /* 0x00072400000e0000 */
.L_x_976:
        /* <DEDUP_REMOVED lines=21> */
.L_x_920:
[----:B------:R-:W-:Y:S05]  /*21ff0*/  BSYNC B0 ;  /* 0x0000000000007941 */ /* 0x000fea0003800000 */
.L_x_919:
[----:B------:R-:W-:Y:S05]  /*22000*/  BRA.DIV ~URZ, `(.L_x_921) ;  /* 0x000026227f007947 */ /* 0x000fea000b800000 */
[----:B--2---:R2:W1:Y:S04]  /*22010*/  SHFL.IDX PT, R8, R9, 0x1, 0x1c1f ;  /* 0x003c1f0009087f89 */ /* 0x00446800000e0000 */
[----:B----4-:R2:W4:Y:S02]  /*22020*/  SHFL.IDX PT, R0, R12, 0x1, 0x1c1f ;  /* 0x003c1f000c007f89 */ /* 0x01052400000e0000 */
.L_x_977:
        /* <DEDUP_REMOVED lines=21> */
.L_x_923:
[----:B------:R-:W-:Y:S05]  /*22180*/  BSYNC B0 ;  /* 0x0000000000007941 */ /* 0x000fea0003800000 */
.L_x_922:
[----:B------:R-:W-:Y:S05]  /*22190*/  BRA.DIV ~URZ, `(.L_x_924) ;  /* 0x000025527f007947 */ /* 0x000fea000b800000 */
[----:B-1----:R1:W2:Y:S02]  /*221a0*/  SHFL.IDX PT, R8, R9, 0x2, 0x1c1f ;  /* 0x005c1f0009087f89 */ /* 0x0022a400000e0000 */
.L_x_978:
[----:B------:R-:W-:Y:S05]  /*221b0*/  BRA.DIV ~URZ, `(.L_x_925) ;  /* 0x000025a27f007947 */ /* 0x000fea000b800000 */
[----:B----4-:R4:W1:Y:S02]  /*221c0*/  SHFL.IDX PT, R0, R12, 0x2, 0x1c1f ;  /* 0x005c1f000c007f89 */ /* 0x01086400000e0000 */
.L_x_979:
        /* <DEDUP_REMOVED lines=21> */
.L_x_927:
[----:B------:R-:W-:Y:S05]  /*22320*/  BSYNC B0 ;  /* 0x0000000000007941 */ /* 0x000fea0003800000 */
.L_x_926:
[----:B------:R-:W-:Y:S05]  /*22330*/  BRA.DIV ~URZ, `(.L_x_928) ;  /* 0x000024827f007947 */ /* 0x000fea000b800000 */
[----:B--2---:R2:W3:Y:S04]  /*22340*/  SHFL.IDX PT, R8, R9, 0x3, 0x1c1f ;  /* 0x007c1f0009087f89 */ /* 0x0044e800000e0000 */
[----:B-1----:R2:W1:Y:S02]  /*22350*/  SHFL.IDX PT, R0, R12, 0x3, 0x1c1f ;  /* 0x007c1f000c007f89 */ /* 0x00246400000e0000 */
.L_x_980:
        /* <DEDUP_REMOVED lines=20> */
.L_x_901:
[----:B------:R-:W-:Y:S05]  /*224a0*/  BSYNC B1 ;  /* 0x0000000000017941 */ /* 0x000fea0003800000 */
.L_x_885:
        /* <DEDUP_REMOVED lines=15> */
.L_x_981:
[----:B------:R-:W-:Y:S05]  /*225a0*/  BRA.DIV ~URZ, `(.L_x_931) ;  /* 0x000023427f007947 */ /* 0x000fea000b800000 */
[----:B------:R3:W4:Y:S02]  /*225b0*/  SHFL.IDX PT, R8, R74, 0x1, 0x1f ;  /* 0x00201f004a087f89 */ /* 0x00072400000e0000 */
.L_x_982:
        /* <DEDUP_REMOVED lines=19> */
.L_x_983:
        /* <DEDUP_REMOVED lines=16> */
.L_x_984:
[----:B---3--:R-:W-:Y:S01]  /*227f0*/  IMAD R0, R0, c[0x0][0x538], RZ ;  /* 0x00014e0000007a24 */ /* 0x008fe200078e02ff */
[----:B------:R-:W-:Y:S04]  /*22800*/  BSSY B1, `(.L_x_934) ;  /* 0x00000ce000017945 */ /* 0x000fe80003800000 */
[----:B----4-:R-:W-:-:S04]  /*22810*/  IADD3 R8, R0, R8, RZ ;  /* 0x0000000800087210 */ /* 0x010fc80007ffe0ff */
[----:B--2---:R-:W-:-:S13]  /*22820*/  ISETP.GT.AND P0, PT, R8, R9, PT ;  /* 0x000000090800720c */ /* 0x004fda0003f04270 */
[----:B------:R-:W-:Y:S05]  /*22830*/  @P0 BRA `(.L_x_935) ;  /* 0x0000025000000947 */ /* 0x000fea0003800000 */
.L_x_939:
        /* <DEDUP_REMOVED lines=17> */
.L_x_985:
        /* <DEDUP_REMOVED lines=16> */
.L_x_986:
[----:B--2---:R-:W-:-:S05]  /*22a50*/  IMAD R0, R0, c[0x0][0x538], RZ ;  /* 0x00014e0000007a24 */ /* 0x004fca00078e02ff */
[----:B------:R-:W-:-:S04]  /*22a60*/  IADD3 R8, R0, R8, RZ ;  /* 0x0000000800087210 */ /* 0x000fc80007ffe0ff */
[----:B------:R-:W-:-:S13]  /*22a70*/  ISETP.GT.AND P0, PT, R8, R9, PT ;  /* 0x000000090800720c */ /* 0x000fda0003f04270 */
[----:B-1----:R-:W-:Y:S05]  /*22a80*/  @!P0 BRA `(.L_x_939) ;  /* 0xfffffdb000008947 */ /* 0x002fea000383ffff */
.L_x_935:
[----:B------:R-:W-:-:S05]  /*22a90*/  IADD3 R11, -R0, R8, RZ ;  /* 0x00000008000b7210 */ /* 0x000fca0007ffe1ff */
[----:B------:R-:W-:-:S05]  /*22aa0*/  IMAD R0, R4, c[0x0][0x538], R11 ;  /* 0x00014e0004007a24 */ /* 0x000fca00078e020b */
[----:B------:R-:W-:Y:S01]  /*22ab0*/  ISETP.GT.AND P0, PT, R0, R9, PT ;  /* 0x000000090000720c */ /* 0x000fe20003f04270 */
[----:B------:R-:W-:-:S12]  /*22ac0*/  BRA.DIV ~URZ, `(.L_x_940) ;  /* 0x000022627f007947 */ /* 0x000fd8000b800000 */
[----:B------:R-:W-:-:S03]  /*22ad0*/  VOTE.ANY R12, PT, !P0 ;  /* 0x00000000000c7806 */ /* 0x000fc600040e0100 */
.L_x_987:
[----:B------:R-:W2:Y:S01]  /*22ae0*/  LDL.LU R0, [R1+0x44] ;  /* 0x0000440001007983 */ /* 0x000ea20000300800 */
[----:B------:R-:W2:Y:S02]  /*22af0*/  POPC R8, R12 ;  /* 0x0000000c00087309 */ /* 0x000ea40000000000 */
[----:B--2---:R-:W-:-:S05]  /*22b00*/  IADD3 R0, R8, R0, RZ ;  /* 0x0000000008007210 */ /* 0x004fca0007ffe0ff */
[----:B------:R2:W-:Y:S01]  /*22b10*/  STL [R1+0x44], R0 ;  /* 0x0000440001007387 */ /* 0x0005e20000100800 */
[----:B------:R-:W-:Y:S05]  /*22b20*/  BRA.DIV ~URZ, `(.L_x_941) ;  /* 0x000022527f007947 */ /* 0x000fea000b800000 */
[----:B------:R3:W4:Y:S04]  /*22b30*/  SHFL.IDX PT, R10, R6, R8, 0x1f ;  /* 0x00001f08060a7589 */ /* 0x00072800000e0000 */
[----:B------:R3:W1:Y:S02]  /*22b40*/  SHFL.IDX PT, R7, R7, R8, 0x1f ;  /* 0x00001f0807077589 */ /* 0x00066400000e0000 */
.L_x_988:
[----:B------:R-:W-:Y:S01]  /*22b50*/  ISETP.NE.AND P0, PT, R12, RZ, PT ;  /* 0x000000ff0c00720c */ /* 0x000fe20003f05270 */
[----:B------:R-:W-:-:S12]  /*22b60*/  BSSY B0, `(.L_x_942) ;  /* 0x0000005000007945 */ /* 0x000fd80003800000 */
[----:B------:R-:W-:Y:S05]  /*22b70*/  @!P0 BRA `(.L_x_943) ;  /* 0x0000003000008947 */ /* 0x000fea0003800000 */
[----:B------:R-:W-:Y:S01]  /*22b80*/  IADD3 R3, R8, -0x1, RZ ;  /* 0xffffffff08037810 */ /* 0x000fe20007ffe0ff */
[----:B------:R-:W-:Y:S05]  /*22b90*/  BRA.DIV ~URZ, `(.L_x_944) ;  /* 0x000022b27f007947 */ /* 0x000fea000b800000 */
[----:B------:R2:W3:Y:S02]  /*22ba0*/  SHFL.IDX PT, R13, R4, R3, 0x1f ;  /* 0x00001f03040d7589 */ /* 0x0004e400000e0000 */
.L_x_943:
[----:B------:R-:W-:Y:S05]  /*22bb0*/  BSYNC B0 ;  /* 0x0000000000007941 */ /* 0x000fea0003800000 */
.L_x_942:
        /* <DEDUP_REMOVED lines=68> */
.L_x_946:
        /* <DEDUP_REMOVED lines=68> */
.L_x_947:
[----:B------:R-:W-:Y:S05]  /*23440*/  BSYNC B0 ;  /* 0x0000000000007941 */ /* 0x000fea0003800000 */
.L_x_945:
[----:B------:R-:W-:-:S04]  /*23450*/  LOP3.LUT R2, RZ, R2, RZ, 0x33, !PT ;  /* 0x00000002ff027212 */ /* 0x000fc800078e33ff */
[----:B-1----:R-:W-:-:S05]  /*23460*/  IADD3 R0, R2, R10, RZ ;  /* 0x0000000a02007210 */ /* 0x002fca0007ffe0ff */
[----:B------:R1:W-:Y:S01]  /*23470*/  STL [R1+0x3c], R0 ;  /* 0x00003c0001007387 */ /* 0x0003e20000100800 */
[----:B------:R-:W-:Y:S05]  /*23480*/  BRA `(.L_x_948) ;  /* 0x0000005000007947 */ /* 0x000fea0003800000 */
.L_x_936:
[----:B------:R-:W-:Y:S01]  /*23490*/  MOV R0, c[0x0][0x53c] ;  /* 0x00014f0000007a02 */ /* 0x000fe20000000f00 */
[----:B------:R2:W-:Y:S04]  /*234a0*/  STL [R1+0x38], R9 ;  /* 0x0000380901007387 */ /* 0x0005e80000100800 */
[----:B------:R2:W-:Y:S04]  /*234b0*/  STL [R1+0x3c], RZ ;  /* 0x00003cff01007387 */ /* 0x0005e80000100800 */
[----:B------:R2:W-:Y:S04]  /*234c0*/  STL [R1+0x40], RZ ;  /* 0x000040ff01007387 */ /* 0x0005e80000100800 */
[----:B------:R2:W-:Y:S02]  /*234d0*/  STL [R1+0x44], R0 ;  /* 0x0000440001007387 */ /* 0x0005e40000100800 */
.L_x_948:
[----:B------:R-:W-:Y:S05]  /*234e0*/  BSYNC B1 ;  /* 0x0000000000017941 */ /* 0x000fea0003800000 */
.L_x_934:
        /* <DEDUP_REMOVED lines=9> */
.L_x_929:
[----:B--2---:R-:W2:Y:S02]  /*23580*/  LDL R0, [R1+0x44] ;  /* 0x0000440001007983 */ /* 0x004ea40000100800 */
[----:B--2---:R-:W-:-:S13]  /*23590*/  ISETP.GE.AND P0, PT, R0, c[0x0][0x53c], PT ;  /* 0x00014f0000007a0c */ /* 0x004fda0003f06270 */
[----:B-1----:R-:W-:Y:S01]  /*235a0*/  @P0 CALL.REL.NOINC `(.L_x_949) ;  /* 0x0000001000000944 */ /* 0x002fe20003c00000 */
[----:B------:R-:W-:Y:S05]  /*235b0*/  BRA `(.L_x_950) ;  /* 0xfffdea5000007947 */ /* 0x000fea000383ffff */
.L_x_949:
[----:B------:R-:W-:Y:S05]  /*235c0*/  EXIT ;  /* 0x000000000000794d */ /* 0x000fea0003800000 */
.L_x_687:
[----:B------:R-:W-:Y:S01]  /*235d0*/  IMAD.MOV.U32 R0, RZ, RZ, R5 ;  /* 0x000000ffff007224 */ /* 0x000fe200078e0005 */
[----:B------:R-:W-:Y:S02]  /*235e0*/  MOV R2, 0x1 ;  /* 0x0000000100027802 */ /* 0x000fe40000000f00 */
[----:B------:R-:W-:Y:S02]  /*235f0*/  MOV R3, 0x23610 ;  /* 0x0002361000037802 */ /* 0x000fe40000000f00 */
[----:B------:R-:W-:Y:S05]  /*23600*/  CALL.REL.NOINC `($__internal_14_$__cuda_sm70_shflsync_up_p) ;  /* 0x0000193000007944 */ /* 0x000fea0003c00000 */
[----:B------:R-:W-:Y:S01]  /*23610*/  MOV R0, R4 ;  /* 0x0000000400007202 */ /* 0x000fe20000000f00 */
[----:B------:R-:W-:Y:S05]  /*23620*/  BRA `(.L_x_951) ;  /* 0xfffdce3000007947 */ /* 0x000fea000383ffff */
.L_x_688:
[----:B------:R-:W-:Y:S01]  /*23630*/  IMAD.MOV.U32 R0, RZ, RZ, R5 ;  /* 0x000000ffff007224 */ /* 0x000fe200078e0005 */
[----:B------:R-:W-:Y:S02]  /*23640*/  MOV R2, 0x2 ;  /* 0x0000000200027802 */ /* 0x000fe40000000f00 */
[----:B------:R-:W-:Y:S02]  /*23650*/  MOV R3, 0x23670 ;  /* 0x0002367000037802 */ /* 0x000fe40000000f00 */
[----:B------:R-:W-:Y:S05]  /*23660*/  CALL.REL.NOINC `($__internal_14_$__cuda_sm70_shflsync_up_p) ;  /* 0x000018d000007944 */ /* 0x000fea0003c00000 */
[----:B------:R-:W-:Y:S01]  /*23670*/  SEL R0, R4, RZ, P4 ;  /* 0x000000ff04007207 */ /* 0x000fe20002000000 */
[----:B------:R-:W-:Y:S01]  /*23680*/  IMAD.MOV.U32 R2, RZ, RZ, 0x4 ;  /* 0x00000004ff027424 */ /* 0x000fe200078e00ff */
[----:B------:R-:W-:-:S03]  /*23690*/  MOV R3, 0x236c0 ;  /* 0x000236c000037802 */ /* 0x000fc60000000f00 */
[----:B------:R-:W-:Y:S02]  /*236a0*/  IMAD.IADD R0, R5, 0x1, R0 ;  /* 0x0000000105007824 */ /* 0x000fe400078e0200 */
        /* <DEDUP_REMOVED lines=14> */
[----:B------:R-:W-:Y:S01]  /*23790*/  IMAD.IADD R4, R0, 0x1, R4 ;  /* 0x0000000100047824 */ /* 0x000fe200078e0204 */
[----:B------:R-:W-:-:S03]  /*237a0*/  MOV R0, 0x1f ;  /* 0x0000001f00007802 */ /* 0x000fc60000000f00 */
[----:B------:R-:W-:Y:S02]  /*237b0*/  IMAD.MOV.U32 R5, RZ, RZ, R4 ;  /* 0x000000ffff057224 */ /* 0x000fe400078e0004 */
[----:B------:R-:W-:Y:S05]  /*237c0*/  CALL.REL.NOINC `($__internal_13_$__cuda_sm70_shflsync_idx_p) ;  /* 0x0000172000007944 */ /* 0x000fea0003c00000 */
[----:B------:R-:W-:Y:S05]  /*237d0*/  BRA `(.L_x_952) ;  /* 0xfffdcd8000007947 */ /* 0x000fea000383ffff */
.L_x_690:
[----:B------:R-:W-:Y:S02]  /*237e0*/  SEL R0, RZ, 0x1, P0 ;  /* 0x00000001ff007807 */ /* 0x000fe40000000000 */
[----:B------:R-:W-:Y:S02]  /*237f0*/  MOV R2, 0x23810 ;  /* 0x0002381000027802 */ /* 0x000fe40000000f00 */
[----:B------:R-:W-:Y:S05]  /*23800*/  CALL.REL.NOINC `($__internal_15_$__cuda_sm70_votesync_ballot) ;  /* 0x000017a000007944 */ /* 0x000fea0003c00000 */
[----:B------:R-:W-:Y:S01]  /*23810*/  MOV R10, R0 ;  /* 0x00000000000a7202 */ /* 0x000fe20000000f00 */
[----:B------:R-:W-:Y:S05]  /*23820*/  BRA `(.L_x_953) ;  /* 0xfffdcdc000007947 */ /* 0x000fea000383ffff */
.L_x_691:
[----:B------:R-:W-:Y:S01]  /*23830*/  IMAD.MOV.U32 R5, RZ, RZ, R9 ;  /* 0x000000ffff057224 */ /* 0x000fe200078e0009 */
[----:B------:R-:W-:Y:S01]  /*23840*/  MOV R3, R7 ;  /* 0x0000000700037202 */ /* 0x000fe20000000f00 */
[----:B-1----:R-:W-:Y:S01]  /*23850*/  IMAD.MOV.U32 R0, RZ, RZ, 0x1f ;  /* 0x0000001fff007424 */ /* 0x002fe200078e00ff */
[----:B------:R-:W-:Y:S02]  /*23860*/  MOV R2, 0x23880 ;  /* 0x0002388000027802 */ /* 0x000fe40000000f00 */
[----:B------:R-:W-:Y:S05]  /*23870*/  CALL.REL.NOINC `($__internal_13_$__cuda_sm70_shflsync_idx_p) ;  /* 0x0000167000007944 */ /* 0x000fea0003c00000 */
[----:B------:R-:W-:Y:S01]  /*23880*/  IMAD.MOV.U32 R12, RZ, RZ, R0 ;  /* 0x000000ffff0c7224 */ /* 0x000fe200078e0000 */
[----:B------:R-:W-:Y:S01]  /*23890*/  MOV R5, R8 ;  /* 0x0000000800057202 */ /* 0x000fe20000000f00 */
[----:B------:R-:W-:Y:S01]  /*238a0*/  IMAD.MOV.U32 R6, RZ, RZ, RZ ;  /* 0x000000ffff067224 */ /* 0x000fe200078e00ff */
[----:B------:R-:W-:Y:S01]  /*238b0*/  MOV R3, R7 ;  /* 0x0000000700037202 */ /* 0x000fe20000000f00 */
[----:B------:R-:W-:Y:S01]  /*238c0*/  IMAD.MOV.U32 R0, RZ, RZ, 0x1f ;  /* 0x0000001fff007424 */ /* 0x000fe200078e00ff */
[----:B------:R-:W-:-:S02]  /*238d0*/  MOV R2, 0x238f0 ;  /* 0x000238f000027802 */ /* 0x000fc40000000f00 */
[----:B------:R-:W-:Y:S05]  /*238e0*/  CALL.REL.NOINC `($__internal_13_$__cuda_sm70_shflsync_idx_p) ;  /* 0x0000160000007944 */ /* 0x000fea0003c00000 */
[----:B------:R-:W-:Y:S01]  /*238f0*/  MOV R9, R0 ;  /* 0x0000000000097202 */ /* 0x000fe20000000f00 */
[----:B------:R-:W-:Y:S05]  /*23900*/  BRA `(.L_x_954) ;  /* 0xfffdcd5000007947 */ /* 0x000fea000383ffff */
.L_x_694:
[----:B------:R-:W-:Y:S01]  /*23910*/  IMAD.MOV.U32 R5, RZ, RZ, R4 ;  /* 0x000000ffff057224 */ /* 0x000fe200078e0004 */
[----:B-1----:R-:W-:-:S02]  /*23920*/  MOV R0, 0x1f ;  /* 0x0000001f00007802 */ /* 0x002fc40000000f00 */
[----:B------:R-:W-:Y:S02]  /*23930*/  MOV R2, 0x23950 ;  /* 0x0002395000027802 */ /* 0x000fe40000000f00 */
[----:B--234-:R-:W-:Y:S05]  /*23940*/  CALL.REL.NOINC `($__internal_13_$__cuda_sm70_shflsync_idx_p) ;  /* 0x000015a000007944 */ /* 0x01cfea0003c00000 */
[----:B------:R-:W-:Y:S01]  /*23950*/  MOV R6, R0 ;  /* 0x0000000000067202 */ /* 0x000fe20000000f00 */
[----:B------:R-:W-:Y:S05]  /*23960*/  BRA `(.L_x_693) ;  /* 0xfffdcd5000007947 */ /* 0x000fea000383ffff */
.L_x_751:
[----:B------:R-:W-:Y:S01]  /*23970*/  IMAD.MOV.U32 R5, RZ, RZ, R10 ;  /* 0x000000ffff057224 */ /* 0x000fe200078e000a */
[----:B------:R-:W-:Y:S01]  /*23980*/  MOV R3, RZ ;  /* 0x000000ff00037202 */ /* 0x000fe20000000f00 */
[----:B------:R-:W-:Y:S01]  /*23990*/  IMAD.MOV.U32 R0, RZ, RZ, 0x1c1f ;  /* 0x00001c1fff007424 */ /* 0x000fe200078e00ff */
[----:B-1----:R-:W-:Y:S02]  /*239a0*/  MOV R2, 0x239c0 ;  /* 0x000239c000027802 */ /* 0x002fe40000000f00 */
[----:B-----5:R-:W-:Y:S05]  /*239b0*/  CALL.REL.NOINC `($__internal_13_$__cuda_sm70_shflsync_idx_p) ;  /* 0x0000153000007944 */ /* 0x020fea0003c00000 */
[----:B------:R-:W-:Y:S01]  /*239c0*/  MOV R8, R0 ;  /* 0x0000000000087202 */ /* 0x000fe20000000f00 */
[----:B------:R-:W-:Y:S05]  /*239d0*/  BRA `(.L_x_955) ;  /* 0xfffe557000007947 */ /* 0x000fea000383ffff */
.L_x_752:
[----:B------:R-:W-:Y:S01]  /*239e0*/  IMAD.MOV.U32 R5, RZ, RZ, R11 ;  /* 0x000000ffff057224 */ /* 0x000fe200078e000b */
[----:B------:R-:W-:Y:S01]  /*239f0*/  MOV R3, RZ ;  /* 0x000000ff00037202 */ /* 0x000fe20000000f00 */
[----:B------:R-:W-:Y:S01]  /*23a00*/  IMAD.MOV.U32 R0, RZ, RZ, 0x1c1f ;  /* 0x00001c1fff007424 */ /* 0x000fe200078e00ff */
[----:B-1----:R-:W-:Y:S02]  /*23a10*/  MOV R2, 0x23a30 ;  /* 0x00023a3000027802 */ /* 0x002fe40000000f00 */
[----:B--23-5:R-:W-:Y:S05]  /*23a20*/  CALL.REL.NOINC `($__internal_13_$__cuda_sm70_shflsync_idx_p) ;  /* 0x000014c000007944 */ /* 0x02cfea0003c00000 */
[----:B------:R-:W-:Y:S05]  /*23a30*/  BRA `(.L_x_956) ;  /* 0xfffe553000007947 */ /* 0x000fea000383ffff */
.L_x_755:
[----:B-1----:R-:W-:Y:S01]  /*23a40*/  IMAD.MOV.U32 R5, RZ, RZ, R10 ;  /* 0x000000ffff057224 */ /* 0x002fe200078e000a */
[----:B------:R-:W-:Y:S01]  /*23a50*/  MOV R3, 0x1 ;  /* 0x0000000100037802 */ /* 0x000fe20000000f00 */
[----:B------:R-:W-:Y:S01]  /*23a60*/  IMAD.MOV.U32 R0, RZ, RZ, 0x1c1f ;  /* 0x00001c1fff007424 */ /* 0x000fe200078e00ff */
[----:B------:R-:W-:-:S02]  /*23a70*/  MOV R2, 0x23a90 ;  /* 0x00023a9000027802 */ /* 0x000fc40000000f00 */
[----:B---345:R-:W-:Y:S05]  /*23a80*/  CALL.REL.NOINC `($__internal_13_$__cuda_sm70_shflsync_idx_p) ;  /* 0x0000146000007944 */ /* 0x038fea0003c00000 */
[----:B------:R-:W-:Y:S01]  /*23a90*/  IMAD.MOV.U32 R8, RZ, RZ, R0 ;  /* 0x000000ffff087224 */ /* 0x000fe200078e0000 */
[----:B------:R-:W-:Y:S01]  /*23aa0*/  MOV R3, 0x1 ;  /* 0x0000000100037802 */ /* 0x000fe20000000f00 */
[----:B------:R-:W-:Y:S01]  /*23ab0*/  IMAD.MOV.U32 R5, RZ, RZ, R11 ;  /* 0x000000ffff057224 */ /* 0x000fe200078e000b */
[----:B------:R-:W-:-:S02]  /*23ac0*/  MOV R0, 0x1c1f ;  /* 0x00001c1f00007802 */ /* 0x000fc40000000f00 */
[----:B------:R-:W-:Y:S02]  /*23ad0*/  MOV R2, 0x23af0 ;  /* 0x00023af000027802 */ /* 0x000fe40000000f00 */
[----:B------:R-:W-:Y:S05]  /*23ae0*/  CALL.REL.NOINC `($__internal_13_$__cuda_sm70_shflsync_idx_p) ;  /* 0x0000140000007944 */ /* 0x000fea0003c00000 */
[----:B------:R-:W-:Y:S05]  /*23af0*/  BRA `(.L_x_957) ;  /* 0xfffe563000007947 */ /* 0x000fea000383ffff */
.L_x_758:
[----:B-1----:R-:W-:Y:S01]  /*23b00*/  IMAD.MOV.U32 R5, RZ, RZ, R10 ;  /* 0x000000ffff057224 */ /* 0x002fe200078e000a */
[----:B------:R-:W-:Y:S01]  /*23b10*/  MOV R3, 0x2 ;  /* 0x0000000200037802 */ /* 0x000fe20000000f00 */
[----:B------:R-:W-:Y:S01]  /*23b20*/  IMAD.MOV.U32 R0, RZ, RZ, 0x1c1f ;  /* 0x00001c1fff007424 */ /* 0x000fe200078e00ff */
[----:B------:R-:W-:Y:S02]  /*23b30*/  MOV R2, 0x23b50 ;  /* 0x00023b5000027802 */ /* 0x000fe40000000f00 */
[----:B--2345:R-:W-:Y:S05]  /*23b40*/  CALL.REL.NOINC `($__internal_13_$__cuda_sm70_shflsync_idx_p) ;  /* 0x000013a000007944 */ /* 0x03cfea0003c00000 */
[----:B------:R-:W-:Y:S01]  /*23b50*/  MOV R8, R0 ;  /* 0x0000000000087202 */ /* 0x000fe20000000f00 */
[----:B------:R-:W-:Y:S05]  /*23b60*/  BRA `(.L_x_958) ;  /* 0xfffe576000007947 */ /* 0x000fea000383ffff */
.L_x_759:
[----:B-1----:R-:W-:Y:S01]  /*23b70*/  IMAD.MOV.U32 R5, RZ, RZ, R11 ;  /* 0x000000ffff057224 */ /* 0x002fe200078e000b */
[----:B------:R-:W-:Y:S01]  /*23b80*/  MOV R3, 0x2 ;  /* 0x0000000200037802 */ /* 0x000fe20000000f00 */
[----:B------:R-:W-:Y:S01]  /*23b90*/  IMAD.MOV.U32 R0, RZ, RZ, 0x1c1f ;  /* 0x00001c1fff007424 */ /* 0x000fe200078e00ff */
[----:B------:R-:W-:Y:S02]  /*23ba0*/  MOV R2, 0x23bc0 ;  /* 0x00023bc000027802 */ /* 0x000fe40000000f00 */
[----:B--2345:R-:W-:Y:S05]  /*23bb0*/  CALL.REL.NOINC `($__internal_13_$__cuda_sm70_shflsync_idx_p) ;  /* 0x0000133000007944 */ /* 0x03cfea0003c00000 */
[----:B------:R-:W-:Y:S05]  /*23bc0*/  BRA `(.L_x_959) ;  /* 0xfffe572000007947 */ /* 0x000fea000383ffff */
.L_x_762:
[----:B--2---:R-:W-:Y:S01]  /*23bd0*/  IMAD.MOV.U32 R5, RZ, RZ, R10 ;  /* 0x000000ffff057224 */ /* 0x004fe200078e000a */
[----:B------:R-:W-:Y:S01]  /*23be0*/  MOV R3, 0x3 ;  /* 0x0000000300037802 */ /* 0x000fe20000000f00 */
[----:B---3--:R-:W-:Y:S01]  /*23bf0*/  IMAD.MOV.U32 R0, RZ, RZ, 0x1c1f ;  /* 0x00001c1fff007424 */ /* 0x008fe200078e00ff */
[----:B------:R-:W-:-:S02]  /*23c00*/  MOV R2, 0x23c20 ;  /* 0x00023c2000027802 */ /* 0x000fc40000000f00 */
[----:B-1--45:R-:W-:Y:S05]  /*23c10*/  CALL.REL.NOINC `($__internal_13_$__cuda_sm70_shflsync_idx_p) ;  /* 0x000012d000007944 */ /* 0x032fea0003c00000 */
[----:B------:R-:W-:Y:S01]  /*23c20*/  IMAD.MOV.U32 R8, RZ, RZ, R0 ;  /* 0x000000ffff087224 */ /* 0x000fe200078e0000 */
[----:B------:R-:W-:Y:S01]  /*23c30*/  MOV R3, 0x3 ;  /* 0x0000000300037802 */ /* 0x000fe20000000f00 */
[----:B------:R-:W-:Y:S01]  /*23c40*/  IMAD.MOV.U32 R5, RZ, RZ, R11 ;  /* 0x000000ffff057224 */ /* 0x000fe200078e000b */
[----:B------:R-:W-:-:S02]  /*23c50*/  MOV R0, 0x1c1f ;  /* 0x00001c1f00007802 */ /* 0x000fc40000000f00 */
[----:B------:R-:W-:Y:S02]  /*23c60*/  MOV R2, 0x23c80 ;  /* 0x00023c8000027802 */ /* 0x000fe40000000f00 */
[----:B------:R-:W-:Y:S05]  /*23c70*/  CALL.REL.NOINC `($__internal_13_$__cuda_sm70_shflsync_idx_p) ;  /* 0x0000127000007944 */ /* 0x000fea0003c00000 */
[----:B------:R-:W-:Y:S05]  /*23c80*/  BRA `(.L_x_960) ;  /* 0xfffe581000007947 */ /* 0x000fea000383ffff */
.L_x_881:
[----:B------:R-:W-:Y:S01]  /*23c90*/  IMAD.MOV.U32 R0, RZ, RZ, R234 ;  /* 0x000000ffff007224 */ /* 0x000fe200078e00ea */
[----:B------:R-:W-:Y:S02]  /*23ca0*/  MOV R3, 0x2 ;  /* 0x0000000200037802 */ /* 0x000fe40000000f00 */
[----:B------:R-:W-:Y:S02]  /*23cb0*/  MOV R2, 0x23cd0 ;  /* 0x00023cd000027802 */ /* 0x000fe40000000f00 */
[----:B------:R-:W-:Y:S05]  /*23cc0*/  CALL.REL.NOINC `($__internal_12_$__cuda_sm70_shflsync_bfly_p) ;  /* 0x000011e000007944 */ /* 0x000fea0003c00000 */
[----:B------:R-:W-:Y:S05]  /*23cd0*/  BRA `(.L_x_961) ;  /* 0xffffa62000007947 */ /* 0x000fea000383ffff */
.L_x_882:
[----:B------:R-:W-:Y:S01]  /*23ce0*/  IMAD.MOV.U32 R0, RZ, RZ, R7 ;  /* 0x000000ffff007224 */ /* 0x000fe200078e0007 */
[----:B------:R-:W-:Y:S02]  /*23cf0*/  MOV R3, 0x1 ;  /* 0x0000000100037802 */ /* 0x000fe40000000f00 */
[----:B------:R-:W-:Y:S02]  /*23d00*/  MOV R2, 0x23d20 ;  /* 0x00023d2000027802 */ /* 0x000fe40000000f00 */
[----:B-1----:R-:W-:Y:S05]  /*23d10*/  CALL.REL.NOINC `($__internal_12_$__cuda_sm70_shflsync_bfly_p) ;  /* 0x0000119000007944 */ /* 0x002fea0003c00000 */
[----:B------:R-:W-:Y:S01]  /*23d20*/  FADD.FTZ R7, R7, R0 ;  /* 0x0000000007077221 */ /* 0x000fe20000010000 */
[----:B------:R-:W-:Y:S02]  /*23d30*/  MOV R0, R236 ;  /* 0x000000ec00007202 */ /* 0x000fe40000000f00 */
[----:B------:R-:W-:Y:S02]  /*23d40*/  MOV R3, 0x2 ;  /* 0x0000000200037802 */ /* 0x000fe40000000f00 */
[----:B------:R-:W-:-:S02]  /*23d50*/  MOV R2, 0x23d70 ;  /* 0x00023d7000027802 */ /* 0x000fc40000000f00 */
[----:B------:R-:W-:Y:S05]  /*23d60*/  CALL.REL.NOINC `($__internal_12_$__cuda_sm70_shflsync_bfly_p) ;  /* 0x0000114000007944 */ /* 0x000fea0003c00000 */
[----:B------:R-:W-:Y:S01]  /*23d70*/  FADD.FTZ R5, R236, R0 ;  /* 0x00000000ec057221 */ /* 0x000fe20000010000 */
[----:B------:R-:W-:-:S02]  /*23d80*/  MOV R3, 0x1 ;  /* 0x0000000100037802 */ /* 0x000fc40000000f00 */
[----:B------:R-:W-:Y:S02]  /*23d90*/  MOV R2, 0x23dc0 ;  /* 0x00023dc000027802 */ /* 0x000fe40000000f00 */
[----:B------:R-:W-:Y:S02]  /*23da0*/  MOV R0, R5 ;  /* 0x0000000500007202 */ /* 0x000fe40000000f00 */
[----:B------:R-:W-:Y:S05]  /*23db0*/  CALL.REL.NOINC `($__internal_12_$__cuda_sm70_shflsync_bfly_p) ;  /* 0x000010f000007944 */ /* 0x000fea0003c00000 */
[----:B------:R-:W-:Y:S01]  /*23dc0*/  FADD.FTZ R6, R5, R0 ;  /* 0x0000000005067221 */ /* 0x000fe20000010000 */
[----:B------:R-:W-:Y:S02]  /*23dd0*/  MOV R0, R246 ;  /* 0x000000f600007202 */ /* 0x000fe40000000f00 */
[----:B------:R-:W-:Y:S02]  /*23de0*/  MOV R3, 0x2 ;  /* 0x0000000200037802 */ /* 0x000fe40000000f00 */
[----:B------:R-:W-:Y:S02]  /*23df0*/  MOV R2, 0x23e10 ;  /* 0x00023e1000027802 */ /* 0x000fe40000000f00 */
[----:B------:R-:W-:Y:S05]  /*23e00*/  CALL.REL.NOINC `($__internal_12_$__cuda_sm70_shflsync_bfly_p) ;  /* 0x000010a000007944 */ /* 0x000fea0003c00000 */
[----:B------:R-:W-:Y:S01]  /*23e10*/  FADD.FTZ R5, R246, R0 ;  /* 0x00000000f6057221 */ /* 0x000fe20000010000 */
[----:B------:R-:W-:Y:S02]  /*23e20*/  MOV R3, 0x1 ;  /* 0x0000000100037802 */ /* 0x000fe40000000f00 */
[----:B------:R-:W-:-:S02]  /*23e30*/  MOV R2, 0x23e60 ;  /* 0x00023e6000027802 */ /* 0x000fc40000000f00 */
        /* <DEDUP_REMOVED lines=9> */
[----:B------:R-:W-:Y:S02]  /*23ed0*/  MOV R2, 0x23f00 ;  /* 0x00023f0000027802 */ /* 0x000fe40000000f00 */
[----:B------:R-:W-:-:S02]  /*23ee0*/  MOV R0, R4 ;  /* 0x0000000400007202 */ /* 0x000fc40000000f00 */
[----:B------:R-:W-:Y:S05]  /*23ef0*/  CALL.REL.NOINC `($__internal_12_$__cuda_sm70_shflsync_bfly_p) ;  /* 0x00000fb000007944 */ /* 0x000fea0003c00000 */
[----:B------:R-:W-:Y:S01]  /*23f00*/  MOV R8, R0 ;  /* 0x0000000000087202 */ /* 0x000fe20000000f00 */
[----:B------:R-:W-:Y:S05]  /*23f10*/  BRA `(.L_x_962) ;  /* 0xffffa4d000007947 */ /* 0x000fea000383ffff */
.L_x_889:
[----:B-1234-:R-:W-:Y:S01]  /*23f20*/  IMAD.MOV.U32 R5, RZ, RZ, R12 ;  /* 0x000000ffff057224 */ /* 0x01efe200078e000c */
[----:B------:R-:W-:Y:S01]  /*23f30*/  MOV R3, RZ ;  /* 0x000000ff00037202 */ /* 0x000fe20000000f00 */
[----:B------:R-:W-:Y:S01]  /*23f40*/  IMAD.MOV.U32 R0, RZ, RZ, 0x1c1f ;  /* 0x00001c1fff007424 */ /* 0x000fe200078e00ff */
[----:B------:R-:W-:-:S02]  /*23f50*/  MOV R2, 0x23f70 ;  /* 0x00023f7000027802 */ /* 0x000fc40000000f00 */
[----:B------:R-:W-:Y:S05]  /*23f60*/  CALL.REL.NOINC `($__internal_13_$__cuda_sm70_shflsync_idx_p) ;  /* 0x00000f8000007944 */ /* 0x000fea0003c00000 */
[----:B------:R-:W-:Y:S01]  /*23f70*/  MOV R10, R0 ;  /* 0x00000000000a7202 */ /* 0x000fe20000000f00 */
[----:B------:R-:W-:Y:S05]  /*23f80*/  BRA `(.L_x_963) ;  /* 0xffffbf1000007947 */ /* 0x000fea000383ffff */
.L_x_890:
[----:B------:R-:W-:Y:S01]  /*23f90*/  IMAD.MOV.U32 R5, RZ, RZ, R13 ;  /* 0x000000ffff057224 */ /* 0x000fe200078e000d */
[----:B------:R-:W-:Y:S01]  /*23fa0*/  MOV R3, RZ ;  /* 0x000000ff00037202 */ /* 0x000fe20000000f00 */
[----:B------:R-:W-:Y:S01]  /*23fb0*/  IMAD.MOV.U32 R0, RZ, RZ, 0x1c1f ;  /* 0x00001c1fff007424 */ /* 0x000fe200078e00ff */
[----:B------:R-:W-:-:S02]  /*23fc0*/  MOV R2, 0x23fe0 ;  /* 0x00023fe000027802 */ /* 0x000fc40000000f00 */
[----:B-12---:R-:W-:Y:S05]  /*23fd0*/  CALL.REL.NOINC `($__internal_13_$__cuda_sm70_shflsync_idx_p) ;  /* 0x00000f1000007944 */ /* 0x006fea0003c00000 */
[----:B------:R-:W-:Y:S05]  /*23fe0*/  BRA `(.L_x_964) ;  /* 0xffffbed000007947 */ /* 0x000fea000383ffff */
.L_x_893:
[----:B------:R-:W-:Y:S01]  /*23ff0*/  IMAD.MOV.U32 R5, RZ, RZ, R12 ;  /* 0x000000ffff057224 */ /* 0x000fe200078e000c */
[----:B--2---:R-:W-:Y:S01]  /*24000*/  MOV R3, 0x1 ;  /* 0x0000000100037802 */ /* 0x004fe20000000f00 */
[----:B----4-:R-:W-:Y:S01]  /*24010*/  IMAD.MOV.U32 R0, RZ, RZ, 0x1c1f ;  /* 0x00001c1fff007424 */ /* 0x010fe200078e00ff */
[----:B------:R-:W-:-:S02]  /*24020*/  MOV R2, 0x24040 ;  /* 0x0002404000027802 */ /* 0x000fc40000000f00 */
[----:B-1-3--:R-:W-:Y:S05]  /*24030*/  CALL.REL.NOINC `($__internal_13_$__cuda_sm70_shflsync_idx_p) ;  /* 0x00000eb000007944 */ /* 0x00afea0003c00000 */
[----:B------:R-:W-:Y:S01]  /*24040*/  IMAD.MOV.U32 R10, RZ, RZ, R0 ;  /* 0x000000ffff0a7224 */ /* 0x000fe200078e0000 */
[----:B------:R-:W-:Y:S01]  /*24050*/  MOV R3, 0x1 ;  /* 0x0000000100037802 */ /* 0x000fe20000000f00 */
[----:B------:R-:W-:Y:S01]  /*24060*/  IMAD.MOV.U32 R5, RZ, RZ, R13 ;  /* 0x000000ffff057224 */ /* 0x000fe200078e000d */
[----:B------:R-:W-:-:S02]  /*24070*/  MOV R0, 0x1c1f ;  /* 0x00001c1f00007802 */ /* 0x000fc40000000f00 */
[----:B------:R-:W-:Y:S02]  /*24080*/  MOV R2, 0x240a0 ;  /* 0x000240a000027802 */ /* 0x000fe40000000f00 */
[----:B------:R-:W-:Y:S05]  /*24090*/  CALL.REL.NOINC `($__internal_13_$__cuda_sm70_shflsync_idx_p) ;  /* 0x00000e5000007944 */ /* 0x000fea0003c00000 */
[----:B------:R-:W-:Y:S05]  /*240a0*/  BRA `(.L_x_965) ;  /* 0xffffbf9000007947 */ /* 0x000fea000383ffff */
.L_x_896:
[----:B------:R-:W-:Y:S01]  /*240b0*/  IMAD.MOV.U32 R5, RZ, RZ, R12 ;  /* 0x000000ffff057224 */ /* 0x000fe200078e000c */
[----:B-1----:R-:W-:Y:S01]  /*240c0*/  MOV R3, 0x2 ;  /* 0x0000000200037802 */ /* 0x002fe20000000f00 */
[----:B----4-:R-:W-:Y:S01]  /*240d0*/  IMAD.MOV.U32 R0, RZ, RZ, 0x1c1f ;  /* 0x00001c1fff007424 */ /* 0x010fe200078e00ff */
[----:B------:R-:W-:Y:S02]  /*240e0*/  MOV R2, 0x24100 ;  /* 0x0002410000027802 */ /* 0x000fe40000000f00 */
[----:B--23--:R-:W-:Y:S05]  /*240f0*/  CALL.REL.NOINC `($__internal_13_$__cuda_sm70_shflsync_idx_p) ;  /* 0x00000df000007944 */ /* 0x00cfea0003c00000 */
[----:B------:R-:W-:Y:S01]  /*24100*/  MOV R10, R0 ;  /* 0x00000000000a7202 */ /* 0x000fe20000000f00 */
[----:B------:R-:W-:Y:S05]  /*24110*/  BRA `(.L_x_966) ;  /* 0xffffc0a000007947 */ /* 0x000fea000383ffff */
.L_x_897:
[----:B------:R-:W-:Y:S01]  /*24120*/  IMAD.MOV.U32 R5, RZ, RZ, R13 ;  /* 0x000000ffff057224 */ /* 0x000fe200078e000d */
[----:B------:R-:W-:Y:S01]  /*24130*/  MOV R3, 0x2 ;  /* 0x0000000200037802 */ /* 0x000fe20000000f00 */
[----:B----4-:R-:W-:Y:S01]  /*24140*/  IMAD.MOV.U32 R0, RZ, RZ, 0x1c1f ;  /* 0x00001c1fff007424 */ /* 0x010fe200078e00ff */
[----:B------:R-:W-:Y:S02]  /*24150*/  MOV R2, 0x24170 ;  /* 0x0002417000027802 */ /* 0x000fe40000000f00 */
[----:B-123--:R-:W-:Y:S05]  /*24160*/  CALL.REL.NOINC `($__internal_13_$__cuda_sm70_shflsync_idx_p) ;  /* 0x00000d8000007944 */ /* 0x00efea0003c00000 */
[----:B------:R-:W-:Y:S05]  /*24170*/  BRA `(.L_x_967) ;  /* 0xffffc06000007947 */ /* 0x000fea000383ffff */
.L_x_900:
[----:B------:R-:W-:Y:S01]  /*24180*/  IMAD.MOV.U32 R5, RZ, RZ, R12 ;  /* 0x000000ffff057224 */ /* 0x000fe200078e000c */
[----:B-1----:R-:W-:Y:S01]  /*24190*/  MOV R3, 0x3 ;  /* 0x0000000300037802 */ /* 0x002fe20000000f00 */
[----:B------:R-:W-:Y:S01]  /*241a0*/  IMAD.MOV.U32 R0, RZ, RZ, 0x1c1f ;  /* 0x00001c1fff007424 */ /* 0x000fe200078e00ff */
[----:B------:R-:W-:-:S02]  /*241b0*/  MOV R2, 0x241d0 ;  /* 0x000241d000027802 */ /* 0x000fc40000000f00 */
[----:B--234-:R-:W-:Y:S05]  /*241c0*/  CALL.REL.NOINC `($__internal_13_$__cuda_sm70_shflsync_idx_p) ;  /* 0x00000d2000007944 */ /* 0x01cfea0003c00000 */
[----:B------:R-:W-:Y:S01]  /*241d0*/  IMAD.MOV.U32 R6, RZ, RZ, R0 ;  /* 0x000000ffff067224 */ /* 0x000fe200078e0000 */
[----:B------:R-:W-:Y:S01]  /*241e0*/  MOV R3, 0x3 ;  /* 0x0000000300037802 */ /* 0x000fe20000000f00 */
[----:B------:R-:W-:Y:S01]  /*241f0*/  IMAD.MOV.U32 R5, RZ, RZ, R13 ;  /* 0x000000ffff057224 */ /* 0x000fe200078e000d */
[----:B------:R-:W-:-:S02]  /*24200*/  MOV R0, 0x1c1f ;  /* 0x00001c1f00007802 */ /* 0x000fc40000000f00 */
[----:B------:R-:W-:Y:S02]  /*24210*/  MOV R2, 0x24230 ;  /* 0x0002423000027802 */ /* 0x000fe40000000f00 */
[----:B------:R-:W-:Y:S05]  /*24220*/  CALL.REL.NOINC `($__internal_13_$__cuda_sm70_shflsync_idx_p) ;  /* 0x00000cc000007944 */ /* 0x000fea0003c00000 */
[----:B------:R-:W-:Y:S05]  /*24230*/  BRA `(.L_x_968) ;  /* 0xffffc13000007947 */ /* 0x000fea000383ffff */
.L_x_902:
[----:B------:R-:W-:Y:S01]  /*24240*/  IMAD.MOV.U32 R5, RZ, RZ, R22 ;  /* 0x000000ffff057224 */ /* 0x000fe200078e0016 */
[----:B------:R-:W-:Y:S01]  /*24250*/  MOV R3, RZ ;  /* 0x000000ff00037202 */ /* 0x000fe20000000f00 */
[----:B------:R-:W-:Y:S01]  /*24260*/  IMAD.MOV.U32 R0, RZ, RZ, 0x1c1f ;  /* 0x00001c1fff007424 */ /* 0x000fe200078e00ff */
[----:B------:R-:W-:Y:S02]  /*24270*/  MOV R2, 0x24290 ;  /* 0x0002429000027802 */ /* 0x000fe40000000f00 */
[----:B------:R-:W-:Y:S05]  /*24280*/  CALL.REL.NOINC `($__internal_13_$__cuda_sm70_shflsync_idx_p) ;  /* 0x00000c6000007944 */ /* 0x000fea0003c00000 */
[----:B------:R-:W-:Y:S01]  /*24290*/  MOV R4, R0 ;  /* 0x0000000000047202 */ /* 0x000fe20000000f00 */
[----:B------:R-:W-:Y:S05]  /*242a0*/  BRA `(.L_x_969) ;  /* 0xffffc44000007947 */ /* 0x000fea000383ffff */
.L_x_903:
[----:B------:R-:W-:Y:S01]  /*242b0*/  IMAD.MOV.U32 R5, RZ, RZ, R24 ;  /* 0x000000ffff057224 */ /* 0x000fe200078e0018 */
[----:B------:R-:W-:Y:S01]  /*242c0*/  MOV R3, RZ ;  /* 0x000000ff00037202 */ /* 0x000fe20000000f00 */
[----:B------:R-:W-:Y:S01]  /*242d0*/  IMAD.MOV.U32 R0, RZ, RZ, 0x1c1f ;  /* 0x00001c1fff007424 */ /* 0x000fe200078e00ff */
[----:B------:R-:W-:Y:S02]  /*242e0*/  MOV R2, 0x24300 ;  /* 0x0002430000027802 */ /* 0x000fe40000000f00 */
[----:B-12---:R-:W-:Y:S05]  /*242f0*/  CALL.REL.NOINC `($__internal_13_$__cuda_sm70_shflsync_idx_p) ;  /* 0x00000bf000007944 */ /* 0x006fea0003c00000 */
[----:B------:R-:W-:Y:S05]  /*24300*/  BRA `(.L_x_970) ;  /* 0xffffc40000007947 */ /* 0x000fea000383ffff */
.L_x_906:
[----:B------:R-:W-:Y:S01]  /*24310*/  IMAD.MOV.U32 R5, RZ, RZ, R22 ;  /* 0x000000ffff057224 */ /* 0x000fe200078e0016 */
[----:B----4-:R-:W-:Y:S01]  /*24320*/  MOV R3, 0x1 ;  /* 0x0000000100037802 */ /* 0x010fe20000000f00 */
[----:B------:R-:W-:Y:S01]  /*24330*/  IMAD.MOV.U32 R0, RZ, RZ, 0x1c1f ;  /* 0x00001c1fff007424 */ /* 0x000fe200078e00ff */
[----:B------:R-:W-:-:S02]  /*24340*/  MOV R2, 0x24360 ;  /* 0x0002436000027802 */ /* 0x000fc40000000f00 */
[----:B-123--:R-:W-:Y:S05]  /*24350*/  CALL.REL.NOINC `($__internal_13_$__cuda_sm70_shflsync_idx_p) ;  /* 0x00000b9000007944 */ /* 0x00efea0003c00000 */
[----:B------:R-:W-:Y:S01]  /*24360*/  IMAD.MOV.U32 R4, RZ, RZ, R0 ;  /* 0x000000ffff047224 */ /* 0x000fe200078e0000 */
[----:B------:R-:W-:Y:S01]  /*24370*/  MOV R3, 0x1 ;  /* 0x0000000100037802 */ /* 0x000fe20000000f00 */
[----:B------:R-:W-:Y:S01]  /*24380*/  IMAD.MOV.U32 R5, RZ, RZ, R24 ;  /* 0x000000ffff057224 */ /* 0x000fe200078e0018 */
[----:B------:R-:W-:-:S02]  /*24390*/  MOV R0, 0x1c1f ;  /* 0x00001c1f00007802 */ /* 0x000fc40000000f00 */
[----:B------:R-:W-:Y:S02]  /*243a0*/  MOV R2, 0x243c0 ;  /* 0x000243c000027802 */ /* 0x000fe40000000f00 */
[----:B------:R-:W-:Y:S05]  /*243b0*/  CALL.REL.NOINC `($__internal_13_$__cuda_sm70_shflsync_idx_p) ;  /* 0x00000b3000007944 */ /* 0x000fea0003c00000 */
[----:B------:R-:W-:Y:S05]  /*243c0*/  BRA `(.L_x_971) ;  /* 0xffffc82000007947 */ /* 0x000fea000383ffff */
.L_x_909:
[----:B------:R-:W-:Y:S01]  /*243d0*/  IMAD.MOV.U32 R5, RZ, RZ, R22 ;  /* 0x000000ffff057224 */ /* 0x000fe200078e0016 */
[----:B---3--:R-:W-:Y:S01]  /*243e0*/  MOV R3, 0x2 ;  /* 0x0000000200037802 */ /* 0x008fe20000000f00 */
[----:B----4-:R-:W-:Y:S01]  /*243f0*/  IMAD.MOV.U32 R0, RZ, RZ, 0x1c1f ;  /* 0x00001c1fff007424 */ /* 0x010fe200078e00ff */
[----:B------:R-:W-:Y:S02]  /*24400*/  MOV R2, 0x24420 ;  /* 0x0002442000027802 */ /* 0x000fe40000000f00 */
[----:B-12---:R-:W-:Y:S05]  /*24410*/  CALL.REL.NOINC `($__internal_13_$__cuda_sm70_shflsync_idx_p) ;  /* 0x00000ad000007944 */ /* 0x006fea0003c00000 */
[----:B------:R-:W-:Y:S01]  /*24420*/  MOV R4, R0 ;  /* 0x0000000000047202 */ /* 0x000fe20000000f00 */
[----:B------:R-:W-:Y:S05]  /*24430*/  BRA `(.L_x_972) ;  /* 0xffffcb3000007947 */ /* 0x000fea000383ffff */
.L_x_910:
[----:B------:R-:W-:Y:S01]  /*24440*/  IMAD.MOV.U32 R5, RZ, RZ, R24 ;  /* 0x000000ffff057224 */ /* 0x000fe200078e0018 */
[----:B---3--:R-:W-:Y:S01]  /*24450*/  MOV R3, 0x2 ;  /* 0x0000000200037802 */ /* 0x008fe20000000f00 */
[----:B----4-:R-:W-:Y:S01]  /*24460*/  IMAD.MOV.U32 R0, RZ, RZ, 0x1c1f ;  /* 0x00001c1fff007424 */ /* 0x010fe200078e00ff */
[----:B------:R-:W-:Y:S02]  /*24470*/  MOV R2, 0x24490 ;  /* 0x0002449000027802 */ /* 0x000fe40000000f00 */
[----:B-12---:R-:W-:Y:S05]  /*24480*/  CALL.REL.NOINC `($__internal_13_$__cuda_sm70_shflsync_idx_p) ;  /* 0x00000a6000007944 */ /* 0x006fea0003c00000 */
[----:B------:R-:W-:Y:S05]  /*24490*/  BRA `(.L_x_973) ;  /* 0xffffcaf000007947 */ /* 0x000fea000383ffff */
.L_x_913:
[----:B------:R-:W-:Y:S01]  /*244a0*/  IMAD.MOV.U32 R5, RZ, RZ, R22 ;  /* 0x000000ffff057224 */ /* 0x000fe200078e0016 */
[----:B--23--:R-:W-:Y:S01]  /*244b0*/  MOV R3, 0x3 ;  /* 0x0000000300037802 */ /* 0x00cfe20000000f00 */
[----:B-1----:R-:W-:Y:S01]  /*244c0*/  IMAD.MOV.U32 R0, RZ, RZ, 0x1c1f ;  /* 0x00001c1fff007424 */ /* 0x002fe200078e00ff */
[----:B------:R-:W-:-:S02]  /*244d0*/  MOV R2, 0x244f0 ;  /* 0x000244f000027802 */ /* 0x000fc40000000f00 */
[----:B----4-:R-:W-:Y:S05]  /*244e0*/  CALL.REL.NOINC `($__internal_13_$__cuda_sm70_shflsync_idx_p) ;  /* 0x00000a0000007944 */ /* 0x010fea0003c00000 */
[----:B------:R-:W-:Y:S01]  /*244f0*/  IMAD.MOV.U32 R4, RZ, RZ, R0 ;  /* 0x000000ffff047224 */ /* 0x000fe200078e0000 */
[----:B------:R-:W-:Y:S01]  /*24500*/  MOV R3, 0x3 ;  /* 0x0000000300037802 */ /* 0x000fe20000000f00 */
[----:B------:R-:W-:Y:S01]  /*24510*/  IMAD.MOV.U32 R5, RZ, RZ, R24 ;  /* 0x000000ffff057224 */ /* 0x000fe200078e0018 */
[----:B------:R-:W-:-:S02]  /*24520*/  MOV R0, 0x1c1f ;  /* 0x00001c1f00007802 */ /* 0x000fc40000000f00 */
[----:B------:R-:W-:Y:S02]  /*24530*/  MOV R2, 0x24550 ;  /* 0x0002455000027802 */ /* 0x000fe40000000f00 */
[----:B------:R-:W-:Y:S05]  /*24540*/  CALL.REL.NOINC `($__internal_13_$__cuda_sm70_shflsync_idx_p) ;  /* 0x000009a000007944 */ /* 0x000fea0003c00000 */
[----:B------:R-:W-:Y:S05]  /*24550*/  BRA `(.L_x_974) ;  /* 0xffffcdd000007947 */ /* 0x000fea000383ffff */
.L_x_917:
[----:B------:R-:W-:Y:S01]  /*24560*/  IMAD.MOV.U32 R5, RZ, RZ, R9 ;  /* 0x000000ffff057224 */ /* 0x000fe200078e0009 */
[----:B------:R-:W-:Y:S01]  /*24570*/  MOV R3, RZ ;  /* 0x000000ff00037202 */ /* 0x000fe20000000f00 */
[----:B------:R-:W-:Y:S01]  /*24580*/  IMAD.MOV.U32 R0, RZ, RZ, 0x1c1f ;  /* 0x00001c1fff007424 */ /* 0x000fe200078e00ff */
[----:B------:R-:W-:Y:S02]  /*24590*/  MOV R2, 0x245b0 ;  /* 0x000245b000027802 */ /* 0x000fe40000000f00 */
[----:B------:R-:W-:Y:S05]  /*245a0*/  CALL.REL.NOINC `($__internal_13_$__cuda_sm70_shflsync_idx_p) ;  /* 0x0000094000007944 */ /* 0x000fea0003c00000 */
[----:B------:R-:W-:Y:S01]  /*245b0*/  MOV R8, R0 ;  /* 0x0000000000087202 */ /* 0x000fe20000000f00 */
[----:B------:R-:W-:Y:S05]  /*245c0*/  BRA `(.L_x_975) ;  /* 0xffffd8b000007947 */ /* 0x000fea000383ffff */
.L_x_918:
[----:B------:R-:W-:Y:S01]  /*245d0*/  IMAD.MOV.U32 R5, RZ, RZ, R12 ;  /* 0x000000ffff057224 */ /* 0x000fe200078e000c */
[----:B------:R-:W-:Y:S01]  /*245e0*/  MOV R3, RZ ;  /* 0x000000ff00037202 */ /* 0x000fe20000000f00 */
[----:B------:R-:W-:Y:S01]  /*245f0*/  IMAD.MOV.U32 R0, RZ, RZ, 0x1c1f ;  /* 0x00001c1fff007424 */ /* 0x000fe200078e00ff */
[----:B------:R-:W-:Y:S02]  /*24600*/  MOV R2, 0x24620 ;  /* 0x0002462000027802 */ /* 0x000fe40000000f00 */
[----:B-12---:R-:W-:Y:S05]  /*24610*/  CALL.REL.NOINC `($__internal_13_$__cuda_sm70_shflsync_idx_p) ;  /* 0x000008d000007944 */ /* 0x006fea0003c00000 */
[----:B------:R-:W-:Y:S05]  /*24620*/  BRA `(.L_x_976) ;  /* 0xffffd87000007947 */ /* 0x000fea000383ffff */
.L_x_921:
[----:B--2---:R-:W-:Y:S01]  /*24630*/  IMAD.MOV.U32 R5, RZ, RZ, R9 ;  /* 0x000000ffff057224 */ /* 0x004fe200078e0009 */
[----:B------:R-:W-:Y:S01]  /*24640*/  MOV R3, 0x1 ;  /* 0x0000000100037802 */ /* 0x000fe20000000f00 */
        /* <DEDUP_REMOVED lines=10> */
.L_x_924:
[----:B-1----:R-:W-:Y:S01]  /*246f0*/  IMAD.MOV.U32 R5, RZ, RZ, R9 ;  /* 0x000000ffff057224 */ /* 0x002fe200078e0009 */
[----:B------:R-:W-:Y:S01]  /*24700*/  MOV R3, 0x2 ;  /* 0x0000000200037802 */ /* 0x000fe20000000f00 */
[----:B----4-:R-:W-:Y:S01]  /*24710*/  IMAD.MOV.U32 R0, RZ, RZ, 0x1c1f ;  /* 0x00001c1fff007424 */ /* 0x010fe200078e00ff */
[----:B------:R-:W-:Y:S02]  /*24720*/  MOV R2, 0x24740 ;  /* 0x0002474000027802 */ /* 0x000fe40000000f00 */
[----:B--23--:R-:W-:Y:S05]  /*24730*/  CALL.REL.NOINC `($__internal_13_$__cuda_sm70_shflsync_idx_p) ;  /* 0x000007b000007944 */ /* 0x00cfea0003c00000 */
[----:B------:R-:W-:Y:S01]  /*24740*/  MOV R8, R0 ;  /* 0x0000000000087202 */ /* 0x000fe20000000f00 */
[----:B------:R-:W-:Y:S05]  /*24750*/  BRA `(.L_x_978) ;  /* 0xffffda5000007947 */ /* 0x000fea000383ffff */
.L_x_925:
[----:B------:R-:W-:Y:S01]  /*24760*/  IMAD.MOV.U32 R5, RZ, RZ, R12 ;  /* 0x000000ffff057224 */ /* 0x000fe200078e000c */
[----:B------:R-:W-:Y:S01]  /*24770*/  MOV R3, 0x2 ;  /* 0x0000000200037802 */ /* 0x000fe20000000f00 */
[----:B----4-:R-:W-:Y:S01]  /*24780*/  IMAD.MOV.U32 R0, RZ, RZ, 0x1c1f ;  /* 0x00001c1fff007424 */ /* 0x010fe200078e00ff */
[----:B------:R-:W-:Y:S02]  /*24790*/  MOV R2, 0x247b0 ;  /* 0x000247b000027802 */ /* 0x000fe40000000f00 */
[----:B-123--:R-:W-:Y:S05]  /*247a0*/  CALL.REL.NOINC `($__internal_13_$__cuda_sm70_shflsync_idx_p) ;  /* 0x0000074000007944 */ /* 0x00efea0003c00000 */
[----:B------:R-:W-:Y:S05]  /*247b0*/  BRA `(.L_x_979) ;  /* 0xffffda1000007947 */ /* 0x000fea000383ffff */
.L_x_928:
[----:B-1----:R-:W-:Y:S01]  /*247c0*/  IMAD.MOV.U32 R5, RZ, RZ, R9 ;  /* 0x000000ffff057224 */ /* 0x002fe200078e0009 */
[----:B------:R-:W-:Y:S01]  /*247d0*/  MOV R3, 0x3 ;  /* 0x0000000300037802 */ /* 0x000fe20000000f00 */
        /* <DEDUP_REMOVED lines=10> */
.L_x_930:
[----:B------:R-:W-:Y:S01]  /*24880*/  IMAD.MOV.U32 R5, RZ, RZ, R74 ;  /* 0x000000ffff057224 */ /* 0x000fe200078e004a */
[----:B------:R-:W-:Y:S01]  /*24890*/  MOV R3, RZ ;  /* 0x000000ff00037202 */ /* 0x000fe20000000f00 */
[----:B------:R-:W-:Y:S01]  /*248a0*/  IMAD.MOV.U32 R0, RZ, RZ, 0x1f ;  /* 0x0000001fff007424 */ /* 0x000fe200078e00ff */
[----:B------:R-:W-:Y:S02]  /*248b0*/  MOV R2, 0x248d0 ;  /* 0x000248d000027802 */ /* 0x000fe40000000f00 */
[----:B--2---:R-:W-:Y:S05]  /*248c0*/  CALL.REL.NOINC `($__internal_13_$__cuda_sm70_shflsync_idx_p) ;  /* 0x0000062000007944 */ /* 0x004fea0003c00000 */
[----:B------:R-:W-:Y:S01]  /*248d0*/  MOV R9, R0 ;  /* 0x0000000000097202 */ /* 0x000fe20000000f00 */
[----:B------:R-:W-:Y:S05]  /*248e0*/  BRA `(.L_x_981) ;  /* 0xffffdcb000007947 */ /* 0x000fea000383ffff */
.L_x_931:
[----:B------:R-:W-:Y:S01]  /*248f0*/  IMAD.MOV.U32 R5, RZ, RZ, R74 ;  /* 0x000000ffff057224 */ /* 0x000fe200078e004a */
[----:B------:R-:W-:Y:S01]  /*24900*/  MOV R3, 0x1 ;  /* 0x0000000100037802 */ /* 0x000fe20000000f00 */
[----:B------:R-:W-:Y:S01]  /*24910*/  IMAD.MOV.U32 R0, RZ, RZ, 0x1f ;  /* 0x0000001fff007424 */ /* 0x000fe200078e00ff */
[----:B------:R-:W-:Y:S02]  /*24920*/  MOV R2, 0x24940 ;  /* 0x0002494000027802 */ /* 0x000fe40000000f00 */
[----:B-12---:R-:W-:Y:S05]  /*24930*/  CALL.REL.NOINC `($__internal_13_$__cuda_sm70_shflsync_idx_p) ;  /* 0x000005b000007944 */ /* 0x006fea0003c00000 */
[----:B------:R-:W-:Y:S01]  /*24940*/  MOV R8, R0 ;  /* 0x0000000000087202 */ /* 0x000fe20000000f00 */
[----:B------:R-:W-:Y:S05]  /*24950*/  BRA `(.L_x_982) ;  /* 0xffffdc6000007947 */ /* 0x000fea000383ffff */
.L_x_932:
[----:B------:R-:W-:Y:S02]  /*24960*/  MOV R2, 0x1 ;  /* 0x0000000100027802 */ /* 0x000fe40000000f00 */
[----:B------:R-:W-:-:S02]  /*24970*/  MOV R3, 0x24990 ;  /* 0x0002499000037802 */ /* 0x000fc40000000f00 */
[----:B-1234-:R-:W-:Y:S05]  /*24980*/  CALL.REL.NOINC `($__internal_14_$__cuda_sm70_shflsync_up_p) ;  /* 0x000005b000007944 */ /* 0x01efea0003c00000 */
[----:B------:R-:W-:Y:S05]  /*24990*/  BRA `(.L_x_983) ;  /* 0xffffdd5000007947 */ /* 0x000fea000383ffff */
.L_x_933:
[----:B------:R-:W-:Y:S02]  /*249a0*/  MOV R2, 0x2 ;  /* 0x0000000200027802 */ /* 0x000fe40000000f00 */
[----:B------:R-:W-:-:S02]  /*249b0*/  MOV R3, 0x249d0 ;  /* 0x000249d000037802 */ /* 0x000fc40000000f00 */
[----:B--2-4-:R-:W-:Y:S05]  /*249c0*/  CALL.REL.NOINC `($__internal_14_$__cuda_sm70_shflsync_up_p) ;  /* 0x0000057000007944 */ /* 0x014fea0003c00000 */
        /* <DEDUP_REMOVED lines=23> */
.L_x_937:
[----:B------:R-:W-:Y:S02]  /*24b40*/  MOV R2, 0x1 ;  /* 0x0000000100027802 */ /* 0x000fe40000000f00 */
[----:B------:R-:W-:Y:S02]  /*24b50*/  MOV R3, 0x24b70 ;  /* 0x00024b7000037802 */ /* 0x000fe40000000f00 */
[----:B------:R-:W-:Y:S05]  /*24b60*/  CALL.REL.NOINC `($__internal_14_$__cuda_sm70_shflsync_up_p) ;  /* 0x000003d000007944 */ /* 0x000fea0003c00000 */
[----:B------:R-:W-:Y:S01]  /*24b70*/  MOV R2, R4 ;  /* 0x0000000400027202 */ /* 0x000fe20000000f00 */
[----:B------:R-:W-:Y:S05]  /*24b80*/  BRA `(.L_x_985) ;  /* 0xffffddc000007947 */ /* 0x000fea000383ffff */
.L_x_938:
        /* <DEDUP_REMOVED lines=26> */
.L_x_940:
[----:B------:R-:W-:Y:S02]  /*24d30*/  SEL R0, RZ, 0x1, P0 ;  /* 0x00000001ff007807 */ /* 0x000fe40000000000 */
[----:B------:R-:W-:Y:S02]  /*24d40*/  MOV R2, 0x24d60 ;  /* 0x00024d6000027802 */ /* 0x000fe40000000f00 */
[----:B-1----:R-:W-:Y:S05]  /*24d50*/  CALL.REL.NOINC `($__internal_15_$__cuda_sm70_votesync_ballot) ;  /* 0x0000025000007944 */ /* 0x002fea0003c00000 */
[----:B------:R-:W-:Y:S01]  /*24d60*/  MOV R12, R0 ;  /* 0x00000000000c7202 */ /* 0x000fe20000000f00 */
[----:B------:R-:W-:Y:S05]  /*24d70*/  BRA `(.L_x_987) ;  /* 0xffffdd6000007947 */ /* 0x000fea000383ffff */
.L_x_941:
[----:B------:R-:W-:Y:S01]  /*24d80*/  IMAD.MOV.U32 R5, RZ, RZ, R6 ;  /* 0x000000ffff057224 */ /* 0x000fe200078e0006 */
[----:B------:R-:W-:Y:S01]  /*24d90*/  MOV R3, R8 ;  /* 0x0000000800037202 */ /* 0x000fe20000000f00 */
[----:B--2---:R-:W-:Y:S01]  /*24da0*/  IMAD.MOV.U32 R0, RZ, RZ, 0x1f ;  /* 0x0000001fff007424 */ /* 0x004fe200078e00ff */
[----:B------:R-:W-:Y:S02]  /*24db0*/  MOV R2, 0x24dd0 ;  /* 0x00024dd000027802 */ /* 0x000fe40000000f00 */
[----:B-1----:R-:W-:Y:S05]  /*24dc0*/  CALL.REL.NOINC `($__internal_13_$__cuda_sm70_shflsync_idx_p) ;  /* 0x0000012000007944 */ /* 0x002fea0003c00000 */
[----:B------:R-:W-:Y:S01]  /*24dd0*/  IMAD.MOV.U32 R10, RZ, RZ, R0 ;  /* 0x000000ffff0a7224 */ /* 0x000fe200078e0000 */
[----:B------:R-:W-:Y:S01]  /*24de0*/  MOV R3, R8 ;  /* 0x0000000800037202 */ /* 0x000fe20000000f00 */
[----:B------:R-:W-:Y:S01]  /*24df0*/  IMAD.MOV.U32 R5, RZ, RZ, R7 ;  /* 0x000000ffff057224 */ /* 0x000fe200078e0007 */
[----:B------:R-:W-:Y:S02]  /*24e00*/  MOV R0, 0x1f ;  /* 0x0000001f00007802 */ /* 0x000fe40000000f00 */
[----:B------:R-:W-:-:S02]  /*24e10*/  MOV R2, 0x24e30 ;  /* 0x00024e3000027802 */ /* 0x000fc40000000f00 */
[----:B------:R-:W-:Y:S05]  /*24e20*/  CALL.REL.NOINC `($__internal_13_$__cuda_sm70_shflsync_idx_p) ;  /* 0x000000c000007944 */ /* 0x000fea0003c00000 */
[----:B------:R-:W-:Y:S01]  /*24e30*/  MOV R7, R0 ;  /* 0x0000000000077202 */ /* 0x000fe20000000f00 */
[----:B------:R-:W-:Y:S05]  /*24e40*/  BRA `(.L_x_988) ;  /* 0xffffdd0000007947 */ /* 0x000fea000383ffff */
.L_x_944:
[----:B------:R-:W-:Y:S01]  /*24e50*/  IMAD.MOV.U32 R5, RZ, RZ, R4 ;  /* 0x000000ffff057224 */ /* 0x000fe200078e0004 */
[----:B--2---:R-:W-:-:S02]  /*24e60*/  MOV R0, 0x1f ;  /* 0x0000001f00007802 */ /* 0x004fc40000000f00 */
[----:B------:R-:W-:Y:S02]  /*24e70*/  MOV R2, 0x24e90 ;  /* 0x00024e9000027802 */ /* 0x000fe40000000f00 */
[----:B-1-34-:R-:W-:Y:S05]  /*24e80*/  CALL.REL.NOINC `($__internal_13_$__cuda_sm70_shflsync_idx_p) ;  /* 0x0000006000007944 */ /* 0x01afea0003c00000 */
[----:B------:R-:W-:Y:S01]  /*24e90*/  MOV R13, R0 ;  /* 0x00000000000d7202 */ /* 0x000fe20000000f00 */
[----:B------:R-:W-:Y:S05]  /*24ea0*/  BRA `(.L_x_943) ;  /* 0xffffdd0000007947 */ /* 0x000fea000383ffff */
        .weak           $__internal_12_$__cuda_sm70_shflsync_bfly_p
        .type           $__internal_12_$__cuda_sm70_shflsync_bfly_p,@function
        .size           $__internal_12_$__cuda_sm70_shflsync_bfly_p,($__internal_13_$__cuda_sm70_shflsync_idx_p - $__internal_12_$__cuda_sm70_shflsync_bfly_p)
$__internal_12_$__cuda_sm70_shflsync_bfly_p:
[----:B------:R-:W-:Y:S04]  /*24eb0*/  WARPSYNC R8 ;  /* 0x0000000800007348 */ /* 0x000fe80003800000 */
[----:B------:R1:W2:Y:S02]  /*24ec0*/  SHFL.BFLY PT, R0, R0, R3, R9 ;  /* 0x0c00000300007389 */ /* 0x0002a400000e0009 */
[----:B-1----:R-:W-:-:S04]  /*24ed0*/  MOV R3, 0x0 ;  /* 0x0000000000037802 */ /* 0x002fc80000000f00 */
[----:B--2---:R-:W-:Y:S05]  /*24ee0*/  RET.REL.NODEC R2 `(_ZN7cutlass13device_kernelIN5flash19enable_sm80_to_sm89INS1_16FlashAttnFwdSm80INS1_25CollectiveMainloopFwdSm80ILi4ELi1ELb0EN4cute5tupleIJNS5_1CILi128EEENS7_ILi48EEENS7_ILi96EEEEEELi96ENS_10bfloat16_tEfNS_4arch4Sm80ELb0ELb1ELb0ELb1ELb0ELb1ELb1ELb1EEENS1_21CollectiveEpilogueFwdINS6_IJS8_SA_S9_EEENS6_IJNS7_ILi1EEESI_SI_EEESC_SE_Li128ELb1ELb1ELb1ELb0EEENS1_36VarlenDynamicPersistentTileSchedulerILi128ELi48ELi128ELi128ELb1ELb1ELb0ELb1ELb0ELb1EEEEEEEEEvNT_6ParamsE) ;  /* 0xfffdb11002007950 */ /* 0x004fea0003c3ffff */
        .weak           $__internal_13_$__cuda_sm70_shflsync_idx_p
        .type           $__internal_13_$__cuda_sm70_shflsync_idx_p,@function
        .size           $__internal_13_$__cuda_sm70_shflsync_idx_p,($__internal_14_$__cuda_sm70_shflsync_up_p - $__internal_13_$__cuda_sm70_shflsync_idx_p)
$__internal_13_$__cuda_sm70_shflsync_idx_p:
[----:B------:R-:W-:-:S04]  /*24ef0*/  MOV R75, 0xffffffff ;  /* 0xffffffff004b7802 */ /* 0x000fc80000000f00 */
[----:B------:R-:W-:Y:S04]  /*24f00*/  WARPSYNC R75 ;  /* 0x0000004b00007348 */ /* 0x000fe80003800000 */
[----:B------:R1:W2:Y:S02]  /*24f10*/  SHFL.IDX PT, R0, R5, R3, R0 ;  /* 0x0000000305007389 */ /* 0x0002a400000e0000 */
[----:B-1----:R-:W-:-:S04]  /*24f20*/  MOV R3, 0x0 ;  /* 0x0000000000037802 */ /* 0x002fc80000000f00 */
[----:B--2---:R-:W-:Y:S05]  /*24f30*/  RET.REL.NODEC R2 `(_ZN7cutlass13device_kernelIN5flash19enable_sm80_to_sm89INS1_16FlashAttnFwdSm80INS1_25CollectiveMainloopFwdSm80ILi4ELi1ELb0EN4cute5tupleIJNS5_1CILi128EEENS7_ILi48EEENS7_ILi96EEEEEELi96ENS_10bfloat16_tEfNS_4arch4Sm80ELb0ELb1ELb0ELb1ELb0ELb1ELb1ELb1EEENS1_21CollectiveEpilogueFwdINS6_IJS8_SA_S9_EEENS6_IJNS7_ILi1EEESI_SI_EEESC_SE_Li128ELb1ELb1ELb1ELb0EEENS1_36VarlenDynamicPersistentTileSchedulerILi128ELi48ELi128ELi128ELb1ELb1ELb0ELb1ELb0ELb1EEEEEEEEEvNT_6ParamsE) ;  /* 0xfffdb0c002007950 */ /* 0x004fea0003c3ffff */
        .weak           $__internal_14_$__cuda_sm70_shflsync_up_p
        .type           $__internal_14_$__cuda_sm70_shflsync_up_p,@function
        .size           $__internal_14_$__cuda_sm70_shflsync_up_p,($__internal_15_$__cuda_sm70_votesync_ballot - $__internal_14_$__cuda_sm70_shflsync_up_p)
$__internal_14_$__cuda_sm70_shflsync_up_p:
[----:B------:R-:W-:Y:S02]  /*24f40*/  IMAD.MOV.U32 R4, RZ, RZ, RZ ;  /* 0x000000ffff047224 */ /* 0x000fe400078e00ff */
[----:B------:R-:W-:-:S04]  /*24f50*/  IMAD.MOV.U32 R10, RZ, RZ, -0x1 ;  /* 0xffffffffff0a7424 */ /* 0x000fc800078e00ff */
[----:B------:R-:W-:Y:S04]  /*24f60*/  WARPSYNC R10 ;  /* 0x0000000a00007348 */ /* 0x000fe80003800000 */
[----:B------:R1:W2:Y:S02]  /*24f70*/  SHFL.UP PT, R4, R0, R2, R4 ;  /* 0x0400000200047389 */ /* 0x0002a400000e0004 */
[----:B-1----:R-:W-:Y:S02]  /*24f80*/  MOV R2, R3 ;  /* 0x0000000300027202 */ /* 0x002fe40000000f00 */
[----:B------:R-:W-:-:S04]  /*24f90*/  MOV R3, 0x0 ;  /* 0x0000000000037802 */ /* 0x000fc80000000f00 */
[----:B--2---:R-:W-:Y:S05]  /*24fa0*/  RET.REL.NODEC R2 `(_ZN7cutlass13device_kernelIN5flash19enable_sm80_to_sm89INS1_16FlashAttnFwdSm80INS1_25CollectiveMainloopFwdSm80ILi4ELi1ELb0EN4cute5tupleIJNS5_1CILi128EEENS7_ILi48EEENS7_ILi96EEEEEELi96ENS_10bfloat16_tEfNS_4arch4Sm80ELb0ELb1ELb0ELb1ELb0ELb1ELb1ELb1EEENS1_21CollectiveEpilogueFwdINS6_IJS8_SA_S9_EEENS6_IJNS7_ILi1EEESI_SI_EEESC_SE_Li128ELb1ELb1ELb1ELb0EEENS1_36VarlenDynamicPersistentTileSchedulerILi128ELi48ELi128ELi128ELb1ELb1ELb0ELb1ELb0ELb1EEEEEEEEEvNT_6ParamsE) ;  /* 0xfffdb05002007950 */ /* 0x004fea0003c3ffff */
        .weak           $__internal_15_$__cuda_sm70_votesync_ballot
        .type           $__internal_15_$__cuda_sm70_votesync_ballot,@function
        .size           $__internal_15_$__cuda_sm70_votesync_ballot,(.L_x_1441 - $__internal_15_$__cuda_sm70_votesync_ballot)
$__internal_15_$__cuda_sm70_votesync_ballot:
[----:B------:R-:W-:Y:S01]  /*24fb0*/  ISETP.NE.U32.AND P0, PT, R0, 0x1, PT ;  /* 0x000000010000780c */ /* 0x000fe20003f05070 */
[----:B------:R-:W-:-:S04]  /*24fc0*/  IMAD.MOV.U32 R3, RZ, RZ, -0x1 ;  /* 0xffffffffff037424 */ /* 0x000fc800078e00ff */
[----:B------:R-:W-:Y:S08]  /*24fd0*/  WARPSYNC R3 ;  /* 0x0000000300007348 */ /* 0x000ff00003800000 */
[----:B------:R-:W-:-:S04]  /*24fe0*/  VOTE.ANY R0, PT, !P0 ;  /* 0x0000000000007806 */ /* 0x000fc800040e0100 */
[----:B------:R-:W-:Y:S01]  /*24ff0*/  LOP3.LUT R0, R0, R3, RZ, 0xc0, !PT ;  /* 0x0000000300007212 */ /* 0x000fe200078ec0ff */
[----:B------:R-:W-:-:S04]  /*25000*/  IMAD.MOV.U32 R3, RZ, RZ, 0x0 ;  /* 0x00000000ff037424 */ /* 0x000fc800078e00ff */
[----:B------:R-:W-:Y:S05]  /*25010*/  RET.REL.NODEC R2 `(_ZN7cutlass13device_kernelIN5flash19enable_sm80_to_sm89INS1_16FlashAttnFwdSm80INS1_25CollectiveMainloopFwdSm80ILi4ELi1ELb0EN4cute5tupleIJNS5_1CILi128EEENS7_ILi48EEENS7_ILi96EEEEEELi96ENS_10bfloat16_tEfNS_4arch4Sm80ELb0ELb1ELb0ELb1ELb0ELb1ELb1ELb1EEENS1_21CollectiveEpilogueFwdINS6_IJS8_SA_S9_EEENS6_IJNS7_ILi1EEESI_SI_EEESC_SE_Li128ELb1ELb1ELb1ELb0EEENS1_36VarlenDynamicPersistentTileSchedulerILi128ELi48ELi128ELi128ELb1ELb1ELb0ELb1ELb0ELb1EEEEEEEEEvNT_6ParamsE) ;  /* 0xfffdafe002007950 */ /* 0x000fea0003c3ffff */
.L_x_989:
        /* <DEDUP_REMOVED lines=14> */
.L_x_1441:


//--------------------- .text._ZN7cutlass13device_kernelIN5flash19enable_sm80_to_sm89INS1_16FlashAttnFwdSm80INS1_25CollectiveMainloopFwdSm80ILi4ELi1ELb0EN4cute5tupleIJNS5_1CILi128EEENS7_ILi64EEENS7_ILi96EEEEEELi96ENS_10bfloat16_tEfNS_4arch4Sm80ELb1ELb0ELb0ELb0ELb0ELb0ELb1ELb1EEENS1_21CollectiveEpilogueFwdINS6_IJS8_SA_S9_EEENS6_IJNS7_ILi1EEESI_SI_EEESC_SE_Li128ELb0ELb1ELb1ELb0EEENS1_30DynamicPersistentTileSchedulerILi128ELi128ELb1ELb1ELb0EEEEEEEEEvNT_6ParamsE --------------------------
	.section	.text._ZN7cutlass13device_kernelIN5flash19enable_sm80_to_sm89INS1_16FlashAttnFwdSm80INS1_25CollectiveMainloopFwdSm80ILi4ELi1ELb0EN4cute5tupleIJNS5_1CILi128EEENS7_ILi64EEENS7_ILi96EEEEEELi96ENS_10bfloat16_tEfNS_4arch4Sm80ELb1ELb0ELb0ELb0ELb0ELb0ELb1ELb1EEENS1_21CollectiveEpilogueFwdINS6_IJS8_SA_S9_EEENS6_IJNS7_ILi1EEESI_SI_EEESC_SE_Li128ELb0ELb1ELb1ELb0EEENS1_30DynamicPersistentTileSchedulerILi128ELi128ELb1ELb1ELb0EEEEEEEEEvNT_6ParamsE,"ax",@progbits
	.sectioninfo	@"SHI_REGISTERS=255"
	.align	128
.text._ZN7cutlass13device_kernelIN5flash19enable_sm80_to_sm89INS1_16FlashAttnFwdSm80INS1_25CollectiveMainloopFwdSm80ILi4ELi1ELb0EN4cute5tupleIJNS5_1CILi128EEENS7_ILi64EEENS7_ILi96EEEEEELi96ENS_10bfloat16_tEfNS_4arch4Sm80ELb1ELb0ELb0ELb0ELb0ELb0ELb1ELb1EEENS1_21CollectiveEpilogueFwdINS6_IJS8_SA_S9_EEENS6_IJNS7_ILi1EEESI_SI_EEESC_SE_Li128ELb0ELb1ELb1ELb0EEENS1_30DynamicPersistentTileSchedulerILi128ELi128ELb1ELb1ELb0EEEEEEEEEvNT_6ParamsE:
        .type           _ZN7cutlass13device_kernelIN5flash19enable_sm80_to_sm89INS1_16FlashAttnFwdSm80INS1_25CollectiveMainloopFwdSm80ILi4ELi1ELb0EN4cute5tupleIJNS5_1CILi128EEENS7_ILi64EEENS7_ILi96EEEEEELi96ENS_10bfloat16_tEfNS_4arch4Sm80ELb1ELb0ELb0ELb0ELb0ELb0ELb1ELb1EEENS1_21CollectiveEpilogueFwdINS6_IJS8_SA_S9_EEENS6_IJNS7_ILi1EEESI_SI_EEESC_SE_Li128ELb0ELb1ELb1ELb0EEENS1_30DynamicPersistentTileSchedulerILi128ELi128ELb1ELb1ELb0EEEEEEEEEvNT_6ParamsE,@function
        .size           _ZN7cutlass13device_kernelIN5flash19enable_sm80_to_sm89INS1_16FlashAttnFwdSm80INS1_25CollectiveMainloopFwdSm80ILi4ELi1ELb0EN4cute5tupleIJNS5_1CILi128EEENS7_ILi64EEENS7_ILi96EEEEEELi96ENS_10bfloat16_tEfNS_4arch4Sm80ELb1ELb0ELb0ELb0ELb0ELb0ELb1ELb1EEENS1_21CollectiveEpilogueFwdINS6_IJS8_SA_S9_EEENS6_IJNS7_ILi1EEESI_SI_EEESC_SE_Li128ELb0ELb1ELb1ELb0EEENS1_30DynamicPersistentTileSchedulerILi128ELi128ELb1ELb1ELb0EEEEEEEEEvNT_6ParamsE,(.L_x_1446 - _ZN7cutlass13device_kernelIN5flash19enable_sm80_to_sm89INS1_16FlashAttnFwdSm80INS1_25CollectiveMainloopFwdSm80ILi4ELi1ELb0EN4cute5tupleIJNS5_1CILi128EEENS7_ILi64EEENS7_ILi96EEEEEELi96ENS_10bfloat16_tEfNS_4arch4Sm80ELb1ELb0ELb0ELb0ELb0ELb0ELb1ELb1EEENS1_21CollectiveEpilogueFwdINS6_IJS8_SA_S9_EEENS6_IJNS7_ILi1EEESI_SI_EEESC_SE_Li128ELb0ELb1ELb1ELb0EEENS1_30DynamicPersistentTileSchedulerILi128ELi128ELb1ELb1ELb0EEEEEEEEEvNT_6ParamsE)
        .other          _ZN7cutlass13device_kernelIN5flash19enable_sm80_to_sm89INS1_16FlashAttnFwdSm80INS1_25CollectiveMainloopFwdSm80ILi4ELi1ELb0EN4cute5tupleIJNS5_1CILi128EEENS7_ILi64EEENS7_ILi96EEEEEELi96ENS_10bfloat16_tEfNS_4arch4Sm80ELb1ELb0ELb0ELb0ELb0ELb0ELb1ELb1EEENS1_21CollectiveEpilogueFwdINS6_IJS8_SA_S9_EEENS6_IJNS7_ILi1EEESI_SI_EEESC_SE_Li128ELb0ELb1ELb1ELb0EEENS1_30DynamicPersistentTileSchedulerILi128ELi128ELb1ELb1ELb0EEEEEEEEEvNT_6ParamsE,@"STO_CUDA_ENTRY STV_DEFAULT"
_ZN7cutlass13device_kernelIN5flash19enable_sm80_to_sm89INS1_16FlashAttnFwdSm80INS1_25CollectiveMainloopFwdSm80ILi4ELi1ELb0EN4cute5tupleIJNS5_1CILi128EEENS7_ILi64EEENS7_ILi96EEEEEELi96ENS_10bfloat16_tEfNS_4arch4Sm80ELb1ELb0ELb0ELb0ELb0ELb0ELb1ELb1EEENS1_21CollectiveEpilogueFwdINS6_IJS8_SA_S9_EEENS6_IJNS7_ILi1EEESI_SI_EEESC_SE_Li128ELb0ELb1ELb1ELb0EEENS1_30DynamicPersistentTileSchedulerILi128ELi128ELb1ELb1ELb0EEEEEEEEEvNT_6ParamsE:
[----:B------:R-:W-:-:S03]  /*0000*/  MOV R1, c[0x0][0x28] ;  /* 0x00000a0000017a02 */ /* 0x000fc60000000f00 */
[----:B------:R-:W1:Y:S01]  /*0010*/  S2R R13, SR_TID.X ;  /* 0x00000000000d7919 */ /* 0x000e620000002100 */
[----:B------:R-:W-:-:S03]  /*0020*/  IADD3 R1, R1, -0x78, RZ ;  /* 0xffffff8801017810 */ /* 0x000fc60007ffe0ff */
[----:B------:R-:W2:Y:S01]  /*0030*/  S2R R17, SR_CTAID.X ;  /* 0x0000000000117919 */ /* 0x000ea20000002500 */
[----:B-1----:R-:W-:-:S05]  /*0040*/  SHF.R.U32.HI R2, RZ, 0x5, R13 ;  /* 0x00000005ff027819 */ /* 0x002fca000001160d */
[----:B------:R-:W1:Y:S02]  /*0050*/  SHFL.IDX PT, R0, R2, RZ, 0x1f ;  /* 0x00001fff02007589 */ /* 0x000e6400000e0000 */
[----:B-1----:R-:W-:Y:S02]  /*0060*/  ISETP.GE.AND P0, PT, R0, 0x1, PT ;  /* 0x000000010000780c */ /* 0x002fe40003f06270 */
[----:B------:R1:W-:Y:S11]  /*0070*/  STL [R1+0x68], R0 ;  /* 0x0000680001007387 */ /* 0x0003f60000100800 */
[----:B------:R-:W-:Y:S06]  /*0080*/  @P0 BAR.ARV 0x4, 0x80 ;  /* 0x0102000000000b1d */ /* 0x000fec0000002000 */
[----:B--2---:R-:W-:-:S13]  /*0090*/  ISETP.GE.AND P0, PT, R17, c[0x0][0x538], PT ;  /* 0x00014e0011007a0c */ /* 0x004fda0003f06270 */
[----:B------:R-:W-:Y:S05]  /*00a0*/  @P0 EXIT ;  /* 0x000000000000094d */ /* 0x000fea0003800000 */
[----:B-1----:R-:W-:Y:S01]  /*00b0*/  SHF.R.S32.HI R8, RZ, 0x1f, R13 ;  /* 0x0000001fff087819 */ /* 0x002fe2000001140d */
[----:B------:R-:W-:Y:S01]  /*00c0*/  IMAD.MOV.U32 R214, RZ, RZ, 0x20 ;  /* 0x00000020ffd67424 */ /* 0x000fe200078e00ff */
[----:B------:R-:W-:Y:S02]  /*00d0*/  ULDC.64 UR6, c[0x0][0x118] ;  /* 0x0000460000067ab9 */ /* 0x000fe40000000a00 */
[CC--:B------:R-:W-:Y:S02]  /*00e0*/  LEA.HI R16, R8.reuse, R13.reuse, RZ, 0x3 ;  /* 0x0000000d08107211 */ /* 0x0c0fe400078f18ff */
[----:B------:R-:W-:Y:S02]  /*00f0*/  LEA.HI R4, R8, R13, RZ, 0x4 ;  /* 0x0000000d08047211 */ /* 0x000fe400078f20ff */
[----:B------:R-:W-:Y:S02]  /*0100*/  LOP3.LUT R2, R16, 0xfffffff8, RZ, 0xc0, !PT ;  /* 0xfffffff810027812 */ /* 0x000fe400078ec0ff */
[----:B------:R-:W-:-:S02]  /*0110*/  SHF.R.S32.HI R5, RZ, 0x4, R4 ;  /* 0x00000004ff057819 */ /* 0x000fc40000011404 */
        /* <DEDUP_REMOVED lines=12> */
[----:B------:R-:W-:Y:S01]  /*01e0*/  SHF.R.S32.HI R3, RZ, 0x1f, R0 ;  /* 0x0000001fff037819 */ /* 0x000fe20000011400 */
[----:B------:R-:W-:Y:S01]  /*01f0*/  IMAD R11, R12, 0x8, R11 ;  /* 0x000000080c0b7824 */ /* 0x000fe200078e020b */
        /* <DEDUP_REMOVED lines=13> */
[----:B------:R-:W-:Y:S01]  /*02d0*/  SHF.R.U32.HI R5, RZ, 0x3, R0 ;  /* 0x00000003ff057819 */ /* 0x000fe20000011600 */
[----:B------:R-:W-:Y:S01]  /*02e0*/  STL [R1+0x48], R20 ;  /* 0x0000481401007387 */ /* 0x000fe20000100800 */
[----:B------:R-:W-:Y:S02]  /*02f0*/  LOP3.LUT R4, R0, 0x18, R20, 0xf8, !PT ;  /* 0x0000001800047812 */ /* 0x000fe400078ef814 */
[----:B------:R-:W-:-:S02]  /*0300*/  SHF.R.S32.HI R215, RZ, 0x5, R8 ;  /* 0x00000005ffd77819 */ /* 0x000fc40000011408 */
[----:B------:R-:W-:Y:S02]  /*0310*/  SHF.R.S32.HI R0, RZ, 0x1f, R8 ;  /* 0x0000001fff007819 */ /* 0x000fe40000011408 */
[----:B------:R-:W-:Y:S02]  /*0320*/  LOP3.LUT R2, R3, 0x7fffffe, RZ, 0xc0, !PT ;  /* 0x07fffffe03027812 */ /* 0x000fe400078ec0ff */
[----:B------:R-:W-:Y:S02]  /*0330*/  LEA.HI R0, R0, R215, RZ, 0x2 ;  /* 0x000000d700007211 */ /* 0x000fe400078f10ff */
[----:B------:R-:W-:Y:S01]  /*0340*/  LOP3.LUT R8, R4, R5, RZ, 0x3c, !PT ;  /* 0x0000000504087212 */ /* 0x000fe200078e3cff */
[----:B------:R-:W-:Y:S01]  /*0350*/  IMAD.IADD R2, R22, 0x1, -R2 ;  /* 0x0000000116027824 */ /* 0x000fe200078e0a02 */
[--C-:B------:R-:W-:Y:S02]  /*0360*/  SHF.R.S32.HI R6, RZ, 0x1, R7.reuse ;  /* 0x00000001ff067819 */ /* 0x100fe40000011407 */
[----:B------:R-:W-:-:S02]  /*0370*/  SHF.R.S32.HI R4, RZ, 0x1f, R7 ;  /* 0x0000001fff047819 */ /* 0x000fc40000011407 */
[----:B------:R-:W-:Y:S02]  /*0380*/  SHF.R.S32.HI R5, RZ, 0x1f, R19 ;  /* 0x0000001fff057819 */ /* 0x000fe40000011413 */
[----:B------:R-:W-:Y:S01]  /*0390*/  LOP3.LUT R3, R0, 0xffffffc, RZ, 0xc0, !PT ;  /* 0x0ffffffc00037812 */ /* 0x000fe200078ec0ff */
[----:B------:R-:W-:Y:S01]  /*03a0*/  IMAD R0, R215, 0x8, R2 ;  /* 0x00000008d7007824 */ /* 0x000fe200078e0202 */
[----:B------:R-:W-:Y:S02]  /*03b0*/  LEA.HI R2, R4, R6, RZ, 0x2 ;  /* 0x0000000604027211 */ /* 0x000fe400078f10ff */
[----:B------:R-:W-:Y:S01]  /*03c0*/  LEA.HI R13, R5, R19, RZ, 0x2 ;  /* 0x00000013050d7211 */ /* 0x000fe200078f10ff */
[----:B------:R-:W-:Y:S01]  /*03d0*/  IMAD.IADD R5, R215, 0x1, -R3 ;  /* 0x00000001d7057824 */ /* 0x000fe200078e0a03 */
[----:B------:R-:W-:Y:S01]  /*03e0*/  LOP3.LUT R3, R2, 0xfffffffc, RZ, 0xc0, !PT ;  /* 0xfffffffc02037812 */ /* 0x000fe200078ec0ff */
[----:B------:R-:W-:Y:S01]  /*03f0*/  IMAD.U32 R7, R0, 0x20, R8 ;  /* 0x0000002000077824 */ /* 0x000fe200078e0008 */
[----:B------:R-:W-:-:S02]  /*0400*/  SHF.R.S32.HI R4, RZ, 0x2, R13 ;  /* 0x00000002ff047819 */ /* 0x000fc4000001140d */
[----:B------:R-:W-:Y:S01]  /*0410*/  LEA.HI R0, R10, R10, RZ, 0x1 ;  /* 0x0000000a0a007211 */ /* 0x000fe200078f08ff */
[----:B------:R-:W-:Y:S01]  /*0420*/  IMAD.IADD R8, R6, 0x1, -R3 ;  /* 0x0000000106087824 */ /* 0x000fe200078e0a03 */
[----:B------:R-:W-:Y:S01]  /*0430*/  SHF.R.S32.HI R2, RZ, 0x1, R9 ;  /* 0x00000001ff027819 */ /* 0x000fe20000011409 */
[----:B------:R-:W-:Y:S01]  /*0440*/  IMAD R18, R5, 0x10, R4 ;  /* 0x0000001005127824 */ /* 0x000fe200078e0204 */
[C---:B------:R-:W-:Y:S01]  /*0450*/  LOP3.LUT R4, R0.reuse, 0x1ffffffe, RZ, 0xc0, !PT ;  /* 0x1ffffffe00047812 */ /* 0x040fe200078ec0ff */
[----:B------:R-:W-:Y:S01]  /*0460*/  IMAD.SHL.U32 R3, R0, 0x20, RZ ;  /* 0x0000002000037824 */ /* 0x000fe200078e00ff */
[C---:B------:R-:W-:Y:S01]  /*0470*/  LOP3.LUT P0, RZ, R2.reuse, 0x2, RZ, 0xc0, !PT ;  /* 0x0000000202ff7812 */ /* 0x040fe2000780c0ff */
[----:B------:R-:W-:Y:S01]  /*0480*/  IMAD.SHL.U32 R0, R2, 0x40, RZ ;  /* 0x0000004002007824 */ /* 0x000fe200078e00ff */
[----:B------:R1:W-:Y:S01]  /*0490*/  STL [R1+0x34], R7 ;  /* 0x0000340701007387 */ /* 0x0003e20000100800 */
[----:B------:R-:W-:Y:S01]  /*04a0*/  IMAD.SHL.U32 R5, R15, 0x20, RZ ;  /* 0x000000200f057824 */ /* 0x000fe200078e00ff */
[----:B------:R-:W-:Y:S01]  /*04b0*/  LOP3.LUT R6, R3, 0xffffffc0, RZ, 0xc0, !PT ;  /* 0xffffffc003067812 */ /* 0x000fe200078ec0ff */
[----:B------:R-:W-:Y:S01]  /*04c0*/  IMAD.SHL.U32 R2, R8, 0x40, RZ ;  /* 0x0000004008027824 */ /* 0x000fe200078e00ff */
[----:B------:R-:W-:Y:S01]  /*04d0*/  LOP3.LUT R0, R0, 0xc0, RZ, 0xc0, !PT ;  /* 0x000000c000007812 */ /* 0x000fe200078ec0ff */
[----:B------:R-:W-:Y:S01]  /*04e0*/  IMAD.IADD R9, R10, 0x1, -R4 ;  /* 0x000000010a097824 */ /* 0x000fe200078e0a04 */
[----:B------:R-:W-:Y:S01]  /*04f0*/  LOP3.LUT R4, R5, 0xffffff00, RZ, 0xc0, !PT ;  /* 0xffffff0005047812 */ /* 0x000fe200078ec0ff */
[----:B------:R-:W-:Y:S01]  /*0500*/  STL [R1+0x6c], R18 ;  /* 0x00006c1201007387 */ /* 0x000fe20000100800 */
[----:B------:R-:W-:Y:S01]  /*0510*/  LOP3.LUT R2, R2, 0xc0, RZ, 0xc0, !PT ;  /* 0x000000c002027812 */ /* 0x000fe200078ec0ff */
[----:B------:R-:W-:Y:S01]  /*0520*/  IMAD R6, R9, 0x8, R6 ;  /* 0x0000000809067824 */ /* 0x000fe200078e0206 */
[----:B------:R-:W-:Y:S01]  /*0530*/  LOP3.LUT R3, R0, 0x8, R16, 0xf8, !PT ;  /* 0x0000000800037812 */ /* 0x000fe200078ef810 */
[----:B------:R-:W-:Y:S01]  /*0540*/  IMAD R215, R215, 0x200, R4 ;  /* 0x00000200d7d77824 */ /* 0x000fe200078e0204 */
[----:B------:R-:W-:Y:S01]  /*0550*/  SHF.R.U32.HI R212, RZ, 0x3, R0 ;  /* 0x00000003ffd47819 */ /* 0x000fe20000011600 */
[----:B------:R-:W-:Y:S01]  /*0560*/  STL [R1+0x58], R17 ;  /* 0x0000581101007387 */ /* 0x000fe20000100800 */
[----:B------:R-:W-:Y:S01]  /*0570*/  SHF.R.U32.HI R213, RZ, 0x3, R2 ;  /* 0x00000003ffd57819 */ /* 0x000fe20000011602 */
[----:B------:R-:W-:Y:S01]  /*0580*/  IMAD R215, R14, 0x20, R215 ;  /* 0x000000200ed77824 */ /* 0x000fe200078e02d7 */
[----:B------:R-:W-:-:S02]  /*0590*/  LOP3.LUT R212, R3, R212, RZ, 0x3c, !PT ;  /* 0x000000d403d47212 */ /* 0x000fc400078e3cff */
[----:B------:R-:W-:Y:S02]  /*05a0*/  IADD3 R3, R20, 0x20, RZ ;  /* 0x0000002014037810 */ /* 0x000fe40007ffe0ff */
[----:B------:R-:W-:Y:S01]  /*05b0*/  LOP3.LUT P1, RZ, R8, 0x2, RZ, 0xc0, !PT ;  /* 0x0000000208ff7812 */ /* 0x000fe2000782c0ff */
[----:B------:R-:W-:-:S03]  /*05c0*/  IMAD.U32 R212, R11, 0x20, R212 ;  /* 0x000000200bd47824 */ /* 0x000fc600078e00d4 */
[----:B------:R-:W-:Y:S01]  /*05d0*/  SEL R214, R214, 0xffffffe0, !P1 ;  /* 0xffffffe0d6d67807 */ /* 0x000fe20004800000 */
[----:B-1----:R-:W-:Y:S01]  /*05e0*/  IMAD.SHL.U32 R7, R12, 0x8, RZ ;  /* 0x000000080c077824 */ /* 0x002fe200078e00ff */
[----:B------:R-:W-:-:S04]  /*05f0*/  LEA R212, R212, 0x3100, 0x1 ;  /* 0x00003100d4d47811 */ /* 0x000fc800078e08ff */
[----:B------:R-:W-:Y:S01]  /*0600*/  LOP3.LUT R0, R2, 0x8, R7, 0xf8, !PT ;  /* 0x0000000802007812 */ /* 0x000fe200078ef807 */
[----:B------:R-:W-:Y:S01]  /*0610*/  IMAD R2, R10, 0x20, R22 ;  /* 0x000000200a027824 */ /* 0x000fe200078e0216 */
[----:B------:R-:W-:Y:S02]  /*0620*/  IADD3 R217, R212, 0x20, RZ ;  /* 0x00000020d4d97810 */ /* 0x000fe40007ffe0ff */
[----:B------:R-:W-:Y:S01]  /*0630*/  LOP3.LUT R213, R0, R213, RZ, 0x3c, !PT ;  /* 0x000000d500d57212 */ /* 0x000fe200078e3cff */
[----:B------:R-:W-:Y:S01]  /*0640*/  IMAD R0, R14, 0x20, R4 ;  /* 0x000000200e007824 */ /* 0x000fe200078e0204 */
[----:B------:R1:W-:Y:S01]  /*0650*/  STL [R1+0x70], R2 ;  /* 0x0000700201007387 */ /* 0x0003e20000100800 */
[----:B------:R-:W-:Y:S02]  /*0660*/  SHF.R.S32.HI R4, RZ, 0x1f, R3 ;  /* 0x0000001fff047819 */ /* 0x000fe40000011403 */
[C---:B------:R-:W-:Y:S01]  /*0670*/  IMAD.IADD R215, R213.reuse, 0x1, R215 ;  /* 0x00000001d5d77824 */ /* 0x040fe200078e02d7 */
[----:B------:R-:W-:Y:S01]  /*0680*/  @P0 IADD3 R217, R212, -0x20, RZ ;  /* 0xffffffe0d4d90810 */ /* 0x000fe20007ffe0ff */
[----:B------:R-:W-:Y:S01]  /*0690*/  IMAD.IADD R213, R213, 0x1, R0 ;  /* 0x00000001d5d57824 */ /* 0x000fe200078e0200 */
[----:B------:R-:W-:Y:S01]  /*06a0*/  LOP3.LUT R0, R13, 0x7ffffffc, RZ, 0xc0, !PT ;  /* 0x7ffffffc0d007812 */ /* 0x000fe200078ec0ff */
[----:B------:R2:W-:Y:S01]  /*06b0*/  STL [R1+0x60], R4 ;  /* 0x0000600401007387 */ /* 0x0005e20000100800 */
[----:B------:R-:W-:-:S02]  /*06c0*/  LEA R215, R215, 0x6100, 0x1 ;  /* 0x00006100d7d77811 */ /* 0x000fc400078e08ff */
[----:B------:R-:W-:Y:S01]  /*06d0*/  LEA R213, R213, 0x100, 0x1 ;  /* 0x00000100d5d57811 */ /* 0x000fe200078e08ff */
[----:B------:R-:W-:Y:S01]  /*06e0*/  IMAD.IADD R0, R19, 0x1, -R0 ;  /* 0x0000000113007824 */ /* 0x000fe200078e0a00 */
[----:B------:R-:W-:Y:S01]  /*06f0*/  IADD3 R228, R217, 0x400, RZ ;  /* 0x00000400d9e47810 */ /* 0x000fe20007ffe0ff */
[----:B------:R-:W-:Y:S01]  /*0700*/  IMAD.IADD R216, R215, 0x1, R214 ;  /* 0x00000001d7d87824 */ /* 0x000fe200078e02d6 */
[C---:B------:R-:W-:Y:S01]  /*0710*/  IADD3 R227, R217.reuse, 0x800, RZ ;  /* 0x00000800d9e37810 */ /* 0x040fe20007ffe0ff */
[----:B------:R-:W-:Y:S01]  /*0720*/  IMAD.IADD R214, R214, 0x1, R213 ;  /* 0x00000001d6d67824 */ /* 0x000fe200078e02d5 */
[C---:B------:R-:W-:Y:S02]  /*0730*/  IADD3 R226, R217.reuse, 0xc00, RZ ;  /* 0x00000c00d9e27810 */ /* 0x040fe40007ffe0ff */
[C---:B------:R-:W-:Y:S02]  /*0740*/  IADD3 R225, R217.reuse, 0x1000, RZ ;  /* 0x00001000d9e17810 */ /* 0x040fe40007ffe0ff */
[----:B------:R-:W-:-:S02]  /*0750*/  IADD3 R224, R217, 0x1400, RZ ;  /* 0x00001400d9e07810 */ /* 0x000fc40007ffe0ff */
[C---:B------:R-:W-:Y:S02]  /*0760*/  IADD3 R223, R217.reuse, 0x1800, RZ ;  /* 0x00001800d9df7810 */ /* 0x040fe40007ffe0ff */
[C---:B------:R-:W-:Y:S02]  /*0770*/  IADD3 R222, R217.reuse, 0x1c00, RZ ;  /* 0x00001c00d9de7810 */ /* 0x040fe40007ffe0ff */
[----:B-1----:R-:W-:Y:S02]  /*0780*/  IADD3 R2, R20, 0x40, RZ ;  /* 0x0000004014027810 */ /* 0x002fe40007ffe0ff */
[C---:B------:R-:W-:Y:S02]  /*0790*/  IADD3 R221, R217.reuse, 0x2000, RZ ;  /* 0x00002000d9dd7810 */ /* 0x040fe40007ffe0ff */
[----:B------:R-:W-:Y:S01]  /*07a0*/  SHF.R.S32.HI R3, RZ, 0x1f, R2 ;  /* 0x0000001fff037819 */ /* 0x000fe20000011402 */
[----:B------:R-:W-:Y:S01]  /*07b0*/  IMAD.SHL.U32 R2, R0, 0x2, RZ ;  /* 0x0000000200027824 */ /* 0x000fe200078e00ff */
[C---:B------:R-:W-:Y:S01]  /*07c0*/  IADD3 R220, R217.reuse, 0x2400, RZ ;  /* 0x00002400d9dc7810 */ /* 0x040fe20007ffe0ff */
[----:B------:R-:W-:Y:S01]  /*07d0*/  IMAD.IADD R0, R18, 0x1, R6 ;  /* 0x0000000112007824 */ /* 0x000fe200078e0206 */
[C---:B------:R-:W-:Y:S01]  /*07e0*/  IADD3 R219, R217.reuse, 0x2800, RZ ;  /* 0x00002800d9db7810 */ /* 0x040fe20007ffe0ff */
[----:B------:R2:W-:Y:S01]  /*07f0*/  STL [R1+0x5c], R3 ;  /* 0x00005c0301007387 */ /* 0x0005e20000100800 */
[----:B------:R-:W-:-:S03]  /*0800*/  IADD3 R218, R217, 0x2c00, RZ ;  /* 0x00002c00d9da7810 */ /* 0x000fc60007ffe0ff */
[----:B------:R2:W-:Y:S04]  /*0810*/  STL [R1+0x3c], R2 ;  /* 0x00003c0201007387 */ /* 0x0005e80000100800 */
[----:B------:R2:W-:Y:S02]  /*0820*/  STL [R1+0x64], R0 ;  /* 0x0000640001007387 */ /* 0x0005e40000100800 */
.L_x_1031:
[----:B--2---:R-:W2:Y:S01]  /*0830*/  LDL R4, [R1+0x58] ;  /* 0x0000580001047983 */ /* 0x004ea20000100800 */
[----:B------:R-:W-:Y:S01]  /*0840*/  IMAD.MOV.U32 R0, RZ, RZ, c[0x0][0x560] ;  /* 0x00015800ff007624 */ /* 0x000fe200078e00ff */
[----:B------:R-:W-:Y:S01]  /*0850*/  YIELD ;  /* 0x0000000000007946 */ /* 0x000fe20003800000 */
[----:B------:R-:W-:Y:S03]  /*0860*/  BSSY B0, `(.L_x_990) ;  /* 0x0000016000007945 */ /* 0x000fe60003800000 */
[----:B------:R-:W-:-:S13]  /*0870*/  ISETP.NE.AND P0, PT, R0, 0x1, PT ;  /* 0x000000010000780c */ /* 0x000fda0003f05270 */
[----:B--2---:R-:W-:Y:S01]  /*0880*/  @P0 IMAD.HI.U32 R0, R4, c[0x0][0x564], RZ ;  /* 0x0001590004000a27 */ /* 0x004fe200078e00ff */
[----:B------:R-:W-:-:S04]  /*0890*/  MOV R3, R4 ;  /* 0x0000000400037202 */ /* 0x000fc80000000f00 */
[----:B------:R-:W-:-:S04]  /*08a0*/  @P0 SHF.R.U32.HI R3, RZ, c[0x0][0x568], R0 ;  /* 0x00015a00ff030a19 */ /* 0x000fc80000011600 */
[----:B------:R-:W-:Y:S01]  /*08b0*/  ISETP.GE.AND P0, PT, R3, c[0x0][0x578], PT ;  /* 0x00015e0003007a0c */ /* 0x000fe20003f06270 */
[----:B------:R-:W-:-:S04]  /*08c0*/  IMAD.MOV R2, RZ, RZ, -R3 ;  /* 0x000000ffff027224 */ /* 0x000fc800078e0a03 */
[----:B------:R-:W-:-:S08]  /*08d0*/  IMAD R2, R2, c[0x0][0x560], R4 ;  /* 0x0001580002027a24 */ /* 0x000fd000078e0204 */
[----:B------:R-:W-:Y:S05]  /*08e0*/  @!P0 BRA `(.L_x_991) ;  /* 0x0000007000008947 */ /* 0x000fea0003800000 */
[----:B------:R-:W-:-:S04]  /*08f0*/  MOV R0, c[0x0][0x56c] ;  /* 0x00015b0000007a02 */ /* 0x000fc80000000f00 */
[----:B------:R-:W-:Y:S02]  /*0900*/  ISETP.NE.AND P0, PT, R0, 0x1, PT ;  /* 0x000000010000780c */ /* 0x000fe40003f05270 */
[----:B------:R-:W-:-:S11]  /*0910*/  MOV R0, R2 ;  /* 0x0000000200007202 */ /* 0x000fd60000000f00 */
[----:B------:R-:W-:-:S05]  /*0920*/  @P0 IMAD.HI.U32 R4, R2, c[0x0][0x570], RZ ;  /* 0x00015c0002040a27 */ /* 0x000fca00078e00ff */
[----:B------:R-:W-:-:S05]  /*0930*/  @P0 SHF.R.U32.HI R0, RZ, c[0x0][0x574], R4 ;  /* 0x00015d00ff000a19 */ /* 0x000fca0000011604 */
[----:B------:R-:W-:Y:S01]  /*0940*/  IMAD R4, R0, c[0x0][0x56c], RZ ;  /* 0x00015b0000047a24 */ /* 0x000fe200078e02ff */
[----:B------:R-:W-:Y:S05]  /*0950*/  BRA `(.L_x_992) ;  /* 0x0000006000007947 */ /* 0x000fea0003800000 */
.L_x_991:
[----:B------:R-:W-:-:S04]  /*0960*/  MOV R0, c[0x0][0x554] ;  /* 0x0001550000007a02 */ /* 0x000fc80000000f00 */
[----:B------:R-:W-:Y:S02]  /*0970*/  ISETP.NE.AND P0, PT, R0, 0x1, PT ;  /* 0x000000010000780c */ /* 0x000fe40003f05270 */
[----:B------:R-:W-:-:S11]  /*0980*/  MOV R0, R2 ;  /* 0x0000000200007202 */ /* 0x000fd60000000f00 */
[----:B------:R-:W-:-:S05]  /*0990*/  @P0 IMAD.HI.U32 R4, R2, c[0x0][0x558], RZ ;  /* 0x0001560002040a27 */ /* 0x000fca00078e00ff */
[----:B------:R-:W-:-:S05]  /*09a0*/  @P0 SHF.R.U32.HI R0, RZ, c[0x0][0x55c], R4 ;  /* 0x00015700ff000a19 */ /* 0x000fca0000011604 */
[----:B------:R-:W-:Y:S02]  /*09b0*/  IMAD R4, R0, c[0x0][0x554], RZ ;  /* 0x0001550000047a24 */ /* 0x000fe400078e02ff */
.L_x_992:
[----:B------:R-:W-:Y:S05]  /*09c0*/  BSYNC B0 ;  /* 0x0000000000007941 */ /* 0x000fea0003800000 */
.L_x_990:
[----:B------:R-:W-:Y:S01]  /*09d0*/  IMAD.MOV.U32 R5, RZ, RZ, c[0x0][0x53c] ;  /* 0x00014f00ff057624 */ /* 0x000fe200078e00ff */
[----:B------:R-:W-:Y:S01]  /*09e0*/  ULDC UR5, c[0x0][0x1d0] ;  /* 0x0000740000057ab9 */ /* 0x000fe20000000800 */
[----:B------:R-:W-:Y:S01]  /*09f0*/  IMAD.MOV.U32 R11, RZ, RZ, R0 ;  /* 0x000000ffff0b7224 */ /* 0x000fe200078e0000 */
[----:B------:R-:W-:Y:S01]  /*0a00*/  UIADD3 UR5, UR5, 0x3f, URZ ;  /* 0x0000003f05057890 */ /* 0x000fe2000fffe03f */
[----:B------:R-:W-:Y:S01]  /*0a10*/  IMAD.MOV.U32 R7, RZ, RZ, c[0x0][0x548] ;  /* 0x00015200ff077624 */ /* 0x000fe200078e00ff */
[----:B------:R-:W-:Y:S01]  /*0a20*/  ISETP.NE.AND P0, PT, R5, 0x1, PT ;  /* 0x000000010500780c */ /* 0x000fe20003f05270 */
[----:B------:R-:W-:Y:S01]  /*0a30*/  IMAD.IADD R4, R2, 0x1, -R4 ;  /* 0x0000000102047824 */ /* 0x000fe200078e0a04 */
[----:B------:R-:W-:Y:S01]  /*0a40*/  LOP3.LUT R5, RZ, R0, RZ, 0x33, !PT ;  /* 0x00000000ff057212 */ /* 0x000fe200078e33ff */
[----:B------:R-:W-:Y:S01]  /*0a50*/  USHF.R.S32.HI UR4, URZ, 0x1f, UR5 ;  /* 0x0000001f3f047899 */ /* 0x000fe20008011405 */
[----:B------:R-:W-:Y:S01]  /*0a60*/  BSSY B0, `(.L_x_993) ;  /* 0x0000041000007945 */ /* 0x000fe20003800000 */
[----:B------:R-:W-:-:S02]  /*0a70*/  IMAD R3, R3, c[0x0][0x554], R4 ;  /* 0x0001550003037a24 */ /* 0x000fc400078e0204 */
[----:B------:R-:W-:Y:S01]  /*0a80*/  ULEA.HI UR4, UR4, UR5, URZ, 0x6 ;  /* 0x0000000504047291 */ /* 0x000fe2000f8f303f */
[----:B------:R-:W-:Y:S02]  /*0a90*/  IMAD.MOV.U32 R2, RZ, RZ, RZ ;  /* 0x000000ffff027224 */ /* 0x000fe400078e00ff */
[----:B------:R-:W-:Y:S01]  /*0aa0*/  IMAD.MOV.U32 R22, RZ, RZ, R3 ;  /* 0x000000ffff167224 */ /* 0x000fe200078e0003 */
[----:B------:R-:W-:Y:S02]  /*0ab0*/  USHF.R.S32.HI UR4, URZ, 0x6, UR4 ;  /* 0x000000063f047899 */ /* 0x000fe40008011404 */
[----:B------:R-:W-:Y:S01]  /*0ac0*/  @P0 IMAD.HI.U32 R6, R0, c[0x0][0x540], RZ ;  /* 0x0001500000060a27 */ /* 0x000fe200078e00ff */
[----:B------:R-:W-:-:S03]  /*0ad0*/  IADD3 R0, R5, c[0x0][0x53c], RZ ;  /* 0x00014f0005007a10 */ /* 0x000fc60007ffe0ff */
[----:B------:R-:W-:Y:S01]  /*0ae0*/  IMAD.MOV.U32 R5, RZ, RZ, c[0x0][0x2c4] ;  /* 0x0000b100ff057624 */ /* 0x000fe200078e00ff */
[----:B------:R-:W-:Y:S01]  /*0af0*/  @P0 SHF.R.U32.HI R11, RZ, c[0x0][0x544], R6 ;  /* 0x00015100ff0b0a19 */ /* 0x000fe20000011606 */
[----:B------:R-:W-:Y:S01]  /*0b00*/  IMAD.MOV.U32 R6, RZ, RZ, 0x40 ;  /* 0x00000040ff067424 */ /* 0x000fe200078e00ff */
[----:B------:R-:W-:Y:S02]  /*0b10*/  ISETP.NE.AND P0, PT, R7, 0x1, PT ;  /* 0x000000010700780c */ /* 0x000fe40003f05270 */
[----:B------:R-:W-:Y:S01]  /*0b20*/  ISETP.NE.AND P2, PT, R5, 0x1, PT ;  /* 0x000000010500780c */ /* 0x000fe20003f45270 */
[----:B------:R-:W-:Y:S01]  /*0b30*/  IMAD R0, R11, c[0x0][0x53c], R0 ;  /* 0x00014f000b007a24 */ /* 0x000fe200078e0200 */
[----:B------:R1:W-:Y:S03]  /*0b40*/  STL [R1+0x50], R11 ;  /* 0x0000500b01007387 */ /* 0x0003e60000100800 */
[----:B------:R-:W-:-:S05]  /*0b50*/  IMAD.SHL.U32 R24, R0, 0x80, RZ ;  /* 0x0000008000187824 */ /* 0x000fca00078e00ff */
[----:B------:R-:W-:Y:S01]  /*0b60*/  IADD3 R0, R24, 0x7f, RZ ;  /* 0x0000007f18007810 */ /* 0x000fe20007ffe0ff */
[----:B------:R1:W-:Y:S04]  /*0b70*/  STL [R1+0x54], R24 ;  /* 0x0000541801007387 */ /* 0x0003e80000100800 */
[----:B------:R-:W-:-:S05]  /*0b80*/  @P2 IMAD.HI.U32 R5, R0, c[0x0][0x2c8], RZ ;  /* 0x0000b20000052a27 */ /* 0x000fca00078e00ff */
[----:B------:R-:W-:Y:S02]  /*0b90*/  @P2 SHF.R.U32.HI R0, RZ, c[0x0][0x2cc], R5 ;  /* 0x0000b300ff002a19 */ /* 0x000fe40000011605 */
[----:B------:R-:W-:-:S04]  /*0ba0*/  IADD3 R5, R6, -c[0x0][0x168], RZ ;  /* 0x80005a0006057a10 */ /* 0x000fc80007ffe0ff */
[----:B------:R-:W-:-:S04]  /*0bb0*/  IADD3 R0, R0, c[0x0][0x1d0], R5 ;  /* 0x0000740000007a10 */ /* 0x000fc80007ffe005 */
[----:B------:R-:W-:-:S04]  /*0bc0*/  SHF.R.S32.HI R6, RZ, 0x1f, R0 ;  /* 0x0000001fff067819 */ /* 0x000fc80000011400 */
[----:B------:R-:W-:Y:S01]  /*0bd0*/  LEA.HI R6, R6, R0, RZ, 0x6 ;  /* 0x0000000006067211 */ /* 0x000fe200078f30ff */
[----:B------:R-:W-:-:S03]  /*0be0*/  @P0 IMAD.HI.U32 R0, R3, c[0x0][0x54c], RZ ;  /* 0x0001530003000a27 */ /* 0x000fc600078e00ff */
[----:B------:R-:W-:Y:S02]  /*0bf0*/  SHF.R.S32.HI R6, RZ, 0x6, R6 ;  /* 0x00000006ff067819 */ /* 0x000fe40000011406 */
[----:B------:R-:W-:Y:S02]  /*0c00*/  @P0 SHF.R.U32.HI R22, RZ, c[0x0][0x550], R0 ;  /* 0x00015400ff160a19 */ /* 0x000fe40000011600 */
[----:B------:R-:W-:-:S03]  /*0c10*/  IMNMX R6, R6, UR4, PT ;  /* 0x0000000406067c17 */ /* 0x000fc6000b800200 */
[----:B------:R-:W-:Y:S01]  /*0c20*/  IMAD.MOV R0, RZ, RZ, -R22 ;  /* 0x000000ffff007224 */ /* 0x000fe200078e0a16 */
[----:B------:R1:W-:Y:S01]  /*0c30*/  STL [R1+0x44], R22 ;  /* 0x0000441601007387 */ /* 0x0003e20000100800 */
[----:B------:R-:W-:Y:S02]  /*0c40*/  ISETP.GE.AND P0, PT, R6, 0x1, PT ;  /* 0x000000010600780c */ /* 0x000fe40003f06270 */
[----:B------:R-:W-:-:S05]  /*0c50*/  IMAD R14, R0, c[0x0][0x548], R3 ;  /* 0x00015200000e7a24 */ /* 0x000fca00078e0203 */
[----:B------:R1:W-:Y:S06]  /*0c60*/  STL [R1+0x40], R14 ;  /* 0x0000400e01007387 */ /* 0x0003ec0000100800 */
[----:B------:R-:W-:Y:S05]  /*0c70*/  @!P0 BRA `(.L_x_994) ;  /* 0x000001f000008947 */ /* 0x000fea0003800000 */
[----:B------:R-:W-:-:S04]  /*0c80*/  SHF.R.U32.HI R0, RZ, 0x10, R11 ;  /* 0x00000010ff007819 */ /* 0x000fc8000001160b */
[----:B------:R-:W-:-:S04]  /*0c90*/  ISETP.NE.AND P0, PT, R0, RZ, PT ;  /* 0x000000ff0000720c */ /* 0x000fc80003f05270 */
[----:B------:R-:W-:-:S04]  /*0ca0*/  SEL R0, R0, c[0x0][0x338], P0 ;  /* 0x0000ce0000007a07 */ /* 0x000fc80000000000 */
[-C--:B------:R-:W-:Y:S02]  /*0cb0*/  IABS R3, R0.reuse ;  /* 0x0000000000037213 */ /* 0x080fe40000000000 */
[----:B------:R-:W-:Y:S02]  /*0cc0*/  IADD3 R7, R0, -0x1, R6 ;  /* 0xffffffff00077810 */ /* 0x000fe40007ffe006 */
[----:B------:R-:W2:Y:S02]  /*0cd0*/  I2F.RP R4, R3 ;  /* 0x0000000300047306 */ /* 0x000ea40000209400 */
[----:B------:R-:W-:Y:S02]  /*0ce0*/  IABS R10, R7 ;  /* 0x00000007000a7213 */ /* 0x000fe40000000000 */
[----:B------:R-:W-:-:S04]  /*0cf0*/  LOP3.LUT R7, R7, R0, RZ, 0x3c, !PT ;  /* 0x0000000007077212 */ /* 0x000fc800078e3cff */
[----:B------:R-:W-:Y:S01]  /*0d00*/  ISETP.GE.AND P0, PT, R7, RZ, PT ;  /* 0x000000ff0700720c */ /* 0x000fe20003f06270 */
[----:B--2---:R-:W2:Y:S02]  /*0d10*/  MUFU.RCP R4, R4 ;  /* 0x0000000400047308 */ /* 0x004ea40000001000 */
[----:B--2---:R-:W-:-:S06]  /*0d20*/  IADD3 R4, R4, 0xffffffe, RZ ;  /* 0x0ffffffe04047810 */ /* 0x004fcc0007ffe0ff */
[----:B------:R-:W2:Y:S02]  /*0d30*/  F2I.FTZ.U32.TRUNC.NTZ R5, R4 ;  /* 0x0000000400057305 */ /* 0x000ea4000021f000 */
[----:B--2---:R-:W-:Y:S02]  /*0d40*/  IMAD.MOV R2, RZ, RZ, -R5 ;  /* 0x000000ffff027224 */ /* 0x004fe400078e0a05 */
        /* <DEDUP_REMOVED lines=14> */
[----:B------:R-:W-:-:S13]  /*0e30*/  ISETP.GE.U32.AND P3, PT, R4, R3, PT ;  /* 0x000000030400720c */ /* 0x000fda0003f66070 */
[----:B------:R-:W-:-:S05]  /*0e40*/  @P3 IADD3 R2, R2, 0x1, RZ ;  /* 0x0000000102023810 */ /* 0x000fca0007ffe0ff */
[----:B------:R-:W-:Y:S01]  /*0e50*/  @!P0 IMAD.MOV R2, RZ, RZ, -R2 ;  /* 0x000000ffff028224 */ /* 0x000fe200078e0a02 */
[----:B------:R-:W-:Y:S02]  /*0e60*/  @!P1 LOP3.LUT R2, RZ, R0, RZ, 0x33, !PT ;  /* 0x00000000ff029212 */ /* 0x000fe400078e33ff */
.L_x_994:
[----:B------:R-:W-:Y:S05]  /*0e70*/  BSYNC B0 ;  /* 0x0000000000007941 */ /* 0x000fea0003800000 */
.L_x_993:
[----:B------:R-:W-:Y:S01]  /*0e80*/  LOP3.LUT R0, R11, 0xffff, RZ, 0xc0, !PT ;  /* 0x0000ffff0b007812 */ /* 0x000fe200078ec0ff */
[----:B------:R-:W-:Y:S01]  /*0e90*/  CS2R R18, SRZ ;  /* 0x0000000000127805 */ /* 0x000fe2000001ff00 */
[----:B------:R-:W-:Y:S01]  /*0ea0*/  CS2R R20, SRZ ;  /* 0x0000000000147805 */ /* 0x000fe2000001ff00 */
[----:B------:R-:W-:Y:S01]  /*0eb0*/  CS2R R94, SRZ ;  /* 0x00000000005e7805 */ /* 0x000fe2000001ff00 */
[----:B------:R-:W-:Y:S01]  /*0ec0*/  CS2R R92, SRZ ;  /* 0x00000000005c7805 */ /* 0x000fe2000001ff00 */
[----:B------:R-:W-:Y:S01]  /*0ed0*/  IMAD R3, R0, R2, RZ ;  /* 0x0000000200037224 */ /* 0x000fe200078e02ff */
        /* <DEDUP_REMOVED lines=13> */
[----:B------:R2:W-:Y:S01]  /*0fb0*/  STL [R1], R25 ;  /* 0x0000001901007387 */ /* 0x0005e20000100800 */
        /* <DEDUP_REMOVED lines=39> */
[----:B--2---:R-:W2:Y:S01]  /*1230*/  LDL R5, [R1+0x70] ;  /* 0x0000700001057983 */ /* 0x004ea20000100800 */
[----:B------:R-:W-:-:S03]  /*1240*/  ISETP.NE.U32.AND P1, PT, RZ, c[0x0][0x340], PT ;  /* 0x0000d000ff007a0c */ /* 0x000fc60003f25070 */
[----:B-1----:R-:W3:Y:S01]  /*1250*/  LDL.64 R10, [R1+0x48] ;  /* 0x00004800010a7983 */ /* 0x002ee20000100a00 */
[----:B------:R-:W-:-:S03]  /*1260*/  ISETP.NE.AND.EX P1, PT, RZ, c[0x0][0x344], PT, P1 ;  /* 0x0000d100ff007a0c */ /* 0x000fc60003f25310 */
[----:B------:R1:W3:Y:S10]  /*1270*/  LDL.64 R26, [R1+0x48] ;  /* 0x00004800011a7983 */ /* 0x0002f40000100a00 */
[----:B------:R-:W-:-:S05]  /*1280*/  @P1 MOV R2, 0x4 ;  /* 0x0000000400021802 */ /* 0x000fca0000000f00 */
[----:B------:R-:W-:-:S05]  /*1290*/  @P1 IMAD.WIDE R2, R22, R2, c[0x0][0x340] ;  /* 0x0000d00016021625 */ /* 0x000fca00078e0202 */
[----:B------:R4:W5:Y:S01]  /*12a0*/  @P1 LDG.E R18, [R2.64] ;  /* 0x0000000602121981 */ /* 0x000962000c1e1900 */
[----:B------:R-:W-:Y:S02]  /*12b0*/  SHF.R.S32.HI R13, RZ, 0x1f, R14 ;  /* 0x0000001fff0d7819 */ /* 0x000fe4000001140e */
[----:B------:R-:W-:Y:S02]  /*12c0*/  SHF.R.S32.HI R17, RZ, 0x1f, R22 ;  /* 0x0000001fff117819 */ /* 0x000fe40000011416 */
[----:B------:R-:W-:Y:S01]  /*12d0*/  IADD3 R52, R25, -0x1, RZ ;  /* 0xffffffff19347810 */ /* 0x000fe20007ffe0ff */
[----:B------:R-:W-:-:S04]  /*12e0*/  IMAD R4, R13, c[0x0][0x1b8], RZ ;  /* 0x00006e000d047a24 */ /* 0x000fc800078e02ff */
[C---:B------:R-:W-:Y:S02]  /*12f0*/  IMAD R4, R14.reuse, c[0x0][0x1bc], R4 ;  /* 0x00006f000e047a24 */ /* 0x040fe400078e0204 */
[----:B----4-:R-:W-:-:S04]  /*1300*/  IMAD.WIDE.U32 R2, R14, c[0x0][0x1b8], RZ ;  /* 0x00006e000e027a25 */ /* 0x010fc800078e00ff */
[----:B------:R-:W-:Y:S02]  /*1310*/  IMAD.IADD R3, R3, 0x1, R4 ;  /* 0x0000000103037824 */ /* 0x000fe400078e0204 */
[----:B------:R-:W-:Y:S02]  /*1320*/  IMAD R4, R17, c[0x0][0x1c0], RZ ;  /* 0x0000700011047a24 */ /* 0x000fe400078e02ff */
[----:B------:R-:W-:-:S04]  /*1330*/  IMAD.WIDE.U32 R2, R22, c[0x0][0x1c0], R2 ;  /* 0x0000700016027a25 */ /* 0x000fc800078e0002 */
[----:B------:R-:W-:-:S04]  /*1340*/  IMAD R4, R22, c[0x0][0x1c4], R4 ;  /* 0x0000710016047a24 */ /* 0x000fc800078e0204 */
[----:B------:R-:W-:Y:S02]  /*1350*/  IMAD.IADD R3, R3, 0x1, R4 ;  /* 0x0000000103037824 */ /* 0x000fe400078e0204 */
[----:B--2---:R-:W-:Y:S02]  /*1360*/  IMAD.IADD R8, R5, 0x1, R24 ;  /* 0x0000000105087824 */ /* 0x004fe400078e0218 */
[----:B------:R-:W2:Y:S03]  /*1370*/  S2R R5, SR_TID.X ;  /* 0x0000000000057919 */ /* 0x000ea60000002100 */
[----:B------:R-:W-:Y:S02]  /*1380*/  MOV R0, R8 ;  /* 0x0000000800007202 */ /* 0x000fe40000000f00 */
[----:B---3--:R-:W-:-:S04]  /*1390*/  MOV R26, R10 ;  /* 0x0000000a001a7202 */ /* 0x008fc80000000f00 */
[----:B------:R-:W-:Y:S02]  /*13a0*/  SHF.R.S32.HI R27, RZ, 0x1f, R26 ;  /* 0x0000001fff1b7819 */ /* 0x000fe4000001141a */
[----:B------:R-:W-:-:S03]  /*13b0*/  ISETP.GE.AND P5, PT, R26, c[0x0][0x1d4], PT ;  /* 0x000075001a007a0c */ /* 0x000fc60003fa6270 */
[----:B------:R1:W-:Y:S01]  /*13c0*/  STL [R1+0x4c], R27 ;  /* 0x00004c1b01007387 */ /* 0x0003e20000100800 */
[----:B------:R-:W-:Y:S02]  /*13d0*/  SEL R16, RZ, 0x1, P5 ;  /* 0x00000001ff107807 */ /* 0x000fe40002800000 */
[----:B--2---:R-:W-:-:S04]  /*13e0*/  SHF.R.S32.HI R23, RZ, 0x1f, R5 ;  /* 0x0000001fff177819 */ /* 0x004fc80000011405 */
[----:B------:R-:W-:Y:S01]  /*13f0*/  LEA.HI R23, R23, R5, RZ, 0x2 ;  /* 0x0000000517177211 */ /* 0x000fe200078f10ff */
[----:B------:R-:W-:-:S03]  /*1400*/  @P2 IMAD.HI.U32 R5, R8, c[0x0][0x2c8], RZ ;  /* 0x0000b20008052a27 */ /* 0x000fc600078e00ff */
[----:B------:R-:W-:Y:S02]  /*1410*/  SHF.R.S32.HI R23, RZ, 0x2, R23 ;  /* 0x00000002ff177819 */ /* 0x000fe40000011417 */
[----:B------:R-:W-:Y:S02]  /*1420*/  @P2 SHF.R.U32.HI R0, RZ, c[0x0][0x2cc], R5 ;  /* 0x0000b300ff002a19 */ /* 0x000fe40000011605 */
[----:B------:R-:W-:-:S03]  /*1430*/  SHF.R.S32.HI R6, RZ, 0x1f, R23 ;  /* 0x0000001fff067819 */ /* 0x000fc60000011417 */
[----:B------:R-:W-:-:S04]  /*1440*/  IMAD.WIDE.U32 R2, R0, c[0x0][0x1b0], R2 ;  /* 0x00006c0000027a25 */ /* 0x000fc800078e0002 */
[C---:B------:R-:W-:Y:S02]  /*1450*/  IMAD R7, R6.reuse, c[0x0][0x1e0], RZ ;  /* 0x0000780006077a24 */ /* 0x040fe400078e02ff */
[----:B------:R-:W-:Y:S01]  /*1460*/  IMAD R5, R6, c[0x0][0x208], RZ ;  /* 0x0000820006057a24 */ /* 0x000fe200078e02ff */
[----:B------:R-:W-:Y:S01]  /*1470*/  SHF.R.S32.HI R6, RZ, 0x1f, R0 ;  /* 0x0000001fff067819 */ /* 0x000fe20000011400 */
[C---:B------:R-:W-:Y:S02]  /*1480*/  IMAD R12, R23.reuse, c[0x0][0x1e4], R7 ;  /* 0x00007900170c7a24 */ /* 0x040fe400078e0207 */
[C---:B------:R-:W-:Y:S02]  /*1490*/  IMAD R11, R23.reuse, c[0x0][0x20c], R5 ;  /* 0x00008300170b7a24 */ /* 0x040fe400078e0205 */
[----:B------:R-:W-:Y:S02]  /*14a0*/  IMAD R9, R6, c[0x0][0x1b0], RZ ;  /* 0x00006c0006097a24 */ /* 0x000fe400078e02ff */
[----:B------:R-:W-:-:S04]  /*14b0*/  IMAD.WIDE.U32 R6, R23, c[0x0][0x1e0], R26 ;  /* 0x0000780017067a25 */ /* 0x000fc800078e001a */
[C---:B------:R-:W-:Y:S01]  /*14c0*/  IMAD R10, R0.reuse, c[0x0][0x1b4], R9 ;  /* 0x00006d00000a7a24 */ /* 0x040fe200078e0209 */
[----:B------:R-:W-:Y:S01]  /*14d0*/  IADD3 R9, -R0, RZ, RZ ;  /* 0x000000ff00097210 */ /* 0x000fe20007ffe1ff */
[----:B------:R-:W-:Y:S01]  /*14e0*/  IMAD.WIDE.U32 R4, R23, c[0x0][0x208], R26 ;  /* 0x0000820017047a25 */ /* 0x000fe200078e001a */
[----:B------:R-:W-:Y:S02]  /*14f0*/  IADD3 R0, R26, 0x20, RZ ;  /* 0x000000201a007810 */ /* 0x000fe40007ffe0ff */
[----:B------:R-:W-:Y:S01]  /*1500*/  IADD3 R7, R7, R12, RZ ;  /* 0x0000000c07077210 */ /* 0x000fe20007ffe0ff */
[----:B------:R-:W-:Y:S01]  /*1510*/  IMAD R8, R9, c[0x0][0x2c4], R8 ;  /* 0x0000b10009087a24 */ /* 0x000fe200078e0208 */
[----:B------:R-:W-:Y:S01]  /*1520*/  ISETP.GE.AND P4, PT, R0, c[0x0][0x1d4], PT ;  /* 0x0000750000007a0c */ /* 0x000fe20003f86270 */
[----:B------:R-:W-:Y:S02]  /*1530*/  IMAD.IADD R5, R5, 0x1, R11 ;  /* 0x0000000105057824 */ /* 0x000fe400078e020b */
[----:B------:R-:W-:Y:S01]  /*1540*/  IMAD.IADD R3, R3, 0x1, R10 ;  /* 0x0000000103037824 */ /* 0x000fe200078e020a */
[----:B------:R-:W-:Y:S01]  /*1550*/  SHF.R.S32.HI R9, RZ, 0x1f, R8 ;  /* 0x0000001fff097819 */ /* 0x000fe20000011408 */
[C---:B------:R-:W-:Y:S01]  /*1560*/  IMAD R12, R13.reuse, c[0x0][0x1e8], RZ ;  /* 0x00007a000d0c7a24 */ /* 0x040fe200078e02ff */
[----:B------:R-:W-:Y:S01]  /*1570*/  SEL R10, RZ, 0xffffffff, P4 ;  /* 0xffffffffff0a7807 */ /* 0x000fe20002000000 */
[----:B------:R-:W-:-:S02]  /*1580*/  IMAD R11, R13, c[0x0][0x210], RZ ;  /* 0x000084000d0b7a24 */ /* 0x000fc400078e02ff */
[----:B------:R-:W-:Y:S02]  /*1590*/  IMAD R9, R9, c[0x0][0x1a8], RZ ;  /* 0x00006a0009097a24 */ /* 0x000fe400078e02ff */
[----:B------:R-:W-:Y:S01]  /*15a0*/  IMAD R13, R14, c[0x0][0x1ec], R12 ;  /* 0x00007b000e0d7a24 */ /* 0x000fe200078e020c */
[----:B------:R-:W-:Y:S01]  /*15b0*/  SHF.L.U32 R12, R10, 0x1, RZ ;  /* 0x000000010a0c7819 */ /* 0x000fe200000006ff */
[C---:B------:R-:W-:Y:S02]  /*15c0*/  IMAD R15, R14.reuse, c[0x0][0x214], R11 ;  /* 0x000085000e0f7a24 */ /* 0x040fe400078e020b */
[----:B------:R-:W-:Y:S01]  /*15d0*/  IMAD.WIDE.U32 R10, R14, c[0x0][0x1e8], R6 ;  /* 0x00007a000e0a7a25 */ /* 0x000fe200078e0006 */
[----:B------:R-:W-:-:S03]  /*15e0*/  LOP3.LUT R12, R12, 0x2, R16, 0xe2, !PT ;  /* 0x000000020c0c7812 */ /* 0x000fc600078ee210 */
[----:B------:R-:W-:-:S04]  /*15f0*/  IMAD.WIDE.U32 R4, R14, c[0x0][0x210], R4 ;  /* 0x000084000e047a25 */ /* 0x000fc800078e0004 */
[C---:B------:R-:W-:Y:S01]  /*1600*/  IMAD R14, R8.reuse, c[0x0][0x1ac], R9 ;  /* 0x00006b00080e7a24 */ /* 0x040fe200078e0209 */
[----:B------:R-:W-:Y:S01]  /*1610*/  IADD3 R9, R5, R15, RZ ;  /* 0x0000000f05097210 */ /* 0x000fe20007ffe0ff */
[----:B------:R-:W-:Y:S01]  /*1620*/  IMAD.WIDE.U32 R6, R8, c[0x0][0x1a8], R2 ;  /* 0x00006a0008067a25 */ /* 0x000fe200078e0002 */
[----:B-----5:R-:W-:Y:S02]  /*1630*/  @P1 SHF.R.S32.HI R3, RZ, 0x1f, R18 ;  /* 0x0000001fff031819 */ /* 0x020fe40000011412 */
[----:B------:R-:W-:Y:S01]  /*1640*/  @!P1 MOV R3, R17 ;  /* 0x0000001100039202 */ /* 0x000fe20000000f00 */
[----:B------:R-:W-:Y:S01]  /*1650*/  IMAD.IADD R14, R7, 0x1, R14 ;  /* 0x00000001070e7824 */ /* 0x000fe200078e020e */
[C---:B------:R-:W-:Y:S01]  /*1660*/  LEA R16, P0, R6.reuse, c[0x0][0x160], 0x1 ;  /* 0x0000580006107a11 */ /* 0x040fe200078008ff */
[----:B------:R-:W-:Y:S01]  /*1670*/  @P1 IMAD.MOV.U32 R2, RZ, RZ, R18 ;  /* 0x000000ffff021224 */ /* 0x000fe200078e0012 */
[----:B------:R-:W-:Y:S01]  /*1680*/  MOV R8, R4 ;  /* 0x0000000400087202 */ /* 0x000fe20000000f00 */
[----:B------:R-:W-:Y:S01]  /*1690*/  IMAD.IADD R11, R11, 0x1, R13 ;  /* 0x000000010b0b7824 */ /* 0x000fe200078e020d */
[----:B------:R-:W-:Y:S01]  /*16a0*/  @!P1 MOV R2, R22 ;  /* 0x0000001600029202 */ /* 0x000fe20000000f00 */
[C---:B------:R-:W-:Y:S01]  /*16b0*/  IMAD R5, R3.reuse, c[0x0][0x1f0], RZ ;  /* 0x00007c0003057a24 */ /* 0x040fe200078e02ff */
[----:B------:R-:W-:Y:S01]  /*16c0*/  LEA.HI.X R14, R6, c[0x0][0x164], R14, 0x1, P0 ;  /* 0x00005900060e7a11 */ /* 0x000fe200000f0c0e */
[----:B------:R-:W-:Y:S01]  /*16d0*/  IMAD R6, R3, c[0x0][0x218], RZ ;  /* 0x0000860003067a24 */ /* 0x000fe200078e02ff */
[----:B------:R-:W-:Y:S01]  /*16e0*/  IADD3 R4, R26, 0x40, RZ ;  /* 0x000000401a047810 */ /* 0x000fe20007ffe0ff */
[----:B------:R-:W-:Y:S01]  /*16f0*/  IMAD.WIDE.U32 R18, R2, c[0x0][0x1f0], R10 ;  /* 0x00007c0002127a25 */ /* 0x000fe200078e000a */
[----:B------:R-:W-:-:S02]  /*1700*/  ISETP.GE.AND P1, PT, R26, c[0x0][0x198], PT ;  /* 0x000066001a007a0c */ /* 0x000fc40003f26270 */
[----:B------:R-:W-:Y:S01]  /*1710*/  ISETP.GE.AND P3, PT, R4, c[0x0][0x1d4], PT ;  /* 0x0000750004007a0c */ /* 0x000fe20003f66270 */
[----:B------:R-:W-:Y:S01]  /*1720*/  IMAD.WIDE.U32 R8, R2, c[0x0][0x218], R8 ;  /* 0x0000860002087a25 */ /* 0x000fe200078e0008 */
[----:B------:R1:W-:Y:S01]  /*1730*/  STL.64 [R1+0x8], R18 ;  /* 0x0000081201007387 */ /* 0x0003e20000100a00 */
[----:B------:R-:W-:Y:S02]  /*1740*/  ISETP.GE.AND P0, PT, R0, c[0x0][0x198], PT ;  /* 0x0000660000007a0c */ /* 0x000fe40003f06270 */
[C---:B------:R-:W-:Y:S01]  /*1750*/  IMAD R3, R2.reuse, c[0x0][0x1f4], R5 ;  /* 0x00007d0002037a24 */ /* 0x040fe200078e0205 */
[----:B------:R1:W-:Y:S01]  /*1760*/  STL.64 [R1+0x10], R8 ;  /* 0x0000100801007387 */ /* 0x0003e20000100a00 */
[----:B------:R-:W-:Y:S01]  /*1770*/  IMAD R2, R2, c[0x0][0x21c], R6 ;  /* 0x0000870002027a24 */ /* 0x000fe200078e0206 */
[----:B------:R-:W-:Y:S01]  /*1780*/  SEL R7, RZ, 0x4, P3 ;  /* 0x00000004ff077807 */ /* 0x000fe20001800000 */
[----:B------:R-:W-:Y:S01]  /*1790*/  IMAD.IADD R10, R23, 0x1, R24 ;  /* 0x00000001170a7824 */ /* 0x000fe200078e0218 */
[----:B------:R-:W-:-:S02]  /*17a0*/  IADD3 R3, R19, R3, RZ ;  /* 0x0000000313037210 */ /* 0x000fc40007ffe0ff */
[----:B------:R-:W-:Y:S02]  /*17b0*/  IADD3 R2, R9, R2, RZ ;  /* 0x0000000209027210 */ /* 0x000fe40007ffe0ff */
[----:B------:R-:W-:Y:S02]  /*17c0*/  ISETP.GE.AND P6, PT, R4, c[0x0][0x198], PT ;  /* 0x0000660004007a0c */ /* 0x000fe40003fc6270 */
[----:B------:R-:W-:Y:S01]  /*17d0*/  P2R R15, PR, RZ, 0x2 ;  /* 0x00000002ff0f7803 */ /* 0x000fe20000000000 */
[----:B------:R1:W-:Y:S01]  /*17e0*/  STL [R1+0x18], R2 ;  /* 0x0000180201007387 */ /* 0x0003e20000100800 */
[----:B------:R-:W-:Y:S02]  /*17f0*/  P2R R17, PR, RZ, 0x1 ;  /* 0x00000001ff117803 */ /* 0x000fe40000000000 */
[----:B------:R-:W-:Y:S01]  /*1800*/  LOP3.LUT R22, R12, R7, RZ, 0xfc, !PT ;  /* 0x000000070c167212 */ /* 0x000fe200078efcff */
[----:B------:R1:W-:Y:S01]  /*1810*/  STL [R1+0x4], R3 ;  /* 0x0000040301007387 */ /* 0x0003e20000100800 */
[----:B------:R-:W-:Y:S05]  /*1820*/  BRA.DIV ~URZ, `(.L_x_996) ;  /* 0x0000d5f27f007947 */ /* 0x000fea000b800000 */
[----:B------:R2:W3:Y:S02]  /*1830*/  SHFL.IDX PT, R5, R14, RZ, 0x1c1f ;  /* 0x001c1fff0e057589 */ /* 0x0004e400000e0000 */
.L_x_1032:
[----:B------:R-:W-:Y:S05]  /*1840*/  BRA.DIV ~URZ, `(.L_x_997) ;  /* 0x0000d6427f007947 */ /* 0x000fea000b800000 */
[----:B-1----:R1:W4:Y:S02]  /*1850*/  SHFL.IDX PT, R2, R16, RZ, 0x1c1f ;  /* 0x001c1fff10027589 */ /* 0x00232400000e0000 */
.L_x_1033:
[----:B------:R-:W-:Y:S01]  /*1860*/  MOV R18, c[0x0][0x2c4] ;  /* 0x0000b10000127a02 */ /* 0x000fe20000000f00 */
[----:B------:R-:W-:Y:S04]  /*1870*/  BSSY B0, `(.L_x_998) ;  /* 0x0000018000007945 */ /* 0x000fe80003800000 */
[----:B------:R-:W-:-:S05]  /*1880*/  IMAD R18, R18, c[0x0][0x168], RZ ;  /* 0x00005a0012127a24 */ /* 0x000fca00078e02ff */
[----:B------:R-:W-:-:S13]  /*1890*/  ISETP.GE.AND P0, PT, R10, R18, PT ;  /* 0x000000120a00720c */ /* 0x000fda0003f06270 */
[----:B------:R-:W-:Y:S05]  /*18a0*/  @P0 BRA `(.L_x_999) ;  /* 0x0000014000000947 */ /* 0x000fea0003800000 */
[----:B------:R-:W5:Y:S04]  /*18b0*/  LDL R6, [R1+0x60] ;  /* 0x0000600001067983 */ /* 0x000f680000100800 */
[----:B--2---:R-:W2:Y:S04]  /*18c0*/  LDL R11, [R1+0x5c] ;  /* 0x00005c00010b7983 */ /* 0x004ea80000100800 */
[----:B----4-:R-:W4:Y:S04]  /*18d0*/  LDL R3, [R1+0x34] ;  /* 0x0000340001037983 */ /* 0x010f280000100800 */
[----:B---3--:R-:W3:Y:S01]  /*18e0*/  LDL.64 R20, [R1+0x48] ;  /* 0x0000480001147983 */ /* 0x008ee20000100a00 */
[C---:B------:R-:W-:Y:S01]  /*18f0*/  LEA R8, P0, R0.reuse, R2, 0x1 ;  /* 0x0000000200087211 */ /* 0x040fe200078008ff */
[----:B------:R-:W-:Y:S01]  /*1900*/  IMAD.MOV.U32 R12, RZ, RZ, R2 ;  /* 0x000000ffff0c7224 */ /* 0x000fe200078e0002 */
[----:B------:R-:W-:Y:S01]  /*1910*/  ISETP.NE.AND P1, PT, R17, RZ, PT ;  /* 0x000000ff1100720c */ /* 0x000fe20003f25270 */
[----:B------:R-:W-:Y:S01]  /*1920*/  IMAD.MOV.U32 R13, RZ, RZ, R5 ;  /* 0x000000ffff0d7224 */ /* 0x000fe200078e0005 */
[----:B-----5:R-:W-:-:S02]  /*1930*/  LEA.HI.X R9, R0, R5, R6, 0x1, P0 ;  /* 0x0000000500097211 */ /* 0x020fc400000f0c06 */
[----:B------:R-:W-:-:S04]  /*1940*/  LEA R6, P0, R4, R2, 0x1 ;  /* 0x0000000204067211 */ /* 0x000fc800078008ff */
[----:B--2---:R-:W-:Y:S02]  /*1950*/  LEA.HI.X R7, R4, R5, R11, 0x1, P0 ;  /* 0x0000000504077211 */ /* 0x004fe400000f0c0b */
[----:B------:R-:W-:Y:S01]  /*1960*/  ISETP.NE.AND P0, PT, R15, RZ, PT ;  /* 0x000000ff0f00720c */ /* 0x000fe20003f05270 */
[----:B----4-:R-:W-:Y:S02]  /*1970*/  IMAD.SHL.U32 R2, R3, 0x2, RZ ;  /* 0x0000000203027824 */ /* 0x010fe400078e00ff */
[----:B---3--:R-:W-:-:S10]  /*1980*/  IMAD.WIDE R12, R20, 0x2, R12 ;  /* 0x00000002140c7825 */ /* 0x008fd400078e020c */
[----:B------:R-:W-:Y:S01]  /*1990*/  @!PT LDS RZ, [RZ] ;  /* 0x00000000fffff984 */ /* 0x000fe20000000800 */
[----:B------:R-:W-:Y:S01]  /*19a0*/  @!PT LDS RZ, [RZ] ;  /* 0x00000000fffff984 */ /* 0x000fe20000000800 */
[----:B------:R-:W-:Y:S01]  /*19b0*/  @!PT LDS RZ, [RZ] ;  /* 0x00000000fffff984 */ /* 0x000fe20000000800 */
[----:B------:R2:W-:Y:S04]  /*19c0*/  LDGSTS.E.BYPASS.LTC128B.128 [R2+0x6100], [R12.64], !P0 ;  /* 0x061000000c027fae */ /* 0x0005e8000c101d46 */
[----:B------:R2:W-:Y:S04]  /*19d0*/  LDGSTS.E.BYPASS.LTC128B.128 [R2+0x8100], [R8.64], !P1 ;  /* 0x0810000008027fae */ /* 0x0005e8000c901d46 */
[----:B------:R2:W-:Y:S02]  /*19e0*/  LDGSTS.E.BYPASS.LTC128B.128 [R2+0xa100], [R6.64], !P6 ;  /* 0x0a10000006027fae */ /* 0x0005e4000f101d46 */
.L_x_999:
[----:B------:R-:W-:Y:S05]  /*19f0*/  BSYNC B0 ;  /* 0x0000000000007941 */ /* 0x000fea0003800000 */
.L_x_998:
[----:B------:R-:W-:Y:S05]  /*1a00*/  BRA.DIV ~URZ, `(.L_x_1000) ;  /* 0x0000d4f27f007947 */ /* 0x000fea000b800000 */
[----:B---3--:R3:W1:Y:S04]  /*1a10*/  SHFL.IDX PT, R5, R14, 0x1, 0x1c1f ;  /* 0x003c1f000e057f89 */ /* 0x00866800000e0000 */
[----:B--2-4-:R3:W2:Y:S02]  /*1a20*/  SHFL.IDX PT, R2, R16, 0x1, 0x1c1f ;  /* 0x003c1f0010027f89 */ /* 0x0146a400000e0000 */
.L_x_1034:
[----:B------:R-:W-:Y:S01]  /*1a30*/  IADD3 R3, R10, 0x20, RZ ;  /* 0x000000200a037810 */ /* 0x000fe20007ffe0ff */
[----:B------:R-:W-:Y:S03]  /*1a40*/  BSSY B0, `(.L_x_1001) ;  /* 0x0000017000007945 */ /* 0x000fe60003800000 */
[----:B------:R-:W-:-:S13]  /*1a50*/  ISETP.GE.AND P0, PT, R3, R18, PT ;  /* 0x000000120300720c */ /* 0x000fda0003f06270 */
[----:B------:R-:W-:Y:S05]  /*1a60*/  @P0 BRA `(.L_x_1002) ;  /* 0x0000014000000947 */ /* 0x000fea0003800000 */
[----:B------:R-:W4:Y:S04]  /*1a70*/  LDL R6, [R1+0x60] ;  /* 0x0000600001067983 */ /* 0x000f280000100800 */
[----:B------:R-:W5:Y:S04]  /*1a80*/  LDL R12, [R1+0x5c] ;  /* 0x00005c00010c7983 */ /* 0x000f680000100800 */
[----:B---3--:R-:W3:Y:S04]  /*1a90*/  LDL R11, [R1+0x34] ;  /* 0x00003400010b7983 */ /* 0x008ee80000100800 */
[----:B--2---:R-:W2:Y:S01]  /*1aa0*/  LDL.64 R20, [R1+0x48] ;  /* 0x0000480001147983 */ /* 0x004ea20000100a00 */
[----:B------:R-:W-:Y:S01]  /*1ab0*/  LEA R8, P0, R0, R2, 0x1 ;  /* 0x0000000200087211 */ /* 0x000fe200078008ff */
[----:B-1----:R-:W-:Y:S01]  /*1ac0*/  IMAD.MOV.U32 R13, RZ, RZ, R5 ;  /* 0x000000ffff0d7224 */ /* 0x002fe200078e0005 */
[----:B------:R-:W-:-:S02]  /*1ad0*/  ISETP.NE.AND P1, PT, R17, RZ, PT ;  /* 0x000000ff1100720c */ /* 0x000fc40003f25270 */
[----:B----4-:R-:W-:Y:S02]  /*1ae0*/  LEA.HI.X R9, R0, R5, R6, 0x1, P0 ;  /* 0x0000000500097211 */ /* 0x010fe400000f0c06 */
[----:B------:R-:W-:-:S04]  /*1af0*/  LEA R6, P0, R4, R2, 0x1 ;  /* 0x0000000204067211 */ /* 0x000fc800078008ff */
[----:B-----5:R-:W-:Y:S01]  /*1b00*/  LEA.HI.X R7, R4, R5, R12, 0x1, P0 ;  /* 0x0000000504077211 */ /* 0x020fe200000f0c0c */
[----:B------:R-:W-:Y:S01]  /*1b10*/  IMAD.MOV.U32 R12, RZ, RZ, R2 ;  /* 0x000000ffff0c7224 */ /* 0x000fe200078e0002 */
[----:B------:R-:W-:Y:S01]  /*1b20*/  ISETP.NE.AND P0, PT, R15, RZ, PT ;  /* 0x000000ff0f00720c */ /* 0x000fe20003f05270 */
[----:B---3--:R-:W-:Y:S02]  /*1b30*/  IMAD.SHL.U32 R2, R11, 0x2, RZ ;  /* 0x000000020b027824 */ /* 0x008fe400078e00ff */
[----:B--2---:R-:W-:-:S10]  /*1b40*/  IMAD.WIDE R12, R20, 0x2, R12 ;  /* 0x00000002140c7825 */ /* 0x004fd400078e020c */
[----:B------:R-:W-:Y:S01]  /*1b50*/  @!PT LDS RZ, [RZ] ;  /* 0x00000000fffff984 */ /* 0x000fe20000000800 */
[----:B------:R-:W-:Y:S01]  /*1b60*/  @!PT LDS RZ, [RZ] ;  /* 0x00000000fffff984 */ /* 0x000fe20000000800 */
[----:B------:R-:W-:Y:S01]  /*1b70*/  @!PT LDS RZ, [RZ] ;  /* 0x00000000fffff984 */ /* 0x000fe20000000800 */
[----:B------:R1:W-:Y:S04]  /*1b80*/  LDGSTS.E.BYPASS.LTC128B.128 [R2+0x6900], [R12.64], !P0 ;  /* 0x069000000c027fae */ /* 0x0003e8000c101d46 */
[----:B------:R1:W-:Y:S04]  /*1b90*/  LDGSTS.E.BYPASS.LTC128B.128 [R2+0x8900], [R8.64], !P1 ;  /* 0x0890000008027fae */ /* 0x0003e8000c901d46 */
[----:B------:R1:W-:Y:S02]  /*1ba0*/  LDGSTS.E.BYPASS.LTC128B.128 [R2+0xa900], [R6.64], !P6 ;  /* 0x0a90000006027fae */ /* 0x0003e4000f101d46 */
.L_x_1002:
[----:B------:R-:W-:Y:S05]  /*1bb0*/  BSYNC B0 ;  /* 0x0000000000007941 */ /* 0x000fea0003800000 */
.L_x_1001:
[----:B------:R-:W-:Y:S05]  /*1bc0*/  BRA.DIV ~URZ, `(.L_x_1003) ;  /* 0x0000d4027f007947 */ /* 0x000fea000b800000 */
[----:B-1----:R1:W4:Y:S02]  /*1bd0*/  SHFL.IDX PT, R5, R14, 0x2, 0x1c1f ;  /* 0x005c1f000e057f89 */ /* 0x00232400000e0000 */
.L_x_1035:
[----:B------:R-:W-:Y:S05]  /*1be0*/  BRA.DIV ~URZ, `(.L_x_1004) ;  /* 0x0000d4527f007947 */ /* 0x000fea000b800000 */
[----:B--2---:R2:W1:Y:S02]  /*1bf0*/  SHFL.IDX PT, R2, R16, 0x2, 0x1c1f ;  /* 0x005c1f0010027f89 */ /* 0x00446400000e0000 */
.L_x_1036:
[----:B------:R-:W-:Y:S01]  /*1c00*/  IADD3 R3, R10, 0x40, RZ ;  /* 0x000000400a037810 */ /* 0x000fe20007ffe0ff */
[----:B------:R-:W-:Y:S03]  /*1c10*/  BSSY B0, `(.L_x_1005) ;  /* 0x0000017000007945 */ /* 0x000fe60003800000 */
[----:B------:R-:W-:-:S13]  /*1c20*/  ISETP.GE.AND P0, PT, R3, R18, PT ;  /* 0x000000120300720c */ /* 0x000fda0003f06270 */
[----:B------:R-:W-:Y:S05]  /*1c30*/  @P0 BRA `(.L_x_1006) ;  /* 0x0000014000000947 */ /* 0x000fea0003800000 */
[----:B------:R-:W5:Y:S04]  /*1c40*/  LDL R6, [R1+0x60] ;  /* 0x0000600001067983 */ /* 0x000f680000100800 */
[----:B--2---:R-:W2:Y:S04]  /*1c50*/  LDL R12, [R1+0x5c] ;  /* 0x00005c00010c7983 */ /* 0x004ea80000100800 */
[----:B---3--:R-:W3:Y:S04]  /*1c60*/  LDL R11, [R1+0x34] ;  /* 0x00003400010b7983 */ /* 0x008ee80000100800 */
[----:B----4-:R-:W4:Y:S01]  /*1c70*/  LDL.64 R20, [R1+0x48] ;  /* 0x0000480001147983 */ /* 0x010f220000100a00 */
[----:B-1----:R-:W-:Y:S01]  /*1c80*/  LEA R8, P0, R0, R2, 0x1 ;  /* 0x0000000200087211 */ /* 0x002fe200078008ff */
[----:B------:R-:W-:Y:S01]  /*1c90*/  IMAD.MOV.U32 R13, RZ, RZ, R5 ;  /* 0x000000ffff0d7224 */ /* 0x000fe200078e0005 */
[----:B------:R-:W-:-:S02]  /*1ca0*/  ISETP.NE.AND P1, PT, R17, RZ, PT ;  /* 0x000000ff1100720c */ /* 0x000fc40003f25270 */
[----:B-----5:R-:W-:Y:S02]  /*1cb0*/  LEA.HI.X R9, R0, R5, R6, 0x1, P0 ;  /* 0x0000000500097211 */ /* 0x020fe400000f0c06 */
[----:B------:R-:W-:-:S04]  /*1cc0*/  LEA R6, P0, R4, R2, 0x1 ;  /* 0x0000000204067211 */ /* 0x000fc800078008ff */
[----:B--2---:R-:W-:Y:S01]  /*1cd0*/  LEA.HI.X R7, R4, R5, R12, 0x1, P0 ;  /* 0x0000000504077211 */ /* 0x004fe200000f0c0c */
[----:B------:R-:W-:Y:S01]  /*1ce0*/  IMAD.MOV.U32 R12, RZ, RZ, R2 ;  /* 0x000000ffff0c7224 */ /* 0x000fe200078e0002 */
[----:B------:R-:W-:Y:S01]  /*1cf0*/  ISETP.NE.AND P0, PT, R15, RZ, PT ;  /* 0x000000ff0f00720c */ /* 0x000fe20003f05270 */
[----:B---3--:R-:W-:Y:S02]  /*1d00*/  IMAD.SHL.U32 R2, R11, 0x2, RZ ;  /* 0x000000020b027824 */ /* 0x008fe400078e00ff */
[----:B----4-:R-:W-:-:S10]  /*1d10*/  IMAD.WIDE R12, R20, 0x2, R12 ;  /* 0x00000002140c7825 */ /* 0x010fd400078e020c */
[----:B------:R-:W-:Y:S01]  /*1d20*/  @!PT LDS RZ, [RZ] ;  /* 0x00000000fffff984 */ /* 0x000fe20000000800 */
[----:B------:R-:W-:Y:S01]  /*1d30*/  @!PT LDS RZ, [RZ] ;  /* 0x00000000fffff984 */ /* 0x000fe20000000800 */
[----:B------:R-:W-:Y:S01]  /*1d40*/  @!PT LDS RZ, [RZ] ;  /* 0x00000000fffff984 */ /* 0x000fe20000000800 */
[----:B------:R1:W-:Y:S04]  /*1d50*/  LDGSTS.E.BYPASS.LTC128B.128 [R2+0x7100], [R12.64], !P0 ;  /* 0x071000000c027fae */ /* 0x0003e8000c101d46 */
[----:B------:R1:W-:Y:S04]  /*1d60*/  LDGSTS.E.BYPASS.LTC128B.128 [R2+0x9100], [R8.64], !P1 ;  /* 0x0910000008027fae */ /* 0x0003e8000c901d46 */
[----:B------:R1:W-:Y:S02]  /*1d70*/  LDGSTS.E.BYPASS.LTC128B.128 [R2+0xb100], [R6.64], !P6 ;  /* 0x0b10000006027fae */ /* 0x0003e4000f101d46 */
.L_x_1006:
[----:B------:R-:W-:Y:S05]  /*1d80*/  BSYNC B0 ;  /* 0x0000000000007941 */ /* 0x000fea0003800000 */
.L_x_1005:
[----:B------:R-:W-:Y:S05]  /*1d90*/  BRA.DIV ~URZ, `(.L_x_1007) ;  /* 0x0000d3127f007947 */ /* 0x000fea000b800000 */
[----:B----4-:R4:W2:Y:S04]  /*1da0*/  SHFL.IDX PT, R5, R14, 0x3, 0x1c1f ;  /* 0x007c1f000e057f89 */ /* 0x0108a800000e0000 */
[----:B-1----:R4:W1:Y:S02]  /*1db0*/  SHFL.IDX PT, R2, R16, 0x3, 0x1c1f ;  /* 0x007c1f0010027f89 */ /* 0x00286400000e0000 */
.L_x_1037:
[----:B------:R-:W5:Y:S04]  /*1dc0*/  LDL R6, [R1+0x60] ;  /* 0x0000600001067983 */ /* 0x000f680000100800 */
[----:B---3--:R-:W3:Y:S04]  /*1dd0*/  LDL R3, [R1+0x5c] ;  /* 0x00005c0001037983 */ /* 0x008ee80000100800 */
[----:B----4-:R-:W4:Y:S04]  /*1de0*/  LDL R13, [R1+0x34] ;  /* 0x00003400010d7983 */ /* 0x010f280000100800 */
[----:B--2---:R-:W2:Y:S01]  /*1df0*/  LDL.64 R148, [R1+0x48] ;  /* 0x0000480001947983 */ /* 0x004ea20000100a00 */
[----:B------:R-:W-:-:S02]  /*1e00*/  IADD3 R10, R10, 0x60, RZ ;  /* 0x000000600a0a7810 */ /* 0x000fc40007ffe0ff */
[----:B------:R-:W-:Y:S02]  /*1e10*/  P2R R11, PR, RZ, 0x4 ;  /* 0x00000004ff0b7803 */ /* 0x000fe40000000000 */
[----:B------:R-:W-:Y:S02]  /*1e20*/  ISETP.GE.AND P1, PT, R10, R18, PT ;  /* 0x000000120a00720c */ /* 0x000fe40003f26270 */
[----:B------:R-:W-:-:S11]  /*1e30*/  ISETP.NE.AND P2, PT, R15, RZ, PT ;  /* 0x000000ff0f00720c */ /* 0x000fd60003f45270 */
[----:B-1----:R-:W-:-:S04]  /*1e40*/  @!P1 LEA R8, P0, R0, R2, 0x1 ;  /* 0x0000000200089211 */ /* 0x002fc800078008ff */
[----:B-----5:R-:W-:Y:S02]  /*1e50*/  @!P1 LEA.HI.X R9, R0, R5, R6, 0x1, P0 ;  /* 0x0000000500099211 */ /* 0x020fe400000f0c06 */
[----:B------:R-:W-:-:S04]  /*1e60*/  @!P1 LEA R6, P0, R4, R2, 0x1 ;  /* 0x0000000204069211 */ /* 0x000fc800078008ff */
[----:B---3--:R-:W-:Y:S01]  /*1e70*/  @!P1 LEA.HI.X R7, R4, R5, R3, 0x1, P0 ;  /* 0x0000000504079211 */ /* 0x008fe200000f0c03 */
[----:B------:R-:W-:Y:S01]  /*1e80*/  @!P1 IMAD.MOV.U32 R3, RZ, RZ, R5 ;  /* 0x000000ffff039224 */ /* 0x000fe200078e0005 */
[----:B------:R-:W-:Y:S01]  /*1e90*/  ISETP.NE.AND P0, PT, R17, RZ, PT ;  /* 0x000000ff1100720c */ /* 0x000fe20003f05270 */
[----:B----4-:R-:W-:Y:S02]  /*1ea0*/  IMAD.SHL.U32 R54, R13, 0x2, RZ ;  /* 0x000000020d367824 */ /* 0x010fe400078e00ff */
[----:B--2---:R-:W-:-:S05]  /*1eb0*/  @!P1 IMAD.WIDE R2, R148, 0x2, R2 ;  /* 0x0000000294029825 */ /* 0x004fca00078e0202 */
[----:B------:R-:W-:Y:S01]  /*1ec0*/  @!PT LDS RZ, [RZ] ;  /* 0x00000000fffff984 */ /* 0x000fe20000000800 */
[----:B------:R-:W-:Y:S01]  /*1ed0*/  @!PT LDS RZ, [RZ] ;  /* 0x00000000fffff984 */ /* 0x000fe20000000800 */
[----:B------:R-:W-:Y:S01]  /*1ee0*/  @!PT LDS RZ, [RZ] ;  /* 0x00000000fffff984 */ /* 0x000fe20000000800 */
[----:B------:R1:W-:Y:S01]  /*1ef0*/  @!P1 LDGSTS.E.BYPASS.LTC128B.128 [R54+0x7900], [R2.64], !P2 ;  /* 0x0790000002369fae */ /* 0x0003e2000d101d46 */
[----:B------:R-:W-:-:S04]  /*1f00*/  ISETP.NE.AND P2, PT, R11, RZ, PT ;  /* 0x000000ff0b00720c */ /* 0x000fc80003f45270 */
[----:B------:R1:W-:Y:S04]  /*1f10*/  @!P1 LDGSTS.E.BYPASS.LTC128B.128 [R54+0x9900], [R8.64], !P0 ;  /* 0x0990000008369fae */ /* 0x0003e8000c101d46 */
[----:B------:R1:W-:Y:S04]  /*1f20*/  @!P1 LDGSTS.E.BYPASS.LTC128B.128 [R54+0xb900], [R6.64], !P6 ;  /* 0x0b90000006369fae */ /* 0x0003e8000f101d46 */
[----:B------:R-:W0:Y:S01]  /*1f30*/  LDGDEPBAR ;  /* 0x00000000000079af */ /* 0x000e220000000000 */
[----:B------:R-:W-:Y:S02]  /*1f40*/  WARPSYNC 0xffffffff ;  /* 0xffffffff00007948 */ /* 0x000fe40003800000 */
[----:B------:R-:W2:Y:S04]  /*1f50*/  LDL.64 R152, [R1+0x8] ;  /* 0x0000080001987983 */ /* 0x000ea80000100a00 */
[----:B------:R-:W3:Y:S04]  /*1f60*/  LDL R150, [R1+0x4] ;  /* 0x0000040001967983 */ /* 0x000ee80000100800 */
[----:B------:R-:W4:Y:S04]  /*1f70*/  S2R R14, SR_TID.X ;  /* 0x00000000000e7919 */ /* 0x000f280000002100 */
[----:B------:R-:W3:Y:S01]  /*1f80*/  LDL R10, [R1+0x18] ;  /* 0x00001800010a7983 */ /* 0x000ee20000100800 */
[----:B-1----:R-:W-:-:S03]  /*1f90*/  SHF.R.S32.HI R7, RZ, 0x1f, R52 ;  /* 0x0000001fff077819 */ /* 0x002fc60000011434 */
[----:B------:R-:W3:Y:S01]  /*1fa0*/  LDL R181, [R1+0x1c] ;  /* 0x00001c0001b57983 */ /* 0x000ee20000100800 */
[----:B------:R-:W-:-:S03]  /*1fb0*/  IMAD.WIDE.U32 R2, R52, c[0x0][0x1e0], RZ ;  /* 0x0000780034027a25 */ /* 0x000fc600078e00ff */
[----:B------:R1:W5:Y:S01]  /*1fc0*/  LDL R180, [R1] ;  /* 0x0000000001b47983 */ /* 0x0003620000100800 */
[----:B----4-:R-:W-:-:S04]  /*1fd0*/  SHF.R.S32.HI R12, RZ, 0x1f, R14 ;  /* 0x0000001fff0c7819 */ /* 0x010fc8000001140e */
[----:B------:R-:W-:Y:S02]  /*1fe0*/  LEA.HI R12, R12, R14, RZ, 0x2 ;  /* 0x0000000e0c0c7211 */ /* 0x000fe400078f10ff */
[----:B------:R-:W4:Y:S02]  /*1ff0*/  LDL.64 R14, [R1+0x10] ;  /* 0x00001000010e7983 */ /* 0x000f240000100a00 */
[----:B------:R-:W-:-:S04]  /*2000*/  SHF.R.S32.HI R12, RZ, 0x2, R12 ;  /* 0x00000002ff0c7819 */ /* 0x000fc8000001140c */
[----:B------:R-:W-:-:S05]  /*2010*/  IADD3 R0, -R12, c[0x0][0x1d0], RZ ;  /* 0x000074000c007a10 */ /* 0x000fca0007ffe1ff */
[----:B------:R-:W-:Y:S02]  /*2020*/  IMAD R0, R52, -0x40, R0 ;  /* 0xffffffc034007824 */ /* 0x000fe400078e0200 */
[----:B------:R-:W-:Y:S01]  /*2030*/  IMAD R4, R7, c[0x0][0x1e0], RZ ;  /* 0x0000780007047a24 */ /* 0x000fe200078e02ff */
[----:B------:R-:W-:Y:S02]  /*2040*/  BAR.SYNC.DEFER_BLOCKING 0x0 ;  /* 0x0000000000007b1d */ /* 0x000fe40000010000 */
[----:B------:R-:W-:Y:S01]  /*2050*/  ISETP.GE.AND P6, PT, R0, 0x1, PT ;  /* 0x000000010000780c */ /* 0x000fe20003fc6270 */
[----:B------:R-:W-:Y:S01]  /*2060*/  IMAD R4, R52, c[0x0][0x1e4], R4 ;  /* 0x0000790034047a24 */ /* 0x000fe200078e0204 */
[----:B------:R-:W-:-:S03]  /*2070*/  ISETP.GE.AND P1, PT, R0, 0x21, PT ;  /* 0x000000210000780c */ /* 0x000fc60003f26270 */
[----:B------:R-:W-:Y:S02]  /*2080*/  IMAD.IADD R4, R3, 0x1, R4 ;  /* 0x0000000103047824 */ /* 0x000fe400078e0204 */
[----:B------:R-:W-:-:S06]  /*2090*/  IMAD.MOV.U32 R3, RZ, RZ, 0x20 ;  /* 0x00000020ff037424 */ /* 0x000fcc00078e00ff */
[----:B------:R-:W-:Y:S01]  /*20a0*/  @P6 ISETP.GE.AND P5, PT, R148, c[0x0][0x1d4], PT ;  /* 0x0000750094006a0c */ /* 0x000fe20003fa6270 */
[----:B------:R-:W-:-:S04]  /*20b0*/  IMAD.WIDE.U32 R8, R3, c[0x0][0x1e0], RZ ;  /* 0x0000780003087a25 */ /* 0x000fc800078e00ff */
[----:B------:R-:W-:Y:S02]  /*20c0*/  @P6 IMAD.SHL.U32 R6, R13, 0x2, RZ ;  /* 0x000000020d066824 */ /* 0x000fe400078e00ff */
[----:B------:R-:W-:Y:S02]  /*20d0*/  IMAD R3, R3, c[0x0][0x1e4], RZ ;  /* 0x0000790003037a24 */ /* 0x000fe400078e02ff */
[----:B------:R-:W-:Y:S02]  /*20e0*/  IMAD R7, R7, c[0x0][0x208], RZ ;  /* 0x0000820007077a24 */ /* 0x000fe400078e02ff */
[----:B------:R-:W-:-:S04]  /*20f0*/  IMAD.MOV.U32 R55, RZ, RZ, -0x40 ;  /* 0xffffffc0ff377424 */ /* 0x000fc800078e00ff */
[----:B------:R-:W-:Y:S01]  /*2100*/  IMAD R53, R52, R55, c[0x0][0x1d0] ;  /* 0x0000740034357624 */ /* 0x000fe200078e0237 */
[----:B------:R-:W-:Y:S02]  /*2110*/  P2R R23, PR, RZ, 0x4 ;  /* 0x00000004ff177803 */ /* 0x000fe40000000000 */
[----:B--2---:R-:W-:-:S04]  /*2120*/  LEA R0, P0, R2, R152, 0x6 ;  /* 0x0000009802007211 */ /* 0x004fc800078030ff */
[----:B---3--:R-:W-:Y:S02]  /*2130*/  LEA.HI.X R2, R2, R150, R4, 0x6, P0 ;  /* 0x0000009602027211 */ /* 0x008fe400000f3404 */
[----:B------:R-:W-:-:S04]  /*2140*/  @P6 LEA R4, P0, R0, c[0x0][0x1c8], 0x1 ;  /* 0x0000720000046a11 */ /* 0x000fc800078008ff */
[C---:B------:R-:W-:Y:S02]  /*2150*/  @P6 LEA.HI.X R5, R0.reuse, c[0x0][0x1cc], R2, 0x1, P0 ;  /* 0x0000730000056a11 */ /* 0x040fe400000f0c02 */
[----:B------:R-:W-:-:S03]  /*2160*/  @P1 IADD3 R0, P0, R0, R8, RZ ;  /* 0x0000000800001210 */ /* 0x000fc60007f1e0ff */
[----:B------:R-:W-:Y:S01]  /*2170*/  @!PT LDS RZ, [RZ] ;  /* 0x00000000fffff984 */ /* 0x000fe20000000800 */
[----:B------:R-:W-:Y:S01]  /*2180*/  @!PT LDS RZ, [RZ] ;  /* 0x00000000fffff984 */ /* 0x000fe20000000800 */
[----:B------:R-:W-:Y:S01]  /*2190*/  @!PT LDS RZ, [RZ] ;  /* 0x00000000fffff984 */ /* 0x000fe20000000800 */
[----:B------:R2:W-:Y:S01]  /*21a0*/  @P6 LDGSTS.E.BYPASS.LTC128B.128 [R6+0x3100], [R4.64], !P5 ;  /* 0x0310000004066fae */ /* 0x0005e2000e901d46 */
[----:B------:R-:W-:Y:S02]  /*21b0*/  @P1 ISETP.GE.AND P5, PT, R148, c[0x0][0x1d4], PT ;  /* 0x0000750094001a0c */ /* 0x000fe40003fa6270 */
[----:B------:R-:W-:Y:S01]  /*21c0*/  @P1 IADD3.X R3, R2, R9, R3, P0, !PT ;  /* 0x0000000902031210 */ /* 0x000fe200007fe403 */
[----:B------:R2:W-:Y:S01]  /*21d0*/  @P6 LDGSTS.E.BYPASS.LTC128B.128 [R6+0x4100], [R4.64+0x40], !P4 ;  /* 0x0410004004066fae */ /* 0x0005e2000e101d46 */
[----:B------:R-:W-:-:S03]  /*21e0*/  @P1 LEA R2, P0, R0, c[0x0][0x1c8], 0x1 ;  /* 0x0000720000021a11 */ /* 0x000fc600078008ff */
[----:B------:R2:W-:Y:S01]  /*21f0*/  @P6 LDGSTS.E.BYPASS.LTC128B.128 [R6+0x5100], [R4.64+0x80], !P3 ;  /* 0x0510008004066fae */ /* 0x0005e2000d901d46 */
[----:B------:R-:W-:Y:S01]  /*2200*/  @P1 LEA.HI.X R3, R0, c[0x0][0x1cc], R3, 0x1, P0 ;  /* 0x0000730000031a11 */ /* 0x000fe200000f0c03 */
[----:B------:R-:W-:-:S05]  /*2210*/  @P1 IMAD.SHL.U32 R0, R13, 0x2, RZ ;  /* 0x000000020d001824 */ /* 0x000fca00078e00ff */
[----:B------:R4:W-:Y:S04]  /*2220*/  @P1 LDGSTS.E.BYPASS.LTC128B.128 [R0+0x3900], [R2.64], !P5 ;  /* 0x0390000002001fae */ /* 0x0009e8000e901d46 */
[----:B------:R4:W-:Y:S04]  /*2230*/  @P1 LDGSTS.E.BYPASS.LTC128B.128 [R0+0x4900], [R2.64+0x40], !P4 ;  /* 0x0490004002001fae */ /* 0x0009e8000e101d46 */
[----:B------:R4:W-:Y:S04]  /*2240*/  @P1 LDGSTS.E.BYPASS.LTC128B.128 [R0+0x5900], [R2.64+0x80], !P3 ;  /* 0x0590008002001fae */ /* 0x0009e8000d901d46 */
[----:B------:R-:W0:Y:S01]  /*2250*/  LDGDEPBAR ;  /* 0x00000000000079af */ /* 0x000e220000000000 */
[----:B--2---:R-:W-:-:S04]  /*2260*/  IMAD.WIDE.U32 R4, R52, c[0x0][0x208], RZ ;  /* 0x0000820034047a25 */ /* 0x004fc800078e00ff */
[----:B------:R-:W-:Y:S01]  /*2270*/  IMAD R6, R52, c[0x0][0x20c], R7 ;  /* 0x0000830034067a24 */ /* 0x000fe200078e0207 */
[----:B------:R-:W-:-:S04]  /*2280*/  DEPBAR.LE SB0, 0x1 ;  /* 0x000080400000791a */ /* 0x000fc80000000000 */
[----:B------:R-:W-:-:S04]  /*2290*/  DEPBAR.LE SB0, 0x0 ;  /* 0x000080000000791a */ /* 0x000fc80000000000 */
[----:B------:R-:W-:Y:S01]  /*22a0*/  BAR.SYNC.DEFER_BLOCKING 0x0 ;  /* 0x0000000000007b1d */ /* 0x000fe20000010000 */
[----:B------:R-:W-:Y:S01]  /*22b0*/  IMAD.IADD R6, R5, 0x1, R6 ;  /* 0x0000000105067824 */ /* 0x000fe200078e0206 */
[----:B----4-:R-:W-:-:S04]  /*22c0*/  LEA R0, P0, R4, R14, 0x6 ;  /* 0x0000000e04007211 */ /* 0x010fc800078030ff */
[----:B------:R-:W-:Y:S01]  /*22d0*/  LEA.HI.X R4, R4, R10, R6, 0x6, P0 ;  /* 0x0000000a04047211 */ /* 0x000fe200000f3406 */
[----:B------:R-:W-:Y:S01]  /*22e0*/  IMAD.MOV.U32 R6, RZ, RZ, c[0x0][0x208] ;  /* 0x00008200ff067624 */ /* 0x000fe200078e00ff */
[----:B------:R-:W-:Y:S02]  /*22f0*/  LEA R2, P0, R0, c[0x0][0x1f8], 0x1 ;  /* 0x00007e0000027a11 */ /* 0x000fe400078008ff */
[----:B------:R-:W-:Y:S02]  /*2300*/  LOP3.LUT R5, R22, 0x1, RZ, 0xc0, !PT ;  /* 0x0000000116057812 */ /* 0x000fe400078ec0ff */
[----:B------:R-:W-:Y:S01]  /*2310*/  LEA.HI.X R3, R0, c[0x0][0x1fc], R4, 0x1, P0 ;  /* 0x00007f0000037a11 */ /* 0x000fe200000f0c04 */
[----:B------:R-:W-:Y:S01]  /*2320*/  IMAD.MOV.U32 R4, RZ, RZ, c[0x0][0x20c] ;  /* 0x00008300ff047624 */ /* 0x000fe200078e00ff */
[----:B------:R-:W-:Y:S02]  /*2330*/  LEA R20, P0, R6, R2, 0x6 ;  /* 0x0000000206147211 */ /* 0x000fe400078030ff */
[----:B------:R-:W-:-:S02]  /*2340*/  ISETP.NE.U32.AND P6, PT, R5, 0x1, PT ;  /* 0x000000010500780c */ /* 0x000fc40003fc5070 */
[----:B------:R-:W-:Y:S02]  /*2350*/  LEA.HI.X R21, R6, R3, R4, 0x6, P0 ;  /* 0x0000000306157211 */ /* 0x000fe400000f3404 */
[----:B------:R-:W-:Y:S04]  /*2360*/  LDSM.16.M88.4 R4, [R215+0x1000] ;  /* 0x00100000d704783b */ /* 0x000fe80000000200 */
[----:B------:R-:W2:Y:S01]  /*2370*/  LDSM.16.M88.4 R36, [R212] ;  /* 0x00000000d424783b */ /* 0x000ea20000000200 */
[----:B------:R-:W-:-:S03]  /*2380*/  IMAD.IADD R0, R53, 0x1, -R12 ;  /* 0x0000000135007824 */ /* 0x000fc600078e0a0c */
[----:B------:R-:W3:Y:S02]  /*2390*/  LDSM.16.M88.4 R8, [R215] ;  /* 0x00000000d708783b */ /* 0x000ee40000000200 */
[----:B------:R-:W-:Y:S02]  /*23a0*/  ISETP.LT.OR P0, PT, R0, 0x1, P6 ;  /* 0x000000010000780c */ /* 0x000fe40003701670 */
[----:B------:R-:W4:Y:S04]  /*23b0*/  LDSM.16.M88.4 R32, [R212+0x400] ;  /* 0x00040000d420783b */ /* 0x000f280000000200 */
[----:B------:R-:W-:Y:S04]  /*23c0*/  LDSM.16.M88.4 R28, [R212+0x800] ;  /* 0x00080000d41c783b */ /* 0x000fe80000000200 */
[----:B------:R-:W1:Y:S01]  /*23d0*/  LDSM.16.M88.4 R24, [R212+0xc00] ;  /* 0x000c0000d418783b */ /* 0x000e620000000200 */
[----:B------:R-:W-:-:S03]  /*23e0*/  LOP3.LUT P1, RZ, R22, 0x2, RZ, 0xc0, !PT ;  /* 0x0000000216ff7812 */ /* 0x000fc6000782c0ff */
[----:B------:R-:W-:Y:S04]  /*23f0*/  LDSM.16.M88.4 R12, [R216+0x1000] ;  /* 0x00100000d80c783b */ /* 0x000fe80000000200 */
[----:B------:R-:W1:Y:S04]  /*2400*/  LDSM.16.M88.4 R44, [R217] ;  /* 0x00000000d92c783b */ /* 0x000e680000000200 */
[----:B------:R-:W-:Y:S04]  /*2410*/  LDSM.16.M88.4 R16, [R216] ;  /* 0x00000000d810783b */ /* 0x000fe80000000200 */
[----:B------:R-:W-:Y:S04]  /*2420*/  LDSM.16.M88.4 R40, [R228] ;  /* 0x00000000e428783b */ /* 0x000fe80000000200 */
[----:B------:R-:W-:Y:S04]  /*2430*/  LDSM.16.M88.4 R48, [R227] ;  /* 0x00000000e330783b */ /* 0x000fe80000000200 */
[----:B------:R-:W1:Y:S04]  /*2440*/  LDSM.16.M88.4 R64, [R226] ;  /* 0x00000000e240783b */ /* 0x000e680000000200 */
[----:B------:R-:W-:Y:S01]  /*2450*/  @!PT LDS RZ, [RZ] ;  /* 0x00000000fffff984 */ /* 0x000fe20000000800 */
[----:B------:R-:W-:Y:S01]  /*2460*/  @!PT LDS RZ, [RZ] ;  /* 0x00000000fffff984 */ /* 0x000fe20000000800 */
[----:B------:R-:W-:Y:S01]  /*2470*/  @!PT LDS RZ, [RZ] ;  /* 0x00000000fffff984 */ /* 0x000fe20000000800 */
[----:B------:R1:W-:Y:S01]  /*2480*/  LDGSTS.E.BYPASS.LTC128B.128 [R54+0x100], [R2.64], !P0 ;  /* 0x0010000002367fae */ /* 0x0003e2000c101d46 */
[C---:B------:R-:W-:Y:S01]  /*2490*/  ISETP.LT.OR P0, PT, R0.reuse, 0x1, !P1 ;  /* 0x000000010000780c */ /* 0x040fe20004f01670 */
[----:B--2---:R-:W-:Y:S01]  /*24a0*/  HMMA.16816.F32.BF16 R56, R4, R36, RZ ;  /* 0x000000240438723c */ /* 0x004fe200000418ff */
[----:B------:R-:W-:-:S02]  /*24b0*/  ISETP.LT.OR P6, PT, R0, 0x21, P6 ;  /* 0x000000210000780c */ /* 0x000fc400037c1670 */
[----:B------:R-:W-:-:S09]  /*24c0*/  ISETP.LT.OR P1, PT, R0, 0x21, !P1 ;  /* 0x000000210000780c */ /* 0x000fd20004f21670 */
[----:B------:R2:W-:Y:S01]  /*24d0*/  LDGSTS.E.BYPASS.LTC128B.128 [R54+0x1100], [R2.64+0x40], !P0 ;  /* 0x0110004002367fae */ /* 0x0005e2000c101d46 */
[----:B------:R-:W-:-:S04]  /*24e0*/  LOP3.LUT P0, RZ, R22, 0x4, RZ, 0xc0, !PT ;  /* 0x0000000416ff7812 */ /* 0x000fc8000780c0ff */
[C---:B------:R-:W-:Y:S02]  /*24f0*/  ISETP.LT.OR P2, PT, R0.reuse, 0x1, !P0 ;  /* 0x000000010000780c */ /* 0x040fe40004741670 */
[----:B------:R-:W-:Y:S01]  /*2500*/  ISETP.LT.OR P0, PT, R0, 0x21, !P0 ;  /* 0x000000210000780c */ /* 0x000fe20004701670 */
[----:B------:R-:W-:Y:S08]  /*2510*/  HMMA.16816.F32.BF16 R96, R4, R38, RZ ;  /* 0x000000260460723c */ /* 0x000ff000000418ff */
[C---:B---3--:R-:W-:Y:S02]  /*2520*/  HMMA.16816.F32.BF16 R88, R8.reuse, R36, RZ ;  /* 0x000000240858723c */ /* 0x048fe400000418ff */
[----:B------:R2:W-:Y:S04]  /*2530*/  LDGSTS.E.BYPASS.LTC128B.128 [R54+0x2100], [R2.64+0x80], !P2 ;  /* 0x0210008002367fae */ /* 0x0005e8000d101d46 */
[----:B------:R3:W-:Y:S02]  /*2540*/  LDGSTS.E.BYPASS.LTC128B.128 [R54+0x900], [R20.64], !P6 ;  /* 0x0090000014367fae */ /* 0x0007e4000f101d46 */
[----:B------:R-:W-:Y:S02]  /*2550*/  HMMA.16816.F32.BF16 R84, R8, R38, RZ ;  /* 0x000000260854723c */ /* 0x000fe400000418ff */
[----:B------:R3:W-:Y:S04]  /*2560*/  LDGSTS.E.BYPASS.LTC128B.128 [R54+0x1900], [R20.64+0x40], !P1 ;  /* 0x0190004014367fae */ /* 0x0007e8000c901d46 */
[----:B------:R3:W-:Y:S02]  /*2570*/  LDGSTS.E.BYPASS.LTC128B.128 [R54+0x2900], [R20.64+0x80], !P0 ;  /* 0x0290008014367fae */ /* 0x0007e4000c101d46 */
[C---:B----4-:R-:W-:Y:S08]  /*2580*/  HMMA.16816.F32.BF16 R76, R4.reuse, R32, RZ ;  /* 0x00000020044c723c */ /* 0x050ff000000418ff */
[----:B------:R-:W-:Y:S08]  /*2590*/  HMMA.16816.F32.BF16 R104, R4, R34, RZ ;  /* 0x000000220468723c */ /* 0x000ff000000418ff */
[----:B------:R-:W-:Y:S08]  /*25a0*/  HMMA.16816.F32.BF16 R80, R8, R32, RZ ;  /* 0x000000200850723c */ /* 0x000ff000000418ff */
[C---:B-1----:R-:W-:Y:S08]  /*25b0*/  HMMA.16816.F32.BF16 R60, R4.reuse, R24, RZ ;  /* 0x00000018043c723c */ /* 0x042ff000000418ff */
[C---:B------:R-:W-:Y:S08]  /*25c0*/  HMMA.16816.F32.BF16 R72, R4.reuse, R28, RZ ;  /* 0x0000001c0448723c */ /* 0x040ff000000418ff */
[C---:B------:R-:W-:Y:S08]  /*25d0*/  HMMA.16816.F32.BF16 R100, R4.reuse, R30, RZ ;  /* 0x0000001e0464723c */ /* 0x040ff000000418ff */
[----:B------:R-:W-:Y:S08]  /*25e0*/  HMMA.16816.F32.BF16 R92, R4, R26, RZ ;  /* 0x0000001a045c723c */ /* 0x000ff000000418ff */
[C---:B------:R-:W-:Y:S01]  /*25f0*/  HMMA.16816.F32.BF16 R68, R8.reuse, R30, RZ ;  /* 0x0000001e0844723c */ /* 0x040fe200000418ff */
[----:B------:R-:W-:Y:S01]  /*2600*/  ISETP.NE.AND P2, PT, R23, RZ, PT ;  /* 0x000000ff1700720c */ /* 0x000fe20003f45270 */
[----:B------:R-:W0:Y:S06]  /*2610*/  LDGDEPBAR ;  /* 0x00000000000079af */ /* 0x000e2c0000000000 */
[C---:B------:R-:W-:Y:S08]  /*2620*/  HMMA.16816.F32.BF16 R36, R8.reuse, R34, RZ ;  /* 0x000000220824723c */ /* 0x040ff000000418ff */
[C---:B------:R-:W-:Y:S08]  /*2630*/  HMMA.16816.F32.BF16 R32, R8.reuse, R28, RZ ;  /* 0x0000001c0820723c */ /* 0x040ff000000418ff */
[C---:B------:R-:W-:Y:S08]  /*2640*/  HMMA.16816.F32.BF16 R4, R8.reuse, R24, RZ ;  /* 0x000000180804723c */ /* 0x040ff000000418ff */
[----:B------:R-:W-:Y:S01]  /*2650*/  HMMA.16816.F32.BF16 R24, R8, R26, RZ ;  /* 0x0000001a0818723c */ /* 0x000fe200000418ff */
[----:B------:R-:W-:Y:S07]  /*2660*/  LDSM.16.M88.4 R8, [R215+0x3000] ;  /* 0x00300000d708783b */ /* 0x000fee0000000200 */
[C---:B------:R-:W-:Y:S01]  /*2670*/  HMMA.16816.F32.BF16 R28, R12.reuse, R44, R56 ;  /* 0x0000002c0c1c723c */ /* 0x040fe20000041838 */
[----:B------:R-:W1:Y:S07]  /*2680*/  LDSM.16.M88.4 R56, [R212+0x1400] ;  /* 0x00140000d438783b */ /* 0x000e6e0000000200 */
[----:B------:R-:W-:Y:S01]  /*2690*/  HMMA.16816.F32.BF16 R136, R12, R64, R60 ;  /* 0x000000400c88723c */ /* 0x000fe2000004183c */
[----:B------:R-:W4:Y:S07]  /*26a0*/  LDSM.16.M88.4 R60, [R212+0x1000] ;  /* 0x00100000d43c783b */ /* 0x000f2e0000000200 */
[----:B------:R-:W-:Y:S01]  /*26b0*/  HMMA.16816.F32.BF16 R124, R16, R48, R32 ;  /* 0x00000030107c723c */ /* 0x000fe20000041820 */
[----:B------:R-:W1:Y:S07]  /*26c0*/  LDSM.16.M88.4 R32, [R212+0x1c00] ;  /* 0x001c0000d420783b */ /* 0x000e6e0000000200 */
[C---:B------:R-:W-:Y:S08]  /*26d0*/  HMMA.16816.F32.BF16 R76, R12.reuse, R40, R76 ;  /* 0x000000280c4c723c */ /* 0x040ff0000004184c */
[C---:B------:R-:W-:Y:S08]  /*26e0*/  HMMA.16816.F32.BF16 R140, R12.reuse, R48, R72 ;  /* 0x000000300c8c723c */ /* 0x040ff00000041848 */
[C---:B------:R-:W-:Y:S08]  /*26f0*/  HMMA.16816.F32.BF16 R96, R12.reuse, R46, R96 ;  /* 0x0000002e0c60723c */ /* 0x040ff00000041860 */
[C---:B---3--:R-:W-:Y:S08]  /*2700*/  HMMA.16816.F32.BF16 R20, R12.reuse, R42, R104 ;  /* 0x0000002a0c14723c */ /* 0x048ff00000041868 */
[C---:B------:R-:W-:Y:S08]  /*2710*/  HMMA.16816.F32.BF16 R132, R12.reuse, R50, R100 ;  /* 0x000000320c84723c */ /* 0x040ff00000041864 */
[----:B------:R-:W-:Y:S01]  /*2720*/  HMMA.16816.F32.BF16 R116, R12, R66, R92 ;  /* 0x000000420c74723c */ /* 0x000fe2000004185c */
[----:B------:R-:W3:Y:S07]  /*2730*/  LDSM.16.M88.4 R12, [R215+0x2000] ;  /* 0x00200000d70c783b */ /* 0x000eee0000000200 */
[C---:B------:R-:W-:Y:S01]  /*2740*/  HMMA.16816.F32.BF16 R104, R16.reuse, R42, R36 ;  /* 0x0000002a1068723c */ /* 0x040fe20000041824 */
[----:B------:R-:W1:Y:S07]  /*2750*/  LDSM.16.M88.4 R36, [R212+0x1800] ;  /* 0x00180000d424783b */ /* 0x000e6e0000000200 */
[C---:B------:R-:W-:Y:S08]  /*2760*/  HMMA.16816.F32.BF16 R120, R16.reuse, R40, R80 ;  /* 0x000000281078723c */ /* 0x040ff00000041850 */
[C---:B------:R-:W-:Y:S08]  /*2770*/  HMMA.16816.F32.BF16 R112, R16.reuse, R44, R88 ;  /* 0x0000002c1070723c */ /* 0x040ff00000041858 */
[C---:B------:R-:W-:Y:S01]  /*2780*/  HMMA.16816.F32.BF16 R128, R16.reuse, R64, R4 ;  /* 0x000000401080723c */ /* 0x040fe20000041804 */
[----:B------:R-:W-:Y:S07]  /*2790*/  LDSM.16.M88.4 R4, [R216+0x3000] ;  /* 0x00300000d804783b */ /* 0x000fee0000000200 */
[C---:B------:R-:W-:Y:S01]  /*27a0*/  HMMA.16816.F32.BF16 R100, R16.reuse, R46, R84 ;  /* 0x0000002e1064723c */ /* 0x040fe20000041854 */
[----:B------:R-:W-:Y:S07]  /*27b0*/  LDSM.16.M88.4 R44, [R223] ;  /* 0x00000000df2c783b */ /* 0x000fee0000000200 */
[C---:B------:R-:W-:Y:S08]  /*27c0*/  HMMA.16816.F32.BF16 R108, R16.reuse, R50, R68 ;  /* 0x00000032106c723c */ /* 0x040ff00000041844 */
[----:B------:R-:W-:Y:S01]  /*27d0*/  HMMA.16816.F32.BF16 R88, R16, R66, R24 ;  /* 0x000000421058723c */ /* 0x000fe20000041818 */
[----:B------:R-:W2:Y:S04]  /*27e0*/  LDSM.16.M88.4 R24, [R224] ;  /* 0x00000000e018783b */ /* 0x000ea80000000200 */
[----:B------:R-:W2:Y:S03]  /*27f0*/  LDSM.16.M88.4 R64, [R222] ;  /* 0x00000000de40783b */ /* 0x000ea60000000200 */
[C---:B-1----:R-:W-:Y:S01]  /*2800*/  HMMA.16816.F32.BF16 R16, R8.reuse, R58, R20 ;  /* 0x0000003a0810723c */ /* 0x042fe20000041814 */
[----:B------:R-:W1:Y:S07]  /*2810*/  LDSM.16.M88.4 R20, [R216+0x2000] ;  /* 0x00200000d814783b */ /* 0x000e6e0000000200 */
[C---:B----4-:R-:W-:Y:S01]  /*2820*/  HMMA.16816.F32.BF16 R72, R8.reuse, R60, R28 ;  /* 0x0000003c0848723c */ /* 0x050fe2000004181c */
[----:B------:R-:W4:Y:S07]  /*2830*/  LDSM.16.M88.4 R28, [R225] ;  /* 0x00000000e11c783b */ /* 0x000f2e0000000200 */
[C---:B------:R-:W-:Y:S08]  /*2840*/  HMMA.16816.F32.BF16 R48, R8.reuse, R56, R76 ;  /* 0x000000380830723c */ /* 0x040ff0000004184c */
[----:B------:R-:W-:Y:S08]  /*2850*/  HMMA.16816.F32.BF16 R80, R8, R34, R116 ;  /* 0x000000220850723c */ /* 0x000ff00000041874 */
[----:B---3--:R-:W-:Y:S08]  /*2860*/  HMMA.16816.F32.BF16 R40, R12, R56, R120 ;  /* 0x000000380c28723c */ /* 0x008ff00000041878 */
[C---:B------:R-:W-:Y:S08]  /*2870*/  HMMA.16816.F32.BF16 R68, R8.reuse, R62, R96 ;  /* 0x0000003e0844723c */ /* 0x040ff00000041860 */
[----:B------:R-:W-:Y:S08]  /*2880*/  HMMA.16816.F32.BF16 R96, R8, R38, R132 ;  /* 0x000000260860723c */ /* 0x000ff00000041884 */
[C---:B------:R-:W-:Y:S08]  /*2890*/  HMMA.16816.F32.BF16 R76, R12.reuse, R60, R112 ;  /* 0x0000003c0c4c723c */ /* 0x040ff00000041870 */
[----:B------:R-:W-:Y:S08]  /*28a0*/  HMMA.16816.F32.BF16 R60, R12, R62, R100 ;  /* 0x0000003e0c3c723c */ /* 0x000ff00000041864 */
[C---:B------:R-:W-:Y:S08]  /*28b0*/  HMMA.16816.F32.BF16 R84, R8.reuse, R36, R140 ;  /* 0x000000240854723c */ /* 0x040ff0000004188c */
[----:B------:R-:W-:Y:S08]  /*28c0*/  HMMA.16816.F32.BF16 R92, R8, R32, R136 ;  /* 0x00000020085c723c */ /* 0x000ff00000041888 */
[C---:B------:R-:W-:Y:S08]  /*28d0*/  HMMA.16816.F32.BF16 R56, R12.reuse, R58, R104 ;  /* 0x0000003a0c38723c */ /* 0x040ff00000041868 */
[C---:B------:R-:W-:Y:S08]  /*28e0*/  HMMA.16816.F32.BF16 R8, R12.reuse, R36, R124 ;  /* 0x000000240c08723c */ /* 0x040ff0000004187c */
[C---:B------:R-:W-:Y:S01]  /*28f0*/  HMMA.16816.F32.BF16 R108, R12.reuse, R38, R108 ;  /* 0x000000260c6c723c */ /* 0x040fe2000004186c */
[----:B------:R-:W-:Y:S07]  /*2900*/  LDSM.16.M88.4 R36, [R212+0x2800] ;  /* 0x00280000d424783b */ /* 0x000fee0000000200 */
[C---:B------:R-:W-:Y:S08]  /*2910*/  HMMA.16816.F32.BF16 R100, R12.reuse, R32, R128 ;  /* 0x000000200c64723c */ /* 0x040ff00000041880 */
[----:B------:R-:W-:Y:S01]  /*2920*/  HMMA.16816.F32.BF16 R104, R12, R34, R88 ;  /* 0x000000220c68723c */ /* 0x000fe20000041858 */
[----:B------:R-:W-:Y:S04]  /*2930*/  LDSM.16.M88.4 R12, [R215+0x4000] ;  /* 0x00400000d70c783b */ /* 0x000fe80000000200 */
[----:B------:R-:W-:Y:S03]  /*2940*/  LDSM.16.M88.4 R32, [R212+0x2c00] ;  /* 0x002c0000d420783b */ /* 0x000fe60000000200 */
[C---:B--2---:R-:W-:Y:S01]  /*2950*/  HMMA.16816.F32.BF16 R136, R4.reuse, R24, R48 ;  /* 0x000000180488723c */ /* 0x044fe20000041830 */
[----:B------:R-:W-:Y:S07]  /*2960*/  LDSM.16.M88.4 R48, [R212+0x2000] ;  /* 0x00200000d430783b */ /* 0x000fee0000000200 */
[C---:B------:R-:W-:Y:S01]  /*2970*/  HMMA.16816.F32.BF16 R132, R4.reuse, R26, R16 ;  /* 0x0000001a0484723c */ /* 0x040fe20000041810 */
[----:B------:R-:W2:Y:S07]  /*2980*/  LDSM.16.M88.4 R16, [R215+0x5000] ;  /* 0x00500000d710783b */ /* 0x000eae0000000200 */
[----:B------:R-:W-:Y:S08]  /*2990*/  HMMA.16816.F32.BF16 R116, R4, R66, R80 ;  /* 0x000000420474723c */ /* 0x000ff00000041850 */
[----:B-1----:R-:W-:Y:S01]  /*29a0*/  HMMA.16816.F32.BF16 R80, R20, R24, R40 ;  /* 0x000000181450723c */ /* 0x002fe20000041828 */
[----:B------:R-:W1:Y:S07]  /*29b0*/  LDSM.16.M88.4 R40, [R212+0x2400] ;  /* 0x00240000d428783b */ /* 0x000e6e0000000200 */
[C---:B------:R-:W-:Y:S08]  /*29c0*/  HMMA.16816.F32.BF16 R124, R4.reuse, R46, R96 ;  /* 0x0000002e047c723c */ /* 0x040ff00000041860 */
[C---:B----4-:R-:W-:Y:S08]  /*29d0*/  HMMA.16816.F32.BF16 R112, R4.reuse, R28, R72 ;  /* 0x0000001c0470723c */ /* 0x050ff00000041848 */
[----:B------:R-:W-:Y:S08]  /*29e0*/  HMMA.16816.F32.BF16 R140, R4, R30, R68 ;  /* 0x0000001e048c723c */ /* 0x000ff00000041844 */
[C---:B------:R-:W-:Y:S08]  /*29f0*/  HMMA.16816.F32.BF16 R96, R20.reuse, R28, R76 ;  /* 0x0000001c1460723c */ /* 0x040ff0000004184c */
[C---:B------:R-:W-:Y:S01]  /*2a00*/  HMMA.16816.F32.BF16 R88, R20.reuse, R30, R60 ;  /* 0x0000001e1458723c */ /* 0x040fe2000004183c */
[----:B------:R-:W-:Y:S07]  /*2a10*/  LDSM.16.M88.4 R28, [R220] ;  /* 0x00000000dc1c783b */ /* 0x000fee0000000200 */
[----:B------:R-:W-:Y:S01]  /*2a20*/  HMMA.16816.F32.BF16 R72, R20, R26, R56 ;  /* 0x0000001a1448723c */ /* 0x000fe20000041838 */
[----:B------:R-:W-:Y:S07]  /*2a30*/  LDSM.16.M88.4 R24, [R219] ;  /* 0x00000000db18783b */ /* 0x000fee0000000200 */
[C---:B------:R-:W-:Y:S08]  /*2a40*/  HMMA.16816.F32.BF16 R128, R4.reuse, R44, R84 ;  /* 0x0000002c0480723c */ /* 0x040ff00000041854 */
[----:B------:R-:W-:Y:S01]  /*2a50*/  HMMA.16816.F32.BF16 R120, R4, R64, R92 ;  /* 0x000000400478723c */ /* 0x000fe2000004185c */
[----:B------:R-:W-:Y:S07]  /*2a60*/  LDSM.16.M88.4 R4, [R216+0x5000] ;  /* 0x00500000d804783b */ /* 0x000fee0000000200 */
[C---:B------:R-:W-:Y:S01]  /*2a70*/  HMMA.16816.F32.BF16 R60, R20.reuse, R44, R8 ;  /* 0x0000002c143c723c */ /* 0x040fe20000041808 */
[----:B------:R-:W-:Y:S07]  /*2a80*/  LDSM.16.M88.4 R8, [R216+0x4000] ;  /* 0x00400000d808783b */ /* 0x000fee0000000200 */
[C---:B------:R-:W-:Y:S01]  /*2a90*/  HMMA.16816.F32.BF16 R68, R20.reuse, R46, R108 ;  /* 0x0000002e1444723c */ /* 0x040fe2000004186c */
[----:B------:R-:W3:Y:S07]  /*2aa0*/  LDSM.16.M88.4 R44, [R221] ;  /* 0x00000000dd2c783b */ /* 0x000eee0000000200 */
[C---:B------:R-:W-:Y:S08]  /*2ab0*/  HMMA.16816.F32.BF16 R76, R20.reuse, R64, R100 ;  /* 0x00000040144c723c */ /* 0x040ff00000041864 */
[----:B------:R-:W-:Y:S01]  /*2ac0*/  HMMA.16816.F32.BF16 R64, R20, R66, R104 ;  /* 0x000000421440723c */ /* 0x000fe20000041868 */
[----:B------:R-:W4:Y:S01]  /*2ad0*/  LDSM.16.M88.4 R20, [R218] ;  /* 0x00000000da14783b */ /* 0x000f220000000200 */
[----:B------:R-:W-:Y:S01]  /*2ae0*/  ISETP.GT.AND P0, PT, R52, R181, PT ;  /* 0x000000b53400720c */ /* 0x000fe20003f04270 */
[----:B------:R-:W-:-:S05]  /*2af0*/  DEPBAR.LE SB0, 0x0 ;  /* 0x000080000000791a */ /* 0x000fca0000000000 */
[C---:B--2---:R-:W-:Y:S08]  /*2b00*/  HMMA.16816.F32.BF16 R84, R16.reuse, R48, R112 ;  /* 0x000000301054723c */ /* 0x044ff00000041870 */
[----:B------:R-:W-:Y:S08]  /*2b10*/  HMMA.16816.F32.BF16 R92, R16, R50, R140 ;  /* 0x00000032105c723c */ /* 0x000ff0000004188c */
[C---:B------:R-:W-:Y:S08]  /*2b20*/  HMMA.16816.F32.BF16 R96, R12.reuse, R48, R96 ;  /* 0x000000300c60723c */ /* 0x040ff00000041860 */
[----:B------:R-:W-:Y:S08]  /*2b30*/  HMMA.16816.F32.BF16 R88, R12, R50, R88 ;  /* 0x000000320c58723c */ /* 0x000ff00000041858 */
[C---:B-1----:R-:W-:Y:S08]  /*2b40*/  HMMA.16816.F32.BF16 R100, R16.reuse, R40, R136 ;  /* 0x000000281064723c */ /* 0x042ff00000041888 */
[----:B------:R-:W-:Y:S08]  /*2b50*/  HMMA.16816.F32.BF16 R104, R16, R42, R132 ;  /* 0x0000002a1068723c */ /* 0x000ff00000041884 */
[C---:B------:R-:W-:Y:S08]  /*2b60*/  HMMA.16816.F32.BF16 R56, R12.reuse, R40, R80 ;  /* 0x000000280c38723c */ /* 0x040ff00000041850 */
        /* <DEDUP_REMOVED lines=9> */
[----:B------:R-:W-:Y:S07]  /*2c00*/  BSSY B0, `(.L_x_1008) ;  /* 0x000002c000007945 */ /* 0x000fee0003800000 */
[C---:B---3--:R-:W-:Y:S08]  /*2c10*/  HMMA.16816.F32.BF16 R60, R4.reuse, R46, R92 ;  /* 0x0000002e043c723c */ /* 0x048ff0000004185c */
[C---:B------:R-:W-:Y:S08]  /*2c20*/  HMMA.16816.F32.BF16 R32, R4.reuse, R44, R84 ;  /* 0x0000002c0420723c */ /* 0x040ff00000041854 */
[C---:B------:R-:W-:Y:S08]  /*2c30*/  HMMA.16816.F32.BF16 R64, R4.reuse, R28, R100 ;  /* 0x0000001c0440723c */ /* 0x040ff00000041864 */
[----:B------:R-:W-:Y:S08]  /*2c40*/  HMMA.16816.F32.BF16 R68, R4, R30, R104 ;  /* 0x0000001e0444723c */ /* 0x000ff00000041868 */
[C---:B------:R-:W-:Y:S08]  /*2c50*/  HMMA.16816.F32.BF16 R56, R8.reuse, R28, R56 ;  /* 0x0000001c0838723c */ /* 0x040ff00000041838 */
[----:B------:R-:W-:Y:S08]  /*2c60*/  HMMA.16816.F32.BF16 R92, R8, R30, R48 ;  /* 0x0000001e085c723c */ /* 0x000ff00000041830 */
[C---:B------:R-:W-:Y:S08]  /*2c70*/  HMMA.16816.F32.BF16 R72, R4.reuse, R24, R108 ;  /* 0x000000180448723c */ /* 0x040ff0000004186c */
[C---:B------:R-:W-:Y:S08]  /*2c80*/  HMMA.16816.F32.BF16 R76, R4.reuse, R26, R112 ;  /* 0x0000001a044c723c */ /* 0x040ff00000041870 */
[C---:B----4-:R-:W-:Y:S08]  /*2c90*/  HMMA.16816.F32.BF16 R80, R4.reuse, R20, R120 ;  /* 0x000000140450723c */ /* 0x050ff00000041878 */
[----:B------:R-:W-:Y:S08]  /*2ca0*/  HMMA.16816.F32.BF16 R84, R4, R22, R116 ;  /* 0x000000160454723c */ /* 0x000ff00000041874 */
[C---:B------:R-:W-:Y:S08]  /*2cb0*/  HMMA.16816.F32.BF16 R96, R8.reuse, R44, R96 ;  /* 0x0000002c0860723c */ /* 0x040ff00000041860 */
[C---:B------:R-:W-:Y:S08]  /*2cc0*/  HMMA.16816.F32.BF16 R88, R8.reuse, R46, R88 ;  /* 0x0000002e0858723c */ /* 0x040ff00000041858 */
[C---:B------:R-:W-:Y:S08]  /*2cd0*/  HMMA.16816.F32.BF16 R28, R8.reuse, R24, R40 ;  /* 0x00000018081c723c */ /* 0x040ff00000041828 */
[C---:B------:R-:W-:Y:S08]  /*2ce0*/  HMMA.16816.F32.BF16 R36, R8.reuse, R26, R36 ;  /* 0x0000001a0824723c */ /* 0x040ff00000041824 */
[C---:B------:R-:W-:Y:S08]  /*2cf0*/  HMMA.16816.F32.BF16 R100, R8.reuse, R20, R16 ;  /* 0x000000140864723c */ /* 0x040ff00000041810 */
[----:B------:R-:W-:Y:S01]  /*2d00*/  HMMA.16816.F32.BF16 R144, R8, R22, R12 ;  /* 0x000000160890723c */ /* 0x000fe2000004180c */
[----:B------:R-:W-:Y:S06]  /*2d10*/  BAR.SYNC.DEFER_BLOCKING 0x0 ;  /* 0x0000000000007b1d */ /* 0x000fec0000010000 */
[----:B------:R-:W-:Y:S01]  /*2d20*/  @!UPT UIADD3 URZ, URZ, URZ, URZ ;  /* 0x0000003f3f3ff290 */ /* 0x000fe2000fffe03f */
[----:B------:R-:W-:Y:S11]  /*2d30*/  @!P0 BRA `(.L_x_1009) ;  /* 0x0000018000008947 */ /* 0x000ff60003800000 */
[----:B-----5:R-:W-:Y:S02]  /*2d40*/  IADD3 R0, R180, -0x2, RZ ;  /* 0xfffffffeb4007810 */ /* 0x020fe40007ffe0ff */
[----:B------:R-:W-:-:S02]  /*2d50*/  ISETP.GE.AND P5, PT, R148, c[0x0][0x1d4], PT ;  /* 0x0000750094007a0c */ /* 0x000fc40003fa6270 */
[----:B------:R-:W-:Y:S01]  /*2d60*/  SHF.R.S32.HI R2, RZ, 0x1f, R0 ;  /* 0x0000001fff027819 */ /* 0x000fe20000011400 */
[----:B------:R-:W-:-:S04]  /*2d70*/  IMAD.WIDE.U32 R4, R0, c[0x0][0x1e0], RZ ;  /* 0x0000780000047a25 */ /* 0x000fc800078e00ff */
[----:B------:R-:W-:-:S04]  /*2d80*/  IMAD R2, R2, c[0x0][0x1e0], RZ ;  /* 0x0000780002027a24 */ /* 0x000fc800078e02ff */
[----:B------:R-:W-:Y:S01]  /*2d90*/  IMAD R2, R0, c[0x0][0x1e4], R2 ;  /* 0x0000790000027a24 */ /* 0x000fe200078e0202 */
[----:B------:R-:W-:-:S03]  /*2da0*/  LEA R0, P1, R4, R152, 0x6 ;  /* 0x0000009804007211 */ /* 0x000fc600078230ff */
[----:B------:R-:W-:Y:S01]  /*2db0*/  IMAD.IADD R3, R5, 0x1, R2 ;  /* 0x0000000105037824 */ /* 0x000fe200078e0202 */
[----:B------:R-:W-:Y:S01]  /*2dc0*/  LEA R2, P0, R0, c[0x0][0x1c8], 0x1 ;  /* 0x0000720000027a11 */ /* 0x000fe200078008ff */
[----:B------:R-:W-:-:S03]  /*2dd0*/  IMAD.MOV.U32 R5, RZ, RZ, c[0x0][0x1e0] ;  /* 0x00007800ff057624 */ /* 0x000fc600078e00ff */
[----:B------:R-:W-:-:S04]  /*2de0*/  LEA.HI.X R3, R4, R150, R3, 0x6, P1 ;  /* 0x0000009604037211 */ /* 0x000fc800008f3403 */
[----:B------:R-:W-:Y:S01]  /*2df0*/  LEA.HI.X R3, R0, c[0x0][0x1cc], R3, 0x1, P0 ;  /* 0x0000730000037a11 */ /* 0x000fe200000f0c03 */
[----:B------:R-:W-:Y:S01]  /*2e00*/  IMAD.MOV.U32 R0, RZ, RZ, c[0x0][0x1e4] ;  /* 0x00007900ff007624 */ /* 0x000fe200078e00ff */
[----:B------:R-:W-:-:S03]  /*2e10*/  LEA R4, P0, R5, R2, 0x6 ;  /* 0x0000000205047211 */ /* 0x000fc600078030ff */
[----:B------:R-:W-:Y:S01]  /*2e20*/  @!PT LDS RZ, [RZ] ;  /* 0x00000000fffff984 */ /* 0x000fe20000000800 */
[----:B------:R-:W-:Y:S01]  /*2e30*/  @!PT LDS RZ, [RZ] ;  /* 0x00000000fffff984 */ /* 0x000fe20000000800 */
[----:B------:R-:W-:Y:S01]  /*2e40*/  @!PT LDS RZ, [RZ] ;  /* 0x00000000fffff984 */ /* 0x000fe20000000800 */
[----:B------:R1:W-:Y:S01]  /*2e50*/  LDGSTS.E.BYPASS.LTC128B.128 [R54+0x3100], [R2.64], !P5 ;  /* 0x0310000002367fae */ /* 0x0003e2000e901d46 */
[----:B------:R-:W-:-:S03]  /*2e60*/  LEA.HI.X R5, R5, R3, R0, 0x6, P0 ;  /* 0x0000000305057211 */ /* 0x000fc600000f3400 */
[----:B------:R1:W-:Y:S04]  /*2e70*/  LDGSTS.E.BYPASS.LTC128B.128 [R54+0x4100], [R2.64+0x40], !P4 ;  /* 0x0410004002367fae */ /* 0x0003e8000e101d46 */
[----:B------:R1:W-:Y:S04]  /*2e80*/  LDGSTS.E.BYPASS.LTC128B.128 [R54+0x5100], [R2.64+0x80], !P3 ;  /* 0x0510008002367fae */ /* 0x0003e8000d901d46 */
[----:B------:R1:W-:Y:S04]  /*2e90*/  LDGSTS.E.BYPASS.LTC128B.128 [R54+0x3900], [R4.64], !P5 ;  /* 0x0390000004367fae */ /* 0x0003e8000e901d46 */
[----:B------:R1:W-:Y:S04]  /*2ea0*/  LDGSTS.E.BYPASS.LTC128B.128 [R54+0x4900], [R4.64+0x40], !P4 ;  /* 0x0490004004367fae */ /* 0x0003e8000e101d46 */
[----:B------:R1:W-:Y:S02]  /*2eb0*/  LDGSTS.E.BYPASS.LTC128B.128 [R54+0x5900], [R4.64+0x80], !P3 ;  /* 0x0590008004367fae */ /* 0x0003e4000d901d46 */
.L_x_1009:
[----:B------:R-:W-:Y:S05]  /*2ec0*/  BSYNC B0 ;  /* 0x0000000000007941 */ /* 0x000fea0003800000 */
.L_x_1008:
[----:B------:R-:W2:Y:S04]  /*2ed0*/  LDL R0, [R1+0x64] ;  /* 0x0000640001007983 */ /* 0x000ea80000100800 */
[----:B------:R-:W2:Y:S04]  /*2ee0*/  LDL R27, [R1+0x54] ;  /* 0x00005400011b7983 */ /* 0x000ea80000100800 */
[----:B------:R-:W3:Y:S04]  /*2ef0*/  LDL R6, [R1+0x3c] ;  /* 0x00003c0001067983 */ /* 0x000ee80000100800 */
[----:B------:R-:W-:Y:S04]  /*2f00*/  LDSM.16.MT88.4 R108, [R213+0x2000] ;  /* 0x00200000d56c783b */ /* 0x000fe80000004200 */
[----:B------:R-:W-:Y:S04]  /*2f10*/  LDSM.16.MT88.4 R112, [R214+0x2000] ;  /* 0x00200000d670783b */ /* 0x000fe80000004200 */
[----:B------:R-:W0:Y:S01]  /*2f20*/  LDGDEPBAR ;  /* 0x00000000000079af */ /* 0x000e220000000000 */
[----:B-12---:R-:W-:-:S04]  /*2f30*/  IMAD.IADD R2, R0, 0x1, R27 ;  /* 0x0000000100027824 */ /* 0x006fc800078e021b */
[----:B------:R-:W-:-:S04]  /*2f40*/  @P2 IMAD.HI.U32 R0, R2, c[0x0][0x2c8], RZ ;  /* 0x0000b20002002a27 */ /* 0x000fc800078e00ff */
[----:B------:R-:W-:Y:S01]  /*2f50*/  IMAD.MOV.U32 R3, RZ, RZ, R2 ;  /* 0x000000ffff037224 */ /* 0x000fe200078e0002 */
[----:B------:R-:W-:Y:S01]  /*2f60*/  @P2 SHF.R.U32.HI R3, RZ, c[0x0][0x2cc], R0 ;  /* 0x0000b300ff032a19 */ /* 0x000fe20000011600 */
[----:B------:R-:W-:Y:S04]  /*2f70*/  STL [R1+0x30], R2 ;  /* 0x0000300201007387 */ /* 0x000fe80000100800 */
[----:B------:R-:W1:Y:S04]  /*2f80*/  SHFL.IDX PT, R2, R3, 0x2, 0x1c1f ;  /* 0x005c1f0003027f89 */ /* 0x000e6800000e0000 */
[----:B------:R-:W2:Y:S01]  /*2f90*/  SHFL.IDX PT, R5, R3, 0x3, 0x1c1f ;  /* 0x007c1f0003057f89 */ /* 0x000ea200000e0000 */
[----:B------:R-:W-:-:S05]  /*2fa0*/  IMAD R0, R52, R55, 0x1 ;  /* 0x0000000134007424 */ /* 0x000fca00078e0237 */
[----:B---3--:R-:W-:-:S04]  /*2fb0*/  IADD3 R0, -R6, c[0x0][0x1d0], R0 ;  /* 0x0000740006007a10 */ /* 0x008fc80007ffe100 */
[----:B------:R-:W-:Y:S01]  /*2fc0*/  IADD3 R4, R0, -c[0x0][0x168], RZ ;  /* 0x80005a0000047a10 */ /* 0x000fe20007ffe0ff */
[----:B------:R-:W-:Y:S02]  /*2fd0*/  IMAD.IADD R7, R53, 0x1, -R6 ;  /* 0x0000000135077824 */ /* 0x000fe400078e0a06 */
[----:B------:R-:W-:Y:S02]  /*2fe0*/  LDSM.16.MT88.4 R52, [R213] ;  /* 0x00000000d534783b */ /* 0x000fe40000004200 */
[C---:B-1----:R-:W-:Y:S02]  /*2ff0*/  IMAD.IADD R2, R4.reuse, 0x1, R2 ;  /* 0x0000000104027824 */ /* 0x042fe400078e0202 */
[----:B--2---:R-:W-:-:S03]  /*3000*/  IMAD.IADD R0, R4, 0x1, R5 ;  /* 0x0000000104007824 */ /* 0x004fc600078e0205 */
[----:B------:R-:W-:-:S04]  /*3010*/  IMNMX R2, R7, R2, PT ;  /* 0x0000000207027217 */ /* 0x000fc80003800200 */
[C---:B------:R-:W-:Y:S02]  /*3020*/  ISETP.GT.AND P0, PT, R2.reuse, RZ, PT ;  /* 0x000000ff0200720c */ /* 0x040fe40003f04270 */
[----:B------:R-:W-:Y:S02]  /*3030*/  IMNMX R0, R7, R0, PT ;  /* 0x0000000007007217 */ /* 0x000fe40003800200 */
[----:B------:R-:W-:Y:S02]  /*3040*/  ISETP.GT.AND P6, PT, R2, 0x1, PT ;  /* 0x000000010200780c */ /* 0x000fe40003fc4270 */
[----:B------:R-:W-:Y:S02]  /*3050*/  FSEL R10, R32, -INF , P0 ;  /* 0xff800000200a7808 */ /* 0x000fe40000000000 */
[C---:B------:R-:W-:Y:S02]  /*3060*/  ISETP.GT.AND P0, PT, R0.reuse, 0x1, PT ;  /* 0x000000010000780c */ /* 0x040fe40003f04270 */
[----:B------:R-:W-:-:S02]  /*3070*/  ISETP.GT.AND P1, PT, R0, RZ, PT ;  /* 0x000000ff0000720c */ /* 0x000fc40003f24270 */
[----:B------:R-:W-:Y:S02]  /*3080*/  FSEL R11, R33, -INF , P6 ;  /* 0xff800000210b7808 */ /* 0x000fe40003000000 */
[----:B------:R-:W-:Y:S02]  /*3090*/  ISETP.GT.AND P6, PT, R2, 0x8, PT ;  /* 0x000000080200780c */ /* 0x000fe40003fc4270 */
[----:B------:R-:W-:Y:S02]  /*30a0*/  FSEL R16, R35, -INF , P0 ;  /* 0xff80000023107808 */ /* 0x000fe40000000000 */
[----:B------:R-:W-:Y:S02]  /*30b0*/  FSEL R15, R34, -INF , P1 ;  /* 0xff800000220f7808 */ /* 0x000fe40000800000 */
[----:B------:R-:W-:Y:S02]  /*30c0*/  ISETP.GT.AND P0, PT, R0, 0x8, PT ;  /* 0x000000080000780c */ /* 0x000fe40003f04270 */
[----:B------:R-:W-:-:S02]  /*30d0*/  ISETP.GT.AND P1, PT, R2, 0x9, PT ;  /* 0x000000090200780c */ /* 0x000fc40003f24270 */
[----:B------:R-:W-:Y:S02]  /*30e0*/  FSEL R13, R60, -INF , P6 ;  /* 0xff8000003c0d7808 */ /* 0x000fe40003000000 */
[----:B------:R-:W-:Y:S02]  /*30f0*/  FMNMX.FTZ R5, R10, R11, !PT ;  /* 0x0000000b0a057209 */ /* 0x000fe40007810000 */
[----:B------:R-:W-:Y:S02]  /*3100*/  FSEL R17, R62, -INF , P0 ;  /* 0xff8000003e117808 */ /* 0x000fe40000000000 */
[----:B------:R-:W-:Y:S02]  /*3110*/  FSEL R14, R61, -INF , P1 ;  /* 0xff8000003d0e7808 */ /* 0x000fe40000800000 */
[C---:B------:R-:W-:Y:S02]  /*3120*/  ISETP.GT.AND P6, PT, R2.reuse, 0x10, PT ;  /* 0x000000100200780c */ /* 0x040fe40003fc4270 */
[----:B------:R-:W-:-:S02]  /*3130*/  ISETP.GT.AND P0, PT, R2, 0x11, PT ;  /* 0x000000110200780c */ /* 0x000fc40003f04270 */
[----:B------:R-:W-:Y:S02]  /*3140*/  FMNMX.FTZ R5, R13, R5, !PT ;  /* 0x000000050d057209 */ /* 0x000fe40007810000 */
[----:B------:R-:W-:Y:S02]  /*3150*/  FSEL R19, R64, -INF , P6 ;  /* 0xff80000040137808 */ /* 0x000fe40003000000 */
[----:B------:R-:W-:Y:S02]  /*3160*/  FSEL R20, R65, -INF , P0 ;  /* 0xff80000041147808 */ /* 0x000fe40000000000 */
[----:B------:R-:W-:Y:S02]  /*3170*/  FMNMX.FTZ R5, R14, R5, !PT ;  /* 0x000000050e057209 */ /* 0x000fe40007810000 */
[----:B------:R-:W-:Y:S02]  /*3180*/  ISETP.GT.AND P0, PT, R0, 0x11, PT ;  /* 0x000000110000780c */ /* 0x000fe40003f04270 */
[----:B------:R-:W-:-:S02]  /*3190*/  ISETP.GT.AND P6, PT, R2, 0x18, PT ;  /* 0x000000180200780c */ /* 0x000fc40003fc4270 */
[----:B------:R-:W-:Y:S02]  /*31a0*/  FMNMX.FTZ R5, R19, R5, !PT ;  /* 0x0000000513057209 */ /* 0x000fe40007810000 */
[----:B------:R-:W-:Y:S02]  /*31b0*/  ISETP.GT.AND P1, PT, R0, 0x9, PT ;  /* 0x000000090000780c */ /* 0x000fe40003f24270 */
[----:B------:R-:W-:Y:S02]  /*31c0*/  FSEL R24, R67, -INF , P0 ;  /* 0xff80000043187808 */ /* 0x000fe40000000000 */
[----:B------:R-:W-:Y:S02]  /*31d0*/  ISETP.GT.AND P0, PT, R2, 0x19, PT ;  /* 0x000000190200780c */ /* 0x000fe40003f04270 */
[----:B------:R-:W-:Y:S02]  /*31e0*/  FSEL R21, R68, -INF , P6 ;  /* 0xff80000044157808 */ /* 0x000fe40003000000 */
[----:B------:R-:W-:-:S02]  /*31f0*/  FMNMX.FTZ R5, R20, R5, !PT ;  /* 0x0000000514057209 */ /* 0x000fc40007810000 */
[----:B------:R-:W-:Y:S02]  /*3200*/  FSEL R18, R63, -INF , P1 ;  /* 0xff8000003f127808 */ /* 0x000fe40000800000 */
[C---:B------:R-:W-:Y:S01]  /*3210*/  ISETP.GT.AND P1, PT, R0.reuse, 0x10, PT ;  /* 0x000000100000780c */ /* 0x040fe20003f24270 */
[----:B------:R-:W-:Y:S01]  /*3220*/  LDSM.16.MT88.4 R60, [R213+0x1400] ;  /* 0x00140000d53c783b */ /* 0x000fe20000004200 */
[----:B------:R-:W-:Y:S02]  /*3230*/  FSEL R22, R69, -INF , P0 ;  /* 0xff80000045167808 */ /* 0x000fe40000000000 */
[----:B------:R-:W-:Y:S02]  /*3240*/  ISETP.GT.AND P0, PT, R0, 0x19, PT ;  /* 0x000000190000780c */ /* 0x000fe40003f04270 */
[----:B------:R-:W-:Y:S02]  /*3250*/  ISETP.GT.AND P6, PT, R2, 0x20, PT ;  /* 0x000000200200780c */ /* 0x000fe40003fc4270 */
[----:B------:R-:W-:-:S02]  /*3260*/  FMNMX.FTZ R5, R21, R5, !PT ;  /* 0x0000000515057209 */ /* 0x000fc40007810000 */
[----:B------:R-:W-:Y:S02]  /*3270*/  FMNMX.FTZ R6, R15, R16, !PT ;  /* 0x000000100f067209 */ /* 0x000fe40007810000 */
[----:B------:R-:W-:Y:S02]  /*3280*/  FSEL R23, R66, -INF , P1 ;  /* 0xff80000042177808 */ /* 0x000fe40000800000 */
[----:B------:R-:W-:Y:S01]  /*3290*/  ISETP.GT.AND P1, PT, R0, 0x18, PT ;  /* 0x000000180000780c */ /* 0x000fe20003f24270 */
[----:B------:R-:W-:Y:S01]  /*32a0*/  LDSM.16.MT88.4 R64, [R213+0x400] ;  /* 0x00040000d540783b */ /* 0x000fe20000004200 */
[----:B------:R-:W-:Y:S02]  /*32b0*/  FSEL R26, R71, -INF , P0 ;  /* 0xff800000471a7808 */ /* 0x000fe40000000000 */
[----:B------:R-:W-:Y:S02]  /*32c0*/  ISETP.GT.AND P0, PT, R2, 0x21, PT ;  /* 0x000000210200780c */ /* 0x000fe40003f04270 */
[----:B------:R-:W-:-:S02]  /*32d0*/  FSEL R136, R72, -INF , P6 ;  /* 0xff80000048887808 */ /* 0x000fc40003000000 */
[----:B------:R-:W-:Y:S02]  /*32e0*/  FMNMX.FTZ R5, R22, R5, !PT ;  /* 0x0000000516057209 */ /* 0x000fe40007810000 */
[----:B------:R-:W-:Y:S02]  /*32f0*/  FMNMX.FTZ R6, R17, R6, !PT ;  /* 0x0000000611067209 */ /* 0x000fe40007810000 */
[----:B------:R-:W-:Y:S02]  /*3300*/  FSEL R25, R70, -INF , P1 ;  /* 0xff80000046197808 */ /* 0x000fe40000800000 */
[----:B------:R-:W-:Y:S01]  /*3310*/  ISETP.GT.AND P1, PT, R2, 0x28, PT ;  /* 0x000000280200780c */ /* 0x000fe20003f24270 */
[----:B------:R-:W-:Y:S01]  /*3320*/  LDSM.16.MT88.4 R68, [R214+0x1400] ;  /* 0x00140000d644783b */ /* 0x000fe20000004200 */
[----:B------:R-:W-:Y:S02]  /*3330*/  FSEL R137, R73, -INF , P0 ;  /* 0xff80000049897808 */ /* 0x000fe40000000000 */
[----:B------:R-:W-:-:S02]  /*3340*/  FMNMX.FTZ R5, R136, R5, !PT ;  /* 0x0000000588057209 */ /* 0x000fc40007810000 */
[----:B------:R-:W-:Y:S02]  /*3350*/  FMNMX.FTZ R6, R18, R6, !PT ;  /* 0x0000000612067209 */ /* 0x000fe40007810000 */
[----:B------:R-:W-:Y:S02]  /*3360*/  ISETP.GT.AND P0, PT, R2, 0x29, PT ;  /* 0x000000290200780c */ /* 0x000fe40003f04270 */
[----:B------:R-:W-:Y:S02]  /*3370*/  FSEL R140, R76, -INF , P1 ;  /* 0xff8000004c8c7808 */ /* 0x000fe40000800000 */
[----:B------:R-:W-:Y:S02]  /*3380*/  FMNMX.FTZ R5, R137, R5, !PT ;  /* 0x0000000589057209 */ /* 0x000fe40007810000 */
[----:B------:R-:W-:Y:S02]  /*3390*/  ISETP.GT.AND P1, PT, R2, 0x30, PT ;  /* 0x000000300200780c */ /* 0x000fe40003f24270 */
[----:B------:R-:W-:-:S02]  /*33a0*/  FMNMX.FTZ R6, R23, R6, !PT ;  /* 0x0000000617067209 */ /* 0x000fc40007810000 */
[----:B------:R-:W-:Y:S02]  /*33b0*/  FSEL R141, R77, -INF , P0 ;  /* 0xff8000004d8d7808 */ /* 0x000fe40000000000 */
[----:B------:R-:W-:Y:S02]  /*33c0*/  FMNMX.FTZ R5, R140, R5, !PT ;  /* 0x000000058c057209 */ /* 0x000fe40007810000 */
[----:B------:R-:W-:Y:S02]  /*33d0*/  FSEL R235, R80, -INF , P1 ;  /* 0xff80000050eb7808 */ /* 0x000fe40000800000 */
[----:B------:R-:W-:Y:S02]  /*33e0*/  FMNMX.FTZ R6, R24, R6, !PT ;  /* 0x0000000618067209 */ /* 0x000fe40007810000 */
[----:B------:R-:W-:Y:S02]  /*33f0*/  ISETP.GT.AND P1, PT, R0, 0x20, PT ;  /* 0x000000200000780c */ /* 0x000fe40003f24270 */
[----:B------:R-:W-:-:S02]  /*3400*/  ISETP.GT.AND P0, PT, R2, 0x31, PT ;  /* 0x000000310200780c */ /* 0x000fc40003f04270 */
[----:B------:R-:W-:Y:S02]  /*3410*/  FMNMX.FTZ R5, R141, R5, !PT ;  /* 0x000000058d057209 */ /* 0x000fe40007810000 */
[----:B------:R-:W-:Y:S02]  /*3420*/  FMNMX.FTZ R6, R25, R6, !PT ;  /* 0x0000000619067209 */ /* 0x000fe40007810000 */
[----:B------:R-:W-:Y:S02]  /*3430*/  FSEL R138, R74, -INF , P1 ;  /* 0xff8000004a8a7808 */ /* 0x000fe40000800000 */
[C---:B------:R-:W-:Y:S02]  /*3440*/  ISETP.GT.AND P6, PT, R2.reuse, 0x38, PT ;  /* 0x000000380200780c */ /* 0x040fe40003fc4270 */
[----:B------:R-:W-:Y:S02]  /*3450*/  FSEL R237, R81, -INF , P0 ;  /* 0xff80000051ed7808 */ /* 0x000fe40000000000 */
[----:B------:R-:W-:-:S02]  /*3460*/  ISETP.GT.AND P1, PT, R2, 0x39, PT ;  /* 0x000000390200780c */ /* 0x000fc40003f24270 */
[----:B------:R-:W-:Y:S02]  /*3470*/  ISETP.GT.AND P0, PT, R0, 0x21, PT ;  /* 0x000000210000780c */ /* 0x000fe40003f04270 */
[----:B------:R-:W-:Y:S02]  /*3480*/  FMNMX.FTZ R2, R235, R5, !PT ;  /* 0x00000005eb027209 */ /* 0x000fe40007810000 */
[----:B------:R-:W-:Y:S02]  /*3490*/  FMNMX.FTZ R5, R26, R6, !PT ;  /* 0x000000061a057209 */ /* 0x000fe40007810000 */
[----:B------:R-:W-:Y:S02]  /*34a0*/  FSEL R139, R75, -INF , P0 ;  /* 0xff8000004b8b7808 */ /* 0x000fe40000000000 */
[----:B------:R-:W-:Y:S02]  /*34b0*/  ISETP.GT.AND P0, PT, R0, 0x28, PT ;  /* 0x000000280000780c */ /* 0x000fe40003f04270 */
[----:B------:R-:W-:-:S02]  /*34c0*/  FSEL R236, R85, -INF , P1 ;  /* 0xff80000055ec7808 */ /* 0x000fc40000800000 */
[----:B------:R-:W-:Y:S02]  /*34d0*/  FSEL R233, R84, -INF , P6 ;  /* 0xff80000054e97808 */ /* 0x000fe40003000000 */
[----:B------:R-:W-:Y:S01]  /*34e0*/  FMNMX.FTZ R2, R237, R2, !PT ;  /* 0x00000002ed027209 */ /* 0x000fe20007810000 */
[----:B------:R-:W-:Y:S01]  /*34f0*/  SHFL.IDX PT, R6, R3, RZ, 0x1c1f ;  /* 0x001c1fff03067589 */ /* 0x000fe200000e0000 */
[----:B------:R-:W-:Y:S02]  /*3500*/  FMNMX.FTZ R5, R138, R5, !PT ;  /* 0x000000058a057209 */ /* 0x000fe40007810000 */
[----:B------:R-:W-:Y:S01]  /*3510*/  ISETP.GT.AND P1, PT, R0, 0x29, PT ;  /* 0x000000290000780c */ /* 0x000fe20003f24270 */
[----:B------:R-:W-:Y:S01]  /*3520*/  LDSM.16.MT88.4 R72, [R213+0x2400] ;  /* 0x00240000d548783b */ /* 0x000fe20000004200 */
[----:B------:R-:W-:Y:S02]  /*3530*/  FSEL R148, R78, -INF , P0 ;  /* 0xff8000004e947808 */ /* 0x000fe40000000000 */
[----:B------:R-:W-:-:S02]  /*3540*/  FMNMX.FTZ R5, R139, R5, !PT ;  /* 0x000000058b057209 */ /* 0x000fc40007810000 */
[----:B------:R-:W-:Y:S02]  /*3550*/  ISETP.GT.AND P0, PT, R0, 0x30, PT ;  /* 0x000000300000780c */ /* 0x000fe40003f04270 */
[----:B------:R-:W-:Y:S02]  /*3560*/  FSEL R149, R79, -INF , P1 ;  /* 0xff8000004f957808 */ /* 0x000fe40000800000 */
[----:B------:R-:W-:Y:S02]  /*3570*/  FMNMX.FTZ R5, R148, R5, !PT ;  /* 0x0000000594057209 */ /* 0x000fe40007810000 */
[----:B------:R-:W-:Y:S01]  /*3580*/  FMNMX.FTZ R2, R233, R2, !PT ;  /* 0x00000002e9027209 */ /* 0x000fe20007810000 */
[----:B------:R-:W-:Y:S01]  /*3590*/  SHFL.IDX PT, R3, R3, 0x1, 0x1c1f ;  /* 0x003c1f0003037f89 */ /* 0x000fe200000e0000 */
[----:B------:R-:W-:Y:S02]  /*35a0*/  ISETP.GT.AND P1, PT, R0, 0x31, PT ;  /* 0x000000310000780c */ /* 0x000fe40003f24270 */
[----:B------:R-:W-:Y:S01]  /*35b0*/  FSEL R234, R82, -INF , P0 ;  /* 0xff80000052ea7808 */ /* 0x000fe20000000000 */
[----:B------:R-:W-:Y:S01]  /*35c0*/  LDSM.16.MT88.4 R76, [R214] ;  /* 0x00000000d64c783b */ /* 0x000fe20000004200 */
[----:B------:R-:W-:-:S02]  /*35d0*/  FMNMX.FTZ R5, R149, R5, !PT ;  /* 0x0000000595057209 */ /* 0x000fc40007810000 */
[----:B------:R-:W-:Y:S02]  /*35e0*/  FMNMX.FTZ R2, R236, R2, !PT ;  /* 0x00000002ec027209 */ /* 0x000fe40007810000 */
[----:B------:R-:W-:Y:S02]  /*35f0*/  FSEL R238, R83, -INF , P1 ;  /* 0xff80000053ee7808 */ /* 0x000fe40000800000 */
[----:B------:R-:W-:Y:S02]  /*3600*/  ISETP.GT.AND P1, PT, R0, 0x38, PT ;  /* 0x000000380000780c */ /* 0x000fe40003f24270 */
[----:B------:R-:W-:Y:S01]  /*3610*/  FMNMX.FTZ R5, R234, R5, !PT ;  /* 0x00000005ea057209 */ /* 0x000fe20007810000 */
[----:B------:R-:W1:Y:S01]  /*3620*/  SHFL.BFLY PT, R9, R2, 0x2, 0x1f ;  /* 0x0c401f0002097f89 */ /* 0x000e6200000e0000 */
[----:B------:R-:W-:Y:S02]  /*3630*/  ISETP.GT.AND P0, PT, R0, 0x39, PT ;  /* 0x000000390000780c */ /* 0x000fe40003f04270 */
[----:B------:R-:W-:-:S02]  /*3640*/  FSEL R240, R86, -INF , P1 ;  /* 0xff80000056f07808 */ /* 0x000fc40000800000 */
[----:B------:R-:W-:Y:S02]  /*3650*/  FMNMX.FTZ R0, R238, R5, !PT ;  /* 0x00000005ee007209 */ /* 0x000fe40007810000 */
[----:B------:R-:W-:Y:S02]  /*3660*/  FSEL R243, R87, -INF , P0 ;  /* 0xff80000057f37808 */ /* 0x000fe40000000000 */
[----:B------:R-:W-:Y:S01]  /*3670*/  FMNMX.FTZ R0, R240, R0, !PT ;  /* 0x00000000f0007209 */ /* 0x000fe20007810000 */
[----:B------:R-:W-:Y:S03]  /*3680*/  LDSM.16.MT88.4 R84, [R213+0x1000] ;  /* 0x00100000d554783b */ /* 0x000fe60000004200 */
[----:B------:R-:W-:-:S05]  /*3690*/  FMNMX.FTZ R0, R243, R0, !PT ;  /* 0x00000000f3007209 */ /* 0x000fca0007810000 */
[----:B------:R-:W2:Y:S01]  /*36a0*/  SHFL.BFLY PT, R8, R0, 0x2, 0x1f ;  /* 0x0c401f0000087f89 */ /* 0x000ea200000e0000 */
[----:B-1----:R-:W-:-:S05]  /*36b0*/  FMNMX.FTZ R5, R2, R9, !PT ;  /* 0x0000000902057209 */ /* 0x002fca0007810000 */
[----:B------:R-:W1:Y:S01]  /*36c0*/  SHFL.BFLY PT, R9, R5, 0x1, 0x1f ;  /* 0x0c201f0005097f89 */ /* 0x000e6200000e0000 */
[C---:B------:R-:W-:Y:S02]  /*36d0*/  IMAD.IADD R2, R4.reuse, 0x1, R6 ;  /* 0x0000000104027824 */ /* 0x040fe400078e0206 */
[----:B------:R-:W-:Y:S01]  /*36e0*/  IMAD.IADD R4, R4, 0x1, R3 ;  /* 0x0000000104047824 */ /* 0x000fe200078e0203 */
[----:B--2---:R-:W-:-:S05]  /*36f0*/  FMNMX.FTZ R3, R0, R8, !PT ;  /* 0x0000000800037209 */ /* 0x004fca0007810000 */
[----:B------:R-:W2:Y:S01]  /*3700*/  SHFL.BFLY PT, R6, R3, 0x1, 0x1f ;  /* 0x0c201f0003067f89 */ /* 0x000ea200000e0000 */
[C---:B------:R-:W-:Y:S02]  /*3710*/  IMNMX R2, R7.reuse, R2, PT ;  /* 0x0000000207027217 */ /* 0x040fe40003800200 */
[----:B------:R-:W-:Y:S02]  /*3720*/  IMNMX R0, R7, R4, PT ;  /* 0x0000000407007217 */ /* 0x000fe40003800200 */
[C---:B------:R-:W-:Y:S02]  /*3730*/  ISETP.GT.AND P1, PT, R2.reuse, 0x1, PT ;  /* 0x000000010200780c */ /* 0x040fe40003f24270 */
[----:B-1----:R-:W-:Y:S02]  /*3740*/  FMNMX.FTZ R143, R5, R9, !PT ;  /* 0x00000009058f7209 */ /* 0x002fe40007810000 */
[----:B------:R-:W-:Y:S02]  /*3750*/  ISETP.GT.AND P0, PT, R2, 0x8, PT ;  /* 0x000000080200780c */ /* 0x000fe40003f04270 */
[----:B------:R-:W-:Y:S01]  /*3760*/  FSEL R41, R97, -INF , P1 ;  /* 0xff80000061297808 */ /* 0x000fe20000800000 */
[----:B------:R-:W-:Y:S01]  /*3770*/  FMUL.FTZ R4, R143, c[0x0][0x2d0] ;  /* 0x0000b4008f047a20 */ /* 0x000fe20000410000 */
[----:B------:R-:W-:-:S02]  /*3780*/  FSEL R42, R88, -INF , P0 ;  /* 0xff800000582a7808 */ /* 0x000fc40000000000 */
[----:B------:R-:W-:Y:S02]  /*3790*/  FSETP.NEU.FTZ.AND P1, PT, R143, -INF , PT ;  /* 0xff8000008f00780b */ /* 0x000fe40003f3d000 */
[----:B------:R-:W-:Y:S02]  /*37a0*/  ISETP.GT.AND P0, PT, R0, RZ, PT ;  /* 0x000000ff0000720c */ /* 0x000fe40003f04270 */
[----:B------:R-:W-:Y:S02]  /*37b0*/  FSEL R12, R4, RZ, P1 ;  /* 0x000000ff040c7208 */ /* 0x000fe40000800000 */
[----:B------:R-:W-:Y:S02]  /*37c0*/  FSEL R45, R98, -INF , P0 ;  /* 0xff800000622d7808 */ /* 0x000fe40000000000 */
[----:B------:R-:W-:Y:S02]  /*37d0*/  ISETP.GT.AND P0, PT, R0, 0x9, PT ;  /* 0x000000090000780c */ /* 0x000fe40003f04270 */
[----:B--2---:R-:W-:Y:S01]  /*37e0*/  FMNMX.FTZ R142, R3, R6, !PT ;  /* 0x00000006038e7209 */ /* 0x004fe20007810000 */
[----:B------:R-:W-:Y:S01]  /*37f0*/  FFMA.FTZ R3, R11, c[0x0][0x2d0], -R12 ;  /* 0x0000b4000b037a23 */ /* 0x000fe2000001080c */
[----:B------:R-:W-:-:S02]  /*3800*/  ISETP.GT.AND P6, PT, R2, RZ, PT ;  /* 0x000000ff0200720c */ /* 0x000fc40003fc4270 */
[----:B------:R-:W-:Y:S02]  /*3810*/  FSEL R48, R91, -INF , P0 ;  /* 0xff8000005b307808 */ /* 0x000fe40000000000 */
[----:B------:R-:W-:Y:S01]  /*3820*/  ISETP.GT.AND P0, PT, R2, 0x11, PT ;  /* 0x000000110200780c */ /* 0x000fe20003f04270 */
[----:B------:R1:W-:Y:S01]  /*3830*/  MUFU.EX2 R32, R3 ;  /* 0x0000000300207308 */ /* 0x0003e20000000800 */
[----:B------:R-:W-:Y:S02]  /*3840*/  FSEL R40, R96, -INF , P6 ;  /* 0xff80000060287808 */ /* 0x000fe40003000000 */
[----:B------:R-:W-:Y:S02]  /*3850*/  ISETP.GT.AND P6, PT, R2, 0x9, PT ;  /* 0x000000090200780c */ /* 0x000fe40003fc4270 */
[----:B------:R-:W-:Y:S02]  /*3860*/  FSEL R49, R57, -INF , P0 ;  /* 0xff80000039317808 */ /* 0x000fe40000000000 */
[----:B------:R-:W-:Y:S01]  /*3870*/  ISETP.GT.AND P0, PT, R0, 0x11, PT ;  /* 0x000000110000780c */ /* 0x000fe20003f04270 */
[----:B------:R-:W-:Y:S01]  /*3880*/  FFMA.FTZ R4, R10, c[0x0][0x2d0], -R12 ;  /* 0x0000b4000a047a23 */ /* 0x000fe2000001080c */
[----:B------:R-:W-:-:S02]  /*3890*/  FSEL R46, R89, -INF , P6 ;  /* 0xff800000592e7808 */ /* 0x000fc40003000000 */
[----:B------:R-:W-:Y:S01]  /*38a0*/  ISETP.GT.AND P1, PT, R0, 0x8, PT ;  /* 0x000000080000780c */ /* 0x000fe20003f24270 */
[----:B-1----:R-:W-:Y:S01]  /*38b0*/  FFMA.FTZ R3, R13, c[0x0][0x2d0], -R12 ;  /* 0x0000b4000d037a23 */ /* 0x002fe2000001080c */
[----:B------:R-:W-:-:S03]  /*38c0*/  FSEL R89, R59, -INF , P0 ;  /* 0xff8000003b597808 */ /* 0x000fc60000000000 */
[----:B------:R1:W-:Y:S01]  /*38d0*/  MUFU.EX2 R7, R3 ;  /* 0x0000000300077308 */ /* 0x0003e20000000800 */
[----:B------:R-:W-:Y:S02]  /*38e0*/  FSETP.NEU.FTZ.AND P0, PT, R142, -INF , PT ;  /* 0xff8000008e00780b */ /* 0x000fe40003f1d000 */
[----:B------:R-:W-:-:S05]  /*38f0*/  FSEL R47, R90, -INF , P1 ;  /* 0xff8000005a2f7808 */ /* 0x000fca0000800000 */
[----:B------:R2:W3:Y:S01]  /*3900*/  MUFU.EX2 R90, R4 ;  /* 0x00000004005a7308 */ /* 0x0004e20000000800 */
[----:B-1----:R-:W-:-:S05]  /*3910*/  FMUL.FTZ R3, R142, c[0x0][0x2d0] ;  /* 0x0000b4008e037a20 */ /* 0x002fca0000410000 */
[----:B------:R-:W-:Y:S01]  /*3920*/  FSEL R3, R3, RZ, P0 ;  /* 0x000000ff03037208 */ /* 0x000fe20000000000 */
[----:B--2---:R-:W-:-:S04]  /*3930*/  FFMA.FTZ R4, R14, c[0x0][0x2d0], -R12 ;  /* 0x0000b4000e047a23 */ /* 0x004fc8000001080c */
[----:B------:R1:W2:Y:S01]  /*3940*/  MUFU.EX2 R183, R4 ;  /* 0x0000000400b77308 */ /* 0x0002a20000000800 */
[----:B------:R-:W-:Y:S02]  /*3950*/  FMNMX.FTZ R5, R40, R41, !PT ;  /* 0x0000002928057209 */ /* 0x000fe40007810000 */
[----:B------:R-:W-:Y:S01]  /*3960*/  ISETP.GT.AND P1, PT, R2, 0x10, PT ;  /* 0x000000100200780c */ /* 0x000fe20003f24270 */
[----:B-1----:R-:W-:-:S04]  /*3970*/  FFMA.FTZ R4, R15, c[0x0][0x2d0], -R3 ;  /* 0x0000b4000f047a23 */ /* 0x002fc80000010803 */
[----:B------:R1:W-:Y:S01]  /*3980*/  MUFU.EX2 R151, R4 ;  /* 0x0000000400977308 */ /* 0x0003e20000000800 */
[----:B------:R-:W-:Y:S02]  /*3990*/  ISETP.GT.AND P6, PT, R0, 0x1, PT ;  /* 0x000000010000780c */ /* 0x000fe40003fc4270 */
[----:B------:R-:W-:Y:S02]  /*39a0*/  FSEL R43, R56, -INF , P1 ;  /* 0xff800000382b7808 */ /* 0x000fe40000800000 */
[----:B------:R-:W-:Y:S01]  /*39b0*/  ISETP.GT.AND P1, PT, R0, 0x10, PT ;  /* 0x000000100000780c */ /* 0x000fe20003f24270 */
[----:B-1----:R-:W-:-:S04]  /*39c0*/  FFMA.FTZ R4, R16, c[0x0][0x2d0], -R3 ;  /* 0x0000b40010047a23 */ /* 0x002fc80000010803 */
[----:B------:R1:W4:Y:S01]  /*39d0*/  MUFU.EX2 R150, R4 ;  /* 0x0000000400967308 */ /* 0x0003220000000800 */
[----:B------:R-:W-:Y:S01]  /*39e0*/  FSEL R44, R99, -INF , P6 ;  /* 0xff800000632c7808 */ /* 0x000fe20003000000 */
[----:B------:R-:W-:Y:S01]  /*39f0*/  IMAD.MOV.U32 R91, RZ, RZ, R27 ;  /* 0x000000ffff5b7224 */ /* 0x000fe200078e001b */
[----:B------:R-:W-:Y:S01]  /*3a00*/  ISETP.GT.AND P6, PT, R2, 0x18, PT ;  /* 0x000000180200780c */ /* 0x000fe20003fc4270 */
[----:B------:R-:W-:Y:S01]  /*3a10*/  LDSM.16.MT88.4 R96, [R214+0x1000] ;  /* 0x00100000d660783b */ /* 0x000fe20000004200 */
[----:B------:R-:W-:Y:S02]  /*3a20*/  FSEL R88, R58, -INF , P1 ;  /* 0xff8000003a587808 */ /* 0x000fe40000800000 */
[----:B------:R-:W-:Y:S01]  /*3a30*/  ISETP.GT.AND P1, PT, R2, 0x19, PT ;  /* 0x000000190200780c */ /* 0x000fe20003f24270 */
[----:B------:R-:W-:Y:S01]  /*3a40*/  LDSM.16.MT88.4 R56, [R214+0x400] ;  /* 0x00040000d638783b */ /* 0x000fe20000004200 */
[----:B-1----:R-:W-:Y:S01]  /*3a50*/  FMNMX.FTZ R4, R42, R5, !PT ;  /* 0x000000052a047209 */ /* 0x002fe20007810000 */
[----:B------:R-:W-:-:S03]  /*3a60*/  FFMA.FTZ R5, R17, c[0x0][0x2d0], -R3 ;  /* 0x0000b40011057a23 */ /* 0x000fc60000010803 */
[----:B------:R-:W-:Y:S01]  /*3a70*/  FMNMX.FTZ R4, R46, R4, !PT ;  /* 0x000000042e047209 */ /* 0x000fe20007810000 */
[----:B------:R1:W-:Y:S03]  /*3a80*/  MUFU.EX2 R27, R5 ;  /* 0x00000005001b7308 */ /* 0x0003e60000000800 */
[----:B------:R-:W-:Y:S02]  /*3a90*/  FMNMX.FTZ R4, R43, R4, !PT ;  /* 0x000000042b047209 */ /* 0x000fe40007810000 */
[----:B------:R-:W-:Y:S02]  /*3aa0*/  FSEL R50, R92, -INF , P6 ;  /* 0xff8000005c327808 */ /* 0x000fe40003000000 */
[----:B------:R-:W-:Y:S02]  /*3ab0*/  FMNMX.FTZ R4, R49, R4, !PT ;  /* 0x0000000431047209 */ /* 0x000fe40007810000 */
[----:B------:R-:W-:-:S02]  /*3ac0*/  FSEL R51, R93, -INF , P1 ;  /* 0xff8000005d337808 */ /* 0x000fc40000800000 */
[----:B------:R-:W-:Y:S01]  /*3ad0*/  ISETP.GT.AND P1, PT, R2, 0x21, PT ;  /* 0x000000210200780c */ /* 0x000fe20003f24270 */
[----:B-1----:R-:W-:Y:S01]  /*3ae0*/  FFMA.FTZ R5, R18, c[0x0][0x2d0], -R3 ;  /* 0x0000b40012057a23 */ /* 0x002fe20000010803 */
[----:B------:R-:W-:Y:S02]  /*3af0*/  ISETP.GT.AND P6, PT, R2, 0x20, PT ;  /* 0x000000200200780c */ /* 0x000fe40003fc4270 */
[----:B------:R-:W-:Y:S01]  /*3b00*/  FMNMX.FTZ R4, R50, R4, !PT ;  /* 0x0000000432047209 */ /* 0x000fe20007810000 */
[----:B------:R1:W1:Y:S01]  /*3b10*/  MUFU.EX2 R182, R5 ;  /* 0x0000000500b67308 */ /* 0x0002620000000800 */
[C---:B------:R-:W-:Y:S02]  /*3b20*/  ISETP.GT.AND P0, PT, R0.reuse, 0x18, PT ;  /* 0x000000180000780c */ /* 0x040fe40003f04270 */
[----:B------:R-:W-:Y:S02]  /*3b30*/  FSEL R131, R29, -INF , P1 ;  /* 0xff8000001d837808 */ /* 0x000fe40000800000 */
[----:B------:R-:W-:-:S02]  /*3b40*/  ISETP.GT.AND P1, PT, R0, 0x20, PT ;  /* 0x000000200000780c */ /* 0x000fc40003f24270 */
[----:B------:R-:W-:Y:S02]  /*3b50*/  FSEL R128, R28, -INF , P6 ;  /* 0xff8000001c807808 */ /* 0x000fe40003000000 */
[----:B------:R-:W-:Y:S02]  /*3b60*/  FMNMX.FTZ R4, R51, R4, !PT ;  /* 0x0000000433047209 */ /* 0x000fe40007810000 */
[----:B-1----:R-:W-:Y:S02]  /*3b70*/  FMNMX.FTZ R5, R45, R44, !PT ;  /* 0x0000002c2d057209 */ /* 0x002fe40007810000 */
[----:B------:R-:W-:Y:S02]  /*3b80*/  FSEL R14, R94, -INF , P0 ;  /* 0xff8000005e0e7808 */ /* 0x000fe40000000000 */
[----:B------:R-:W-:Y:S02]  /*3b90*/  FMNMX.FTZ R5, R47, R5, !PT ;  /* 0x000000052f057209 */ /* 0x000fe40007810000 */
[----:B------:R-:W-:-:S02]  /*3ba0*/  ISETP.GT.AND P0, PT, R0, 0x21, PT ;  /* 0x000000210000780c */ /* 0x000fc40003f04270 */
[----:B------:R-:W-:Y:S02]  /*3bb0*/  FSEL R134, R30, -INF , P1 ;  /* 0xff8000001e867808 */ /* 0x000fe40000800000 */
[----:B------:R-:W-:Y:S02]  /*3bc0*/  ISETP.GT.AND P1, PT, R2, 0x28, PT ;  /* 0x000000280200780c */ /* 0x000fe40003f24270 */
[----:B------:R-:W-:Y:S02]  /*3bd0*/  FMNMX.FTZ R5, R48, R5, !PT ;  /* 0x0000000530057209 */ /* 0x000fe40007810000 */
[----:B------:R-:W-:Y:S02]  /*3be0*/  FMNMX.FTZ R4, R128, R4, !PT ;  /* 0x0000000480047209 */ /* 0x000fe40007810000 */
[----:B------:R-:W-:Y:S02]  /*3bf0*/  FSEL R135, R31, -INF , P0 ;  /* 0xff8000001f877808 */ /* 0x000fe40000000000 */
[----:B------:R-:W-:-:S02]  /*3c00*/  ISETP.GT.AND P0, PT, R2, 0x29, PT ;  /* 0x000000290200780c */ /* 0x000fc40003f04270 */
[----:B------:R-:W-:Y:S02]  /*3c10*/  FSEL R129, R36, -INF , P1 ;  /* 0xff80000024817808 */ /* 0x000fe40000800000 */
[----:B------:R-:W-:Y:S02]  /*3c20*/  FMNMX.FTZ R4, R131, R4, !PT ;  /* 0x0000000483047209 */ /* 0x000fe40007810000 */
[----:B------:R-:W-:Y:S02]  /*3c30*/  FMNMX.FTZ R5, R88, R5, !PT ;  /* 0x0000000558057209 */ /* 0x000fe40007810000 */
[----:B------:R-:W-:Y:S02]  /*3c40*/  ISETP.GT.AND P1, PT, R2, 0x30, PT ;  /* 0x000000300200780c */ /* 0x000fe40003f24270 */
[----:B------:R-:W-:Y:S02]  /*3c50*/  ISETP.GT.AND P6, PT, R0, 0x19, PT ;  /* 0x000000190000780c */ /* 0x000fe40003fc4270 */
[----:B------:R-:W-:-:S02]  /*3c60*/  FSEL R130, R37, -INF , P0 ;  /* 0xff80000025827808 */ /* 0x000fc40000000000 */
[----:B------:R-:W-:Y:S02]  /*3c70*/  FMNMX.FTZ R4, R129, R4, !PT ;  /* 0x0000000481047209 */ /* 0x000fe40007810000 */
[----:B------:R-:W-:Y:S02]  /*3c80*/  FMNMX.FTZ R5, R89, R5, !PT ;  /* 0x0000000559057209 */ /* 0x000fe40007810000 */
[----:B------:R-:W-:Y:S02]  /*3c90*/  FSEL R194, R100, -INF , P1 ;  /* 0xff80000064c27808 */ /* 0x000fe40000800000 */
[----:B------:R-:W-:Y:S02]  /*3ca0*/  ISETP.GT.AND P1, PT, R0, 0x28, PT ;  /* 0x000000280000780c */ /* 0x000fe40003f24270 */
[----:B------:R-:W-:Y:S02]  /*3cb0*/  FSEL R15, R95, -INF , P6 ;  /* 0xff8000005f0f7808 */ /* 0x000fe40003000000 */
[----:B------:R-:W-:Y:S01]  /*3cc0*/  ISETP.GT.AND P0, PT, R2, 0x31, PT ;  /* 0x000000310200780c */ /* 0x000fe20003f04270 */
[----:B------:R-:W-:Y:S01]  /*3cd0*/  LDSM.16.MT88.4 R92, [R214+0x2400] ;  /* 0x00240000d65c783b */ /* 0x000fe20000004200 */
[----:B------:R-:W-:-:S02]  /*3ce0*/  FMNMX.FTZ R4, R130, R4, !PT ;  /* 0x0000000482047209 */ /* 0x000fc40007810000 */
[----:B------:R-:W-:Y:S02]  /*3cf0*/  FMNMX.FTZ R5, R14, R5, !PT ;  /* 0x000000050e057209 */ /* 0x000fe40007810000 */
[----:B------:R-:W-:Y:S02]  /*3d00*/  FSEL R133, R38, -INF , P1 ;  /* 0xff80000026857808 */ /* 0x000fe40000800000 */
[C---:B------:R-:W-:Y:S02]  /*3d10*/  ISETP.GT.AND P6, PT, R2.reuse, 0x38, PT ;  /* 0x000000380200780c */ /* 0x040fe40003fc4270 */
[----:B------:R-:W-:Y:S02]  /*3d20*/  ISETP.GT.AND P1, PT, R2, 0x39, PT ;  /* 0x000000390200780c */ /* 0x000fe40003f24270 */
[----:B------:R-:W-:Y:S02]  /*3d30*/  FSEL R192, R101, -INF , P0 ;  /* 0xff80000065c07808 */ /* 0x000fe40000000000 */
[----:B------:R-:W-:-:S02]  /*3d40*/  FMNMX.FTZ R2, R194, R4, !PT ;  /* 0x00000004c2027209 */ /* 0x000fc40007810000 */
[----:B------:R-:W-:Y:S02]  /*3d50*/  FMNMX.FTZ R5, R15, R5, !PT ;  /* 0x000000050f057209 */ /* 0x000fe40007810000 */
[----:B------:R-:W-:Y:S01]  /*3d60*/  FMNMX.FTZ R4, R192, R2, !PT ;  /* 0x00000002c0047209 */ /* 0x000fe20007810000 */
[----:B------:R-:W-:Y:S01]  /*3d70*/  FFMA.FTZ R2, R19, c[0x0][0x2d0], -R12 ;  /* 0x0000b40013027a23 */ /* 0x000fe2000001080c */
[----:B------:R-:W-:Y:S02]  /*3d80*/  FMNMX.FTZ R5, R134, R5, !PT ;  /* 0x0000000586057209 */ /* 0x000fe40007810000 */
[----:B------:R-:W-:Y:S01]  /*3d90*/  ISETP.GT.AND P0, PT, R0, 0x29, PT ;  /* 0x000000290000780c */ /* 0x000fe20003f04270 */
[----:B------:R1:W-:Y:S01]  /*3da0*/  MUFU.EX2 R250, R2 ;  /* 0x0000000200fa7308 */ /* 0x0003e20000000800 */
[----:B------:R-:W-:Y:S02]  /*3db0*/  FMNMX.FTZ R5, R135, R5, !PT ;  /* 0x0000000587057209 */ /* 0x000fe40007810000 */
[----:B------:R-:W-:-:S02]  /*3dc0*/  FSEL R193, R144, -INF , P6 ;  /* 0xff80000090c17808 */ /* 0x000fc40003000000 */
[----:B------:R-:W-:Y:S02]  /*3dd0*/  FSEL R195, R145, -INF , P1 ;  /* 0xff80000091c37808 */ /* 0x000fe40000800000 */
[----:B------:R-:W-:Y:S02]  /*3de0*/  FSEL R132, R39, -INF , P0 ;  /* 0xff80000027847808 */ /* 0x000fe40000000000 */
[----:B------:R-:W-:Y:S02]  /*3df0*/  ISETP.GT.AND P1, PT, R0, 0x30, PT ;  /* 0x000000300000780c */ /* 0x000fe40003f24270 */
[----:B------:R-:W-:Y:S01]  /*3e00*/  FMNMX.FTZ R5, R133, R5, !PT ;  /* 0x0000000585057209 */ /* 0x000fe20007810000 */
[----:B-1----:R-:W-:Y:S01]  /*3e10*/  FFMA.FTZ R2, R20, c[0x0][0x2d0], -R12 ;  /* 0x0000b40014027a23 */ /* 0x002fe2000001080c */
[----:B------:R-:W-:-:S03]  /*3e20*/  FMNMX.FTZ R4, R193, R4, !PT ;  /* 0x00000004c1047209 */ /* 0x000fc60007810000 */
[----:B------:R1:W1:Y:S01]  /*3e30*/  MUFU.EX2 R252, R2 ;  /* 0x0000000200fc7308 */ /* 0x0002620000000800 */
[----:B------:R-:W-:Y:S02]  /*3e40*/  ISETP.GT.AND P0, PT, R0, 0x31, PT ;  /* 0x000000310000780c */ /* 0x000fe40003f04270 */
[----:B------:R-:W-:Y:S02]  /*3e50*/  FSEL R204, R102, -INF , P1 ;  /* 0xff80000066cc7808 */ /* 0x000fe40000800000 */
[----:B------:R-:W-:Y:S02]  /*3e60*/  FMNMX.FTZ R5, R132, R5, !PT ;  /* 0x0000000584057209 */ /* 0x000fe40007810000 */
[----:B------:R-:W-:Y:S02]  /*3e70*/  FMNMX.FTZ R4, R195, R4, !PT ;  /* 0x00000004c3047209 */ /* 0x000fe40007810000 */
[----:B------:R-:W-:Y:S02]  /*3e80*/  FSEL R206, R103, -INF , P0 ;  /* 0xff80000067ce7808 */ /* 0x000fe40000000000 */
[----:B------:R-:W-:Y:S01]  /*3e90*/  ISETP.GT.AND P1, PT, R0, 0x38, PT ;  /* 0x000000380000780c */ /* 0x000fe20003f24270 */
[----:B-1----:R-:W-:-:S04]  /*3ea0*/  FFMA.FTZ R2, R21, c[0x0][0x2d0], -R12 ;  /* 0x0000b40015027a23 */ /* 0x002fc8000001080c */
[----:B------:R1:W-:Y:S01]  /*3eb0*/  MUFU.EX2 R251, R2 ;  /* 0x0000000200fb7308 */ /* 0x0003e20000000800 */
[----:B------:R-:W2:Y:S01]  /*3ec0*/  SHFL.BFLY PT, R6, R4, 0x2, 0x1f ;  /* 0x0c401f0004067f89 */ /* 0x000ea200000e0000 */
[----:B------:R-:W-:Y:S02]  /*3ed0*/  ISETP.GT.AND P0, PT, R0, 0x39, PT ;  /* 0x000000390000780c */ /* 0x000fe40003f04270 */
[----:B------:R-:W-:Y:S02]  /*3ee0*/  FSEL R205, R146, -INF , P1 ;  /* 0xff80000092cd7808 */ /* 0x000fe40000800000 */
[----:B------:R-:W-:Y:S02]  /*3ef0*/  FSEL R208, R147, -INF , P0 ;  /* 0xff80000093d07808 */ /* 0x000fe40000000000 */
[----:B-1----:R-:W-:-:S04]  /*3f00*/  FMNMX.FTZ R2, R204, R5, !PT ;  /* 0x00000005cc027209 */ /* 0x002fc80007810000 */
[----:B------:R-:W-:-:S04]  /*3f10*/  FMNMX.FTZ R2, R206, R2, !PT ;  /* 0x00000002ce027209 */ /* 0x000fc80007810000 */
[----:B------:R-:W-:-:S04]  /*3f20*/  FMNMX.FTZ R2, R205, R2, !PT ;  /* 0x00000002cd027209 */ /* 0x000fc80007810000 */
[----:B------:R-:W-:Y:S01]  /*3f30*/  FMNMX.FTZ R2, R208, R2, !PT ;  /* 0x00000002d0027209 */ /* 0x000fe20007810000 */
[----:B------:R-:W-:-:S04]  /*3f40*/  FFMA.FTZ R0, R22, c[0x0][0x2d0], -R12 ;  /* 0x0000b40016007a23 */ /* 0x000fc8000001080c */
[----:B------:R-:W1:Y:S01]  /*3f50*/  SHFL.BFLY PT, R5, R2, 0x2, 0x1f ;  /* 0x0c401f0002057f89 */ /* 0x000e6200000e0000 */
[----:B------:R2:W-:Y:S02]  /*3f60*/  MUFU.EX2 R249, R0 ;  /* 0x0000000000f97308 */ /* 0x0005e40000000800 */
[----:B--2---:R-:W-:-:S06]  /*3f70*/  FFMA.FTZ R0, R23, c[0x0][0x2d0], -R3 ;  /* 0x0000b40017007a23 */ /* 0x004fcc0000010803 */
[----:B------:R2:W-:Y:S02]  /*3f80*/  MUFU.EX2 R245, R0 ;  /* 0x0000000000f57308 */ /* 0x0005e40000000800 */
[----:B--2---:R-:W-:-:S05]  /*3f90*/  FMNMX.FTZ R0, R4, R6, !PT ;  /* 0x0000000604007209 */ /* 0x004fca0007810000 */
[----:B------:R-:W2:Y:S01]  /*3fa0*/  SHFL.BFLY PT, R6, R0, 0x1, 0x1f ;  /* 0x0c201f0000067f89 */ /* 0x000ea200000e0000 */
[----:B-1----:R-:W-:-:S05]  /*3fb0*/  FMNMX.FTZ R2, R2, R5, !PT ;  /* 0x0000000502027209 */ /* 0x002fca0007810000 */
[----:B------:R-:W1:Y:S01]  /*3fc0*/  SHFL.BFLY PT, R13, R2, 0x1, 0x1f ;  /* 0x0c201f00020d7f89 */ /* 0x000e6200000e0000 */
[----:B------:R-:W-:Y:S01]  /*3fd0*/  FFMA.FTZ R4, R24, c[0x0][0x2d0], -R3 ;  /* 0x0000b40018047a23 */ /* 0x000fe20000010803 */
[----:B---3--:R-:W-:Y:S02]  /*3fe0*/  F2FP.BF16.PACK_AB R8, R32, R90 ;  /* 0x0000005a2008723e */ /* 0x008fe400000010ff */
[----:B------:R-:W-:Y:S01]  /*3ff0*/  F2FP.BF16.PACK_AB R10, R183, R7 ;  /* 0x00000007b70a723e */ /* 0x000fe200000010ff */
[----:B------:R3:W1:Y:S01]  /*4000*/  MUFU.EX2 R246, R4 ;  /* 0x0000000400f67308 */ /* 0x0006620000000800 */
[----:B----4-:R-:W-:Y:S02]  /*4010*/  F2FP.BF16.PACK_AB R9, R150, R151 ;  /* 0x000000979609723e */ /* 0x010fe400000010ff */
[----:B------:R-:W-:Y:S02]  /*4020*/  F2FP.BF16.PACK_AB R11, R182, R27 ;  /* 0x0000001bb60b723e */ /* 0x000fe400000010ff */
[----:B--2---:R-:W-:-:S04]  /*4030*/  FMNMX.FTZ R145, R0, R6, !PT ;  /* 0x0000000600917209 */ /* 0x004fc80007810000 */
[C---:B------:R-:W-:Y:S01]  /*4040*/  FSETP.NEU.FTZ.AND P0, PT, R145.reuse, -INF , PT ;  /* 0xff8000009100780b */ /* 0x040fe20003f1d000 */
[----:B------:R-:W-:Y:S02]  /*4050*/  FMUL.FTZ R0, R145, c[0x0][0x2d0] ;  /* 0x0000b40091007a20 */ /* 0x000fe40000410000 */
[----:B---3--:R-:W-:-:S03]  /*4060*/  FFMA.FTZ R4, R25, c[0x0][0x2d0], -R3 ;  /* 0x0000b40019047a23 */ /* 0x008fc60000010803 */
[----:B------:R-:W-:Y:S01]  /*4070*/  FSEL R0, R0, RZ, P0 ;  /* 0x000000ff00007208 */ /* 0x000fe20000000000 */
[----:B------:R2:W-:Y:S01]  /*4080*/  MUFU.EX2 R247, R4 ;  /* 0x0000000400f77308 */ /* 0x0005e20000000800 */
[----:B------:R-:W-:Y:S01]  /*4090*/  IMAD.MOV.U32 R146, RZ, RZ, R32 ;  /* 0x000000ffff927224 */ /* 0x000fe200078e0020 */
[----:B------:R-:W-:Y:S01]  /*40a0*/  HMMA.16816.F32.BF16 R124, R8, R52, RZ ;  /* 0x00000034087c723c */ /* 0x000fe200000418ff */
[----:B------:R-:W-:Y:S01]  /*40b0*/  IMAD.MOV.U32 R147, RZ, RZ, R27 ;  /* 0x000000ffff937224 */ /* 0x000fe200078e001b */
[----:B-1----:R-:W-:Y:S01]  /*40c0*/  FMNMX.FTZ R144, R2, R13, !PT ;  /* 0x0000000d02907209 */ /* 0x002fe20007810000 */
[----:B------:R-:W-:-:S05]  /*40d0*/  FFMA.FTZ R2, R41, c[0x0][0x2d0], -R0 ;  /* 0x0000b40029027a23 */ /* 0x000fca0000010800 */
[----:B------:R-:W-:Y:S01]  /*40e0*/  HMMA.16816.F32.BF16 R120, R8, R76, RZ ;  /* 0x0000004c0878723c */ /* 0x000fe200000418ff */
[----:B--2---:R-:W-:-:S07]  /*40f0*/  FFMA.FTZ R4, R26, c[0x0][0x2d0], -R3 ;  /* 0x0000b4001a047a23 */ /* 0x004fce0000010803 */
[C---:B------:R-:W-:Y:S01]  /*4100*/  HMMA.16816.F32.BF16 R116, R8.reuse, R84, RZ ;  /* 0x000000540874723c */ /* 0x040fe200000418ff */
[----:B------:R1:W-:Y:S07]  /*4110*/  MUFU.EX2 R241, R2 ;  /* 0x0000000200f17308 */ /* 0x0003ee0000000800 */
[----:B------:R-:W-:Y:S01]  /*4120*/  HMMA.16816.F32.BF16 R104, R8, R96, RZ ;  /* 0x000000600868723c */ /* 0x000fe200000418ff */
[----:B------:R-:W-:-:S07]  /*4130*/  FSETP.NEU.FTZ.AND P0, PT, R144, -INF , PT ;  /* 0xff8000009000780b */ /* 0x000fce0003f1d000 */
[----:B------:R-:W-:Y:S01]  /*4140*/  HMMA.16816.F32.BF16 R100, R8, R108, RZ ;  /* 0x0000006c0864723c */ /* 0x000fe200000418ff */
[----:B-1----:R-:W-:-:S07]  /*4150*/  FMUL.FTZ R2, R144, c[0x0][0x2d0] ;  /* 0x0000b40090027a20 */ /* 0x002fce0000410000 */
[C---:B------:R-:W-:Y:S08]  /*4160*/  HMMA.16816.F32.BF16 R80, R8.reuse, R112, RZ ;  /* 0x000000700850723c */ /* 0x040ff000000418ff */
[C---:B------:R-:W-:Y:S08]  /*4170*/  HMMA.16816.F32.BF16 R36, R8.reuse, R54, RZ ;  /* 0x000000360824723c */ /* 0x040ff000000418ff */
[C---:B------:R-:W-:Y:S08]  /*4180*/  HMMA.16816.F32.BF16 R32, R8.reuse, R78, RZ ;  /* 0x0000004e0820723c */ /* 0x040ff000000418ff */
[C---:B------:R-:W-:Y:S08]  /*4190*/  HMMA.16816.F32.BF16 R28, R8.reuse, R86, RZ ;  /* 0x00000056081c723c */ /* 0x040ff000000418ff */
[C---:B------:R-:W-:Y:S08]  /*41a0*/  HMMA.16816.F32.BF16 R24, R8.reuse, R98, RZ ;  /* 0x000000620818723c */ /* 0x040ff000000418ff */
[C---:B------:R-:W-:Y:S08]  /*41b0*/  HMMA.16816.F32.BF16 R20, R8.reuse, R110, RZ ;  /* 0x0000006e0814723c */ /* 0x040ff000000418ff */
[----:B------:R-:W-:Y:S07]  /*41c0*/  HMMA.16816.F32.BF16 R16, R8, R114, RZ ;  /* 0x000000720810723c */ /* 0x000fee00000418ff */
[----:B------:R-:W-:-:S04]  /*41d0*/  FFMA.FTZ R8, R40, c[0x0][0x2d0], -R0 ;  /* 0x0000b40028087a23 */ /* 0x000fc80000010800 */
[----:B------:R1:W-:Y:S01]  /*41e0*/  MUFU.EX2 R244, R8 ;  /* 0x0000000800f47308 */ /* 0x0003e20000000800 */
[----:B------:R-:W-:Y:S01]  /*41f0*/  FSEL R2, R2, RZ, P0 ;  /* 0x000000ff02027208 */ /* 0x000fe20000000000 */
[----:B-1----:R-:W-:-:S06]  /*4200*/  FFMA.FTZ R8, R42, c[0x0][0x2d0], -R0 ;  /* 0x0000b4002a087a23 */ /* 0x002fcc0000010800 */
[----:B------:R1:W-:Y:S02]  /*4210*/  MUFU.EX2 R242, R8 ;  /* 0x0000000800f27308 */ /* 0x0003e40000000800 */
        /* <DEDUP_REMOVED lines=9> */
[----:B------:R1:W-:Y:S08]  /*42b0*/  MUFU.EX2 R231, R8 ;  /* 0x0000000800e77308 */ /* 0x0003f00000000800 */
[----:B------:R-:W2:Y:S01]  /*42c0*/  MUFU.EX2 R248, R4 ;  /* 0x0000000400f87308 */ /* 0x000ea20000000800 */
[----:B-1----:R-:W-:-:S07]  /*42d0*/  FFMA.FTZ R8, R43, c[0x0][0x2d0], -R0 ;  /* 0x0000b4002b087a23 */ /* 0x002fce0000010800 */
[----:B------:R1:W-:Y:S02]  /*42e0*/  MUFU.EX2 R207, R8 ;  /* 0x0000000800cf7308 */ /* 0x0003e40000000800 */
[----:B-1----:R-:W-:-:S06]  /*42f0*/  FFMA.FTZ R8, R49, c[0x0][0x2d0], -R0 ;  /* 0x0000b40031087a23 */ /* 0x002fcc0000010800 */
[----:B------:R1:W3:Y:S01]  /*4300*/  MUFU.EX2 R211, R8 ;  /* 0x0000000800d37308 */ /* 0x0002e20000000800 */
[----:B------:R-:W-:Y:S01]  /*4310*/  IMAD.MOV.U32 R11, RZ, RZ, R7 ;  /* 0x000000ffff0b7224 */ /* 0x000fe200078e0007 */
[----:B------:R-:W-:Y:S02]  /*4320*/  F2FP.BF16.PACK_AB R4, R252, R250 ;  /* 0x000000fafc04723e */ /* 0x000fe400000010ff */
[----:B------:R-:W-:Y:S01]  /*4330*/  F2FP.BF16.PACK_AB R5, R246, R245 ;  /* 0x000000f5f605723e */ /* 0x000fe200000010ff */
[----:B-1----:R-:W-:-:S04]  /*4340*/  FFMA.FTZ R8, R50, c[0x0][0x2d0], -R0 ;  /* 0x0000b40032087a23 */ /* 0x002fc80000010800 */
[----:B------:R1:W-:Y:S01]  /*4350*/  MUFU.EX2 R210, R8 ;  /* 0x0000000800d27308 */ /* 0x0003e20000000800 */
[----:B------:R-:W-:Y:S02]  /*4360*/  F2FP.BF16.PACK_AB R6, R249, R251 ;  /* 0x000000fbf906723e */ /* 0x000fe400000010ff */
[----:B--2---:R-:W-:Y:S01]  /*4370*/  F2FP.BF16.PACK_AB R7, R248, R247 ;  /* 0x000000f7f807723e */ /* 0x004fe200000010ff */
[----:B-1----:R-:W-:-:S04]  /*4380*/  FFMA.FTZ R8, R51, c[0x0][0x2d0], -R0 ;  /* 0x0000b40033087a23 */ /* 0x002fc80000010800 */
[----:B------:R1:W-:Y:S02]  /*4390*/  MUFU.EX2 R209, R8 ;  /* 0x0000000800d17308 */ /* 0x0003e40000000800 */
[----:B------:R-:W-:Y:S01]  /*43a0*/  HMMA.16816.F32.BF16 R156, R4, R64, R124 ;  /* 0x00000040049c723c */ /* 0x000fe2000004187c */
[----:B-1----:R-:W-:-:S05]  /*43b0*/  FFMA.FTZ R8, R88, c[0x0][0x2d0], -R2 ;  /* 0x0000b40058087a23 */ /* 0x002fca0000010802 */
[----:B------:R1:W-:Y:S02]  /*43c0*/  MUFU.EX2 R200, R8 ;  /* 0x0000000800c87308 */ /* 0x0003e40000000800 */
[C---:B------:R-:W-:Y:S08]  /*43d0*/  HMMA.16816.F32.BF16 R120, R4.reuse, R56, R120 ;  /* 0x000000380478723c */ /* 0x040ff00000041878 */
[----:B------:R-:W-:Y:S01]  /*43e0*/  HMMA.16816.F32.BF16 R196, R4, R60, R116 ;  /* 0x0000003c04c4723c */ /* 0x000fe20000041874 */
[----:B-1----:R-:W-:-:S07]  /*43f0*/  FFMA.FTZ R8, R89, c[0x0][0x2d0], -R2 ;  /* 0x0000b40059087a23 */ /* 0x002fce0000010802 */
[C---:B------:R-:W-:Y:S01]  /*4400*/  HMMA.16816.F32.BF16 R188, R4.reuse, R68, R104 ;  /* 0x0000004404bc723c */ /* 0x040fe20000041868 */
[----:B------:R1:W2:Y:S07]  /*4410*/  MUFU.EX2 R203, R8 ;  /* 0x0000000800cb7308 */ /* 0x0002ae0000000800 */
[C---:B------:R-:W-:Y:S08]  /*4420*/  HMMA.16816.F32.BF16 R176, R4.reuse, R72, R100 ;  /* 0x0000004804b0723c */ /* 0x040ff00000041864 */
[----:B------:R-:W-:Y:S01]  /*4430*/  HMMA.16816.F32.BF16 R184, R4, R92, R80 ;  /* 0x0000005c04b8723c */ /* 0x000fe20000041850 */
[----:B-1----:R-:W-:-:S07]  /*4440*/  FFMA.FTZ R8, R14, c[0x0][0x2d0], -R2 ;  /* 0x0000b4000e087a23 */ /* 0x002fce0000010802 */
[C---:B------:R-:W-:Y:S01]  /*4450*/  HMMA.16816.F32.BF16 R160, R4.reuse, R66, R36 ;  /* 0x0000004204a0723c */ /* 0x040fe20000041824 */
[----:B------:R1:W-:Y:S07]  /*4460*/  MUFU.EX2 R202, R8 ;  /* 0x0000000800ca7308 */ /* 0x0003ee0000000800 */
[C---:B------:R-:W-:Y:S08]  /*4470*/  HMMA.16816.F32.BF16 R168, R4.reuse, R58, R32 ;  /* 0x0000003a04a8723c */ /* 0x040ff00000041820 */
[----:B------:R-:W-:Y:S01]  /*4480*/  HMMA.16816.F32.BF16 R124, R4, R62, R28 ;  /* 0x0000003e047c723c */ /* 0x000fe2000004181c */
[----:B-1----:R-:W-:-:S07]  /*4490*/  FFMA.FTZ R8, R15, c[0x0][0x2d0], -R2 ;  /* 0x0000b4000f087a23 */ /* 0x002fce0000010802 */
[C---:B------:R-:W-:Y:S08]  /*44a0*/  HMMA.16816.F32.BF16 R172, R4.reuse, R70, R24 ;  /* 0x0000004604ac723c */ /* 0x040ff00000041818 */
[C---:B------:R-:W-:Y:S08]  /*44b0*/  HMMA.16816.F32.BF16 R164, R4.reuse, R74, R20 ;  /* 0x0000004a04a4723c */ /* 0x040ff00000041814 */
[----:B------:R-:W-:Y:S07]  /*44c0*/  HMMA.16816.F32.BF16 R152, R4, R94, R16 ;  /* 0x0000005e0498723c */ /* 0x000fee0000041810 */
[----:B------:R-:W-:-:S02]  /*44d0*/  F2FP.BF16.PACK_AB R4, R241, R244 ;  /* 0x000000f4f104723e */ /* 0x000fc400000010ff */
[----:B------:R-:W-:Y:S02]  /*44e0*/  F2FP.BF16.PACK_AB R6, R239, R242 ;  /* 0x000000f2ef06723e */ /* 0x000fe400000010ff */
[----:B------:R-:W-:Y:S02]  /*44f0*/  F2FP.BF16.PACK_AB R5, R229, R232 ;  /* 0x000000e8e505723e */ /* 0x000fe400000010ff */
[----:B------:R-:W-:Y:S01]  /*4500*/  F2FP.BF16.PACK_AB R7, R231, R230 ;  /* 0x000000e6e707723e */ /* 0x000fe200000010ff */
[----:B------:R1:W4:Y:S06]  /*4510*/  MUFU.EX2 R201, R8 ;  /* 0x0000000800c97308 */ /* 0x00032c0000000800 */
[C---:B------:R-:W-:Y:S08]  /*4520*/  HMMA.16816.F32.BF16 R44, R4.reuse, R52, RZ ;  /* 0x00000034042c723c */ /* 0x040ff000000418ff */
[----:B------:R-:W-:Y:S01]  /*4530*/  HMMA.16816.F32.BF16 R28, R4, R84, RZ ;  /* 0x00000054041c723c */ /* 0x000fe200000418ff */
[----:B-1----:R-:W-:-:S07]  /*4540*/  FFMA.FTZ R8, R128, c[0x0][0x2d0], -R0 ;  /* 0x0000b40080087a23 */ /* 0x002fce0000010800 */
        /* <DEDUP_REMOVED lines=8> */
[----:B------:R-:W-:Y:S01]  /*45d0*/  HMMA.16816.F32.BF16 R24, R4, R112, RZ ;  /* 0x000000700418723c */ /* 0x000fe200000418ff */
[----:B------:R-:W-:-:S02]  /*45e0*/  IMAD.MOV.U32 R110, RZ, RZ, R183 ;  /* 0x000000ffff6e7224 */ /* 0x000fc400078e00b7 */
[----:B------:R1:W-:Y:S05]  /*45f0*/  MUFU.EX2 R183, R8 ;  /* 0x0000000800b77308 */ /* 0x0003ea0000000800 */
[----:B------:R-:W-:Y:S07]  /*4600*/  HMMA.16816.F32.BF16 R80, R4, R114, RZ ;  /* 0x000000720450723c */ /* 0x000fee00000418ff */
[----:B---3--:R-:W-:-:S02]  /*4610*/  F2FP.BF16.PACK_AB R4, R211, R207 ;  /* 0x000000cfd304723e */ /* 0x008fc400000010ff */
[----:B--2---:R-:W-:Y:S02]  /*4620*/  F2FP.BF16.PACK_AB R5, R203, R200 ;  /* 0x000000c8cb05723e */ /* 0x004fe400000010ff */
[----:B------:R-:W-:Y:S02]  /*4630*/  F2FP.BF16.PACK_AB R6, R209, R210 ;  /* 0x000000d2d106723e */ /* 0x000fe400000010ff */
[----:B----4-:R-:W-:Y:S01]  /*4640*/  F2FP.BF16.PACK_AB R7, R201, R202 ;  /* 0x000000cac907723e */ /* 0x010fe200000010ff */
[----:B-1----:R-:W-:-:S06]  /*4650*/  FFMA.FTZ R8, R136, c[0x0][0x2d0], -R12 ;  /* 0x0000b40088087a23 */ /* 0x002fcc000001080c */
[C---:B------:R-:W-:Y:S07]  /*4660*/  HMMA.16816.F32.BF16 R116, R4.reuse, R64, R44 ;  /* 0x000000400474723c */ /* 0x040fee000004182c */
[----:B------:R-:W-:Y:S02]  /*4670*/  IMAD.MOV.U32 R64, RZ, RZ, R182 ;  /* 0x000000ffff407224 */ /* 0x000fe400078e00b6 */
[----:B------:R1:W-:Y:S01]  /*4680*/  MUFU.EX2 R182, R8 ;  /* 0x0000000800b67308 */ /* 0x0003e20000000800 */
[----:B------:R-:W-:Y:S01]  /*4690*/  HMMA.16816.F32.BF16 R100, R4, R60, R28 ;  /* 0x0000003c0464723c */ /* 0x000fe2000004181c */
[----:B------:R-:W-:Y:S01]  /*46a0*/  IMAD.MOV.U32 R108, RZ, RZ, R147 ;  /* 0x000000ffff6c7224 */ /* 0x000fe200078e0093 */
[----:B------:R-:W2:Y:S05]  /*46b0*/  LDSM.16.MT88.4 R28, [R214+0x800] ;  /* 0x00080000d61c783b */ /* 0x000eaa0000004200 */
[----:B------:R-:W-:-:S02]  /*46c0*/  IMAD.MOV.U32 R61, RZ, RZ, R181 ;  /* 0x000000ffff3d7224 */ /* 0x000fc400078e00b5 */
[----:B-1----:R-:W-:-:S04]  /*46d0*/  FFMA.FTZ R8, R137, c[0x0][0x2d0], -R12 ;  /* 0x0000b40089087a23 */ /* 0x002fc8000001080c */
[----:B------:R1:W-:Y:S01]  /*46e0*/  MUFU.EX2 R181, R8 ;  /* 0x0000000800b57308 */ /* 0x0003e20000000800 */
[----:B-----5:R-:W-:Y:S01]  /*46f0*/  IMAD.MOV.U32 R60, RZ, RZ, R180 ;  /* 0x000000ffff3c7224 */ /* 0x020fe200078e00b4 */
[----:B------:R-:W-:Y:S01]  /*4700*/  HMMA.16816.F32.BF16 R84, R4, R92, R24 ;  /* 0x0000005c0454723c */ /* 0x000fe20000041818 */
[----:B------:R-:W-:Y:S01]  /*4710*/  IMAD.MOV.U32 R15, RZ, RZ, R146 ;  /* 0x000000ffff0f7224 */ /* 0x000fe200078e0092 */
[----:B------:R-:W3:Y:S01]  /*4720*/  LDSM.16.MT88.4 R24, [R213+0x1800] ;  /* 0x00180000d518783b */ /* 0x000ee20000004200 */
[----:B-1----:R-:W-:-:S04]  /*4730*/  FFMA.FTZ R8, R140, c[0x0][0x2d0], -R12 ;  /* 0x0000b4008c087a23 */ /* 0x002fc8000001080c */
[----:B------:R1:W-:Y:S02]  /*4740*/  MUFU.EX2 R180, R8 ;  /* 0x0000000800b47308 */ /* 0x0003e40000000800 */
[----:B-1----:R-:W-:-:S06]  /*4750*/  FFMA.FTZ R8, R141, c[0x0][0x2d0], -R12 ;  /* 0x0000b4008d087a23 */ /* 0x002fcc000001080c */
[----:B------:R1:W-:Y:S01]  /*4760*/  MUFU.EX2 R147, R8 ;  /* 0x0000000800937308 */ /* 0x0003e20000000800 */
[----:B------:R-:W-:Y:S01]  /*4770*/  HMMA.16816.F32.BF16 R52, R4, R66, R52 ;  /* 0x000000420434723c */ /* 0x000fe20000041834 */
[----:B-1----:R-:W-:-:S06]  /*4780*/  FFMA.FTZ R8, R138, c[0x0][0x2d0], -R3 ;  /* 0x0000b4008a087a23 */ /* 0x002fcc0000010803 */
[----:B------:R1:W-:Y:S02]  /*4790*/  MUFU.EX2 R146, R8 ;  /* 0x0000000800927308 */ /* 0x0003e40000000800 */
[----:B-1----:R-:W-:Y:S01]  /*47a0*/  FFMA.FTZ R8, R139, c[0x0][0x2d0], -R3 ;  /* 0x0000b4008b087a23 */ /* 0x002fe20000010803 */
[----:B------:R-:W-:Y:S01]  /*47b0*/  HMMA.16816.F32.BF16 R112, R4, R56, R32 ;  /* 0x000000380470723c */ /* 0x000fe20000041820 */
[----:B------:R-:W-:Y:S01]  /*47c0*/  IMAD.MOV.U32 R14, RZ, RZ, R91 ;  /* 0x000000ffff0e7224 */ /* 0x000fe200078e005b */
[----:B------:R-:W-:Y:S03]  /*47d0*/  LDSM.16.MT88.4 R32, [R213+0x800] ;  /* 0x00080000d520783b */ /* 0x000fe60000004200 */
[----:B------:R1:W4:Y:S01]  /*47e0*/  MUFU.EX2 R141, R8 ;  /* 0x00000008008d7308 */ /* 0x0003220000000800 */
[----:B------:R-:W-:Y:S02]  /*47f0*/  IMAD.MOV.U32 R111, RZ, RZ, R90 ;  /* 0x000000ffff6f7224 */ /* 0x000fe400078e005a */
[----:B------:R-:W-:Y:S01]  /*4800*/  FFMA.FTZ R13, R129, c[0x0][0x2d0], -R0 ;  /* 0x0000b400810d7a23 */ /* 0x000fe20000010800 */
[----:B------:R-:W-:Y:S01]  /*4810*/  LDSM.16.MT88.4 R136, [R214+0x1c00] ;  /* 0x001c0000d688783b */ /* 0x000fe20000004200 */
[----:B-1----:R-:W-:-:S04]  /*4820*/  FFMA.FTZ R8, R148, c[0x0][0x2d0], -R3 ;  /* 0x0000b40094087a23 */ /* 0x002fc80000010803 */
[----:B------:R1:W-:Y:S01]  /*4830*/  MUFU.EX2 R67, R8 ;  /* 0x0000000800437308 */ /* 0x0003e20000000800 */
[----:B------:R-:W-:Y:S01]  /*4840*/  HMMA.16816.F32.BF16 R56, R4, R58, R48 ;  /* 0x0000003a0438723c */ /* 0x000fe20000041830 */
[----:B-1----:R-:W-:-:S06]  /*4850*/  FFMA.FTZ R8, R149, c[0x0][0x2d0], -R3 ;  /* 0x0000b40095087a23 */ /* 0x002fcc0000010803 */
[----:B------:R1:W1:Y:S01]  /*4860*/  MUFU.EX2 R140, R8 ;  /* 0x00000008008c7308 */ /* 0x0002620000000800 */
[----:B------:R-:W-:Y:S01]  /*4870*/  HMMA.16816.F32.BF16 R88, R4, R68, R20 ;  /* 0x000000440458723c */ /* 0x000fe20000041814 */
[----:B------:R-:W2:Y:S01]  /*4880*/  LDSM.16.MT88.4 R20, [R214+0x1800] ;  /* 0x00180000d614783b */ /* 0x000ea20000004200 */
[----:B------:R-:W-:-:S06]  /*4890*/  IMAD.MOV.U32 R109, RZ, RZ, R11 ;  /* 0x000000ffff6d7224 */ /* 0x000fcc00078e000b */
[C---:B------:R-:W-:Y:S01]  /*48a0*/  HMMA.16816.F32.BF16 R96, R4.reuse, R72, R16 ;  /* 0x000000480460723c */ /* 0x040fe20000041810 */
[----:B------:R-:W2:Y:S01]  /*48b0*/  LDSM.16.MT88.4 R16, [R213+0x2800] ;  /* 0x00280000d510783b */ /* 0x000ea20000004200 */
[----:B------:R3:W-:Y:S03]  /*48c0*/  MUFU.EX2 R65, R13 ;  /* 0x0000000d00417308 */ /* 0x0007e60000000800 */
[----:B-1----:R-:W1:Y:S03]  /*48d0*/  LDSM.16.MT88.4 R8, [R214+0x2800] ;  /* 0x00280000d608783b */ /* 0x002e660000004200 */
[C---:B------:R-:W-:Y:S08]  /*48e0*/  HMMA.16816.F32.BF16 R40, R4.reuse, R62, R40 ;  /* 0x0000003e0428723c */ /* 0x040ff00000041828 */
[C---:B------:R-:W-:Y:S08]  /*48f0*/  HMMA.16816.F32.BF16 R36, R4.reuse, R70, R36 ;  /* 0x000000460424723c */ /* 0x040ff00000041824 */
[----:B------:R-:W-:Y:S01]  /*4900*/  HMMA.16816.F32.BF16 R44, R4, R74, R76 ;  /* 0x0000004a042c723c */ /* 0x000fe2000004184c */
[----:B---3--:R-:W-:-:S07]  /*4910*/  FFMA.FTZ R13, R130, c[0x0][0x2d0], -R0 ;  /* 0x0000b400820d7a23 */ /* 0x008fce0000010800 */
[----:B------:R-:W-:Y:S01]  /*4920*/  HMMA.16816.F32.BF16 R48, R4, R94, R80 ;  /* 0x0000005e0430723c */ /* 0x000fe20000041850 */
[----:B------:R3:W-:Y:S01]  /*4930*/  MUFU.EX2 R66, R13 ;  /* 0x0000000d00427308 */ /* 0x0007e20000000800 */
[----:B------:R-:W-:Y:S01]  /*4940*/  IMAD.MOV.U32 R69, RZ, RZ, R111 ;  /* 0x000000ffff457224 */ /* 0x000fe200078e006f */
[----:B------:R-:W-:Y:S04]  /*4950*/  LDSM.16.MT88.4 R80, [R213+0x2c00] ;  /* 0x002c0000d550783b */ /* 0x000fe80000004200 */
[----:B------:R-:W-:Y:S01]  /*4960*/  FFMA.FTZ R4, R131, c[0x0][0x2d0], -R0 ;  /* 0x0000b40083047a23 */ /* 0x000fe20000010800 */
[----:B----4-:R-:W-:Y:S01]  /*4970*/  F2FP.BF16.PACK_AB R5, R141, R146 ;  /* 0x000000928d05723e */ /* 0x010fe200000010ff */
[----:B------:R-:W-:Y:S01]  /*4980*/  LDSM.16.MT88.4 R128, [R213+0x1c00] ;  /* 0x001c0000d580783b */ /* 0x000fe20000004200 */
[----:B------:R-:W-:Y:S01]  /*4990*/  F2FP.BF16.PACK_AB R6, R147, R180 ;  /* 0x000000b49306723e */ /* 0x000fe200000010ff */
[----:B------:R4:W1:Y:S01]  /*49a0*/  MUFU.EX2 R63, R4 ;  /* 0x00000004003f7308 */ /* 0x0008620000000800 */
[----:B------:R-:W-:Y:S01]  /*49b0*/  F2FP.BF16.PACK_AB R7, R140, R67 ;  /* 0x000000438c07723e */ /* 0x000fe200000010ff */
[----:B---3--:R-:W-:Y:S01]  /*49c0*/  FFMA.FTZ R13, R134, c[0x0][0x2d0], -R2 ;  /* 0x0000b400860d7a23 */ /* 0x008fe20000010802 */
[----:B----4-:R-:W-:-:S07]  /*49d0*/  F2FP.BF16.PACK_AB R4, R181, R182 ;  /* 0x000000b6b504723e */ /* 0x010fce00000010ff */
[C---:B--2---:R-:W-:Y:S08]  /*49e0*/  HMMA.16816.F32.BF16 R104, R4.reuse, R28, R120 ;  /* 0x0000001c0468723c */ /* 0x044ff00000041878 */
[----:B------:R-:W-:Y:S07]  /*49f0*/  HMMA.16816.F32.BF16 R120, R4, R24, R196 ;  /* 0x000000180478723c */ /* 0x000fee00000418c4 */
[----:B------:R-:W-:-:S02]  /*4a00*/  IMAD.MOV.U32 R198, RZ, RZ, R60 ;  /* 0x000000ffffc67224 */ /* 0x000fc400078e003c */
[----:B------:R2:W-:Y:S01]  /*4a10*/  MUFU.EX2 R60, R13 ;  /* 0x0000000d003c7308 */ /* 0x0005e20000000800 */
[----:B------:R-:W-:Y:S02]  /*4a20*/  IMAD.MOV.U32 R199, RZ, RZ, R61 ;  /* 0x000000ffffc77224 */ /* 0x000fe400078e003d */
[----:B------:R-:W-:Y:S02]  /*4a30*/  IMAD.MOV.U32 R197, RZ, RZ, R64 ;  /* 0x000000ffffc57224 */ /* 0x000fe400078e0040 */
[----:B--2---:R-:W-:-:S04]  /*4a40*/  FFMA.FTZ R13, R135, c[0x0][0x2d0], -R2 ;  /* 0x0000b400870d7a23 */ /* 0x004fc80000010802 */
[----:B------:R2:W3:Y:S02]  /*4a50*/  MUFU.EX2 R61, R13 ;  /* 0x0000000d003d7308 */ /* 0x0004e40000000800 */
[----:B--2---:R-:W-:-:S06]  /*4a60*/  FFMA.FTZ R13, R133, c[0x0][0x2d0], -R2 ;  /* 0x0000b400850d7a23 */ /* 0x004fcc0000010802 */
[----:B------:R2:W-:Y:S02]  /*4a70*/  MUFU.EX2 R62, R13 ;  /* 0x0000000d003e7308 */ /* 0x0005e40000000800 */
[----:B--2---:R-:W-:-:S06]  /*4a80*/  FFMA.FTZ R13, R132, c[0x0][0x2d0], -R2 ;  /* 0x0000b400840d7a23 */ /* 0x004fcc0000010802 */
[----:B------:R2:W4:Y:S01]  /*4a90*/  MUFU.EX2 R64, R13 ;  /* 0x0000000d00407308 */ /* 0x0005220000000800 */
[----:B------:R-:W-:Y:S01]  /*4aa0*/  HMMA.16816.F32.BF16 R72, R4, R20, R188 ;  /* 0x000000140448723c */ /* 0x000fe200000418bc */
[----:B------:R-:W-:-:S06]  /*4ab0*/  IMAD.MOV.U32 R196, RZ, RZ, R110 ;  /* 0x000000ffffc47224 */ /* 0x000fcc00078e006e */
[----:B------:R-:W-:Y:S01]  /*4ac0*/  IMAD.MOV.U32 R191, RZ, RZ, R108 ;  /* 0x000000ffffbf7224 */ /* 0x000fe200078e006c */
[----:B------:R-:W-:Y:S01]  /*4ad0*/  HMMA.16816.F32.BF16 R156, R4, R32, R156 ;  /* 0x00000020049c723c */ /* 0x000fe2000004189c */
[----:B------:R-:W-:Y:S02]  /*4ae0*/  IMAD.MOV.U32 R190, RZ, RZ, R109 ;  /* 0x000000ffffbe7224 */ /* 0x000fe400078e006d */
[----:B------:R-:W-:Y:S02]  /*4af0*/  IMAD.MOV.U32 R189, RZ, RZ, R151 ;  /* 0x000000ffffbd7224 */ /* 0x000fe400078e0097 */
[----:B------:R-:W-:-:S03]  /*4b00*/  IMAD.MOV.U32 R188, RZ, RZ, R150 ;  /* 0x000000ffffbc7224 */ /* 0x000fc600078e0096 */
[----:B------:R-:W-:Y:S01]  /*4b10*/  HMMA.16816.F32.BF16 R76, R4, R16, R176 ;  /* 0x00000010044c723c */ /* 0x000fe200000418b0 */
[----:B--2---:R-:W-:-:S07]  /*4b20*/  FFMA.FTZ R13, R235, c[0x0][0x2d0], -R12 ;  /* 0x0000b400eb0d7a23 */ /* 0x004fce000001080c */
[C---:B-1----:R-:W-:Y:S08]  /*4b30*/  HMMA.16816.F32.BF16 R184, R4.reuse, R8, R184 ;  /* 0x0000000804b8723c */ /* 0x042ff000000418b8 */
[C---:B------:R-:W-:Y:S08]  /*4b40*/  HMMA.16816.F32.BF16 R160, R4.reuse, R34, R160 ;  /* 0x0000002204a0723c */ /* 0x040ff000000418a0 */
[C---:B------:R-:W-:Y:S08]  /*4b50*/  HMMA.16816.F32.BF16 R108, R4.reuse, R30, R168 ;  /* 0x0000001e046c723c */ /* 0x040ff000000418a8 */
[C---:B------:R-:W-:Y:S08]  /*4b60*/  HMMA.16816.F32.BF16 R124, R4.reuse, R26, R124 ;  /* 0x0000001a047c723c */ /* 0x040ff0000004187c */
[C---:B------:R-:W-:Y:S08]  /*4b70*/  HMMA.16816.F32.BF16 R172, R4.reuse, R22, R172 ;  /* 0x0000001604ac723c */ /* 0x040ff000000418ac */
[C---:B------:R-:W-:Y:S08]  /*4b80*/  HMMA.16816.F32.BF16 R148, R4.reuse, R18, R164 ;  /* 0x000000120494723c */ /* 0x040ff000000418a4 */
[----:B------:R-:W-:Y:S01]  /*4b90*/  HMMA.16816.F32.BF16 R152, R4, R10, R152 ;  /* 0x0000000a0498723c */ /* 0x000fe20000041898 */
[----:B------:R-:W-:Y:S01]  /*4ba0*/  IMAD.MOV.U32 R235, RZ, RZ, R69 ;  /* 0x000000ffffeb7224 */ /* 0x000fe200078e0045 */
[----:B------:R-:W-:Y:S05]  /*4bb0*/  LDSM.16.MT88.4 R164, [R213+0xc00] ;  /* 0x000c0000d5a4783b */ /* 0x000fea0000004200 */
[----:B------:R-:W-:-:S02]  /*4bc0*/  F2FP.BF16.PACK_AB R4, R63, R183 ;  /* 0x000000b73f04723e */ /* 0x000fc400000010ff */
[----:B---3--:R-:W-:Y:S02]  /*4bd0*/  F2FP.BF16.PACK_AB R5, R61, R60 ;  /* 0x0000003c3d05723e */ /* 0x008fe400000010ff */
[----:B------:R-:W-:Y:S02]  /*4be0*/  F2FP.BF16.PACK_AB R6, R66, R65 ;  /* 0x000000414206723e */ /* 0x000fe400000010ff */
[----:B----4-:R-:W-:-:S07]  /*4bf0*/  F2FP.BF16.PACK_AB R7, R64, R62 ;  /* 0x0000003e4007723e */ /* 0x010fce00000010ff */
[C---:B------:R-:W-:Y:S08]  /*4c00*/  HMMA.16816.F32.BF16 R176, R4.reuse, R32, R116 ;  /* 0x0000002004b0723c */ /* 0x040ff00000041874 */
[C---:B------:R-:W-:Y:S08]  /*4c10*/  HMMA.16816.F32.BF16 R52, R4.reuse, R34, R52 ;  /* 0x000000220434723c */ /* 0x040ff00000041834 */
[C---:B------:R-:W-:Y:S01]  /*4c20*/  HMMA.16816.F32.BF16 R32, R4.reuse, R28, R112 ;  /* 0x0000001c0420723c */ /* 0x040fe20000041870 */
[----:B------:R1:W-:Y:S01]  /*4c30*/  MUFU.EX2 R28, R13 ;  /* 0x0000000d001c7308 */ /* 0x0003e20000000800 */
[----:B------:R-:W-:Y:S06]  /*4c40*/  LDSM.16.MT88.4 R112, [R214+0xc00] ;  /* 0x000c0000d670783b */ /* 0x000fec0000004200 */
[----:B------:R-:W-:Y:S01]  /*4c50*/  HMMA.16816.F32.BF16 R56, R4, R30, R56 ;  /* 0x0000001e0438723c */ /* 0x000fe20000041838 */
[----:B-1----:R-:W-:-:S04]  /*4c60*/  FFMA.FTZ R13, R237, c[0x0][0x2d0], -R12 ;  /* 0x0000b400ed0d7a23 */ /* 0x002fc8000001080c */
[----:B------:R1:W2:Y:S03]  /*4c70*/  MUFU.EX2 R30, R13 ;  /* 0x0000000d001e7308 */ /* 0x0002a60000000800 */
[----:B------:R-:W-:Y:S01]  /*4c80*/  HMMA.16816.F32.BF16 R116, R4, R24, R100 ;  /* 0x000000180474723c */ /* 0x000fe20000041864 */
[--C-:B-1----:R-:W-:Y:S02]  /*4c90*/  FFMA.FTZ R13, R233, c[0x0][0x2d0], -R12.reuse ;  /* 0x0000b400e90d7a23 */ /* 0x102fe4000001080c */
[----:B------:R-:W-:-:S04]  /*4ca0*/  FFMA.FTZ R12, R236, c[0x0][0x2d0], -R12 ;  /* 0x0000b400ec0c7a23 */ /* 0x000fc8000001080c */
[----:B------:R1:W-:Y:S01]  /*4cb0*/  MUFU.EX2 R25, R12 ;  /* 0x0000000c00197308 */ /* 0x0003e20000000800 */
[----:B------:R-:W-:Y:S01]  /*4cc0*/  HMMA.16816.F32.BF16 R168, R4, R20, R88 ;  /* 0x0000001404a8723c */ /* 0x000fe20000041858 */
[----:B-1----:R-:W-:-:S06]  /*4cd0*/  FFMA.FTZ R12, R234, c[0x0][0x2d0], -R3 ;  /* 0x0000b400ea0c7a23 */ /* 0x002fcc0000010803 */
[----:B------:R1:W-:Y:S01]  /*4ce0*/  MUFU.EX2 R24, R12 ;  /* 0x0000000c00187308 */ /* 0x0003e20000000800 */
[----:B------:R-:W-:Y:S01]  /*4cf0*/  HMMA.16816.F32.BF16 R44, R4, R18, R44 ;  /* 0x00000012042c723c */ /* 0x000fe2000004182c */
[----:B-1----:R-:W-:-:S06]  /*4d00*/  FFMA.FTZ R12, R238, c[0x0][0x2d0], -R3 ;  /* 0x0000b400ee0c7a23 */ /* 0x002fcc0000010803 */
[----:B------:R1:W3:Y:S01]  /*4d10*/  MUFU.EX2 R21, R12 ;  /* 0x0000000c00157308 */ /* 0x0002e20000000800 */
[----:B------:R-:W-:Y:S01]  /*4d20*/  HMMA.16816.F32.BF16 R68, R4, R16, R96 ;  /* 0x000000100444723c */ /* 0x000fe20000041860 */
[--C-:B-1----:R-:W-:Y:S02]  /*4d30*/  FFMA.FTZ R12, R240, c[0x0][0x2d0], -R3.reuse ;  /* 0x0000b400f00c7a23 */ /* 0x102fe40000010803 */
[----:B------:R-:W-:-:S04]  /*4d40*/  FFMA.FTZ R3, R243, c[0x0][0x2d0], -R3 ;  /* 0x0000b400f3037a23 */ /* 0x000fc80000010803 */
[----:B------:R1:W-:Y:S02]  /*4d50*/  MUFU.EX2 R20, R3 ;  /* 0x0000000300147308 */ /* 0x0003e40000000800 */
[----:B-1----:R-:W-:-:S06]  /*4d60*/  FFMA.FTZ R3, R194, c[0x0][0x2d0], -R0 ;  /* 0x0000b400c2037a23 */ /* 0x002fcc0000010800 */
[----:B------:R1:W-:Y:S01]  /*4d70*/  MUFU.EX2 R19, R3 ;  /* 0x0000000300137308 */ /* 0x0003e20000000800 */
[----:B------:R-:W-:Y:S01]  /*4d80*/  HMMA.16816.F32.BF16 R36, R4, R22, R36 ;  /* 0x000000160424723c */ /* 0x000fe20000041824 */
[----:B-1----:R-:W-:-:S06]  /*4d90*/  FFMA.FTZ R3, R192, c[0x0][0x2d0], -R0 ;  /* 0x0000b400c0037a23 */ /* 0x002fcc0000010800 */
[----:B------:R1:W-:Y:S01]  /*4da0*/  MUFU.EX2 R16, R3 ;  /* 0x0000000300107308 */ /* 0x0003e20000000800 */
[----:B------:R-:W-:Y:S01]  /*4db0*/  HMMA.16816.F32.BF16 R40, R4, R26, R40 ;  /* 0x0000001a0428723c */ /* 0x000fe20000041828 */
[--C-:B-1----:R-:W-:Y:S02]  /*4dc0*/  FFMA.FTZ R3, R193, c[0x0][0x2d0], -R0.reuse ;  /* 0x0000b400c1037a23 */ /* 0x102fe40000010800 */
[----:B------:R-:W-:-:S04]  /*4dd0*/  FFMA.FTZ R0, R195, c[0x0][0x2d0], -R0 ;  /* 0x0000b400c3007a23 */ /* 0x000fc80000010800 */
[----:B------:R1:W-:Y:S01]  /*4de0*/  MUFU.EX2 R17, R0 ;  /* 0x0000000000117308 */ /* 0x0003e20000000800 */
[C---:B------:R-:W-:Y:S07]  /*4df0*/  HMMA.16816.F32.BF16 R84, R4.reuse, R8, R84 ;  /* 0x000000080454723c */ /* 0x040fee0000041854 */
[----:B------:R-:W-:Y:S01]  /*4e00*/  MUFU.EX2 R22, R12 ;  /* 0x0000000c00167308 */ /* 0x000fe20000000800 */
[----:B------:R-:W-:Y:S01]  /*4e10*/  HMMA.16816.F32.BF16 R48, R4, R10, R48 ;  /* 0x0000000a0430723c */ /* 0x000fe20000041830 */
[----:B------:R-:W4:Y:S01]  /*4e20*/  LDSM.16.MT88.4 R4, [R214+0x2c00] ;  /* 0x002c0000d604783b */ /* 0x000f220000004200 */
[----:B-1----:R-:W-:-:S05]  /*4e30*/  FFMA.FTZ R0, R204, c[0x0][0x2d0], -R2 ;  /* 0x0000b400cc007a23 */ /* 0x002fca0000010802 */
[----:B------:R1:W-:Y:S01]  /*4e40*/  MUFU.EX2 R12, R0 ;  /* 0x00000000000c7308 */ /* 0x0003e20000000800 */
[----:B------:R-:W-:-:S07]  /*4e50*/  IMAD.MOV.U32 R237, RZ, RZ, R14 ;  /* 0x000000ffffed7224 */ /* 0x000fce00078e000e */
[----:B------:R-:W2:Y:S01]  /*4e60*/  MUFU.EX2 R29, R13 ;  /* 0x0000000d001d7308 */ /* 0x000ea20000000800 */
[----:B-1----:R-:W-:-:S07]  /*4e70*/  FFMA.FTZ R0, R206, c[0x0][0x2d0], -R2 ;  /* 0x0000b400ce007a23 */ /* 0x002fce0000010802 */
[----:B------:R1:W1:Y:S01]  /*4e80*/  MUFU.EX2 R13, R0 ;  /* 0x00000000000d7308 */ /* 0x0002620000000800 */
[----:B------:R-:W-:Y:S02]  /*4e90*/  IMAD.MOV.U32 R31, RZ, RZ, R15 ;  /* 0x000000ffff1f7224 */ /* 0x000fe400078e000f */
[--C-:B-1----:R-:W-:Y:S02]  /*4ea0*/  FFMA.FTZ R0, R205, c[0x0][0x2d0], -R2.reuse ;  /* 0x0000b400cd007a23 */ /* 0x102fe40000010802 */
[----:B------:R-:W-:-:S04]  /*4eb0*/  FFMA.FTZ R2, R208, c[0x0][0x2d0], -R2 ;  /* 0x0000b400d0027a23 */ /* 0x000fc80000010802 */
[----:B------:R1:W-:Y:S08]  /*4ec0*/  MUFU.EX2 R15, R2 ;  /* 0x00000002000f7308 */ /* 0x0003f00000000800 */
[----:B------:R2:W-:Y:S01]  /*4ed0*/  MUFU.EX2 R14, R0 ;  /* 0x00000000000e7308 */ /* 0x0005e20000000800 */
[----:B-1----:R-:W-:-:S07]  /*4ee0*/  @P2 IMAD.HI.U32 R2, R237, c[0x0][0x2c8], RZ ;  /* 0x0000b200ed022a27 */ /* 0x002fce00078e00ff */
[----:B------:R1:W1:Y:S01]  /*4ef0*/  MUFU.EX2 R18, R3 ;  /* 0x0000000300127308 */ /* 0x0002620000000800 */
[----:B--2---:R-:W-:Y:S01]  /*4f00*/  IMAD.MOV.U32 R0, RZ, RZ, R237 ;  /* 0x000000ffff007224 */ /* 0x004fe200078e00ed */
[----:B------:R-:W-:Y:S01]  /*4f10*/  @P2 SHF.R.U32.HI R0, RZ, c[0x0][0x2cc], R2 ;  /* 0x0000b300ff002a19 */ /* 0x000fe20000011602 */
[----:B------:R-:W-:-:S05]  /*4f20*/  IMAD.MOV.U32 R2, RZ, RZ, c[0x0][0x168] ;  /* 0x00005a00ff027624 */ /* 0x000fca00078e00ff */
[----:B------:R-:W-:-:S04]  /*4f30*/  IADD3 R0, R0, c[0x0][0x1d0], -R2 ;  /* 0x0000740000007a10 */ /* 0x000fc80007ffe802 */
[----:B------:R-:W-:Y:S01]  /*4f40*/  SHF.R.S32.HI R2, RZ, 0x1f, R0 ;  /* 0x0000001fff027819 */ /* 0x000fe20000011400 */
[----:B------:R-:W-:-:S03]  /*4f50*/  FADD.FTZ R8, R232, R229 ;  /* 0x000000e5e8087221 */ /* 0x000fc60000010000 */
[----:B------:R-:W-:Y:S01]  /*4f60*/  LEA.HI R23, R2, R0, RZ, 0x6 ;  /* 0x0000000002177211 */ /* 0x000fe200078f30ff */
[----:B------:R-:W-:Y:S02]  /*4f70*/  FADD.FTZ R0, R244, R241 ;  /* 0x000000f1f4007221 */ /* 0x000fe40000010000 */
[----:B-1----:R-:W-:Y:S01]  /*4f80*/  FADD.FTZ R3, R235, R31 ;  /* 0x0000001feb037221 */ /* 0x002fe20000010000 */
[----:B------:R-:W-:Y:S01]  /*4f90*/  F2FP.BF16.PACK_AB R92, R30, R28 ;  /* 0x0000001c1e5c723e */ /* 0x000fe200000010ff */
[----:B------:R-:W-:Y:S01]  /*4fa0*/  FADD.FTZ R2, R189, R188 ;  /* 0x000000bcbd027221 */ /* 0x000fe20000010000 */
[----:B---3--:R-:W-:Y:S01]  /*4fb0*/  F2FP.BF16.PACK_AB R93, R21, R24 ;  /* 0x00000018155d723e */ /* 0x008fe200000010ff */
[----:B------:R-:W-:Y:S01]  /*4fc0*/  FADD.FTZ R0, R242, R0 ;  /* 0x00000000f2007221 */ /* 0x000fe20000010000 */
[----:B------:R-:W-:Y:S01]  /*4fd0*/  F2FP.BF16.PACK_AB R94, R25, R29 ;  /* 0x0000001d195e723e */ /* 0x000fe200000010ff */
[----:B------:R-:W-:Y:S01]  /*4fe0*/  FADD.FTZ R11, R230, R8 ;  /* 0x00000008e60b7221 */ /* 0x000fe20000010000 */
[----:B------:R-:W-:-:S02]  /*4ff0*/  F2FP.BF16.PACK_AB R95, R20, R22 ;  /* 0x00000016145f723e */ /* 0x000fc400000010ff */
[----:B------:R-:W-:Y:S02]  /*5000*/  F2FP.BF16.PACK_AB R96, R16, R19 ;  /* 0x000000131060723e */ /* 0x000fe400000010ff */
[----:B------:R-:W-:Y:S02]  /*5010*/  F2FP.BF16.PACK_AB R97, R13, R12 ;  /* 0x0000000c0d61723e */ /* 0x000fe400000010ff */
[----:B------:R-:W-:Y:S02]  /*5020*/  F2FP.BF16.PACK_AB R98, R17, R18 ;  /* 0x000000121162723e */ /* 0x000fe400000010ff */
[----:B------:R-:W-:Y:S01]  /*5030*/  F2FP.BF16.PACK_AB R99, R15, R14 ;  /* 0x0000000e0f63723e */ /* 0x000fe200000010ff */
[----:B------:R-:W-:Y:S02]  /*5040*/  FADD.FTZ R10, R190, R3 ;  /* 0x00000003be0a7221 */ /* 0x000fe40000010000 */
[----:B------:R-:W-:Y:S02]  /*5050*/  FADD.FTZ R9, R191, R2 ;  /* 0x00000002bf097221 */ /* 0x000fe40000010000 */
[----:B------:R-:W-:-:S02]  /*5060*/  FADD.FTZ R8, R239, R0 ;  /* 0x00000000ef087221 */ /* 0x000fc40000010000 */
[----:B------:R-:W-:Y:S01]  /*5070*/  FADD.FTZ R3, R231, R11 ;  /* 0x0000000be7037221 */ /* 0x000fe20000010000 */
[----:B----4-:R-:W-:Y:S01]  /*5080*/  HMMA.16816.F32.BF16 R88, R92, R4, R184 ;  /* 0x000000045c58723c */ /* 0x010fe200000418b8 */
[----:B------:R-:W-:Y:S02]  /*5090*/  FADD.FTZ R2, R196, R10 ;  /* 0x0000000ac4027221 */ /* 0x000fe40000010000 */
[----:B------:R-:W-:Y:S02]  /*50a0*/  FADD.FTZ R0, R197, R9 ;  /* 0x00000009c5007221 */ /* 0x000fe40000010000 */
[----:B------:R-:W-:-:S03]  /*50b0*/  FADD.FTZ R3, R200, R3 ;  /* 0x00000003c8037221 */ /* 0x000fc60000010000 */
[----:B------:R-:W-:Y:S01]  /*50c0*/  HMMA.16816.F32.BF16 R84, R96, R4, R84 ;  /* 0x000000046054723c */ /* 0x000fe20000041854 */
[----:B------:R-:W-:-:S06]  /*50d0*/  FADD.FTZ R3, R203, R3 ;  /* 0x00000003cb037221 */ /* 0x000fcc0000010000 */
        /* <DEDUP_REMOVED lines=33> */
[----:B------:R-:W-:Y:S01]  /*52f0*/  FADD.FTZ R4, R24, R5 ;  /* 0x0000000518047221 */ /* 0x000fe20000010000 */
[----:B------:R-:W-:Y:S01]  /*5300*/  SHF.R.S32.HI R5, RZ, 0x6, R23 ;  /* 0x00000006ff057819 */ /* 0x000fe20000011417 */
[----:B------:R-:W-:Y:S02]  /*5310*/  FADD.FTZ R3, R16, R3 ;  /* 0x0000000310037221 */ /* 0x000fe40000010000 */
[----:B------:R-:W-:Y:S01]  /*5320*/  FADD.FTZ R2, R13, R2 ;  /* 0x000000020d027221 */ /* 0x000fe20000010000 */
[----:B------:R-:W-:Y:S01]  /*5330*/  IMNMX R5, R199, R5, !PT ;  /* 0x00000005c7057217 */ /* 0x000fe20007800200 */
[----:B------:R-:W-:Y:S01]  /*5340*/  FADD.FTZ R0, R30, R0 ;  /* 0x000000001e007221 */ /* 0x000fe20000010000 */
[----:B------:R-:W-:Y:S01]  /*5350*/  IADD3 R204, R198, -0x2, RZ ;  /* 0xfffffffec6cc7810 */ /* 0x000fe20007ffe0ff */
[----:B------:R-:W-:-:S02]  /*5360*/  FADD.FTZ R4, R21, R4 ;  /* 0x0000000415047221 */ /* 0x000fc40000010000 */
[----:B------:R-:W-:Y:S02]  /*5370*/  FADD.FTZ R3, R18, R3 ;  /* 0x0000000312037221 */ /* 0x000fe40000010000 */
[----:B------:R-:W-:Y:S01]  /*5380*/  FADD.FTZ R2, R14, R2 ;  /* 0x000000020e027221 */ /* 0x000fe20000010000 */
[----:B------:R1:W-:Y:S01]  /*5390*/  STL [R1+0x38], R5 ;  /* 0x0000380501007387 */ /* 0x0003e20000100800 */
[----:B------:R-:W-:Y:S01]  /*53a0*/  FADD.FTZ R0, R29, R0 ;  /* 0x000000001d007221 */ /* 0x000fe20000010000 */
[----:B------:R-:W-:Y:S01]  /*53b0*/  ISETP.GE.AND P0, PT, R204, R5, PT ;  /* 0x00000005cc00720c */ /* 0x000fe20003f06270 */
[----:B------:R-:W-:Y:S01]  /*53c0*/  FADD.FTZ R4, R22, R4 ;  /* 0x0000000416047221 */ /* 0x000fe20000010000 */
[----:B------:R-:W-:Y:S01]  /*53d0*/  HMMA.16816.F32.BF16 R132, R92, R136, R72 ;  /* 0x000000885c84723c */ /* 0x000fe20000041848 */
[----:B-1----:R-:W-:Y:S02]  /*53e0*/  FADD.FTZ R5, R17, R3 ;  /* 0x0000000311057221 */ /* 0x002fe40000010000 */
[----:B------:R-:W-:-:S02]  /*53f0*/  FADD.FTZ R3, R15, R2 ;  /* 0x000000020f037221 */ /* 0x000fc40000010000 */
[----:B------:R-:W-:Y:S02]  /*5400*/  FADD.FTZ R2, R25, R0 ;  /* 0x0000000019027221 */ /* 0x000fe40000010000 */
[----:B------:R-:W-:Y:S01]  /*5410*/  FADD.FTZ R0, R20, R4 ;  /* 0x0000000414007221 */ /* 0x000fe20000010000 */
[----:B------:R1:W-:Y:S04]  /*5420*/  STL [R1+0x20], R5 ;  /* 0x0000200501007387 */ /* 0x0003e80000100800 */
[----:B------:R1:W-:Y:S04]  /*5430*/  STL [R1+0x24], R3 ;  /* 0x0000240301007387 */ /* 0x0003e80000100800 */
[----:B------:R1:W-:Y:S04]  /*5440*/  STL [R1+0x2c], R0 ;  /* 0x00002c0001007387 */ /* 0x0003e80000100800 */
[----:B------:R1:W-:Y:S01]  /*5450*/  STL [R1+0x28], R2 ;  /* 0x0000280201007387 */ /* 0x0003e20000100800 */
        /* <DEDUP_REMOVED lines=21> */
[----:B------:R-:W-:Y:S01]  /*55b0*/  @!UPT UIADD3 URZ, URZ, URZ, URZ ;  /* 0x0000003f3f3ff290 */ /* 0x000fe2000fffe03f */
[----:B------:R-:W-:Y:S11]  /*55c0*/  @!P0 BRA `(.L_x_1010) ;  /* 0x0000411000008947 */ /* 0x000ff60003800000 */
[----:B-1----:R-:W-:Y:S01]  /*55d0*/  MOV R146, R144 ;  /* 0x0000009000927202 */ /* 0x002fe20000000f00 */
[----:B------:R-:W-:Y:S01]  /*55e0*/  IMAD.MOV.U32 R148, RZ, RZ, R142 ;  /* 0x000000ffff947224 */ /* 0x000fe200078e008e */
[----:B------:R-:W-:Y:S01]  /*55f0*/  MOV R140, R145 ;  /* 0x00000091008c7202 */ /* 0x000fe20000000f00 */
[----:B------:R-:W-:Y:S01]  /*5600*/  IMAD.MOV.U32 R229, RZ, RZ, R204 ;  /* 0x000000ffffe57224 */ /* 0x000fe200078e00cc */
[----:B------:R-:W-:-:S07]  /*5610*/  MOV R147, R143 ;  /* 0x0000008f00937202 */ /* 0x000fce0000000f00 */
.L_x_1011:
[----:B------:R-:W2:Y:S01]  /*5620*/  LDL R232, [R1+0x1c] ;  /* 0x00001c0001e87983 */ /* 0x000ea20000100800 */
[----:B------:R-:W-:Y:S04]  /*5630*/  DEPBAR.LE SB0, 0x0 ;  /* 0x000080000000791a */ /* 0x000fe80000000000 */
[----:B------:R-:W3:Y:S01]  /*5640*/  LDL.64 R142, [R1+0x10] ;  /* 0x00001000018e7983 */ /* 0x000ee20000100a00 */
[----:B------:R-:W-:Y:S05]  /*5650*/  WARPSYNC 0xffffffff ;  /* 0xffffffff00007948 */ /* 0x000fea0003800000 */
[----:B------:R-:W4:Y:S04]  /*5660*/  LDL R47, [R1+0x18] ;  /* 0x00001800012f7983 */ /* 0x000f280000100800 */
[----:B------:R-:W5:Y:S04]  /*5670*/  LDL R252, [R1+0x34] ;  /* 0x0000340001fc7983 */ /* 0x000f680000100800 */
[----:B------:R-:W-:Y:S08]  /*5680*/  BAR.SYNC.DEFER_BLOCKING 0x0 ;  /* 0x0000000000007b1d */ /* 0x000ff00000010000 */
[----:B------:R-:W-:Y:S08]  /*5690*/  LDSM.16.M88.4 R64, [R215] ;  /* 0x00000000d740783b */ /* 0x000ff00000000200 */
[----:B-1----:R-:W1:Y:S08]  /*56a0*/  LDSM.16.M88.4 R16, [R212] ;  /* 0x00000000d410783b */ /* 0x002e700000000200 */
[----:B------:R-:W1:Y:S08]  /*56b0*/  LDSM.16.M88.4 R60, [R215+0x1000] ;  /* 0x00100000d73c783b */ /* 0x000e700000000200 */
[----:B------:R-:W1:Y:S08]  /*56c0*/  LDSM.16.M88.4 R32, [R212+0x400] ;  /* 0x00040000d420783b */ /* 0x000e700000000200 */
[----:B------:R-:W5:Y:S04]  /*56d0*/  LDL R231, [R1+0x30] ;  /* 0x0000300001e77983 */ /* 0x000f680000100800 */
[----:B------:R-:W2:Y:S08]  /*56e0*/  LDSM.16.M88.4 R48, [R212+0x800] ;  /* 0x00080000d430783b */ /* 0x000eb00000000200 */
[----:B------:R-:W5:Y:S01]  /*56f0*/  LDL R230, [R1+0x4] ;  /* 0x0000040001e67983 */ /* 0x000f620000100800 */
[-C--:B-1----:R-:W-:Y:S03]  /*5700*/  HMMA.16816.F32.BF16 R4, R64, R16.reuse, RZ ;  /* 0x000000104004723c */ /* 0x082fe600000418ff */
[----:B------:R-:W1:Y:S05]  /*5710*/  LDSM.16.M88.4 R176, [R212+0xc00] ;  /* 0x000c0000d4b0783b */ /* 0x000e6a0000000200 */
[C---:B------:R-:W-:Y:S03]  /*5720*/  HMMA.16816.F32.BF16 R8, R60.reuse, R16, RZ ;  /* 0x000000103c08723c */ /* 0x040fe600000418ff */
[----:B------:R-:W-:Y:S05]  /*5730*/  LDSM.16.M88.4 R180, [R216] ;  /* 0x00000000d8b4783b */ /* 0x000fea0000000200 */
[-C--:B------:R-:W-:Y:S03]  /*5740*/  HMMA.16816.F32.BF16 R12, R60, R18.reuse, RZ ;  /* 0x000000123c0c723c */ /* 0x080fe600000418ff */
[----:B------:R-:W1:Y:S05]  /*5750*/  LDSM.16.M88.4 R184, [R217] ;  /* 0x00000000d9b8783b */ /* 0x000e6a0000000200 */
[C---:B------:R-:W-:Y:S03]  /*5760*/  HMMA.16816.F32.BF16 R16, R64.reuse, R18, RZ ;  /* 0x000000124010723c */ /* 0x040fe600000418ff */
[----:B------:R-:W1:Y:S05]  /*5770*/  LDSM.16.M88.4 R188, [R216+0x1000] ;  /* 0x00100000d8bc783b */ /* 0x000e6a0000000200 */
[-C--:B------:R-:W-:Y:S03]  /*5780*/  HMMA.16816.F32.BF16 R20, R64, R32.reuse, RZ ;  /* 0x000000204014723c */ /* 0x080fe600000418ff */
[----:B------:R-:W1:Y:S05]  /*5790*/  LDSM.16.M88.4 R192, [R228] ;  /* 0x00000000e4c0783b */ /* 0x000e6a0000000200 */
[C---:B------:R-:W-:Y:S03]  /*57a0*/  HMMA.16816.F32.BF16 R24, R60.reuse, R32, RZ ;  /* 0x000000203c18723c */ /* 0x040fe600000418ff */
[----:B------:R-:W1:Y:S08]  /*57b0*/  LDSM.16.M88.4 R196, [R227] ;  /* 0x00000000e3c4783b */ /* 0x000e700000000200 */
[----:B------:R-:W1:Y:S08]  /*57c0*/  LDSM.16.M88.4 R200, [R226] ;  /* 0x00000000e2c8783b */ /* 0x000e700000000200 */
[----:B------:R-:W5:Y:S01]  /*57d0*/  LDL.64 R234, [R1+0x8] ;  /* 0x0000080001ea7983 */ /* 0x000f620000100a00 */
[----:B--2---:R-:W-:Y:S11]  /*57e0*/  ISETP.GT.AND P6, PT, R232, R229, PT ;  /* 0x000000e5e800720c */ /* 0x004ff60003fc4270 */
[----:B------:R-:W-:Y:S02]  /*57f0*/  @!UPT UIADD3 URZ, URZ, URZ, URZ ;  /* 0x0000003f3f3ff290 */ /* 0x000fe4000fffe03f */
[----:B------:R-:W-:Y:S01]  /*5800*/  @!P6 SHF.R.S32.HI R0, RZ, 0x1f, R229 ;  /* 0x0000001fff00e819 */ /* 0x000fe200000114e5 */
[C---:B------:R-:W-:Y:S01]  /*5810*/  @!P6 IMAD.WIDE.U32 R28, R229.reuse, c[0x0][0x208], RZ ;  /* 0x00008200e51cea25 */ /* 0x040fe200078e00ff */
[----:B------:R-:W-:Y:S03]  /*5820*/  @!P6 MOV R32, c[0x0][0x20c] ;  /* 0x000083000020ea02 */ /* 0x000fe60000000f00 */
[----:B------:R-:W-:Y:S02]  /*5830*/  @!P6 IMAD R0, R0, c[0x0][0x208], RZ ;  /* 0x000082000000ea24 */ /* 0x000fe400078e02ff */
[----:B------:R-:W-:Y:S02]  /*5840*/  @!P6 IMAD.MOV.U32 R3, RZ, RZ, c[0x0][0x208] ;  /* 0x00008200ff03e624 */ /* 0x000fe400078e00ff */
[----:B------:R-:W-:Y:S02]  /*5850*/  @!P6 IMAD R0, R229, c[0x0][0x20c], R0 ;  /* 0x00008300e500ea24 */ /* 0x000fe400078e0200 */
[C---:B------:R-:W-:Y:S02]  /*5860*/  @!P6 IMAD.SHL.U32 R2, R28.reuse, 0x40, RZ ;  /* 0x000000401c02e824 */ /* 0x040fe400078e00ff */
[----:B------:R-:W-:Y:S03]  /*5870*/  @!P6 IMAD.IADD R0, R29, 0x1, R0 ;  /* 0x000000011d00e824 */ /* 0x000fe600078e0200 */
[C---:B------:R-:W-:Y:S02]  /*5880*/  @!P6 LEA R44, P1, R3.reuse, R2, 0x5 ;  /* 0x00000002032ce211 */ /* 0x040fe400078228ff */
[----:B------:R-:W-:Y:S02]  /*5890*/  @!P6 SHF.L.U64.HI R0, R28, 0x6, R0 ;  /* 0x000000061c00e819 */ /* 0x000fe40000010200 */
[-C--:B------:R-:W-:Y:S01]  /*58a0*/  HMMA.16816.F32.BF16 R28, R60, R34.reuse, RZ ;  /* 0x000000223c1c723c */ /* 0x080fe200000418ff */
[----:B---3--:R-:W-:Y:S02]  /*58b0*/  @!P6 IADD3 R36, P0, R2, R142, RZ ;  /* 0x0000008e0224e210 */ /* 0x008fe40007f1e0ff */
[----:B------:R-:W-:Y:S02]  /*58c0*/  @!P6 LEA.HI.X R3, R3, R0, R32, 0x5, P1 ;  /* 0x000000000303e211 */ /* 0x000fe400008f2c20 */
[----:B------:R-:W-:Y:S01]  /*58d0*/  @!P6 IADD3 R43, P1, R142, 0x20, RZ ;  /* 0x000000208e2be810 */ /* 0x000fe20007f3e0ff */
[--C-:B----4-:R-:W-:Y:S01]  /*58e0*/  @!P6 IMAD.X R37, R0, 0x1, R47.reuse, P0 ;  /* 0x000000010025e824 */ /* 0x110fe200000e062f */
[----:B------:R-:W-:Y:S01]  /*58f0*/  @!P6 LEA R52, P0, R36, c[0x0][0x1f8], 0x1 ;  /* 0x00007e002434ea11 */ /* 0x000fe200078008ff */
[C---:B------:R-:W-:Y:S04]  /*5900*/  HMMA.16816.F32.BF16 R32, R64.reuse, R34, RZ ;  /* 0x000000224020723c */ /* 0x040fe800000418ff */
[----:B------:R-:W-:Y:S01]  /*5910*/  @!P6 IMAD.X R42, RZ, RZ, R47, P1 ;  /* 0x000000ffff2ae224 */ /* 0x000fe200008e062f */
[----:B------:R-:W-:Y:S02]  /*5920*/  @!P6 IADD3 R41, P1, R2, R43, RZ ;  /* 0x0000002b0229e210 */ /* 0x000fe40007f3e0ff */
[----:B------:R-:W-:Y:S02]  /*5930*/  @!P6 LEA.HI.X R53, R36, c[0x0][0x1fc], R37, 0x1, P0 ;  /* 0x00007f002435ea11 */ /* 0x000fe400000f0c25 */
[-C--:B------:R-:W-:Y:S03]  /*5940*/  HMMA.16816.F32.BF16 R36, R64, R48.reuse, RZ ;  /* 0x000000304024723c */ /* 0x080fe600000418ff */
[----:B------:R-:W-:Y:S01]  /*5950*/  @!P6 IADD3 R40, P0, R142, 0x40, RZ ;  /* 0x000000408e28e810 */ /* 0x000fe20007f1e0ff */
[----:B------:R-:W-:Y:S01]  /*5960*/  @!P6 IMAD.X R46, R0, 0x1, R42, P1 ;  /* 0x00000001002ee824 */ /* 0x000fe200008e062a */
[C---:B------:R-:W-:Y:S02]  /*5970*/  @!P6 LEA R56, P1, R41.reuse, c[0x0][0x1f8], 0x1 ;  /* 0x00007e002938ea11 */ /* 0x040fe400078208ff */
[----:B------:R-:W-:Y:S02]  /*5980*/  @!P6 IADD3.X R45, RZ, R47, RZ, P0, !PT ;  /* 0x0000002fff2de210 */ /* 0x000fe400007fe4ff */
[-C--:B------:R-:W-:Y:S03]  /*5990*/  @!P6 IADD3 R2, P0, R2, R40.reuse, RZ ;  /* 0x000000280202e210 */ /* 0x080fe60007f1e0ff */
[----:B------:R-:W-:Y:S02]  /*59a0*/  @!P6 LEA.HI.X R57, R41, c[0x0][0x1fc], R46, 0x1, P1 ;  /* 0x00007f002939ea11 */ /* 0x000fe400008f0c2e */
[----:B------:R-:W-:Y:S01]  /*59b0*/  @!P6 IADD3 R58, P1, R44, R43, RZ ;  /* 0x0000002b2c3ae210 */ /* 0x000fe20007f3e0ff */
[--C-:B------:R-:W-:Y:S01]  /*59c0*/  @!P6 IMAD.X R54, R0, 0x1, R45.reuse, P0 ;  /* 0x000000010036e824 */ /* 0x100fe200000e062d */
[C---:B------:R-:W-:Y:S03]  /*59d0*/  @!P6 IADD3 R141, P0, R44.reuse, R40, RZ ;  /* 0x000000282c8de210 */ /* 0x040fe60007f1e0ff */
[C---:B------:R-:W-:Y:S01]  /*59e0*/  @!P6 IMAD.X R59, R3.reuse, 0x1, R42, P1 ;  /* 0x00000001033be824 */ /* 0x040fe200008e062a */
[----:B------:R-:W-:Y:S01]  /*59f0*/  @!P6 IADD3 R0, P1, R44, R142, RZ ;  /* 0x0000008e2c00e210 */ /* 0x000fe20007f3e0ff */
[C---:B------:R-:W-:Y:S02]  /*5a00*/  HMMA.16816.F32.BF16 R40, R60.reuse, R48, RZ ;  /* 0x000000303c28723c */ /* 0x040fe400000418ff */
[C---:B------:R-:W-:Y:S01]  /*5a10*/  @!P6 IMAD.X R149, R3.reuse, 0x1, R45, P0 ;  /* 0x000000010395e824 */ /* 0x040fe200000e062d */
[----:B------:R-:W-:Y:S02]  /*5a20*/  @!P6 IADD3.X R3, R3, R47, RZ, P1, !PT ;  /* 0x0000002f0303e210 */ /* 0x000fe40000ffe4ff */
[----:B------:R-:W-:Y:S02]  /*5a30*/  @!P6 LEA R150, P1, R0, c[0x0][0x1f8], 0x1 ;  /* 0x00007e000096ea11 */ /* 0x000fe400078208ff */
[----:B------:R-:W-:Y:S01]  /*5a40*/  @!P6 LEA R144, P0, R2, c[0x0][0x1f8], 0x1 ;  /* 0x00007e000290ea11 */ /* 0x000fe200078008ff */
[-C--:B------:R-:W-:Y:S01]  /*5a50*/  HMMA.16816.F32.BF16 R44, R60, R50.reuse, RZ ;  /* 0x000000323c2c723c */ /* 0x080fe200000418ff */
[----:B------:R-:W-:Y:S03]  /*5a60*/  @!P6 LEA.HI.X R151, R0, c[0x0][0x1fc], R3, 0x1, P1 ;  /* 0x00007f000097ea11 */ /* 0x000fe600008f0c03 */
[----:B-----5:R-:W-:Y:S01]  /*5a70*/  @!P6 IMAD.SHL.U32 R0, R252, 0x2, RZ ;  /* 0x00000002fc00e824 */ /* 0x020fe200078e00ff */
[----:B------:R-:W-:Y:S02]  /*5a80*/  @!P6 LEA.HI.X R145, R2, c[0x0][0x1fc], R54, 0x1, P0 ;  /* 0x00007f000291ea11 */ /* 0x000fe400000f0c36 */
[C---:B------:R-:W-:Y:S01]  /*5a90*/  @!P6 LEA R142, P0, R58.reuse, c[0x0][0x1f8], 0x1 ;  /* 0x00007e003a8eea11 */ /* 0x040fe200078008ff */
[C---:B------:R-:W-:Y:S01]  /*5aa0*/  HMMA.16816.F32.BF16 R48, R64.reuse, R50, RZ ;  /* 0x000000324030723c */ /* 0x040fe200000418ff */
[----:B------:R-:W-:Y:S01]  /*5ab0*/  @!PT LDS RZ, [RZ] ;  /* 0x00000000fffff984 */ /* 0x000fe20000000800 */
[----:B------:R-:W-:Y:S01]  /*5ac0*/  @!PT LDS RZ, [RZ] ;  /* 0x00000000fffff984 */ /* 0x000fe20000000800 */
[----:B------:R-:W-:Y:S01]  /*5ad0*/  @!PT LDS RZ, [RZ] ;  /* 0x00000000fffff984 */ /* 0x000fe20000000800 */
[----:B------:R1:W-:Y:S03]  /*5ae0*/  @!P6 LDGSTS.E.BYPASS.LTC128B.128 [R0+0x100], [R52.64], !P5 ;  /* 0x001000003400efae */ /* 0x0003e6000e901d46 */
[----:B------:R-:W-:Y:S02]  /*5af0*/  @!P6 LEA.HI.X R143, R58, c[0x0][0x1fc], R59, 0x1, P0 ;  /* 0x00007f003a8fea11 */ /* 0x000fe400000f0c3b */
[C---:B------:R-:W-:Y:S03]  /*5b00*/  @!P6 LEA R2, P0, R141.reuse, c[0x0][0x1f8], 0x1 ;  /* 0x00007e008d02ea11 */ /* 0x040fe600078008ff */
[----:B------:R2:W-:Y:S03]  /*5b10*/  @!P6 LDGSTS.E.BYPASS.LTC128B.128 [R0+0x1100], [R56.64], !P4 ;  /* 0x011000003800efae */ /* 0x0005e6000e101d46 */
[----:B------:R-:W-:Y:S05]  /*5b20*/  @!P6 LEA.HI.X R3, R141, c[0x0][0x1fc], R149, 0x1, P0 ;  /* 0x00007f008d03ea11 */ /* 0x000fea00000f0c95 */
[----:B------:R3:W-:Y:S08]  /*5b30*/  @!P6 LDGSTS.E.BYPASS.LTC128B.128 [R0+0x2100], [R144.64], !P3 ;  /* 0x021000009000efae */ /* 0x0007f0000d901d46 */
[----:B------:R4:W-:Y:S01]  /*5b40*/  @!P6 LDGSTS.E.BYPASS.LTC128B.128 [R0+0x900], [R150.64], !P5 ;  /* 0x009000009600efae */ /* 0x0009e2000e901d46 */
[-C--:B-1----:R-:W-:Y:S07]  /*5b50*/  HMMA.16816.F32.BF16 R52, R64, R176.reuse, RZ ;  /* 0x000000b04034723c */ /* 0x082fee00000418ff */
[----:B------:R1:W-:Y:S01]  /*5b60*/  @!P6 LDGSTS.E.BYPASS.LTC128B.128 [R0+0x1900], [R142.64], !P4 ;  /* 0x019000008e00efae */ /* 0x0003e2000e101d46 */
[C---:B--2---:R-:W-:Y:S07]  /*5b70*/  HMMA.16816.F32.BF16 R56, R60.reuse, R176, RZ ;  /* 0x000000b03c38723c */ /* 0x044fee00000418ff */
[----:B------:R2:W-:Y:S01]  /*5b80*/  @!P6 LDGSTS.E.BYPASS.LTC128B.128 [R0+0x2900], [R2.64], !P3 ;  /* 0x029000000200efae */ /* 0x0005e2000d901d46 */
[----:B------:R-:W-:Y:S01]  /*5b90*/  ISETP.GT.AND P6, PT, R229, R232, PT ;  /* 0x000000e8e500720c */ /* 0x000fe20003fc4270 */
[-C--:B------:R-:W-:Y:S06]  /*5ba0*/  HMMA.16816.F32.BF16 R60, R60, R178.reuse, RZ ;  /* 0x000000b23c3c723c */ /* 0x080fec00000418ff */
[----:B------:R-:W-:Y:S02]  /*5bb0*/  LDSM.16.M88.4 R204, [R215+0x2000] ;  /* 0x00200000d7cc783b */ /* 0x000fe40000000200 */
[----:B------:R-:W-:Y:S04]  /*5bc0*/  HMMA.16816.F32.BF16 R64, R64, R178, RZ ;  /* 0x000000b24040723c */ /* 0x000fe800000418ff */
[----:B---3--:R-:W-:Y:S02]  /*5bd0*/  @P6 IMAD.MOV.U32 R144, RZ, RZ, c[0x0][0x1e4] ;  /* 0x00007900ff906624 */ /* 0x008fe400078e00ff */
[----:B------:R-:W0:Y:S02]  /*5be0*/  LDGDEPBAR ;  /* 0x00000000000079af */ /* 0x000e240000000000 */
[-C--:B------:R-:W-:Y:S01]  /*5bf0*/  HMMA.16816.F32.BF16 R4, R180, R184.reuse, R4 ;  /* 0x000000b8b404723c */ /* 0x080fe20000041804 */
[----:B-1----:R-:W-:Y:S05]  /*5c00*/  @P6 MOV R143, c[0x0][0x1e0] ;  /* 0x00007800008f6a02 */ /* 0x002fea0000000f00 */
[----:B------:R-:W1:Y:S01]  /*5c10*/  LDSM.16.M88.4 R208, [R212+0x1000] ;  /* 0x00100000d4d0783b */ /* 0x000e620000000200 */
[----:B------:R-:W-:Y:S01]  /*5c20*/  @P6 IADD3 R149, P1, R234, 0x20, RZ ;  /* 0x00000020ea956810 */ /* 0x000fe20007f3e0ff */
[----:B------:R-:W-:Y:S01]  /*5c30*/  @P2 IMAD.HI.U32 R142, R231, c[0x0][0x2c8], RZ ;  /* 0x0000b200e78e2a27 */ /* 0x000fe200078e00ff */
[C---:B------:R-:W-:Y:S04]  /*5c40*/  HMMA.16816.F32.BF16 R8, R188.reuse, R184, R8 ;  /* 0x000000b8bc08723c */ /* 0x040fe80000041808 */
[----:B------:R-:W-:Y:S01]  /*5c50*/  @P6 IMAD.X R145, RZ, RZ, R230, P1 ;  /* 0x000000ffff916224 */ /* 0x000fe200008e06e6 */
[----:B------:R-:W3:Y:S03]  /*5c60*/  LDSM.16.M88.4 R176, [R215+0x3000] ;  /* 0x00300000d7b0783b */ /* 0x000ee60000000200 */
[-C--:B------:R-:W-:Y:S08]  /*5c70*/  HMMA.16816.F32.BF16 R12, R188, R186.reuse, R12 ;  /* 0x000000babc0c723c */ /* 0x080ff0000004180c */
[C---:B------:R-:W-:Y:S01]  /*5c80*/  HMMA.16816.F32.BF16 R16, R180.reuse, R186, R16 ;  /* 0x000000bab410723c */ /* 0x040fe20000041810 */
[----:B------:R-:W5:Y:S07]  /*5c90*/  LDSM.16.M88.4 R184, [R212+0x1400] ;  /* 0x00140000d4b8783b */ /* 0x000f6e0000000200 */
[-C--:B------:R-:W-:Y:S08]  /*5ca0*/  HMMA.16816.F32.BF16 R20, R180, R192.reuse, R20 ;  /* 0x000000c0b414723c */ /* 0x080ff00000041814 */
[C---:B------:R-:W-:Y:S08]  /*5cb0*/  HMMA.16816.F32.BF16 R24, R188.reuse, R192, R24 ;  /* 0x000000c0bc18723c */ /* 0x040ff00000041818 */
[-C--:B------:R-:W-:Y:S08]  /*5cc0*/  HMMA.16816.F32.BF16 R28, R188, R194.reuse, R28 ;  /* 0x000000c2bc1c723c */ /* 0x080ff0000004181c */
[C---:B------:R-:W-:Y:S01]  /*5cd0*/  HMMA.16816.F32.BF16 R32, R180.reuse, R194, R32 ;  /* 0x000000c2b420723c */ /* 0x040fe20000041820 */
[----:B------:R-:W-:Y:S07]  /*5ce0*/  LDSM.16.M88.4 R192, [R216+0x2000] ;  /* 0x00200000d8c0783b */ /* 0x000fee0000000200 */
[-C--:B------:R-:W-:Y:S08]  /*5cf0*/  HMMA.16816.F32.BF16 R36, R180, R196.reuse, R36 ;  /* 0x000000c4b424723c */ /* 0x080ff00000041824 */
[C---:B------:R-:W-:Y:S08]  /*5d00*/  HMMA.16816.F32.BF16 R40, R188.reuse, R196, R40 ;  /* 0x000000c4bc28723c */ /* 0x040ff00000041828 */
[-C--:B------:R-:W-:Y:S08]  /*5d10*/  HMMA.16816.F32.BF16 R44, R188, R198.reuse, R44 ;  /* 0x000000c6bc2c723c */ /* 0x080ff0000004182c */
[C---:B------:R-:W-:Y:S01]  /*5d20*/  HMMA.16816.F32.BF16 R48, R180.reuse, R198, R48 ;  /* 0x000000c6b430723c */ /* 0x040fe20000041830 */
[----:B------:R-:W-:Y:S07]  /*5d30*/  LDSM.16.M88.4 R196, [R225] ;  /* 0x00000000e1c4783b */ /* 0x000fee0000000200 */
[-C--:B------:R-:W-:Y:S08]  /*5d40*/  HMMA.16816.F32.BF16 R52, R180, R200.reuse, R52 ;  /* 0x000000c8b434723c */ /* 0x080ff00000041834 */
[C---:B------:R-:W-:Y:S08]  /*5d50*/  HMMA.16816.F32.BF16 R56, R188.reuse, R200, R56 ;  /* 0x000000c8bc38723c */ /* 0x040ff00000041838 */
[-C--:B------:R-:W-:Y:S01]  /*5d60*/  HMMA.16816.F32.BF16 R60, R188, R202.reuse, R60 ;  /* 0x000000cabc3c723c */ /* 0x080fe2000004183c */
[----:B------:R-:W2:Y:S07]  /*5d70*/  LDSM.16.M88.4 R188, [R212+0x1800] ;  /* 0x00180000d4bc783b */ /* 0x000eae0000000200 */
[----:B------:R-:W-:Y:S01]  /*5d80*/  HMMA.16816.F32.BF16 R64, R180, R202, R64 ;  /* 0x000000cab440723c */ /* 0x000fe20000041840 */
[----:B------:R-:W2:Y:S07]  /*5d90*/  LDSM.16.M88.4 R180, [R212+0x1c00] ;  /* 0x001c0000d4b4783b */ /* 0x000eae0000000200 */
[-C--:B-1----:R-:W-:Y:S01]  /*5da0*/  HMMA.16816.F32.BF16 R4, R204, R208.reuse, R4 ;  /* 0x000000d0cc04723c */ /* 0x082fe20000041804 */
[----:B------:R-:W1:Y:S07]  /*5db0*/  LDSM.16.M88.4 R200, [R216+0x3000] ;  /* 0x00300000d8c8783b */ /* 0x000e6e0000000200 */
[C---:B---3--:R-:W-:Y:S08]  /*5dc0*/  HMMA.16816.F32.BF16 R8, R176.reuse, R208, R8 ;  /* 0x000000d0b008723c */ /* 0x048ff00000041808 */
[-C--:B------:R-:W-:Y:S08]  /*5dd0*/  HMMA.16816.F32.BF16 R12, R176, R210.reuse, R12 ;  /* 0x000000d2b00c723c */ /* 0x080ff0000004180c */
[C---:B------:R-:W-:Y:S01]  /*5de0*/  HMMA.16816.F32.BF16 R16, R204.reuse, R210, R16 ;  /* 0x000000d2cc10723c */ /* 0x040fe20000041810 */
[----:B------:R-:W3:Y:S07]  /*5df0*/  LDSM.16.M88.4 R208, [R224] ;  /* 0x00000000e0d0783b */ /* 0x000eee0000000200 */
[-C--:B-----5:R-:W-:Y:S08]  /*5e00*/  HMMA.16816.F32.BF16 R20, R204, R184.reuse, R20 ;  /* 0x000000b8cc14723c */ /* 0x0a0ff00000041814 */
[C---:B------:R-:W-:Y:S08]  /*5e10*/  HMMA.16816.F32.BF16 R24, R176.reuse, R184, R24 ;  /* 0x000000b8b018723c */ /* 0x040ff00000041818 */
[-C--:B------:R-:W-:Y:S08]  /*5e20*/  HMMA.16816.F32.BF16 R28, R176, R186.reuse, R28 ;  /* 0x000000bab01c723c */ /* 0x080ff0000004181c */
[C---:B------:R-:W-:Y:S01]  /*5e30*/  HMMA.16816.F32.BF16 R32, R204.reuse, R186, R32 ;  /* 0x000000bacc20723c */ /* 0x040fe20000041820 */
[----:B------:R-:W5:Y:S07]  /*5e40*/  LDSM.16.M88.4 R184, [R223] ;  /* 0x00000000dfb8783b */ /* 0x000f6e0000000200 */
[-C--:B--2---:R-:W-:Y:S08]  /*5e50*/  HMMA.16816.F32.BF16 R36, R204, R188.reuse, R36 ;  /* 0x000000bccc24723c */ /* 0x084ff00000041824 */
[C---:B------:R-:W-:Y:S08]  /*5e60*/  HMMA.16816.F32.BF16 R40, R176.reuse, R188, R40 ;  /* 0x000000bcb028723c */ /* 0x040ff00000041828 */
[-C--:B------:R-:W-:Y:S08]  /*5e70*/  HMMA.16816.F32.BF16 R44, R176, R190.reuse, R44 ;  /* 0x000000beb02c723c */ /* 0x080ff0000004182c */
[C---:B------:R-:W-:Y:S01]  /*5e80*/  HMMA.16816.F32.BF16 R48, R204.reuse, R190, R48 ;  /* 0x000000becc30723c */ /* 0x040fe20000041830 */
[----:B------:R-:W-:Y:S07]  /*5e90*/  LDSM.16.M88.4 R188, [R212+0x2000] ;  /* 0x00200000d4bc783b */ /* 0x000fee0000000200 */
[-C--:B------:R-:W-:Y:S08]  /*5ea0*/  HMMA.16816.F32.BF16 R52, R204, R180.reuse, R52 ;  /* 0x000000b4cc34723c */ /* 0x080ff00000041834 */
[C---:B------:R-:W-:Y:S08]  /*5eb0*/  HMMA.16816.F32.BF16 R56, R176.reuse, R180, R56 ;  /* 0x000000b4b038723c */ /* 0x040ff00000041838 */
[-C--:B------:R-:W-:Y:S01]  /*5ec0*/  HMMA.16816.F32.BF16 R60, R176, R182.reuse, R60 ;  /* 0x000000b6b03c723c */ /* 0x080fe2000004183c */
[----:B------:R-:W2:Y:S07]  /*5ed0*/  LDSM.16.M88.4 R176, [R222] ;  /* 0x00000000deb0783b */ /* 0x000eae0000000200 */
[----:B------:R-:W-:Y:S01]  /*5ee0*/  HMMA.16816.F32.BF16 R64, R204, R182, R64 ;  /* 0x000000b6cc40723c */ /* 0x000fe20000041840 */
[----:B------:R-:W2:Y:S07]  /*5ef0*/  LDSM.16.M88.4 R180, [R215+0x4000] ;  /* 0x00400000d7b4783b */ /* 0x000eae0000000200 */
[-C--:B------:R-:W-:Y:S01]  /*5f00*/  HMMA.16816.F32.BF16 R4, R192, R196.reuse, R4 ;  /* 0x000000c4c004723c */ /* 0x080fe20000041804 */
[----:B------:R-:W-:Y:S07]  /*5f10*/  LDSM.16.M88.4 R204, [R212+0x2400] ;  /* 0x00240000d4cc783b */ /* 0x000fee0000000200 */
[C---:B-1----:R-:W-:Y:S08]  /*5f20*/  HMMA.16816.F32.BF16 R8, R200.reuse, R196, R8 ;  /* 0x000000c4c808723c */ /* 0x042ff00000041808 */
[-C--:B------:R-:W-:Y:S08]  /*5f30*/  HMMA.16816.F32.BF16 R12, R200, R198.reuse, R12 ;  /* 0x000000c6c80c723c */ /* 0x080ff0000004180c */
[C---:B------:R-:W-:Y:S01]  /*5f40*/  HMMA.16816.F32.BF16 R16, R192.reuse, R198, R16 ;  /* 0x000000c6c010723c */ /* 0x040fe20000041810 */
[----:B------:R-:W1:Y:S07]  /*5f50*/  LDSM.16.M88.4 R196, [R215+0x5000] ;  /* 0x00500000d7c4783b */ /* 0x000e6e0000000200 */
[-C--:B---3--:R-:W-:Y:S08]  /*5f60*/  HMMA.16816.F32.BF16 R20, R192, R208.reuse, R20 ;  /* 0x000000d0c014723c */ /* 0x088ff00000041814 */
[C---:B------:R-:W-:Y:S08]  /*5f70*/  HMMA.16816.F32.BF16 R24, R200.reuse, R208, R24 ;  /* 0x000000d0c818723c */ /* 0x040ff00000041818 */
[-C--:B------:R-:W-:Y:S08]  /*5f80*/  HMMA.16816.F32.BF16 R28, R200, R210.reuse, R28 ;  /* 0x000000d2c81c723c */ /* 0x080ff0000004181c */
[C---:B------:R-:W-:Y:S01]  /*5f90*/  HMMA.16816.F32.BF16 R32, R192.reuse, R210, R32 ;  /* 0x000000d2c020723c */ /* 0x040fe20000041820 */
[----:B------:R-:W3:Y:S07]  /*5fa0*/  LDSM.16.M88.4 R208, [R212+0x2800] ;  /* 0x00280000d4d0783b */ /* 0x000eee0000000200 */
[-C--:B-----5:R-:W-:Y:S08]  /*5fb0*/  HMMA.16816.F32.BF16 R36, R192, R184.reuse, R36 ;  /* 0x000000b8c024723c */ /* 0x0a0ff00000041824 */
[C---:B------:R-:W-:Y:S08]  /*5fc0*/  HMMA.16816.F32.BF16 R40, R200.reuse, R184, R40 ;  /* 0x000000b8c828723c */ /* 0x040ff00000041828 */
[-C--:B------:R-:W-:Y:S08]  /*5fd0*/  HMMA.16816.F32.BF16 R44, R200, R186.reuse, R44 ;  /* 0x000000bac82c723c */ /* 0x080ff0000004182c */
[C---:B------:R-:W-:Y:S01]  /*5fe0*/  HMMA.16816.F32.BF16 R48, R192.reuse, R186, R48 ;  /* 0x000000bac030723c */ /* 0x040fe20000041830 */
[----:B------:R-:W5:Y:S07]  /*5ff0*/  LDSM.16.M88.4 R184, [R212+0x2c00] ;  /* 0x002c0000d4b8783b */ /* 0x000f6e0000000200 */
[-C--:B--2---:R-:W-:Y:S08]  /*6000*/  HMMA.16816.F32.BF16 R52, R192, R176.reuse, R52 ;  /* 0x000000b0c034723c */ /* 0x084ff00000041834 */
[C---:B------:R-:W-:Y:S08]  /*6010*/  HMMA.16816.F32.BF16 R56, R200.reuse, R176, R56 ;  /* 0x000000b0c838723c */ /* 0x040ff00000041838 */
[-C--:B------:R-:W-:Y:S01]  /*6020*/  HMMA.16816.F32.BF16 R60, R200, R178.reuse, R60 ;  /* 0x000000b2c83c723c */ /* 0x080fe2000004183c */
[----:B------:R-:W2:Y:S07]  /*6030*/  LDL R200, [R1+0x3c] ;  /* 0x00003c0001c87983 */ /* 0x000eae0000100800 */
[----:B------:R-:W-:Y:S01]  /*6040*/  HMMA.16816.F32.BF16 R64, R192, R178, R64 ;  /* 0x000000b2c040723c */ /* 0x000fe20000041840 */
[----:B------:R-:W-:Y:S07]  /*6050*/  LDSM.16.M88.4 R176, [R216+0x4000] ;  /* 0x00400000d8b0783b */ /* 0x000fee0000000200 */
[-C--:B------:R-:W-:Y:S01]  /*6060*/  HMMA.16816.F32.BF16 R4, R180, R188.reuse, R4 ;  /* 0x000000bcb404723c */ /* 0x080fe20000041804 */
[----:B------:R-:W-:Y:S07]  /*6070*/  LDSM.16.M88.4 R192, [R216+0x5000] ;  /* 0x00500000d8c0783b */ /* 0x000fee0000000200 */
[C---:B-1----:R-:W-:Y:S08]  /*6080*/  HMMA.16816.F32.BF16 R8, R196.reuse, R188, R8 ;  /* 0x000000bcc408723c */ /* 0x042ff00000041808 */
[-C--:B------:R-:W-:Y:S08]  /*6090*/  HMMA.16816.F32.BF16 R12, R196, R190.reuse, R12 ;  /* 0x000000bec40c723c */ /* 0x080ff0000004180c */
[C---:B------:R-:W-:Y:S01]  /*60a0*/  HMMA.16816.F32.BF16 R16, R180.reuse, R190, R16 ;  /* 0x000000beb410723c */ /* 0x040fe20000041810 */
[----:B------:R-:W1:Y:S07]  /*60b0*/  LDSM.16.M88.4 R188, [R221] ;  /* 0x00000000ddbc783b */ /* 0x000e6e0000000200 */
[-C--:B------:R-:W-:Y:S08]  /*60c0*/  HMMA.16816.F32.BF16 R20, R180, R204.reuse, R20 ;  /* 0x000000ccb414723c */ /* 0x080ff00000041814 */
[C---:B------:R-:W-:Y:S07]  /*60d0*/  HMMA.16816.F32.BF16 R24, R196.reuse, R204, R24 ;  /* 0x000000ccc418723c */ /* 0x040fee0000041818 */
[----:B------:R-:W-:Y:S01]  /*60e0*/  IADD3 R204, R229, -0x1, RZ ;  /* 0xffffffffe5cc7810 */ /* 0x000fe20007ffe0ff */
[-C--:B------:R-:W-:Y:S04]  /*60f0*/  HMMA.16816.F32.BF16 R28, R196, R206.reuse, R28 ;  /* 0x000000cec41c723c */ /* 0x080fe8000004181c */
[----:B------:R-:W-:Y:S01]  /*6100*/  @P6 IMAD.WIDE.U32 R2, R204, c[0x0][0x1e0], RZ ;  /* 0x00007800cc026a25 */ /* 0x000fe200078e00ff */
[----:B----4-:R-:W-:Y:S03]  /*6110*/  @P6 SHF.R.S32.HI R0, RZ, 0x1f, R204 ;  /* 0x0000001fff006819 */ /* 0x010fe600000114cc */
[C---:B------:R-:W-:Y:S04]  /*6120*/  HMMA.16816.F32.BF16 R32, R180.reuse, R206, R32 ;  /* 0x000000ceb420723c */ /* 0x040fe80000041820 */
[----:B------:R-:W-:Y:S04]  /*6130*/  @P6 IMAD R0, R0, c[0x0][0x1e0], RZ ;  /* 0x0000780000006a24 */ /* 0x000fe800078e02ff */
[-C--:B---3--:R-:W-:Y:S04]  /*6140*/  HMMA.16816.F32.BF16 R36, R180, R208.reuse, R36 ;  /* 0x000000d0b424723c */ /* 0x088fe80000041824 */
[----:B------:R-:W-:Y:S04]  /*6150*/  @P6 IMAD R0, R204, c[0x0][0x1e4], R0 ;  /* 0x00007900cc006a24 */ /* 0x000fe800078e0200 */
[C---:B------:R-:W-:Y:S04]  /*6160*/  HMMA.16816.F32.BF16 R40, R196.reuse, R208, R40 ;  /* 0x000000d0c428723c */ /* 0x040fe80000041828 */
[----:B------:R-:W-:Y:S02]  /*6170*/  @P6 IMAD.IADD R0, R3, 0x1, R0 ;  /* 0x0000000103006824 */ /* 0x000fe400078e0200 */
[C---:B------:R-:W-:Y:S02]  /*6180*/  @P6 IMAD.SHL.U32 R3, R2.reuse, 0x40, RZ ;  /* 0x0000004002036824 */ /* 0x040fe400078e00ff */
[-C--:B------:R-:W-:Y:S04]  /*6190*/  HMMA.16816.F32.BF16 R44, R196, R210.reuse, R44 ;  /* 0x000000d2c42c723c */ /* 0x080fe8000004182c */
[----:B------:R-:W-:Y:S01]  /*61a0*/  @P6 SHF.L.U64.HI R2, R2, 0x6, R0 ;  /* 0x0000000602026819 */ /* 0x000fe20000010200 */
[----:B------:R-:W-:Y:S01]  /*61b0*/  IMAD.MOV.U32 R0, RZ, RZ, R231 ;  /* 0x000000ffff007224 */ /* 0x000fe200078e00e7 */
[C---:B------:R-:W-:Y:S02]  /*61c0*/  @P6 LEA R141, P0, R143.reuse, R3, 0x5 ;  /* 0x000000038f8d6211 */ /* 0x040fe400078028ff */
[C---:B------:R-:W-:Y:S04]  /*61d0*/  HMMA.16816.F32.BF16 R48, R180.reuse, R210, R48 ;  /* 0x000000d2b430723c */ /* 0x040fe80000041830 */
[----:B------:R-:W-:Y:S02]  /*61e0*/  @P2 SHF.R.U32.HI R0, RZ, c[0x0][0x2cc], R142 ;  /* 0x0000b300ff002a19 */ /* 0x000fe4000001168e */
[----:B------:R-:W-:Y:S02]  /*61f0*/  @P6 LEA.HI.X R142, R143, R2, R144, 0x5, P0 ;  /* 0x000000028f8e6211 */ /* 0x000fe400000f2c90 */
[-C--:B-----5:R-:W-:Y:S04]  /*6200*/  HMMA.16816.F32.BF16 R52, R180, R184.reuse, R52 ;  /* 0x000000b8b434723c */ /* 0x0a0fe80000041834 */
[CC--:B------:R-:W-:Y:S02]  /*6210*/  @P6 IADD3 R144, P1, R3.reuse, R149.reuse, RZ ;  /* 0x0000009503906210 */ /* 0x0c0fe40007f3e0ff */
[----:B------:R-:W-:Y:S02]  /*6220*/  @P6 IADD3 R143, P0, R3, R234, RZ ;  /* 0x000000ea038f6210 */ /* 0x000fe40007f1e0ff */
[C---:B------:R-:W-:Y:S04]  /*6230*/  HMMA.16816.F32.BF16 R56, R196.reuse, R184, R56 ;  /* 0x000000b8c438723c */ /* 0x040fe80000041838 */
[----:B------:R-:W-:Y:S01]  /*6240*/  @P6 IMAD.X R151, R2, 0x1, R145, P1 ;  /* 0x0000000102976824 */ /* 0x000fe200008e0691 */
[----:B------:R-:W-:Y:S01]  /*6250*/  @P6 LEA R202, P1, R144, c[0x0][0x1c8], 0x1 ;  /* 0x0000720090ca6a11 */ /* 0x000fe200078208ff */
[----:B------:R-:W-:Y:S01]  /*6260*/  @P6 IMAD.X R150, R2, 0x1, R230, P0 ;  /* 0x0000000102966824 */ /* 0x000fe200000e06e6 */
[----:B------:R-:W-:Y:S01]  /*6270*/  MOV R184, 0xffffffc0 ;  /* 0xffffffc000b87802 */ /* 0x000fe20000000f00 */
[-C--:B------:R-:W-:Y:S01]  /*6280*/  HMMA.16816.F32.BF16 R60, R196, R186.reuse, R60 ;  /* 0x000000bac43c723c */ /* 0x080fe2000004183c */
[----:B------:R-:W-:Y:S03]  /*6290*/  SHFL.IDX PT, R196, R0, 0x2, 0x1c1f ;  /* 0x005c1f0000c47f89 */ /* 0x000fe600000e0000 */
[----:B------:R-:W-:Y:S02]  /*62a0*/  @P6 LEA.HI.X R203, R144, c[0x0][0x1cc], R151, 0x1, P1 ;  /* 0x0000730090cb6a11 */ /* 0x000fe400008f0c97 */
[C---:B------:R-:W-:Y:S02]  /*62b0*/  @P6 LEA R206, P0, R143.reuse, c[0x0][0x1c8], 0x1 ;  /* 0x000072008fce6a11 */ /* 0x040fe400078008ff */
[----:B------:R-:W-:Y:S01]  /*62c0*/  HMMA.16816.F32.BF16 R64, R180, R186, R64 ;  /* 0x000000bab440723c */ /* 0x000fe20000041840 */
[----:B------:R-:W3:Y:S03]  /*62d0*/  LDSM.16.M88.4 R180, [R220] ;  /* 0x00000000dcb4783b */ /* 0x000ee60000000200 */
[----:B------:R-:W-:Y:S01]  /*62e0*/  @P6 LEA.HI.X R207, R143, c[0x0][0x1cc], R150, 0x1, P0 ;  /* 0x000073008fcf6a11 */ /* 0x000fe200000f0c96 */
[----:B------:R-:W-:Y:S01]  /*62f0*/  IMAD R150, R229, R184, 0x1 ;  /* 0x00000001e5967424 */ /* 0x000fe200078e02b8 */
[----:B------:R-:W-:Y:S02]  /*6300*/  @P6 IADD3 R144, P0, R234, 0x40, RZ ;  /* 0x00000040ea906810 */ /* 0x000fe40007f1e0ff */
[-C--:B-1----:R-:W-:Y:S01]  /*6310*/  HMMA.16816.F32.BF16 R4, R176, R188.reuse, R4 ;  /* 0x000000bcb004723c */ /* 0x082fe20000041804 */
[----:B------:R-:W1:Y:S04]  /*6320*/  LDSM.16.M88.4 R184, [R219] ;  /* 0x00000000dbb8783b */ /* 0x000e680000000200 */
[--C-:B------:R-:W-:Y:S01]  /*6330*/  @P6 IMAD.X R143, RZ, RZ, R230.reuse, P0 ;  /* 0x000000ffff8f6224 */ /* 0x100fe200000e06e6 */
[-C--:B------:R-:W-:Y:S02]  /*6340*/  @P6 IADD3 R3, P0, R3, R144.reuse, RZ ;  /* 0x0000009003036210 */ /* 0x080fe40007f1e0ff */
[C---:B------:R-:W-:Y:S01]  /*6350*/  HMMA.16816.F32.BF16 R8, R192.reuse, R188, R8 ;  /* 0x000000bcc008723c */ /* 0x040fe20000041808 */
[----:B------:R-:W4:Y:S07]  /*6360*/  SHFL.IDX PT, R188, R0, RZ, 0x1c1f ;  /* 0x001c1fff00bc7589 */ /* 0x000f2e00000e0000 */
[-C--:B------:R-:W-:Y:S01]  /*6370*/  HMMA.16816.F32.BF16 R12, R192, R190.reuse, R12 ;  /* 0x000000bec00c723c */ /* 0x080fe2000004180c */
[----:B------:R-:W5:Y:S07]  /*6380*/  SHFL.IDX PT, R189, R0, 0x1, 0x1c1f ;  /* 0x003c1f0000bd7f89 */ /* 0x000f6e00000e0000 */
[C---:B------:R-:W-:Y:S01]  /*6390*/  HMMA.16816.F32.BF16 R16, R176.reuse, R190, R16 ;  /* 0x000000beb010723c */ /* 0x040fe20000041810 */
[----:B------:R1:W1:Y:S06]  /*63a0*/  SHFL.IDX PT, R151, R0, 0x3, 0x1c1f ;  /* 0x007c1f0000977f89 */ /* 0x00026c00000e0000 */
[C---:B------:R-:W-:Y:S01]  /*63b0*/  @P6 IADD3 R190, P1, R141.reuse, R149, RZ ;  /* 0x000000958dbe6210 */ /* 0x040fe20007f3e0ff */
[-C--:B---3--:R-:W-:Y:S04]  /*63c0*/  HMMA.16816.F32.BF16 R20, R176, R180.reuse, R20 ;  /* 0x000000b4b014723c */ /* 0x088fe80000041814 */
[----:B------:R-:W-:Y:S01]  /*63d0*/  @P6 IADD3.X R149, R2, R143, RZ, P0, !PT ;  /* 0x0000008f02956210 */ /* 0x000fe200007fe4ff */
[C---:B------:R-:W-:Y:S01]  /*63e0*/  @P6 IMAD.X R233, R142.reuse, 0x1, R145, P1 ;  /* 0x000000018ee96824 */ /* 0x040fe200008e0691 */
[C---:B------:R-:W-:Y:S02]  /*63f0*/  @P6 IADD3 R191, P0, R141.reuse, R144, RZ ;  /* 0x000000908dbf6210 */ /* 0x040fe40007f1e0ff */
[----:B------:R-:W-:Y:S01]  /*6400*/  @P6 IADD3 R2, P1, R141, R234, RZ ;  /* 0x000000ea8d026210 */ /* 0x000fe20007f3e0ff */
[C---:B------:R-:W-:Y:S04]  /*6410*/  HMMA.16816.F32.BF16 R24, R192.reuse, R180, R24 ;  /* 0x000000b4c018723c */ /* 0x040fe80000041818 */
[C---:B------:R-:W-:Y:S01]  /*6420*/  @P6 IMAD.X R234, R142.reuse, 0x1, R143, P0 ;  /* 0x000000018eea6824 */ /* 0x040fe200000e068f */
[C---:B------:R-:W-:Y:S01]  /*6430*/  @P6 LEA R198, P0, R3.reuse, c[0x0][0x1c8], 0x1 ;  /* 0x0000720003c66a11 */ /* 0x040fe200078008ff */
[----:B------:R-:W-:Y:S02]  /*6440*/  @P6 IMAD.X R142, R142, 0x1, R230, P1 ;  /* 0x000000018e8e6824 */ /* 0x000fe400008e06e6 */
[-C--:B------:R-:W-:Y:S04]  /*6450*/  HMMA.16816.F32.BF16 R28, R192, R182.reuse, R28 ;  /* 0x000000b6c01c723c */ /* 0x080fe8000004181c */
[----:B------:R-:W-:Y:S04]  /*6460*/  @P6 LEA.HI.X R199, R3, c[0x0][0x1cc], R149, 0x1, P0 ;  /* 0x0000730003c76a11 */ /* 0x000fe800000f0c95 */
[C---:B------:R-:W-:Y:S08]  /*6470*/  HMMA.16816.F32.BF16 R32, R176.reuse, R182, R32 ;  /* 0x000000b6b020723c */ /* 0x040ff00000041820 */
[-C--:B-1----:R-:W-:Y:S08]  /*6480*/  HMMA.16816.F32.BF16 R36, R176, R184.reuse, R36 ;  /* 0x000000b8b024723c */ /* 0x082ff00000041824 */
[C---:B------:R-:W-:Y:S08]  /*6490*/  HMMA.16816.F32.BF16 R40, R192.reuse, R184, R40 ;  /* 0x000000b8c028723c */ /* 0x040ff00000041828 */
[-C--:B------:R-:W-:Y:S08]  /*64a0*/  HMMA.16816.F32.BF16 R44, R192, R186.reuse, R44 ;  /* 0x000000bac02c723c */ /* 0x080ff0000004182c */
[C---:B------:R-:W-:Y:S04]  /*64b0*/  HMMA.16816.F32.BF16 R48, R176.reuse, R186, R48 ;  /* 0x000000bab030723c */ /* 0x040fe80000041830 */
[----:B--2---:R-:W-:Y:S02]  /*64c0*/  IADD3 R150, R150, c[0x0][0x1d0], -R200 ;  /* 0x0000740096967a10 */ /* 0x004fe40007ffe8c8 */
[----:B------:R-:W-:Y:S02]  /*64d0*/  @P6 LEA R200, P1, R2, c[0x0][0x1c8], 0x1 ;  /* 0x0000720002c86a11 */ /* 0x000fe400078208ff */
[----:B------:R-:W-:Y:S04]  /*64e0*/  IADD3 R0, R150, -c[0x0][0x168], RZ ;  /* 0x80005a0096007a10 */ /* 0x000fe80007ffe0ff */
[----:B------:R-:W-:Y:S02]  /*64f0*/  @P6 LEA.HI.X R201, R2, c[0x0][0x1cc], R142, 0x1, P1 ;  /* 0x0000730002c96a11 */ /* 0x000fe400008f0c8e */
[C---:B----4-:R-:W-:Y:S01]  /*6500*/  IADD3 R141, R0.reuse, R188, RZ ;  /* 0x000000bc008d7210 */ /* 0x050fe20007ffe0ff */
[C---:B-----5:R-:W-:Y:S02]  /*6510*/  IMAD.IADD R3, R0.reuse, 0x1, R189 ;  /* 0x0000000100037824 */ /* 0x060fe400078e02bd */
[C---:B------:R-:W-:Y:S01]  /*6520*/  IMAD.IADD R2, R0.reuse, 0x1, R196 ;  /* 0x0000000100027824 */ /* 0x040fe200078e02c4 */
[C---:B------:R-:W-:Y:S01]  /*6530*/  ISETP.GT.AND P1, PT, R141.reuse, RZ, PT ;  /* 0x000000ff8d00720c */ /* 0x040fe20003f24270 */
[----:B------:R-:W-:Y:S01]  /*6540*/  IMAD.IADD R0, R0, 0x1, R151 ;  /* 0x0000000100007824 */ /* 0x000fe200078e0297 */
[----:B------:R-:W-:Y:S02]  /*6550*/  ISETP.GT.AND P0, PT, R141, 0x1, PT ;  /* 0x000000018d00780c */ /* 0x000fe40003f04270 */
[----:B------:R-:W-:Y:S02]  /*6560*/  FSEL R149, R4, -INF , P1 ;  /* 0xff80000004957808 */ /* 0x000fe40000800000 */
[----:B------:R-:W-:Y:S02]  /*6570*/  FSEL R142, R5, -INF , P0 ;  /* 0xff800000058e7808 */ /* 0x000fe40000000000 */
[C---:B------:R-:W-:Y:S02]  /*6580*/  ISETP.GT.AND P1, PT, R3.reuse, RZ, PT ;  /* 0x000000ff0300720c */ /* 0x040fe40003f24270 */
[----:B------:R-:W-:Y:S02]  /*6590*/  ISETP.GT.AND P0, PT, R3, 0x1, PT ;  /* 0x000000010300780c */ /* 0x000fe40003f04270 */
[----:B------:R-:W-:Y:S02]  /*65a0*/  FSEL R181, R6, -INF , P1 ;  /* 0xff80000006b57808 */ /* 0x000fe40000800000 */
[----:B------:R-:W-:Y:S02]  /*65b0*/  FSEL R180, R7, -INF , P0 ;  /* 0xff80000007b47808 */ /* 0x000fe40000000000 */
[----:B------:R-:W1:Y:S01]  /*65c0*/  LDSM.16.M88.4 R4, [R218] ;  /* 0x00000000da04783b */ /* 0x000e620000000200 */
[C---:B------:R-:W-:Y:S01]  /*65d0*/  ISETP.GT.AND P1, PT, R2.reuse, RZ, PT ;  /* 0x000000ff0200720c */ /* 0x040fe20003f24270 */
[----:B------:R-:W-:Y:S06]  /*65e0*/  DEPBAR.LE SB0, 0x0 ;  /* 0x000080000000791a */ /* 0x000fec0000000000 */
[----:B------:R-:W-:Y:S01]  /*65f0*/  BAR.SYNC.DEFER_BLOCKING 0x0 ;  /* 0x0000000000007b1d */ /* 0x000fe20000010000 */
[----:B------:R-:W-:Y:S02]  /*6600*/  ISETP.GT.AND P0, PT, R2, 0x1, PT ;  /* 0x000000010200780c */ /* 0x000fe40003f04270 */
[----:B------:R-:W-:Y:S02]  /*6610*/  FSEL R182, R8, -INF , P1 ;  /* 0xff80000008b67808 */ /* 0x000fe40000800000 */
[----:B------:R-:W-:Y:S02]  /*6620*/  FSEL R9, R9, -INF , P0 ;  /* 0xff80000009097808 */ /* 0x000fe40000000000 */
[C---:B------:R-:W-:Y:S02]  /*6630*/  ISETP.GT.AND P1, PT, R0.reuse, RZ, PT ;  /* 0x000000ff0000720c */ /* 0x040fe40003f24270 */
[----:B------:R-:W-:Y:S02]  /*6640*/  ISETP.GT.AND P0, PT, R0, 0x1, PT ;  /* 0x000000010000780c */ /* 0x000fe40003f04270 */
[----:B------:R-:W-:Y:S02]  /*6650*/  FSEL R10, R10, -INF , P1 ;  /* 0xff8000000a0a7808 */ /* 0x000fe40000800000 */
[----:B------:R-:W-:Y:S02]  /*6660*/  FSEL R11, R11, -INF , P0 ;  /* 0xff8000000b0b7808 */ /* 0x000fe40000000000 */
[C---:B------:R-:W-:Y:S02]  /*6670*/  ISETP.GT.AND P1, PT, R2.reuse, 0x8, PT ;  /* 0x000000080200780c */ /* 0x040fe40003f24270 */
[----:B------:R-:W-:Y:S02]  /*6680*/  ISETP.GT.AND P0, PT, R2, 0x9, PT ;  /* 0x000000090200780c */ /* 0x000fe40003f04270 */
[----:B------:R-:W-:Y:S02]  /*6690*/  FSEL R12, R12, -INF , P1 ;  /* 0xff8000000c0c7808 */ /* 0x000fe40000800000 */
[----:B------:R-:W-:Y:S02]  /*66a0*/  FSEL R13, R13, -INF , P0 ;  /* 0xff8000000d0d7808 */ /* 0x000fe40000000000 */
[C---:B------:R-:W-:Y:S02]  /*66b0*/  ISETP.GT.AND P1, PT, R0.reuse, 0x8, PT ;  /* 0x000000080000780c */ /* 0x040fe40003f24270 */
[----:B------:R-:W-:Y:S02]  /*66c0*/  ISETP.GT.AND P0, PT, R0, 0x9, PT ;  /* 0x000000090000780c */ /* 0x000fe40003f04270 */
[----:B------:R-:W-:Y:S02]  /*66d0*/  FSEL R14, R14, -INF , P1 ;  /* 0xff8000000e0e7808 */ /* 0x000fe40000800000 */
[----:B------:R-:W-:Y:S02]  /*66e0*/  ISETP.GT.AND P1, PT, R141, 0x8, PT ;  /* 0x000000088d00780c */ /* 0x000fe40003f24270 */
[----:B------:R-:W-:Y:S01]  /*66f0*/  FSEL R15, R15, -INF , P0 ;  /* 0xff8000000f0f7808 */ /* 0x000fe20000000000 */
[-C--:B-1----:R-:W-:Y:S05]  /*6700*/  HMMA.16816.F32.BF16 R52, R176, R4.reuse, R52 ;  /* 0x00000004b034723c */ /* 0x082fea0000041834 */
[----:B------:R-:W-:Y:S02]  /*6710*/  ISETP.GT.AND P0, PT, R141, 0x9, PT ;  /* 0x000000098d00780c */ /* 0x000fe40003f04270 */
[----:B------:R-:W-:Y:S01]  /*6720*/  FSEL R16, R16, -INF , P1 ;  /* 0xff80000010107808 */ /* 0x000fe20000800000 */
[C---:B------:R-:W-:Y:S04]  /*6730*/  HMMA.16816.F32.BF16 R56, R192.reuse, R4, R56 ;  /* 0x00000004c038723c */ /* 0x040fe80000041838 */
[----:B------:R-:W-:Y:S02]  /*6740*/  FSEL R17, R17, -INF , P0 ;  /* 0xff80000011117808 */ /* 0x000fe40000000000 */
[C---:B------:R-:W-:Y:S02]  /*6750*/  ISETP.GT.AND P1, PT, R3.reuse, 0x8, PT ;  /* 0x000000080300780c */ /* 0x040fe40003f24270 */
[-C--:B------:R-:W-:Y:S03]  /*6760*/  HMMA.16816.F32.BF16 R60, R192, R6.reuse, R60 ;  /* 0x00000006c03c723c */ /* 0x080fe6000004183c */
[----:B------:R-:W-:Y:S02]  /*6770*/  ISETP.GT.AND P0, PT, R3, 0x9, PT ;  /* 0x000000090300780c */ /* 0x000fe40003f04270 */
[----:B------:R-:W-:Y:S02]  /*6780*/  FSEL R18, R18, -INF , P1 ;  /* 0xff80000012127808 */ /* 0x000fe40000800000 */
[----:B------:R-:W-:Y:S01]  /*6790*/  ISETP.GT.AND P1, PT, R141, 0x10, PT ;  /* 0x000000108d00780c */ /* 0x000fe20003f24270 */
[----:B------:R-:W-:Y:S04]  /*67a0*/  HMMA.16816.F32.BF16 R64, R176, R6, R64 ;  /* 0x00000006b040723c */ /* 0x000fe80000041840 */
[----:B------:R-:W-:Y:S02]  /*67b0*/  FSEL R19, R19, -INF , P0 ;  /* 0xff80000013137808 */ /* 0x000fe40000000000 */
[----:B------:R-:W-:Y:S02]  /*67c0*/  ISETP.GT.AND P0, PT, R141, 0x11, PT ;  /* 0x000000118d00780c */ /* 0x000fe40003f04270 */
[----:B------:R-:W-:Y:S02]  /*67d0*/  FSEL R189, R20, -INF , P1 ;  /* 0xff80000014bd7808 */ /* 0x000fe40000800000 */
[----:B------:R-:W-:Y:S02]  /*67e0*/  ISETP.GT.AND P1, PT, R3, 0x10, PT ;  /* 0x000000100300780c */ /* 0x000fe40003f24270 */
[----:B------:R-:W-:Y:S02]  /*67f0*/  FSEL R188, R21, -INF , P0 ;  /* 0xff80000015bc7808 */ /* 0x000fe40000000000 */
[----:B------:R-:W-:Y:S02]  /*6800*/  ISETP.GT.AND P0, PT, R3, 0x11, PT ;  /* 0x000000110300780c */ /* 0x000fe40003f04270 */
[----:B------:R-:W-:Y:S02]  /*6810*/  FSEL R196, R22, -INF , P1 ;  /* 0xff80000016c47808 */ /* 0x000fe40000800000 */
[----:B------:R-:W-:Y:S02]  /*6820*/  FSEL R197, R23, -INF , P0 ;  /* 0xff80000017c57808 */ /* 0x000fe40000000000 */
[----:B------:R-:W-:Y:S02]  /*6830*/  FMNMX.FTZ R4, R149, R140, !PT ;  /* 0x0000008c95047209 */ /* 0x000fe40007810000 */
[C---:B------:R-:W-:Y:S02]  /*6840*/  ISETP.GT.AND P1, PT, R2.reuse, 0x10, PT ;  /* 0x000000100200780c */ /* 0x040fe40003f24270 */
[----:B------:R-:W-:Y:S02]  /*6850*/  ISETP.GT.AND P0, PT, R2, 0x11, PT ;  /* 0x000000110200780c */ /* 0x000fe40003f04270 */
[----:B------:R-:W-:Y:S02]  /*6860*/  FSEL R208, R24, -INF , P1 ;  /* 0xff80000018d07808 */ /* 0x000fe40000800000 */
[----:B------:R-:W-:Y:S02]  /*6870*/  FSEL R205, R25, -INF , P0 ;  /* 0xff80000019cd7808 */ /* 0x000fe40000000000 */
[C---:B------:R-:W-:Y:S02]  /*6880*/  ISETP.GT.AND P1, PT, R0.reuse, 0x10, PT ;  /* 0x000000100000780c */ /* 0x040fe40003f24270 */
[----:B------:R-:W-:Y:S02]  /*6890*/  ISETP.GT.AND P0, PT, R0, 0x11, PT ;  /* 0x000000110000780c */ /* 0x000fe40003f04270 */
[----:B------:R-:W-:Y:S02]  /*68a0*/  FMNMX.FTZ R4, R142, R4, !PT ;  /* 0x000000048e047209 */ /* 0x000fe40007810000 */
[----:B------:R-:W-:Y:S02]  /*68b0*/  FSEL R211, R26, -INF , P1 ;  /* 0xff8000001ad37808 */ /* 0x000fe40000800000 */
[----:B------:R-:W-:Y:S02]  /*68c0*/  FSEL R230, R27, -INF , P0 ;  /* 0xff8000001be67808 */ /* 0x000fe40000000000 */
[C---:B------:R-:W-:Y:S02]  /*68d0*/  ISETP.GT.AND P1, PT, R2.reuse, 0x18, PT ;  /* 0x000000180200780c */ /* 0x040fe40003f24270 */
[----:B------:R-:W-:Y:S02]  /*68e0*/  ISETP.GT.AND P0, PT, R2, 0x19, PT ;  /* 0x000000190200780c */ /* 0x000fe40003f04270 */
[----:B------:R-:W-:Y:S02]  /*68f0*/  FMNMX.FTZ R4, R16, R4, !PT ;  /* 0x0000000410047209 */ /* 0x000fe40007810000 */
[----:B------:R-:W-:Y:S02]  /*6900*/  FSEL R209, R28, -INF , P1 ;  /* 0xff8000001cd17808 */ /* 0x000fe40000800000 */
[----:B------:R-:W-:Y:S02]  /*6910*/  FSEL R210, R29, -INF , P0 ;  /* 0xff8000001dd27808 */ /* 0x000fe40000000000 */
[----:B------:R-:W-:Y:S02]  /*6920*/  FMNMX.FTZ R4, R17, R4, !PT ;  /* 0x0000000411047209 */ /* 0x000fe40007810000 */
[C---:B------:R-:W-:Y:S02]  /*6930*/  ISETP.GT.AND P1, PT, R0.reuse, 0x18, PT ;  /* 0x000000180000780c */ /* 0x040fe40003f24270 */
[----:B------:R-:W-:Y:S02]  /*6940*/  ISETP.GT.AND P0, PT, R0, 0x19, PT ;  /* 0x000000190000780c */ /* 0x000fe40003f04270 */
[----:B------:R-:W-:Y:S02]  /*6950*/  FMNMX.FTZ R4, R189, R4, !PT ;  /* 0x00000004bd047209 */ /* 0x000fe40007810000 */
[----:B------:R-:W-:Y:S02]  /*6960*/  FSEL R231, R30, -INF , P1 ;  /* 0xff8000001ee77808 */ /* 0x000fe40000800000 */
[----:B------:R-:W-:Y:S02]  /*6970*/  ISETP.GT.AND P1, PT, R141, 0x18, PT ;  /* 0x000000188d00780c */ /* 0x000fe40003f24270 */
[----:B------:R-:W-:Y:S02]  /*6980*/  FSEL R232, R31, -INF , P0 ;  /* 0xff8000001fe87808 */ /* 0x000fe40000000000 */
[----:B------:R-:W-:Y:S02]  /*6990*/  ISETP.GT.AND P0, PT, R141, 0x19, PT ;  /* 0x000000198d00780c */ /* 0x000fe40003f04270 */
[----:B------:R-:W-:Y:S01]  /*69a0*/  FSEL R186, R32, -INF , P1 ;  /* 0xff80000020ba7808 */ /* 0x000fe20000800000 */
[----:B------:R-:W-:Y:S01]  /*69b0*/  IMAD.MOV.U32 R32, RZ, RZ, R252 ;  /* 0x000000ffff207224 */ /* 0x000fe200078e00fc */
        /* <DEDUP_REMOVED lines=16> */
[----:B------:R-:W-:Y:S02]  /*6ac0*/  ISETP.GT.AND P1, PT, R2, 0x20, PT ;  /* 0x000000200200780c */ /* 0x000fe40003f24270 */
[C---:B------:R-:W-:Y:S02]  /*6ad0*/  ISETP.GT.AND P0, PT, R141.reuse, 0x28, PT ;  /* 0x000000288d00780c */ /* 0x040fe40003f04270 */
[----:B------:R-:W-:Y:S02]  /*6ae0*/  FMNMX.FTZ R145, R194, R145, !PT ;  /* 0x00000091c2917209 */ /* 0x000fe40007810000 */
[----:B------:R-:W-:Y:S02]  /*6af0*/  FSEL R247, R40, -INF , P1 ;  /* 0xff80000028f77808 */ /* 0x000fe40000800000 */
[----:B------:R-:W-:Y:S02]  /*6b00*/  FSEL R195, R48, -INF , P0 ;  /* 0xff80000030c37808 */ /* 0x000fe40000000000 */
[----:B------:R-:W-:Y:S02]  /*6b10*/  ISETP.GT.AND P1, PT, R141, 0x29, PT ;  /* 0x000000298d00780c */ /* 0x000fe40003f24270 */
[----:B------:R-:W-:Y:S02]  /*6b20*/  FMNMX.FTZ R145, R235, R145, !PT ;  /* 0x00000091eb917209 */ /* 0x000fe40007810000 */
[----:B------:R-:W-:Y:S02]  /*6b30*/  ISETP.GT.AND P0, PT, R141, 0x30, PT ;  /* 0x000000308d00780c */ /* 0x000fe40003f04270 */
[----:B------:R-:W-:Y:S02]  /*6b40*/  FSEL R237, R49, -INF , P1 ;  /* 0xff80000031ed7808 */ /* 0x000fe40000800000 */
[----:B------:R-:W-:Y:S02]  /*6b50*/  FMNMX.FTZ R145, R195, R145, !PT ;  /* 0x00000091c3917209 */ /* 0x000fe40007810000 */
[----:B------:R-:W-:Y:S02]  /*6b60*/  FSEL R243, R52, -INF , P0 ;  /* 0xff80000034f37808 */ /* 0x000fe40000000000 */
[----:B------:R-:W-:Y:S02]  /*6b70*/  ISETP.GT.AND P1, PT, R141, 0x31, PT ;  /* 0x000000318d00780c */ /* 0x000fe40003f24270 */
[----:B------:R-:W-:Y:S02]  /*6b80*/  FMNMX.FTZ R145, R237, R145, !PT ;  /* 0x00000091ed917209 */ /* 0x000fe40007810000 */
[----:B------:R-:W-:Y:S02]  /*6b90*/  FSEL R48, R53, -INF , P1 ;  /* 0xff80000035307808 */ /* 0x000fe40000800000 */
[----:B------:R-:W-:Y:S02]  /*6ba0*/  ISETP.GT.AND P0, PT, R141, 0x38, PT ;  /* 0x000000388d00780c */ /* 0x000fe40003f04270 */
[----:B------:R-:W-:Y:S02]  /*6bb0*/  FMNMX.FTZ R145, R243, R145, !PT ;  /* 0x00000091f3917209 */ /* 0x000fe40007810000 */
[----:B------:R-:W-:Y:S02]  /*6bc0*/  FMNMX.FTZ R4, R181, R146, !PT ;  /* 0x00000092b5047209 */ /* 0x000fe40007810000 */
[----:B------:R-:W-:Y:S02]  /*6bd0*/  FSEL R26, R64, -INF , P0 ;  /* 0xff800000401a7808 */ /* 0x000fe40000000000 */
[----:B------:R-:W-:Y:S02]  /*6be0*/  ISETP.GT.AND P1, PT, R141, 0x39, PT ;  /* 0x000000398d00780c */ /* 0x000fe40003f24270 */
[----:B------:R-:W-:Y:S02]  /*6bf0*/  FMNMX.FTZ R145, R48, R145, !PT ;  /* 0x0000009130917209 */ /* 0x000fe40007810000 */
[----:B------:R-:W-:Y:S02]  /*6c00*/  FMNMX.FTZ R4, R180, R4, !PT ;  /* 0x00000004b4047209 */ /* 0x000fe40007810000 */
[----:B------:R-:W-:Y:S02]  /*6c10*/  FMNMX.FTZ R145, R26, R145, !PT ;  /* 0x000000911a917209 */ /* 0x000fe40007810000 */
[----:B------:R-:W-:Y:S02]  /*6c20*/  FSEL R245, R65, -INF , P1 ;  /* 0xff80000041f57808 */ /* 0x000fe40000800000 */
[----:B------:R-:W-:Y:S02]  /*6c30*/  FMNMX.FTZ R4, R18, R4, !PT ;  /* 0x0000000412047209 */ /* 0x000fe40007810000 */
[----:B------:R-:W-:Y:S02]  /*6c40*/  FMNMX.FTZ R145, R245, R145, !PT ;  /* 0x00000091f5917209 */ /* 0x000fe40007810000 */
[----:B------:R-:W-:Y:S02]  /*6c50*/  FMNMX.FTZ R4, R19, R4, !PT ;  /* 0x0000000413047209 */ /* 0x000fe40007810000 */
[----:B------:R-:W-:Y:S01]  /*6c60*/  ISETP.GT.AND P1, PT, R0, 0x20, PT ;  /* 0x000000200000780c */ /* 0x000fe20003f24270 */
[----:B------:R-:W1:Y:S01]  /*6c70*/  SHFL.BFLY PT, R6, R145, 0x2, 0x1f ;  /* 0x0c401f0091067f89 */ /* 0x000e6200000e0000 */
[----:B------:R-:W-:Y:S02]  /*6c80*/  FMNMX.FTZ R4, R196, R4, !PT ;  /* 0x00000004c4047209 */ /* 0x000fe40007810000 */
[----:B------:R-:W-:Y:S02]  /*6c90*/  FSEL R249, R42, -INF , P1 ;  /* 0xff8000002af97808 */ /* 0x000fe40000800000 */
[----:B------:R-:W-:Y:S02]  /*6ca0*/  FMNMX.FTZ R4, R197, R4, !PT ;  /* 0x00000004c5047209 */ /* 0x000fe40007810000 */
[----:B------:R-:W-:Y:S02]  /*6cb0*/  ISETP.GT.AND P1, PT, R3, 0x28, PT ;  /* 0x000000280300780c */ /* 0x000fe40003f24270 */
[----:B------:R-:W-:Y:S02]  /*6cc0*/  FMNMX.FTZ R4, R192, R4, !PT ;  /* 0x00000004c0047209 */ /* 0x000fe40007810000 */
[----:B------:R-:W-:Y:S02]  /*6cd0*/  FSEL R236, R50, -INF , P1 ;  /* 0xff80000032ec7808 */ /* 0x000fe40000800000 */
[----:B------:R-:W-:Y:S02]  /*6ce0*/  FMNMX.FTZ R4, R193, R4, !PT ;  /* 0x00000004c1047209 */ /* 0x000fe40007810000 */
[----:B------:R-:W-:Y:S02]  /*6cf0*/  ISETP.GT.AND P0, PT, R2, 0x21, PT ;  /* 0x000000210200780c */ /* 0x000fe40003f04270 */
[----:B------:R-:W-:Y:S02]  /*6d00*/  FMNMX.FTZ R4, R241, R4, !PT ;  /* 0x00000004f1047209 */ /* 0x000fe40007810000 */
[----:B------:R-:W-:Y:S02]  /*6d10*/  ISETP.GT.AND P1, PT, R3, 0x30, PT ;  /* 0x000000300300780c */ /* 0x000fe40003f24270 */
[----:B------:R-:W-:Y:S02]  /*6d20*/  FMNMX.FTZ R4, R242, R4, !PT ;  /* 0x00000004f2047209 */ /* 0x000fe40007810000 */
[----:B------:R-:W-:Y:S02]  /*6d30*/  FSEL R244, R41, -INF , P0 ;  /* 0xff80000029f47808 */ /* 0x000fe40000000000 */
[----:B-1----:R-:W-:Y:S02]  /*6d40*/  FMNMX.FTZ R145, R145, R6, !PT ;  /* 0x0000000691917209 */ /* 0x002fe40007810000 */
[----:B------:R-:W-:Y:S02]  /*6d50*/  FMNMX.FTZ R144, R236, R4, !PT ;  /* 0x00000004ec907209 */ /* 0x000fe40007810000 */
[----:B------:R-:W-:Y:S01]  /*6d60*/  ISETP.GT.AND P0, PT, R0, 0x21, PT ;  /* 0x000000210000780c */ /* 0x000fe20003f04270 */
[----:B------:R-:W1:Y:S01]  /*6d70*/  SHFL.BFLY PT, R4, R145, 0x1, 0x1f ;  /* 0x0c201f0091047f89 */ /* 0x000e6200000e0000 */
[----:B------:R-:W-:Y:S02]  /*6d80*/  FSEL R64, R54, -INF , P1 ;  /* 0xff80000036407808 */ /* 0x000fe40000800000 */
[----:B------:R-:W-:Y:S02]  /*6d90*/  ISETP.GT.AND P1, PT, R3, 0x38, PT ;  /* 0x000000380300780c */ /* 0x000fe40003f24270 */
        /* <DEDUP_REMOVED lines=10> */
[----:B------:R-:W-:Y:S02]  /*6e40*/  FMNMX.FTZ R3, R10, R148, !PT ;  /* 0x000000940a037209 */ /* 0x000fe40007810000 */
[----:B------:R-:W-:Y:S02]  /*6e50*/  FMNMX.FTZ R5, R182, R147, !PT ;  /* 0x00000093b6057209 */ /* 0x000fe40007810000 */
[----:B------:R-:W-:Y:S02]  /*6e60*/  FSEL R246, R46, -INF , P1 ;  /* 0xff8000002ef67808 */ /* 0x000fe40000800000 */
[----:B------:R-:W-:Y:S02]  /*6e70*/  ISETP.GT.AND P1, PT, R2, 0x30, PT ;  /* 0x000000300200780c */ /* 0x000fe40003f24270 */
[----:B------:R-:W-:Y:S02]  /*6e80*/  FMNMX.FTZ R3, R11, R3, !PT ;  /* 0x000000030b037209 */ /* 0x000fe40007810000 */
[----:B-1----:R-:W-:Y:S02]  /*6e90*/  FMNMX.FTZ R145, R145, R4, !PT ;  /* 0x0000000491917209 */ /* 0x002fe40007810000 */
[----:B------:R-:W-:Y:S02]  /*6ea0*/  FMNMX.FTZ R5, R9, R5, !PT ;  /* 0x0000000509057209 */ /* 0x000fe40007810000 */
[----:B------:R-:W-:Y:S01]  /*6eb0*/  FSEL R65, R56, -INF , P1 ;  /* 0xff80000038417808 */ /* 0x000fe20000800000 */
[----:B------:R-:W-:Y:S01]  /*6ec0*/  FMUL.FTZ R150, R145, c[0x0][0x2d0] ;  /* 0x0000b40091967a20 */ /* 0x000fe20000410000 */
[----:B------:R-:W-:Y:S02]  /*6ed0*/  ISETP.GT.AND P1, PT, R2, 0x38, PT ;  /* 0x000000380200780c */ /* 0x000fe40003f24270 */
[----:B------:R-:W-:Y:S02]  /*6ee0*/  FSEL R183, R67, -INF , P0 ;  /* 0xff80000043b77808 */ /* 0x000fe40000000000 */
[----:B------:R-:W-:Y:S02]  /*6ef0*/  FMNMX.FTZ R3, R14, R3, !PT ;  /* 0x000000030e037209 */ /* 0x000fe40007810000 */
[----:B------:R-:W-:Y:S02]  /*6f00*/  ISETP.GT.AND P0, PT, R2, 0x29, PT ;  /* 0x000000290200780c */ /* 0x000fe40003f04270 */
[----:B------:R-:W-:Y:S02]  /*6f10*/  FMNMX.FTZ R143, R12, R5, !PT ;  /* 0x000000050c8f7209 */ /* 0x000fe40007810000 */
[----:B------:R-:W-:Y:S02]  /*6f20*/  FSEL R27, R60, -INF , P1 ;  /* 0xff8000003c1b7808 */ /* 0x000fe40000800000 */
[----:B------:R-:W-:Y:S02]  /*6f30*/  FSETP.NEU.FTZ.AND P1, PT, R145, -INF , PT ;  /* 0xff8000009100780b */ /* 0x000fe40003f3d000 */
[----:B------:R-:W-:Y:S02]  /*6f40*/  FSEL R240, R45, -INF , P0 ;  /* 0xff8000002df07808 */ /* 0x000fe40000000000 */
[----:B------:R-:W-:Y:S02]  /*6f50*/  FMNMX.FTZ R3, R15, R3, !PT ;  /* 0x000000030f037209 */ /* 0x000fe40007810000 */
[----:B------:R-:W-:Y:S02]  /*6f60*/  ISETP.GT.AND P0, PT, R0, 0x29, PT ;  /* 0x000000290000780c */ /* 0x000fe40003f04270 */
[----:B------:R-:W-:Y:S02]  /*6f70*/  FMNMX.FTZ R143, R13, R143, !PT ;  /* 0x0000008f0d8f7209 */ /* 0x000fe40007810000 */
[----:B------:R-:W-:Y:S02]  /*6f80*/  FMNMX.FTZ R144, R238, R144, !PT ;  /* 0x00000090ee907209 */ /* 0x000fe40007810000 */
[----:B------:R-:W-:Y:S02]  /*6f90*/  FSEL R150, R150, RZ, P1 ;  /* 0x000000ff96967208 */ /* 0x000fe40000800000 */
[----:B------:R-:W-:Y:S02]  /*6fa0*/  FSEL R248, R47, -INF , P0 ;  /* 0xff8000002ff87808 */ /* 0x000fe40000000000 */
[----:B------:R-:W-:Y:S02]  /*6fb0*/  ISETP.GT.AND P0, PT, R2, 0x31, PT ;  /* 0x000000310200780c */ /* 0x000fe40003f04270 */
[----:B------:R-:W-:Y:S02]  /*6fc0*/  FMNMX.FTZ R3, R211, R3, !PT ;  /* 0x00000003d3037209 */ /* 0x000fe40007810000 */
[----:B------:R-:W-:Y:S02]  /*6fd0*/  FMNMX.FTZ R143, R208, R143, !PT ;  /* 0x0000008fd08f7209 */ /* 0x000fe40007810000 */
[----:B------:R-:W-:Y:S02]  /*6fe0*/  FMNMX.FTZ R144, R64, R144, !PT ;  /* 0x0000009040907209 */ /* 0x000fe40007810000 */
[----:B------:R-:W-:Y:S01]  /*6ff0*/  FSEL R250, R57, -INF , P0 ;  /* 0xff80000039fa7808 */ /* 0x000fe20000000000 */
[----:B------:R-:W-:Y:S01]  /*7000*/  IMAD.MOV.U32 R57, RZ, RZ, R55 ;  /* 0x000000ffff397224 */ /* 0x000fe200078e0037 */
[----:B------:R-:W-:Y:S01]  /*7010*/  ISETP.GT.AND P0, PT, R2, 0x39, PT ;  /* 0x000000390200780c */ /* 0x000fe20003f04270 */
[--C-:B------:R-:W-:Y:S01]  /*7020*/  FFMA.FTZ R2, R149, c[0x0][0x2d0], -R150.reuse ;  /* 0x0000b40095027a23 */ /* 0x100fe20000010896 */
[----:B------:R-:W-:Y:S02]  /*7030*/  FMNMX.FTZ R3, R230, R3, !PT ;  /* 0x00000003e6037209 */ /* 0x000fe40007810000 */
[----:B------:R-:W-:Y:S01]  /*7040*/  FMNMX.FTZ R143, R205, R143, !PT ;  /* 0x0000008fcd8f7209 */ /* 0x000fe20007810000 */
[----:B------:R1:W2:Y:S01]  /*7050*/  MUFU.EX2 R151, R2 ;  /* 0x0000000200977308 */ /* 0x0002a20000000800 */
        /* <DEDUP_REMOVED lines=9> */
[----:B------:R-:W3:Y:S01]  /*70f0*/  SHFL.BFLY PT, R5, R144, 0x2, 0x1f ;  /* 0x0c401f0090057f89 */ /* 0x000ee200000e0000 */
[----:B------:R-:W-:Y:S02]  /*7100*/  FMNMX.FTZ R3, R251, R3, !PT ;  /* 0x00000003fb037209 */ /* 0x000fe40007810000 */
[----:B------:R-:W-:Y:S02]  /*7110*/  FMNMX.FTZ R143, R244, R143, !PT ;  /* 0x0000008ff48f7209 */ /* 0x000fe40007810000 */
[----:B------:R-:W-:Y:S02]  /*7120*/  FSEL R56, R61, -INF , P0 ;  /* 0xff8000003d387808 */ /* 0x000fe40000000000 */
[----:B------:R-:W-:Y:S02]  /*7130*/  FMNMX.FTZ R3, R246, R3, !PT ;  /* 0x00000003f6037209 */ /* 0x000fe40007810000 */
[----:B------:R-:W-:Y:S02]  /*7140*/  ISETP.GT.AND P0, PT, R0, 0x30, PT ;  /* 0x000000300000780c */ /* 0x000fe40003f04270 */
[----:B------:R-:W-:Y:S02]  /*7150*/  FMNMX.FTZ R143, R239, R143, !PT ;  /* 0x0000008fef8f7209 */ /* 0x000fe40007810000 */
[----:B------:R-:W-:Y:S01]  /*7160*/  FSEL R24, R58, -INF , P0 ;  /* 0xff8000003a187808 */ /* 0x000fe20000000000 */
[----:B------:R-:W-:Y:S01]  /*7170*/  IMAD.MOV.U32 R58, RZ, RZ, R27 ;  /* 0x000000ffff3a7224 */ /* 0x000fe200078e001b */
[----:B------:R-:W-:Y:S02]  /*7180*/  FMNMX.FTZ R3, R248, R3, !PT ;  /* 0x00000003f8037209 */ /* 0x000fe40007810000 */
[----:B------:R-:W-:Y:S02]  /*7190*/  FMNMX.FTZ R143, R240, R143, !PT ;  /* 0x0000008ff08f7209 */ /* 0x000fe40007810000 */
[----:B-1----:R-:W-:Y:S01]  /*71a0*/  FMNMX.FTZ R2, R24, R3, !PT ;  /* 0x0000000318027209 */ /* 0x002fe20007810000 */
[--C-:B------:R-:W-:Y:S01]  /*71b0*/  FFMA.FTZ R3, R142, c[0x0][0x2d0], -R150.reuse ;  /* 0x0000b4008e037a23 */ /* 0x100fe20000010896 */
[----:B------:R-:W-:Y:S02]  /*71c0*/  FMNMX.FTZ R143, R65, R143, !PT ;  /* 0x0000008f418f7209 */ /* 0x000fe40007810000 */
[----:B------:R-:W-:Y:S01]  /*71d0*/  ISETP.GT.AND P0, PT, R0, 0x31, PT ;  /* 0x000000310000780c */ /* 0x000fe20003f04270 */
[----:B------:R1:W4:Y:S01]  /*71e0*/  MUFU.EX2 R67, R3 ;  /* 0x0000000300437308 */ /* 0x0003220000000800 */
[----:B------:R-:W-:Y:S02]  /*71f0*/  FMNMX.FTZ R143, R250, R143, !PT ;  /* 0x0000008ffa8f7209 */ /* 0x000fe40007810000 */
[----:B---3--:R-:W-:Y:S02]  /*7200*/  FMNMX.FTZ R144, R144, R5, !PT ;  /* 0x0000000590907209 */ /* 0x008fe40007810000 */
[----:B------:R-:W-:Y:S02]  /*7210*/  FMNMX.FTZ R143, R27, R143, !PT ;  /* 0x0000008f1b8f7209 */ /* 0x000fe40007810000 */
[----:B------:R-:W-:Y:S01]  /*7220*/  FSEL R59, R59, -INF , P0 ;  /* 0xff8000003b3b7808 */ /* 0x000fe20000000000 */
[----:B------:R-:W3:Y:S01]  /*7230*/  SHFL.BFLY PT, R5, R144, 0x1, 0x1f ;  /* 0x0c201f0090057f89 */ /* 0x000ee200000e0000 */
[----:B------:R-:W-:Y:S02]  /*7240*/  FMNMX.FTZ R143, R56, R143, !PT ;  /* 0x0000008f388f7209 */ /* 0x000fe40007810000 */
[----:B------:R-:W-:Y:S02]  /*7250*/  ISETP.GT.AND P0, PT, R0, 0x38, PT ;  /* 0x000000380000780c */ /* 0x000fe40003f04270 */
[----:B------:R-:W-:Y:S02]  /*7260*/  MOV R61, R48 ;  /* 0x00000030003d7202 */ /* 0x000fe40000000f00 */
[----:B------:R-:W-:Y:S01]  /*7270*/  FSEL R62, R62, -INF , P0 ;  /* 0xff8000003e3e7808 */ /* 0x000fe20000000000 */
[----:B------:R-:W5:Y:S01]  /*7280*/  SHFL.BFLY PT, R4, R143, 0x2, 0x1f ;  /* 0x0c401f008f047f89 */ /* 0x000f6200000e0000 */
[----:B------:R-:W-:Y:S02]  /*7290*/  ISETP.GT.AND P0, PT, R0, 0x39, PT ;  /* 0x000000390000780c */ /* 0x000fe40003f04270 */
[----:B------:R-:W-:Y:S01]  /*72a0*/  FMNMX.FTZ R0, R59, R2, !PT ;  /* 0x000000023b007209 */ /* 0x000fe20007810000 */
[----:B------:R-:W-:Y:S01]  /*72b0*/  FFMA.FTZ R2, R16, c[0x0][0x2d0], -R150 ;  /* 0x0000b40010027a23 */ /* 0x000fe20000010896 */
[----:B------:R-:W-:Y:S01]  /*72c0*/  FSEL R149, R63, -INF , P0 ;  /* 0xff8000003f957808 */ /* 0x000fe20000000000 */
[----:B------:R-:W-:Y:S01]  /*72d0*/  IMAD.MOV.U32 R63, RZ, RZ, R26 ;  /* 0x000000ffff3f7224 */ /* 0x000fe200078e001a */
[----:B------:R-:W-:Y:S01]  /*72e0*/  FMNMX.FTZ R0, R62, R0, !PT ;  /* 0x000000003e007209 */ /* 0x000fe20007810000 */
[----:B------:R2:W-:Y:S01]  /*72f0*/  MUFU.EX2 R22, R2 ;  /* 0x0000000200167308 */ /* 0x0005e20000000800 */
[----:B-1----:R-:W-:Y:S01]  /*7300*/  FFMA.FTZ R3, R17, c[0x0][0x2d0], -R150 ;  /* 0x0000b40011037a23 */ /* 0x002fe20000010896 */
[C---:B------:R-:W-:Y:S02]  /*7310*/  @P6 LEA R6, P0, R190.reuse, c[0x0][0x1c8], 0x1 ;  /* 0x00007200be066a11 */ /* 0x040fe400078008ff */
[----:B------:R-:W-:Y:S02]  /*7320*/  FMNMX.FTZ R0, R149, R0, !PT ;  /* 0x0000000095007209 */ /* 0x000fe40007810000 */
[----:B------:R-:W-:Y:S02]  /*7330*/  @P6 LEA.HI.X R7, R190, c[0x0][0x1cc], R233, 0x1, P0 ;  /* 0x00007300be076a11 */ /* 0x000fe400000f0ce9 */
[----:B---3--:R-:W-:Y:S02]  /*7340*/  FMNMX.FTZ R144, R144, R5, !PT ;  /* 0x0000000590907209 */ /* 0x008fe40007810000 */
[----:B------:R1:W-:Y:S01]  /*7350*/  MUFU.EX2 R21, R3 ;  /* 0x0000000300157308 */ /* 0x0003e20000000800 */
[----:B------:R-:W-:Y:S02]  /*7360*/  MOV R233, R25 ;  /* 0x0000001900e97202 */ /* 0x000fe40000000f00 */
[----:B-----5:R-:W-:Y:S02]  /*7370*/  FMNMX.FTZ R143, R143, R4, !PT ;  /* 0x000000048f8f7209 */ /* 0x020fe40007810000 */
[C---:B------:R-:W-:Y:S03]  /*7380*/  @P6 LEA R4, P0, R191.reuse, c[0x0][0x1c8], 0x1 ;  /* 0x00007200bf046a11 */ /* 0x040fe600078008ff */
[----:B------:R-:W3:Y:S01]  /*7390*/  SHFL.BFLY PT, R8, R143, 0x1, 0x1f ;  /* 0x0c201f008f087f89 */ /* 0x000ee200000e0000 */
[----:B------:R-:W-:Y:S01]  /*73a0*/  @P6 LEA.HI.X R5, R191, c[0x0][0x1cc], R234, 0x1, P0 ;  /* 0x00007300bf056a11 */ /* 0x000fe200000f0cea */
[----:B------:R-:W-:Y:S01]  /*73b0*/  IMAD.MOV.U32 R191, RZ, RZ, R24 ;  /* 0x000000ffffbf7224 */ /* 0x000fe200078e0018 */
[----:B--2---:R-:W-:Y:S01]  /*73c0*/  MOV R234, R151 ;  /* 0x0000009700ea7202 */ /* 0x004fe20000000f00 */
[C---:B------:R-:W-:Y:S01]  /*73d0*/  FMUL.FTZ R151, R144.reuse, c[0x0][0x2d0] ;  /* 0x0000b40090977a20 */ /* 0x040fe20000410000 */
[----:B------:R-:W-:Y:S02]  /*73e0*/  FSETP.NEU.FTZ.AND P0, PT, R144, -INF , PT ;  /* 0xff8000009000780b */ /* 0x000fe40003f1d000 */
[----:B----4-:R-:W-:Y:S01]  /*73f0*/  F2FP.BF16.PACK_AB R176, R67, R234 ;  /* 0x000000ea43b0723e */ /* 0x010fe200000010ff */
[----:B------:R-:W2:Y:S01]  /*7400*/  SHFL.BFLY PT, R2, R0, 0x2, 0x1f ;  /* 0x0c401f0000027f89 */ /* 0x000ea200000e0000 */
[----:B------:R-:W-:Y:S05]  /*7410*/  FSEL R151, R151, RZ, P0 ;  /* 0x000000ff97977208 */ /* 0x000fea0000000000 */
[--C-:B-1----:R-:W-:Y:S04]  /*7420*/  FFMA.FTZ R3, R181, c[0x0][0x2d0], -R151.reuse ;  /* 0x0000b400b5037a23 */ /* 0x102fe80000010897 */
[----:B------:R1:W4:Y:S01]  /*7430*/  MUFU.EX2 R31, R3 ;  /* 0x00000003001f7308 */ /* 0x0003220000000800 */
[----:B---3--:R-:W-:Y:S01]  /*7440*/  FMNMX.FTZ R143, R143, R8, !PT ;  /* 0x000000088f8f7209 */ /* 0x008fe20007810000 */
[--C-:B------:R-:W-:Y:S04]  /*7450*/  FFMA.FTZ R8, R19, c[0x0][0x2d0], -R151.reuse ;  /* 0x0000b40013087a23 */ /* 0x100fe80000010897 */
[----:B------:R-:W-:Y:S04]  /*7460*/  FMUL.FTZ R184, R143, c[0x0][0x2d0] ;  /* 0x0000b4008fb87a20 */ /* 0x000fe80000410000 */
[----:B------:R-:W-:Y:S01]  /*7470*/  MUFU.EX2 R23, R8 ;  /* 0x0000000800177308 */ /* 0x000fe20000000800 */
[----:B--2---:R-:W-:Y:S01]  /*7480*/  FMNMX.FTZ R0, R0, R2, !PT ;  /* 0x0000000200007209 */ /* 0x004fe20007810000 */
[--C-:B------:R-:W-:Y:S08]  /*7490*/  FFMA.FTZ R2, R18, c[0x0][0x2d0], -R151.reuse ;  /* 0x0000b40012027a23 */ /* 0x100ff00000010897 */
[----:B------:R2:W-:Y:S01]  /*74a0*/  MUFU.EX2 R190, R2 ;  /* 0x0000000200be7308 */ /* 0x0005e20000000800 */
[----:B-1----:R-:W-:Y:S09]  /*74b0*/  FFMA.FTZ R3, R180, c[0x0][0x2d0], -R151 ;  /* 0x0000b400b4037a23 */ /* 0x002ff20000010897 */
[----:B------:R1:W-:Y:S01]  /*74c0*/  MUFU.EX2 R60, R3 ;  /* 0x00000003003c7308 */ /* 0x0003e20000000800 */
[----:B--2---:R-:W2:Y:S01]  /*74d0*/  SHFL.BFLY PT, R2, R0, 0x1, 0x1f ;  /* 0x0c201f0000027f89 */ /* 0x004ea200000e0000 */
[----:B-1----:R-:W-:Y:S02]  /*74e0*/  FSEL R3, R145, RZ, P1 ;  /* 0x000000ff91037208 */ /* 0x002fe40000800000 */
[----:B------:R-:W-:Y:S04]  /*74f0*/  FSETP.NEU.FTZ.AND P1, PT, R143, -INF , PT ;  /* 0xff8000008f00780b */ /* 0x000fe80003f3d000 */
[----:B------:R-:W-:Y:S05]  /*7500*/  FSEL R184, R184, RZ, P1 ;  /* 0x000000ffb8b87208 */ /* 0x000fea0000800000 */
[--C-:B------:R-:W-:Y:S01]  /*7510*/  FFMA.FTZ R8, R182, c[0x0][0x2d0], -R184.reuse ;  /* 0x0000b400b6087a23 */ /* 0x100fe200000108b8 */
[----:B--2---:R-:W-:Y:S01]  /*7520*/  FMNMX.FTZ R142, R0, R2, !PT ;  /* 0x00000002008e7209 */ /* 0x004fe20007810000 */
[--C-:B------:R-:W-:Y:S01]  /*7530*/  FFMA.FTZ R0, R12, c[0x0][0x2d0], -R184.reuse ;  /* 0x0000b4000c007a23 */ /* 0x100fe200000108b8 */
[----:B------:R-:W-:Y:S01]  /*7540*/  FSEL R2, R144, RZ, P0 ;  /* 0x000000ff90027208 */ /* 0x000fe20000000000 */
[----:B------:R1:W2:Y:S01]  /*7550*/  MUFU.EX2 R30, R8 ;  /* 0x00000008001e7308 */ /* 0x0002a20000000800 */
[C---:B------:R-:W-:Y:S01]  /*7560*/  FSETP.NEU.FTZ.AND P0, PT, R142.reuse, -INF , PT ;  /* 0xff8000008e00780b */ /* 0x040fe20003f1d000 */
[----:B------:R-:W-:Y:S05]  /*7570*/  FMUL.FTZ R185, R142, c[0x0][0x2d0] ;  /* 0x0000b4008eb97a20 */ /* 0x000fea0000410000 */
[----:B------:R-:W-:Y:S03]  /*7580*/  FSEL R185, R185, RZ, P0 ;  /* 0x000000ffb9b97208 */ /* 0x000fe60000000000 */
[----:B------:R3:W-:Y:S01]  /*7590*/  MUFU.EX2 R252, R0 ;  /* 0x0000000000fc7308 */ /* 0x0007e20000000800 */
[--C-:B-1----:R-:W-:Y:S09]  /*75a0*/  FFMA.FTZ R8, R9, c[0x0][0x2d0], -R184.reuse ;  /* 0x0000b40009087a23 */ /* 0x102ff200000108b8 */
[----:B------:R1:W-:Y:S01]  /*75b0*/  MUFU.EX2 R29, R8 ;  /* 0x00000008001d7308 */ /* 0x0003e20000000800 */
[----:B---3--:R-:W-:Y:S09]  /*75c0*/  FFMA.FTZ R0, R13, c[0x0][0x2d0], -R184 ;  /* 0x0000b4000d007a23 */ /* 0x008ff200000108b8 */
[----:B------:R3:W-:Y:S01]  /*75d0*/  MUFU.EX2 R28, R0 ;  /* 0x00000000001c7308 */ /* 0x0007e20000000800 */
[--C-:B-1----:R-:W-:Y:S09]  /*75e0*/  FFMA.FTZ R8, R15, c[0x0][0x2d0], -R185.reuse ;  /* 0x0000b4000f087a23 */ /* 0x102ff200000108b9 */
[----:B------:R-:W1:Y:S01]  /*75f0*/  MUFU.EX2 R8, R8 ;  /* 0x0000000800087308 */ /* 0x000e620000000800 */
[--C-:B---3--:R-:W-:Y:S09]  /*7600*/  FFMA.FTZ R0, R10, c[0x0][0x2d0], -R185.reuse ;  /* 0x0000b4000a007a23 */ /* 0x108ff200000108b9 */
[----:B------:R3:W-:Y:S02]  /*7610*/  MUFU.EX2 R66, R0 ;  /* 0x0000000000427308 */ /* 0x0007e40000000800 */
[--C-:B---3--:R-:W-:Y:S08]  /*7620*/  FFMA.FTZ R0, R11, c[0x0][0x2d0], -R185.reuse ;  /* 0x0000b4000b007a23 */ /* 0x108ff000000108b9 */
[----:B------:R3:W-:Y:S02]  /*7630*/  MUFU.EX2 R20, R0 ;  /* 0x0000000000147308 */ /* 0x0007e40000000800 */
[----:B---3--:R-:W-:Y:S08]  /*7640*/  FFMA.FTZ R0, R14, c[0x0][0x2d0], -R185 ;  /* 0x0000b4000e007a23 */ /* 0x008ff000000108b9 */
[----:B------:R3:W-:Y:S02]  /*7650*/  MUFU.EX2 R16, R0 ;  /* 0x0000000000107308 */ /* 0x0007e40000000800 */
[----:B---3--:R-:W-:Y:S02]  /*7660*/  FADD.FTZ R0, -R3, R140 ;  /* 0x0000008c03007221 */ /* 0x008fe40000010100 */
[----:B------:R-:W-:Y:S02]  /*7670*/  @P6 IMAD.SHL.U32 R3, R32, 0x2, RZ ;  /* 0x0000000220036824 */ /* 0x000fe400078e00ff */
[----:B------:R-:W-:Y:S03]  /*7680*/  FMUL.FTZ R0, R0, c[0x0][0x2d0] ;  /* 0x0000b40000007a20 */ /* 0x000fe60000410000 */
[----:B------:R4:W-:Y:S01]  /*7690*/  @P6 LDGSTS.E.BYPASS.LTC128B.128 [R3+0x3100], [R206.64], !P5 ;  /* 0x03100000ce036fae */ /* 0x0009e2000e901d46 */
[----:B------:R3:W5:Y:S07]  /*76a0*/  MUFU.EX2 R141, R0 ;  /* 0x00000000008d7308 */ /* 0x00076e0000000800 */
[----:B------:R5:W-:Y:S08]  /*76b0*/  @P6 LDGSTS.E.BYPASS.LTC128B.128 [R3+0x4100], [R202.64], !P4 ;  /* 0x04100000ca036fae */ /* 0x000bf0000e101d46 */
[----:B------:R5:W-:Y:S08]  /*76c0*/  @P6 LDGSTS.E.BYPASS.LTC128B.128 [R3+0x5100], [R198.64], !P3 ;  /* 0x05100000c6036fae */ /* 0x000bf0000d901d46 */
[----:B------:R5:W-:Y:S01]  /*76d0*/  @P6 LDGSTS.E.BYPASS.LTC128B.128 [R3+0x3900], [R200.64], !P5 ;  /* 0x03900000c8036fae */ /* 0x000be2000e901d46 */
[----:B---3--:R-:W-:Y:S01]  /*76e0*/  FADD.FTZ R0, -R2, R146 ;  /* 0x0000009202007221 */ /* 0x008fe20000010100 */
[----:B------:R-:W-:Y:S01]  /*76f0*/  FSEL R2, R143, RZ, P1 ;  /* 0x000000ff8f027208 */ /* 0x000fe20000800000 */
[----:B----4-:R-:W-:Y:S01]  /*7700*/  IMAD.MOV.U32 R206, RZ, RZ, R31 ;  /* 0x000000ffffce7224 */ /* 0x010fe200078e001f */
[----:B--2---:R-:W-:Y:S01]  /*7710*/  MOV R207, R30 ;  /* 0x0000001e00cf7202 */ /* 0x004fe20000000f00 */
[----:B------:R-:W-:Y:S02]  /*7720*/  FMUL.FTZ R0, R0, c[0x0][0x2d0] ;  /* 0x0000b40000007a20 */ /* 0x000fe40000410000 */
[----:B-1----:R-:W-:Y:S01]  /*7730*/  IMAD.MOV.U32 R146, RZ, RZ, R8 ;  /* 0x000000ffff927224 */ /* 0x002fe200078e0008 */
[----:B------:R1:W-:Y:S01]  /*7740*/  @P6 LDGSTS.E.BYPASS.LTC128B.128 [R3+0x4900], [R6.64], !P4 ;  /* 0x0490000006036fae */ /* 0x0003e2000e101d46 */
[----:B------:R2:W1:Y:S01]  /*7750*/  MUFU.EX2 R140, R0 ;  /* 0x00000000008c7308 */ /* 0x0004620000000800 */
[----:B------:R-:W-:Y:S01]  /*7760*/  F2FP.BF16.PACK_AB R177, R60, R206 ;  /* 0x000000ce3cb1723e */ /* 0x000fe200000010ff */
[----:B-----5:R-:W-:Y:S02]  /*7770*/  IMAD.MOV.U32 R202, RZ, RZ, R23 ;  /* 0x000000ffffca7224 */ /* 0x020fe400078e0017 */
[----:B------:R-:W-:Y:S02]  /*7780*/  IMAD.MOV.U32 R203, RZ, RZ, R22 ;  /* 0x000000ffffcb7224 */ /* 0x000fe400078e0016 */
[C---:B------:R-:W-:Y:S01]  /*7790*/  FMUL.FTZ R17, R141.reuse, R165 ;  /* 0x000000a58d117220 */ /* 0x040fe20000410000 */
[----:B------:R3:W-:Y:S01]  /*77a0*/  @P6 LDGSTS.E.BYPASS.LTC128B.128 [R3+0x5900], [R4.64], !P3 ;  /* 0x0590000004036fae */ /* 0x0007e2000d901d46 */
[----:B------:R-:W-:Y:S01]  /*77b0*/  F2FP.BF16.PACK_AB R179, R202, R190 ;  /* 0x000000becab3723e */ /* 0x000fe200000010ff */
[C---:B------:R-:W-:Y:S01]  /*77c0*/  FMUL.FTZ R32, R141.reuse, R112 ;  /* 0x000000708d207220 */ /* 0x040fe20000410000 */
[----:B------:R-:W-:Y:S01]  /*77d0*/  MOV R198, R21 ;  /* 0x0000001500c67202 */ /* 0x000fe20000000f00 */
[----:B------:R-:W-:Y:S02]  /*77e0*/  IMAD.MOV.U32 R199, RZ, RZ, R183 ;  /* 0x000000ffffc77224 */ /* 0x000fe400078e00b7 */
[C---:B------:R-:W-:Y:S01]  /*77f0*/  FMUL.FTZ R33, R141.reuse, R113 ;  /* 0x000000718d217220 */ /* 0x040fe20000410000 */
[----:B------:R-:W-:Y:S01]  /*7800*/  F2FP.BF16.PACK_AB R178, R198, R203 ;  /* 0x000000cbc6b2723e */ /* 0x000fe200000010ff */
[----:B------:R-:W-:Y:S01]  /*7810*/  LDSM.16.MT88.4 R36, [R214] ;  /* 0x00000000d624783b */ /* 0x000fe20000004200 */
[C---:B------:R-:W-:Y:S02]  /*7820*/  FMUL.FTZ R48, R141.reuse, R128 ;  /* 0x000000808d307220 */ /* 0x040fe40000410000 */
[C---:B------:R-:W-:Y:S01]  /*7830*/  FMUL.FTZ R49, R141.reuse, R129 ;  /* 0x000000818d317220 */ /* 0x040fe20000410000 */
[----:B------:R-:W-:Y:S01]  /*7840*/  MOV R129, R65 ;  /* 0x0000004100817202 */ /* 0x000fe20000000f00 */
[----:B------:R-:W-:Y:S02]  /*7850*/  IMAD.MOV.U32 R165, RZ, RZ, R191 ;  /* 0x000000ffffa57224 */ /* 0x000fe400078e00bf */
[----:B------:R-:W-:Y:S01]  /*7860*/  IMAD.MOV.U32 R191, RZ, RZ, R56 ;  /* 0x000000ffffbf7224 */ /* 0x000fe200078e0038 */
[----:B------:R-:W-:Y:S01]  /*7870*/  LDSM.16.MT88.4 R52, [R213+0x1000] ;  /* 0x00100000d534783b */ /* 0x000fe20000004200 */
[----:B--2---:R-:W-:Y:S01]  /*7880*/  FADD.FTZ R0, -R2, R147 ;  /* 0x0000009302007221 */ /* 0x004fe20000010100 */
[----:B------:R-:W-:Y:S01]  /*7890*/  FSEL R2, R142, RZ, P0 ;  /* 0x000000ff8e027208 */ /* 0x000fe20000000000 */
[----:B------:R-:W-:Y:S02]  /*78a0*/  IMAD.MOV.U32 R147, RZ, RZ, R20 ;  /* 0x000000ffff937224 */ /* 0x000fe400078e0014 */
[----:B------:R-:W-:Y:S02]  /*78b0*/  FMUL.FTZ R0, R0, c[0x0][0x2d0] ;  /* 0x0000b40000007a20 */ /* 0x000fe40000410000 */
[C---:B-1----:R-:W-:Y:S01]  /*78c0*/  FMUL.FTZ R6, R140.reuse, R154 ;  /* 0x0000009a8c067220 */ /* 0x042fe20000410000 */
[----:B------:R-:W1:Y:S01]  /*78d0*/  LDSM.16.MT88.4 R20, [R213] ;  /* 0x00000000d514783b */ /* 0x000e620000004200 */
[----:B------:R-:W-:Y:S01]  /*78e0*/  FMUL.FTZ R7, R140, R155 ;  /* 0x0000009b8c077220 */ /* 0x000fe20000410000 */
[----:B------:R-:W-:Y:S01]  /*78f0*/  MOV R155, R16 ;  /* 0x00000010009b7202 */ /* 0x000fe20000000f00 */
[----:B---3--:R2:W3:Y:S01]  /*7900*/  MUFU.EX2 R3, R0 ;  /* 0x0000000000037308 */ /* 0x0084e20000000800 */
[----:B------:R-:W-:Y:S01]  /*7910*/  FMUL.FTZ R4, R141, R152 ;  /* 0x000000988d047220 */ /* 0x000fe20000410000 */
[----:B------:R-:W-:Y:S01]  /*7920*/  F2FP.BF16.PACK_AB R181, R147, R66 ;  /* 0x0000004293b5723e */ /* 0x000fe200000010ff */
[C---:B------:R-:W-:Y:S01]  /*7930*/  FMUL.FTZ R5, R141.reuse, R153 ;  /* 0x000000998d057220 */ /* 0x040fe20000410000 */
[----:B------:R-:W-:Y:S01]  /*7940*/  F2FP.BF16.PACK_AB R183, R146, R155 ;  /* 0x0000009b92b7723e */ /* 0x000fe200000010ff */
[----:B------:R-:W-:Y:S01]  /*7950*/  IMAD.MOV.U32 R154, RZ, RZ, R28 ;  /* 0x000000ffff9a7224 */ /* 0x000fe200078e001c */
[----:B------:R-:W0:Y:S01]  /*7960*/  LDGDEPBAR ;  /* 0x00000000000079af */ /* 0x000e220000000000 */
[C---:B------:R-:W-:Y:S02]  /*7970*/  FMUL.FTZ R34, R140.reuse, R114 ;  /* 0x000000728c227220 */ /* 0x040fe40000410000 */
[----:B------:R-:W-:Y:S01]  /*7980*/  FMUL.FTZ R35, R140, R115 ;  /* 0x000000738c237220 */ /* 0x000fe20000410000 */
[----:B------:R-:W-:Y:S01]  /*7990*/  F2FP.BF16.PACK_AB R182, R154, R252 ;  /* 0x000000fc9ab6723e */ /* 0x000fe200000010ff */
[----:B------:R-:W-:Y:S02]  /*79a0*/  IMAD.MOV.U32 R128, RZ, RZ, R66 ;  /* 0x000000ffff807224 */ /* 0x000fe400078e0042 */
[C---:B------:R-:W-:Y:S01]  /*79b0*/  FMUL.FTZ R65, R141.reuse, R137 ;  /* 0x000000898d417220 */ /* 0x040fe20000410000 */
[----:B------:R-:W-:Y:S01]  /*79c0*/  LDSM.16.MT88.4 R112, [R214+0x400] ;  /* 0x00040000d670783b */ /* 0x000fe20000004200 */
[----:B------:R-:W-:Y:S02]  /*79d0*/  FMUL.FTZ R66, R140, R138 ;  /* 0x0000008a8c427220 */ /* 0x000fe40000410000 */
[C---:B------:R-:W-:Y:S02]  /*79e0*/  FMUL.FTZ R16, R141.reuse, R164 ;  /* 0x000000a48d107220 */ /* 0x040fe40000410000 */
[----:B------:R-:W-:Y:S02]  /*79f0*/  IMAD.MOV.U32 R164, RZ, RZ, R206 ;  /* 0x000000ffffa47224 */ /* 0x000fe400078e00ce */
[C---:B------:R-:W-:Y:S02]  /*7a00*/  FMUL.FTZ R68, R141.reuse, R68 ;  /* 0x000000448d447220 */ /* 0x040fe40000410000 */
[----:B------:R-:W-:Y:S02]  /*7a10*/  FMUL.FTZ R69, R141, R69 ;  /* 0x000000458d457220 */ /* 0x000fe40000410000 */
[----:B--2---:R-:W-:Y:S02]  /*7a20*/  FADD.FTZ R0, -R2, R148 ;  /* 0x0000009402007221 */ /* 0x004fe40000010100 */
[--C-:B------:R-:W-:Y:S01]  /*7a30*/  FFMA.FTZ R2, R189, c[0x0][0x2d0], -R150.reuse ;  /* 0x0000b400bd027a23 */ /* 0x100fe20000010896 */
[----:B------:R-:W-:Y:S01]  /*7a40*/  MOV R189, R250 ;  /* 0x000000fa00bd7202 */ /* 0x000fe20000000f00 */
[----:B------:R-:W-:Y:S02]  /*7a50*/  FMUL.FTZ R0, R0, c[0x0][0x2d0] ;  /* 0x0000b40000007a20 */ /* 0x000fe40000410000 */
[----:B------:R-:W-:Y:S02]  /*7a60*/  IMAD.MOV.U32 R148, RZ, RZ, R29 ;  /* 0x000000ffff947224 */ /* 0x000fe400078e001d */
[C---:B---3--:R-:W-:Y:S02]  /*7a70*/  FMUL.FTZ R25, R3.reuse, R105 ;  /* 0x0000006903197220 */ /* 0x048fe40000410000 */
[----:B------:R-:W2:Y:S01]  /*7a80*/  MUFU.EX2 R0, R0 ;  /* 0x0000000000007308 */ /* 0x000ea20000000800 */
[----:B------:R-:W-:Y:S01]  /*7a90*/  F2FP.BF16.PACK_AB R180, R148, R207 ;  /* 0x000000cf94b4723e */ /* 0x000fe200000010ff */
[-C--:B-1----:R-:W-:Y:S03]  /*7aa0*/  HMMA.16816.F32.BF16 R4, R176, R20.reuse, R4 ;  /* 0x00000014b004723c */ /* 0x082fe60000041804 */
[C---:B------:R-:W-:Y:S02]  /*7ab0*/  FMUL.FTZ R8, R3.reuse, R156 ;  /* 0x0000009c03087220 */ /* 0x040fe40000410000 */
[C---:B------:R-:W-:Y:S02]  /*7ac0*/  FMUL.FTZ R9, R3.reuse, R157 ;  /* 0x0000009d03097220 */ /* 0x040fe40000410000 */
[C---:B------:R-:W-:Y:S02]  /*7ad0*/  FMUL.FTZ R24, R3.reuse, R104 ;  /* 0x0000006803187220 */ /* 0x040fe40000410000 */
[C---:B------:R-:W-:Y:S03]  /*7ae0*/  FMUL.FTZ R12, R3.reuse, R160 ;  /* 0x000000a0030c7220 */ /* 0x040fe60000410000 */
[C---:B------:R-:W-:Y:S01]  /*7af0*/  FMUL.FTZ R13, R3.reuse, R161 ;  /* 0x000000a1030d7220 */ /* 0x040fe20000410000 */
[----:B------:R-:W-:Y:S01]  /*7b00*/  MOV R161, R199 ;  /* 0x000000c700a17202 */ /* 0x000fe20000000f00 */
[C---:B------:R-:W-:Y:S02]  /*7b10*/  FMUL.FTZ R18, R140.reuse, R166 ;  /* 0x000000a68c127220 */ /* 0x040fe40000410000 */
[----:B------:R-:W-:Y:S02]  /*7b20*/  FMUL.FTZ R19, R140, R167 ;  /* 0x000000a78c137220 */ /* 0x000fe40000410000 */
[C---:B------:R-:W-:Y:S02]  /*7b30*/  FMUL.FTZ R28, R3.reuse, R108 ;  /* 0x0000006c031c7220 */ /* 0x040fe40000410000 */
[C---:B------:R-:W-:Y:S02]  /*7b40*/  FMUL.FTZ R29, R3.reuse, R109 ;  /* 0x0000006d031d7220 */ /* 0x040fe40000410000 */
[C---:B--2---:R-:W-:Y:S02]  /*7b50*/  FMUL.FTZ R10, R0.reuse, R158 ;  /* 0x0000009e000a7220 */ /* 0x044fe40000410000 */
[----:B------:R1:W-:Y:S01]  /*7b60*/  MUFU.EX2 R158, R2 ;  /* 0x00000002009e7308 */ /* 0x0003e20000000800 */
[C---:B------:R-:W-:Y:S02]  /*7b70*/  FMUL.FTZ R11, R0.reuse, R159 ;  /* 0x0000009f000b7220 */ /* 0x040fe40000410000 */
[C---:B------:R-:W-:Y:S02]  /*7b80*/  FMUL.FTZ R26, R0.reuse, R106 ;  /* 0x0000006a001a7220 */ /* 0x040fe40000410000 */
[C---:B------:R-:W-:Y:S02]  /*7b90*/  FMUL.FTZ R27, R0.reuse, R107 ;  /* 0x0000006b001b7220 */ /* 0x040fe40000410000 */
[----:B------:R-:W-:Y:S01]  /*7ba0*/  FMUL.FTZ R41, R3, R121 ;  /* 0x0000007903297220 */ /* 0x000fe20000410000 */
[C---:B------:R-:W-:Y:S04]  /*7bb0*/  HMMA.16816.F32.BF16 R8, R180.reuse, R20, R8 ;  /* 0x00000014b408723c */ /* 0x040fe80000041808 */
[C---:B------:R-:W-:Y:S02]  /*7bc0*/  FMUL.FTZ R14, R0.reuse, R162 ;  /* 0x000000a2000e7220 */ /* 0x040fe40000410000 */
[----:B------:R-:W-:Y:S01]  /*7bd0*/  FMUL.FTZ R15, R0, R163 ;  /* 0x000000a3000f7220 */ /* 0x000fe20000410000 */
[----:B------:R-:W-:Y:S01]  /*7be0*/  MOV R163, R207 ;  /* 0x000000cf00a37202 */ /* 0x000fe20000000f00 */
[C---:B------:R-:W-:Y:S04]  /*7bf0*/  FMUL.FTZ R20, R141.reuse, R100 ;  /* 0x000000648d147220 */ /* 0x040fe80000410000 */
[----:B------:R-:W-:Y:S01]  /*7c00*/  FMUL.FTZ R21, R141, R101 ;  /* 0x000000658d157220 */ /* 0x000fe20000410000 */
[-C--:B------:R-:W-:Y:S03]  /*7c10*/  HMMA.16816.F32.BF16 R12, R180, R22.reuse, R12 ;  /* 0x00000016b40c723c */ /* 0x080fe6000004180c */
[--C-:B-1----:R-:W-:Y:S02]  /*7c20*/  FFMA.FTZ R2, R188, c[0x0][0x2d0], -R150.reuse ;  /* 0x0000b400bc027a23 */ /* 0x102fe40000010896 */
[C---:B------:R-:W-:Y:S02]  /*7c30*/  FMUL.FTZ R42, R0.reuse, R122 ;  /* 0x0000007a002a7220 */ /* 0x040fe40000410000 */
[----:B------:R1:W2:Y:S01]  /*7c40*/  MUFU.EX2 R46, R2 ;  /* 0x00000002002e7308 */ /* 0x0002a20000000800 */
[C---:B------:R-:W-:Y:S04]  /*7c50*/  HMMA.16816.F32.BF16 R16, R176.reuse, R22, R16 ;  /* 0x00000016b010723c */ /* 0x040fe80000041810 */
[C---:B------:R-:W-:Y:S02]  /*7c60*/  FMUL.FTZ R30, R0.reuse, R110 ;  /* 0x0000006e001e7220 */ /* 0x040fe40000410000 */
[----:B------:R-:W-:Y:S02]  /*7c70*/  FMUL.FTZ R31, R0, R111 ;  /* 0x0000006f001f7220 */ /* 0x000fe40000410000 */
[C---:B------:R-:W-:Y:S04]  /*7c80*/  FMUL.FTZ R22, R140.reuse, R102 ;  /* 0x000000668c167220 */ /* 0x040fe80000410000 */
[----:B------:R-:W-:Y:S02]  /*7c90*/  FMUL.FTZ R23, R140, R103 ;  /* 0x000000678c177220 */ /* 0x000fe40000410000 */
[----:B------:R-:W3:Y:S01]  /*7ca0*/  LDSM.16.MT88.4 R100, [R214+0x1000] ;  /* 0x00100000d664783b */ /* 0x000ee20000004200 */
[----:B------:R-:W-:Y:S02]  /*7cb0*/  FMUL.FTZ R43, R0, R123 ;  /* 0x0000007b002b7220 */ /* 0x000fe40000410000 */
[C---:B------:R-:W-:Y:S02]  /*7cc0*/  FMUL.FTZ R45, R3.reuse, R125 ;  /* 0x0000007d032d7220 */ /* 0x040fe40000410000 */
[-C--:B------:R-:W-:Y:S03]  /*7cd0*/  HMMA.16816.F32.BF16 R20, R176, R36.reuse, R20 ;  /* 0x00000024b014723c */ /* 0x080fe60000041814 */
[C---:B------:R-:W-:Y:S02]  /*7ce0*/  FMUL.FTZ R40, R3.reuse, R120 ;  /* 0x0000007803287220 */ /* 0x040fe40000410000 */
[----:B-1----:R-:W-:Y:S01]  /*7cf0*/  FFMA.FTZ R2, R186, c[0x0][0x2d0], -R150 ;  /* 0x0000b400ba027a23 */ /* 0x002fe20000010896 */
[----:B------:R-:W-:Y:S01]  /*7d00*/  MOV R186, R59 ;  /* 0x0000003b00ba7202 */ /* 0x000fe20000000f00 */
[C---:B------:R-:W-:Y:S01]  /*7d10*/  FMUL.FTZ R44, R3.reuse, R124 ;  /* 0x0000007c032c7220 */ /* 0x040fe20000410000 */
[C---:B------:R-:W-:Y:S01]  /*7d20*/  HMMA.16816.F32.BF16 R24, R180.reuse, R36, R24 ;  /* 0x00000024b418723c */ /* 0x040fe20000041818 */
[----:B------:R1:W-:Y:S03]  /*7d30*/  MUFU.EX2 R152, R2 ;  /* 0x0000000200987308 */ /* 0x0003e60000000800 */
[C---:B------:R-:W-:Y:S02]  /*7d40*/  FMUL.FTZ R47, R0.reuse, R127 ;  /* 0x0000007f002f7220 */ /* 0x040fe40000410000 */
[----:B------:R-:W-:Y:S02]  /*7d50*/  FMUL.FTZ R56, R3, R132 ;  /* 0x0000008403387220 */ /* 0x000fe40000410000 */
[-C--:B------:R-:W-:Y:S04]  /*7d60*/  HMMA.16816.F32.BF16 R28, R180, R38.reuse, R28 ;  /* 0x00000026b41c723c */ /* 0x080fe8000004181c */
[C---:B------:R-:W-:Y:S02]  /*7d70*/  FMUL.FTZ R36, R141.reuse, R116 ;  /* 0x000000748d247220 */ /* 0x040fe40000410000 */
[----:B------:R-:W-:Y:S02]  /*7d80*/  FMUL.FTZ R37, R141, R117 ;  /* 0x000000758d257220 */ /* 0x000fe40000410000 */
[C---:B------:R-:W-:Y:S04]  /*7d90*/  HMMA.16816.F32.BF16 R32, R176.reuse, R38, R32 ;  /* 0x00000026b020723c */ /* 0x040fe80000041820 */
[----:B--2---:R-:W-:Y:S02]  /*7da0*/  IMAD.MOV.U32 R125, RZ, RZ, R46 ;  /* 0x000000ffff7d7224 */ /* 0x004fe400078e002e */
[----:B------:R-:W-:Y:S02]  /*7db0*/  FMUL.FTZ R46, R0, R126 ;  /* 0x0000007e002e7220 */ /* 0x000fe40000410000 */
[C---:B------:R-:W-:Y:S04]  /*7dc0*/  FMUL.FTZ R38, R140.reuse, R118 ;  /* 0x000000768c267220 */ /* 0x040fe80000410000 */
[----:B-1----:R-:W-:Y:S02]  /*7dd0*/  FFMA.FTZ R2, R187, c[0x0][0x2d0], -R150 ;  /* 0x0000b400bb027a23 */ /* 0x002fe40000010896 */
[----:B------:R-:W-:Y:S02]  /*7de0*/  FMUL.FTZ R39, R140, R119 ;  /* 0x000000778c277220 */ /* 0x000fe40000410000 */
[----:B------:R1:W2:Y:S01]  /*7df0*/  MUFU.EX2 R104, R2 ;  /* 0x0000000200687308 */ /* 0x0002a20000000800 */
[----:B------:R-:W-:Y:S01]  /*7e00*/  LDSM.16.MT88.4 R116, [R213+0x1400] ;  /* 0x00140000d574783b */ /* 0x000fe20000004200 */
[----:B------:R-:W-:Y:S02]  /*7e10*/  IMAD.MOV.U32 R166, RZ, RZ, R58 ;  /* 0x000000ffffa67224 */ /* 0x000fe400078e003a */
[----:B------:R-:W-:Y:S01]  /*7e20*/  IMAD.MOV.U32 R167, RZ, RZ, R57 ;  /* 0x000000ffffa77224 */ /* 0x000fe200078e0039 */
[-C--:B------:R-:W-:Y:S03]  /*7e30*/  HMMA.16816.F32.BF16 R36, R176, R52.reuse, R36 ;  /* 0x00000034b024723c */ /* 0x080fe60000041824 */
[----:B------:R-:W-:Y:S01]  /*7e40*/  FMUL.FTZ R57, R3, R133 ;  /* 0x0000008503397220 */ /* 0x000fe20000410000 */
[----:B------:R-:W-:Y:S01]  /*7e50*/  MOV R133, R61 ;  /* 0x0000003d00857202 */ /* 0x000fe20000000f00 */
[C---:B------:R-:W-:Y:S02]  /*7e60*/  FMUL.FTZ R58, R0.reuse, R134 ;  /* 0x00000086003a7220 */ /* 0x040fe40000410000 */
[----:B------:R-:W-:Y:S01]  /*7e70*/  IMAD.MOV.U32 R134, RZ, RZ, R128 ;  /* 0x000000ffff867224 */ /* 0x000fe200078e0080 */
[C---:B------:R-:W-:Y:S04]  /*7e80*/  HMMA.16816.F32.BF16 R40, R180.reuse, R52, R40 ;  /* 0x00000034b428723c */ /* 0x040fe80000041828 */
[----:B------:R-:W-:Y:S02]  /*7e90*/  FMUL.FTZ R59, R0, R135 ;  /* 0x00000087003b7220 */ /* 0x000fe40000410000 */
[----:B------:R-:W-:Y:S02]  /*7ea0*/  IMAD.MOV.U32 R135, RZ, RZ, R164 ;  /* 0x000000ffff877224 */ /* 0x000fe400078e00a4 */
[-C--:B------:R-:W-:Y:S04]  /*7eb0*/  HMMA.16816.F32.BF16 R44, R180, R54.reuse, R44 ;  /* 0x00000036b42c723c */ /* 0x080fe8000004182c */
[----:B-1----:R-:W-:Y:S01]  /*7ec0*/  FFMA.FTZ R2, R196, c[0x0][0x2d0], -R151 ;  /* 0x0000b400c4027a23 */ /* 0x002fe20000010897 */
[----:B------:R-:W-:Y:S01]  /*7ed0*/  MOV R196, R63 ;  /* 0x0000003f00c47202 */ /* 0x000fe20000000f00 */
[C---:B------:R-:W-:Y:S02]  /*7ee0*/  FMUL.FTZ R53, R141.reuse, R169 ;  /* 0x000000a98d357220 */ /* 0x040fe40000410000 */
[----:B------:R1:W-:Y:S01]  /*7ef0*/  MUFU.EX2 R159, R2 ;  /* 0x00000002009f7308 */ /* 0x0003e20000000800 */
[C---:B------:R-:W-:Y:S03]  /*7f00*/  FMUL.FTZ R50, R140.reuse, R130 ;  /* 0x000000828c327220 */ /* 0x040fe60000410000 */
[C---:B------:R-:W-:Y:S02]  /*7f10*/  FMUL.FTZ R51, R140.reuse, R131 ;  /* 0x000000838c337220 */ /* 0x040fe40000410000 */
[----:B------:R-:W-:Y:S02]  /*7f20*/  IMAD.MOV.U32 R130, RZ, RZ, R233 ;  /* 0x000000ffff827224 */ /* 0x000fe400078e00e9 */
[----:B------:R-:W-:Y:S02]  /*7f30*/  FMUL.FTZ R52, R141, R168 ;  /* 0x000000a88d347220 */ /* 0x000fe40000410000 */
[----:B------:R-:W-:Y:S01]  /*7f40*/  IMAD.MOV.U32 R188, RZ, RZ, R60 ;  /* 0x000000ffffbc7224 */ /* 0x000fe200078e003c */
[C---:B------:R-:W-:Y:S04]  /*7f50*/  HMMA.16816.F32.BF16 R48, R176.reuse, R54, R48 ;  /* 0x00000036b030723c */ /* 0x040fe80000041830 */
[----:B------:R-:W-:Y:S02]  /*7f60*/  IMAD.MOV.U32 R156, RZ, RZ, R252 ;  /* 0x000000ffff9c7224 */ /* 0x000fe400078e00fc */
[----:B------:R-:W-:Y:S02]  /*7f70*/  IMAD.MOV.U32 R132, RZ, RZ, R243 ;  /* 0x000000ffff847224 */ /* 0x000fe400078e00f3 */
[C---:B------:R-:W-:Y:S04]  /*7f80*/  FMUL.FTZ R55, R140.reuse, R171 ;  /* 0x000000ab8c377220 */ /* 0x040fe80000410000 */
[----:B------:R-:W-:Y:S02]  /*7f90*/  IMAD.MOV.U32 R162, RZ, RZ, R234 ;  /* 0x000000ffffa27224 */ /* 0x000fe400078e00ea */
[----:B-1----:R-:W-:Y:S02]  /*7fa0*/  FFMA.FTZ R2, R197, c[0x0][0x2d0], -R151 ;  /* 0x0000b400c5027a23 */ /* 0x002fe40000010897 */
[----:B------:R-:W-:Y:S02]  /*7fb0*/  IMAD.MOV.U32 R197, RZ, RZ, R245 ;  /* 0x000000ffffc57224 */ /* 0x000fe400078e00f5 */
[----:B------:R1:W4:Y:S01]  /*7fc0*/  MUFU.EX2 R126, R2 ;  /* 0x00000002007e7308 */ /* 0x0003220000000800 */
[----:B------:R-:W-:Y:S02]  /*7fd0*/  FMUL.FTZ R54, R140, R170 ;  /* 0x000000aa8c367220 */ /* 0x000fe40000410000 */
[----:B--2---:R-:W-:Y:S02]  /*7fe0*/  IMAD.MOV.U32 R170, RZ, RZ, R104 ;  /* 0x000000ffffaa7224 */ /* 0x004fe400078e0068 */
[----:B------:R-:W2:Y:S01]  /*7ff0*/  LDSM.16.MT88.4 R104, [R213+0x2000] ;  /* 0x00200000d568783b */ /* 0x000ea20000004200 */
[C---:B------:R-:W-:Y:S01]  /*8000*/  FMUL.FTZ R60, R3.reuse, R172 ;  /* 0x000000ac033c7220 */ /* 0x040fe20000410000 */
[----:B------:R-:W-:Y:S01]  /*8010*/  MOV R172, R162 ;  /* 0x000000a200ac7202 */ /* 0x000fe20000000f00 */
[-C--:B---3--:R-:W-:Y:S03]  /*8020*/  HMMA.16816.F32.BF16 R52, R176, R100.reuse, R52 ;  /* 0x00000064b034723c */ /* 0x088fe60000041834 */
[----:B------:R-:W-:Y:S02]  /*8030*/  FMUL.FTZ R61, R3, R173 ;  /* 0x000000ad033d7220 */ /* 0x000fe40000410000 */
[C---:B------:R-:W-:Y:S02]  /*8040*/  FMUL.FTZ R63, R0.reuse, R175 ;  /* 0x000000af003f7220 */ /* 0x040fe40000410000 */
[----:B------:R-:W-:Y:S01]  /*8050*/  IMAD.MOV.U32 R187, RZ, RZ, R67 ;  /* 0x000000ffffbb7224 */ /* 0x000fe200078e0043 */
[C---:B------:R-:W-:Y:S04]  /*8060*/  HMMA.16816.F32.BF16 R56, R180.reuse, R100, R56 ;  /* 0x00000064b438723c */ /* 0x040fe80000041838 */
[----:B------:R-:W-:Y:S02]  /*8070*/  IMAD.MOV.U32 R157, RZ, RZ, R62 ;  /* 0x000000ffff9d7224 */ /* 0x000fe400078e003e */
[----:B------:R-:W-:Y:S02]  /*8080*/  FMUL.FTZ R62, R0, R174 ;  /* 0x000000ae003e7220 */ /* 0x000fe40000410000 */
[--C-:B-1----:R-:W-:Y:S04]  /*8090*/  FFMA.FTZ R2, R192, c[0x0][0x2d0], -R151.reuse ;  /* 0x0000b400c0027a23 */ /* 0x102fe80000010897 */
[----:B------:R1:W3:Y:S01]  /*80a0*/  MUFU.EX2 R169, R2 ;  /* 0x0000000200a97308 */ /* 0x0002e20000000800 */
[-C--:B------:R-:W-:Y:S03]  /*80b0*/  HMMA.16816.F32.BF16 R60, R180, R102.reuse, R60 ;  /* 0x00000066b43c723c */ /* 0x080fe6000004183c */
[C---:B------:R-:W-:Y:S02]  /*80c0*/  FMUL.FTZ R67, R140.reuse, R139 ;  /* 0x0000008b8c437220 */ /* 0x040fe40000410000 */
[----:B------:R-:W-:Y:S02]  /*80d0*/  IMAD.MOV.U32 R131, RZ, RZ, R64 ;  /* 0x000000ffff837224 */ /* 0x000fe400078e0040 */
[----:B------:R-:W-:Y:S02]  /*80e0*/  FMUL.FTZ R64, R141, R136 ;  /* 0x000000888d407220 */ /* 0x000fe40000410000 */
[----:B------:R-:W-:Y:S03]  /*80f0*/  LDSM.16.MT88.4 R136, [R214+0x1c00] ;  /* 0x001c0000d688783b */ /* 0x000fe60000004200 */
[C---:B------:R-:W-:Y:S02]  /*8100*/  FMUL.FTZ R70, R140.reuse, R70 ;  /* 0x000000468c467220 */ /* 0x040fe40000410000 */
[C---:B------:R-:W-:Y:S03]  /*8110*/  HMMA.16816.F32.BF16 R64, R176.reuse, R102, R64 ;  /* 0x00000066b040723c */ /* 0x040fe60000041840 */
[----:B------:R-:W5:Y:S01]  /*8120*/  LDSM.16.MT88.4 R100, [R214+0x2000] ;  /* 0x00200000d664783b */ /* 0x000f620000004200 */
[----:B------:R-:W-:Y:S02]  /*8130*/  FMUL.FTZ R71, R140, R71 ;  /* 0x000000478c477220 */ /* 0x000fe40000410000 */
[C---:B------:R-:W-:Y:S02]  /*8140*/  FMUL.FTZ R72, R3.reuse, R72 ;  /* 0x0000004803487220 */ /* 0x040fe40000410000 */
[----:B------:R-:W-:Y:S03]  /*8150*/  FMUL.FTZ R73, R3, R73 ;  /* 0x0000004903497220 */ /* 0x000fe60000410000 */
[-C--:B--2---:R-:W-:Y:S03]  /*8160*/  HMMA.16816.F32.BF16 R68, R176, R104.reuse, R68 ;  /* 0x00000068b044723c */ /* 0x084fe60000041844 */
[--C-:B-1----:R-:W-:Y:S02]  /*8170*/  FFMA.FTZ R2, R193, c[0x0][0x2d0], -R151.reuse ;  /* 0x0000b400c1027a23 */ /* 0x102fe40000010897 */
[C---:B------:R-:W-:Y:S02]  /*8180*/  FMUL.FTZ R74, R0.reuse, R74 ;  /* 0x0000004a004a7220 */ /* 0x040fe40000410000 */
[----:B------:R1:W-:Y:S01]  /*8190*/  MUFU.EX2 R171, R2 ;  /* 0x0000000200ab7308 */ /* 0x0003e20000000800 */
[C---:B------:R-:W-:Y:S04]  /*81a0*/  FMUL.FTZ R75, R0.reuse, R75 ;  /* 0x0000004b004b7220 */ /* 0x040fe80000410000 */
[C---:B------:R-:W-:Y:S02]  /*81b0*/  FMUL.FTZ R76, R3.reuse, R76 ;  /* 0x0000004c034c7220 */ /* 0x040fe40000410000 */
[----:B------:R-:W-:Y:S01]  /*81c0*/  FMUL.FTZ R77, R3, R77 ;  /* 0x0000004d034d7220 */ /* 0x000fe20000410000 */
[C---:B------:R-:W-:Y:S04]  /*81d0*/  HMMA.16816.F32.BF16 R72, R180.reuse, R104, R72 ;  /* 0x00000068b448723c */ /* 0x040fe80000041848 */
[C---:B------:R-:W-:Y:S02]  /*81e0*/  FMUL.FTZ R78, R0.reuse, R78 ;  /* 0x0000004e004e7220 */ /* 0x040fe40000410000 */
[----:B------:R-:W-:Y:S02]  /*81f0*/  FMUL.FTZ R79, R0, R79 ;  /* 0x0000004f004f7220 */ /* 0x000fe40000410000 */
[C---:B------:R-:W-:Y:S04]  /*8200*/  FMUL.FTZ R80, R141.reuse, R80 ;  /* 0x000000508d507220 */ /* 0x040fe80000410000 */
[----:B------:R-:W-:Y:S01]  /*8210*/  FMUL.FTZ R81, R141, R81 ;  /* 0x000000518d517220 */ /* 0x000fe20000410000 */
[-C--:B------:R-:W-:Y:S03]  /*8220*/  HMMA.16816.F32.BF16 R76, R180, R106.reuse, R76 ;  /* 0x0000006ab44c723c */ /* 0x080fe6000004184c */
[--C-:B-1----:R-:W-:Y:S02]  /*8230*/  FFMA.FTZ R2, R208, c[0x0][0x2d0], -R184.reuse ;  /* 0x0000b400d0027a23 */ /* 0x102fe400000108b8 */
[C---:B------:R-:W-:Y:S02]  /*8240*/  FMUL.FTZ R82, R140.reuse, R82 ;  /* 0x000000528c527220 */ /* 0x040fe40000410000 */
[----:B------:R1:W-:Y:S01]  /*8250*/  MUFU.EX2 R124, R2 ;  /* 0x00000002007c7308 */ /* 0x0003e20000000800 */
[C---:B------:R-:W-:Y:S04]  /*8260*/  FMUL.FTZ R83, R140.reuse, R83 ;  /* 0x000000538c537220 */ /* 0x040fe80000410000 */
[C---:B------:R-:W-:Y:S02]  /*8270*/  FMUL.FTZ R88, R3.reuse, R88 ;  /* 0x0000005803587220 */ /* 0x040fe40000410000 */
[----:B------:R-:W-:Y:S01]  /*8280*/  FMUL.FTZ R89, R3, R89 ;  /* 0x0000005903597220 */ /* 0x000fe20000410000 */
[C---:B------:R-:W-:Y:S01]  /*8290*/  HMMA.16816.F32.BF16 R80, R176.reuse, R106, R80 ;  /* 0x0000006ab050723c */ /* 0x040fe20000041850 */
[----:B------:R-:W2:Y:S03]  /*82a0*/  LDSM.16.MT88.4 R104, [R213+0x400] ;  /* 0x00040000d568783b */ /* 0x000ea60000004200 */
[C---:B------:R-:W-:Y:S02]  /*82b0*/  FMUL.FTZ R84, R141.reuse, R84 ;  /* 0x000000548d547220 */ /* 0x040fe40000410000 */
[----:B------:R-:W-:Y:S02]  /*82c0*/  FMUL.FTZ R85, R141, R85 ;  /* 0x000000558d557220 */ /* 0x000fe40000410000 */
[C---:B------:R-:W-:Y:S04]  /*82d0*/  FMUL.FTZ R86, R140.reuse, R86 ;  /* 0x000000568c567220 */ /* 0x040fe80000410000 */
[----:B------:R-:W-:Y:S02]  /*82e0*/  FMUL.FTZ R87, R140, R87 ;  /* 0x000000578c577220 */ /* 0x000fe40000410000 */
[C---:B------:R-:W-:Y:S02]  /*82f0*/  FMUL.FTZ R90, R0.reuse, R90 ;  /* 0x0000005a005a7220 */ /* 0x040fe40000410000 */
[----:B-1----:R-:W-:Y:S02]  /*8300*/  FFMA.FTZ R2, R205, c[0x0][0x2d0], -R184 ;  /* 0x0000b400cd027a23 */ /* 0x002fe400000108b8 */
[C---:B------:R-:W-:Y:S01]  /*8310*/  FMUL.FTZ R91, R0.reuse, R91 ;  /* 0x0000005b005b7220 */ /* 0x040fe20000410000 */
[-C--:B-----5:R-:W-:Y:S01]  /*8320*/  HMMA.16816.F32.BF16 R84, R176, R100.reuse, R84 ;  /* 0x00000064b054723c */ /* 0x0a0fe20000041854 */
[----:B------:R-:W1:Y:S02]  /*8330*/  MUFU.EX2 R127, R2 ;  /* 0x00000002007f7308 */ /* 0x000e640000000800 */
[C---:B------:R-:W-:Y:S02]  /*8340*/  FMUL.FTZ R92, R3.reuse, R92 ;  /* 0x0000005c035c7220 */ /* 0x040fe40000410000 */
[----:B------:R-:W-:Y:S02]  /*8350*/  FMUL.FTZ R93, R3, R93 ;  /* 0x0000005d035d7220 */ /* 0x000fe40000410000 */
[C---:B------:R-:W-:Y:S01]  /*8360*/  FMUL.FTZ R94, R0.reuse, R94 ;  /* 0x0000005e005e7220 */ /* 0x040fe20000410000 */
[C---:B------:R-:W-:Y:S04]  /*8370*/  HMMA.16816.F32.BF16 R88, R180.reuse, R100, R88 ;  /* 0x00000064b458723c */ /* 0x040fe80000041858 */
[----:B------:R-:W-:Y:S02]  /*8380*/  FMUL.FTZ R95, R0, R95 ;  /* 0x0000005f005f7220 */ /* 0x000fe40000410000 */
[----:B------:R-:W-:Y:S01]  /*8390*/  FFMA.FTZ R120, R241, c[0x0][0x2d0], -R151 ;  /* 0x0000b400f1787a23 */ /* 0x000fe20000010897 */
[----:B------:R-:W-:Y:S01]  /*83a0*/  F2FP.BF16.PACK_AB R100, R125, R158 ;  /* 0x0000009e7d64723e */ /* 0x000fe200000010ff */
[----:B------:R-:W-:Y:S01]  /*83b0*/  IMAD.MOV.U32 R153, RZ, RZ, R198 ;  /* 0x000000ffff997224 */ /* 0x000fe200078e00c6 */
[----:B----4-:R-:W-:Y:S02]  /*83c0*/  F2FP.BF16.PACK_AB R101, R126, R159 ;  /* 0x0000009f7e65723e */ /* 0x010fe400000010ff */
[-C--:B------:R-:W-:Y:S01]  /*83d0*/  HMMA.16816.F32.BF16 R92, R180, R102.reuse, R92 ;  /* 0x00000066b45c723c */ /* 0x080fe2000004185c */
[----:B------:R-:W-:Y:S02]  /*83e0*/  LDSM.16.MT88.4 R180, [R213+0x2c00] ;  /* 0x002c0000d5b4783b */ /* 0x000fe40000004200 */
[C---:B------:R-:W-:Y:S01]  /*83f0*/  FMUL.FTZ R96, R141.reuse, R96 ;  /* 0x000000608d607220 */ /* 0x040fe20000410000 */
[----:B---3--:R-:W-:Y:S01]  /*8400*/  MOV R241, R169 ;  /* 0x000000a900f17202 */ /* 0x008fe20000000f00 */
[----:B------:R-:W-:Y:S01]  /*8410*/  FMUL.FTZ R97, R141, R97 ;  /* 0x000000618d617220 */ /* 0x000fe20000410000 */
[----:B-1----:R-:W-:Y:S01]  /*8420*/  F2FP.BF16.PACK_AB R108, R127, R124 ;  /* 0x0000007c7f6c723e */ /* 0x002fe200000010ff */
[----:B------:R-:W-:Y:S02]  /*8430*/  FFMA.FTZ R2, R209, c[0x0][0x2d0], -R184 ;  /* 0x0000b400d1027a23 */ /* 0x000fe400000108b8 */
[C---:B------:R-:W-:Y:S02]  /*8440*/  FMUL.FTZ R98, R140.reuse, R98 ;  /* 0x000000628c627220 */ /* 0x040fe40000410000 */
[----:B------:R1:W-:Y:S01]  /*8450*/  MUFU.EX2 R252, R2 ;  /* 0x0000000200fc7308 */ /* 0x0003e20000000800 */
[----:B------:R-:W-:Y:S02]  /*8460*/  FMUL.FTZ R99, R140, R99 ;  /* 0x000000638c637220 */ /* 0x000fe40000410000 */
[----:B------:R-:W-:Y:S02]  /*8470*/  IMAD.MOV.U32 R168, RZ, RZ, R152 ;  /* 0x000000ffffa87224 */ /* 0x000fe400078e0098 */
[----:B------:R-:W-:Y:S02]  /*8480*/  IMAD.MOV.U32 R152, RZ, RZ, R202 ;  /* 0x000000ffff987224 */ /* 0x000fe400078e00ca */
[----:B------:R-:W-:Y:S01]  /*8490*/  IMAD.MOV.U32 R162, RZ, RZ, R147 ;  /* 0x000000ffffa27224 */ /* 0x000fe200078e0093 */
[----:B------:R-:W-:Y:S04]  /*84a0*/  HMMA.16816.F32.BF16 R96, R176, R102, R96 ;  /* 0x00000066b060723c */ /* 0x000fe80000041860 */
[----:B------:R-:W-:Y:S03]  /*84b0*/  IMAD.MOV.U32 R160, RZ, RZ, R203 ;  /* 0x000000ffffa07224 */ /* 0x000fe600078e00cb */
[----:B------:R-:W-:Y:S02]  /*84c0*/  F2FP.BF16.PACK_AB R102, R170, R168 ;  /* 0x000000a8aa66723e */ /* 0x000fe400000010ff */
[----:B------:R-:W-:Y:S07]  /*84d0*/  F2FP.BF16.PACK_AB R103, R171, R169 ;  /* 0x000000a9ab67723e */ /* 0x000fee00000010ff */
[-C--:B--2---:R-:W-:Y:S05]  /*84e0*/  HMMA.16816.F32.BF16 R4, R100, R104.reuse, R4 ;  /* 0x000000686404723c */ /* 0x084fea0000041804 */
[--C-:B-1----:R-:W-:Y:S02]  /*84f0*/  FFMA.FTZ R2, R210, c[0x0][0x2d0], -R184.reuse ;  /* 0x0000b400d2027a23 */ /* 0x102fe400000108b8 */
[----:B------:R1:W-:Y:S10]  /*8500*/  MUFU.EX2 R210, R120 ;  /* 0x0000007800d27308 */ /* 0x0003f40000000800 */
[----:B------:R2:W3:Y:S01]  /*8510*/  MUFU.EX2 R250, R2 ;  /* 0x0000000200fa7308 */ /* 0x0004e20000000800 */
[----:B-1----:R-:W-:Y:S02]  /*8520*/  FFMA.FTZ R120, R247, c[0x0][0x2d0], -R184 ;  /* 0x0000b400f7787a23 */ /* 0x002fe400000108b8 */
[----:B------:R-:W-:Y:S07]  /*8530*/  IMAD.MOV.U32 R247, RZ, RZ, R125 ;  /* 0x000000fffff77224 */ /* 0x000fee00078e007d */
[----:B------:R1:W-:Y:S01]  /*8540*/  MUFU.EX2 R206, R120 ;  /* 0x0000007800ce7308 */ /* 0x0003e20000000800 */
[--C-:B--2---:R-:W-:Y:S01]  /*8550*/  FFMA.FTZ R2, R211, c[0x0][0x2d0], -R185.reuse ;  /* 0x0000b400d3027a23 */ /* 0x104fe200000108b9 */
[----:B---3--:R-:W-:Y:S08]  /*8560*/  F2FP.BF16.PACK_AB R110, R250, R252 ;  /* 0x000000fcfa6e723e */ /* 0x008ff000000010ff */
[----:B------:R2:W-:Y:S01]  /*8570*/  MUFU.EX2 R245, R2 ;  /* 0x0000000200f57308 */ /* 0x0005e20000000800 */
[----:B-1----:R-:W-:Y:S01]  /*8580*/  LDSM.16.MT88.4 R120, [R214+0x800] ;  /* 0x00080000d678783b */ /* 0x002fe20000004200 */
[--C-:B--2---:R-:W-:Y:S08]  /*8590*/  FFMA.FTZ R2, R230, c[0x0][0x2d0], -R185.reuse ;  /* 0x0000b400e6027a23 */ /* 0x104ff000000108b9 */
[----:B------:R1:W2:Y:S02]  /*85a0*/  MUFU.EX2 R243, R2 ;  /* 0x0000000200f37308 */ /* 0x0002a40000000800 */
[--C-:B-1----:R-:W-:Y:S01]  /*85b0*/  FFMA.FTZ R2, R231, c[0x0][0x2d0], -R185.reuse ;  /* 0x0000b400e7027a23 */ /* 0x102fe200000108b9 */
[----:B--2---:R-:W-:Y:S07]  /*85c0*/  F2FP.BF16.PACK_AB R109, R243, R245 ;  /* 0x000000f5f36d723e */ /* 0x004fee00000010ff */
[----:B------:R1:W-:Y:S02]  /*85d0*/  MUFU.EX2 R234, R2 ;  /* 0x0000000200ea7308 */ /* 0x0003e40000000800 */
[----:B-1----:R-:W-:Y:S08]  /*85e0*/  FFMA.FTZ R2, R232, c[0x0][0x2d0], -R185 ;  /* 0x0000b400e8027a23 */ /* 0x002ff000000108b9 */
[----:B------:R1:W2:Y:S02]  /*85f0*/  MUFU.EX2 R233, R2 ;  /* 0x0000000200e97308 */ /* 0x0002a40000000800 */
[--C-:B-1----:R-:W-:Y:S01]  /*8600*/  FFMA.FTZ R2, R194, c[0x0][0x2d0], -R150.reuse ;  /* 0x0000b400c2027a23 */ /* 0x102fe20000010896 */
[----:B--2---:R-:W-:Y:S07]  /*8610*/  F2FP.BF16.PACK_AB R111, R233, R234 ;  /* 0x000000eae96f723e */ /* 0x004fee00000010ff */
[----:B------:R1:W-:Y:S01]  /*8620*/  MUFU.EX2 R211, R2 ;  /* 0x0000000200d37308 */ /* 0x0003e20000000800 */
[C---:B------:R-:W-:Y:S08]  /*8630*/  HMMA.16816.F32.BF16 R8, R108.reuse, R104, R8 ;  /* 0x000000686c08723c */ /* 0x040ff00000041808 */
[-C--:B------:R-:W-:Y:S08]  /*8640*/  HMMA.16816.F32.BF16 R12, R108, R106.reuse, R12 ;  /* 0x0000006a6c0c723c */ /* 0x080ff0000004180c */
[C---:B------:R-:W-:Y:S01]  /*8650*/  HMMA.16816.F32.BF16 R16, R100.reuse, R106, R16 ;  /* 0x0000006a6410723c */ /* 0x040fe20000041810 */
[----:B------:R-:W2:Y:S03]  /*8660*/  LDSM.16.MT88.4 R104, [R214+0x1400] ;  /* 0x00140000d668783b */ /* 0x000ea60000004200 */
[--C-:B-1----:R-:W-:Y:S02]  /*8670*/  FFMA.FTZ R2, R235, c[0x0][0x2d0], -R150.reuse ;  /* 0x0000b400eb027a23 */ /* 0x102fe40000010896 */
[----:B------:R-:W-:Y:S02]  /*8680*/  IMAD.MOV.U32 R235, RZ, RZ, R171 ;  /* 0x000000ffffeb7224 */ /* 0x000fe400078e00ab */
[-C--:B------:R-:W-:Y:S01]  /*8690*/  HMMA.16816.F32.BF16 R20, R100, R112.reuse, R20 ;  /* 0x000000706414723c */ /* 0x080fe20000041814 */
[----:B------:R1:W3:Y:S07]  /*86a0*/  MUFU.EX2 R231, R2 ;  /* 0x0000000200e77308 */ /* 0x0002ee0000000800 */
[C---:B------:R-:W-:Y:S08]  /*86b0*/  HMMA.16816.F32.BF16 R24, R108.reuse, R112, R24 ;  /* 0x000000706c18723c */ /* 0x040ff00000041818 */
[-C--:B------:R-:W-:Y:S08]  /*86c0*/  HMMA.16816.F32.BF16 R28, R108, R114.reuse, R28 ;  /* 0x000000726c1c723c */ /* 0x080ff0000004181c */
[C---:B------:R-:W-:Y:S01]  /*86d0*/  HMMA.16816.F32.BF16 R32, R100.reuse, R114, R32 ;  /* 0x000000726420723c */ /* 0x040fe20000041820 */
[----:B------:R-:W4:Y:S03]  /*86e0*/  LDSM.16.MT88.4 R112, [R213+0x2400] ;  /* 0x00240000d570783b */ /* 0x000f260000004200 */
[--C-:B-1----:R-:W-:Y:S04]  /*86f0*/  FFMA.FTZ R2, R195, c[0x0][0x2d0], -R150.reuse ;  /* 0x0000b400c3027a23 */ /* 0x102fe80000010896 */
[-C--:B------:R-:W-:Y:S01]  /*8700*/  HMMA.16816.F32.BF16 R36, R100, R116.reuse, R36 ;  /* 0x000000746424723c */ /* 0x080fe20000041824 */
[----:B------:R1:W-:Y:S07]  /*8710*/  MUFU.EX2 R232, R2 ;  /* 0x0000000200e87308 */ /* 0x0003ee0000000800 */
[C---:B------:R-:W-:Y:S08]  /*8720*/  HMMA.16816.F32.BF16 R40, R108.reuse, R116, R40 ;  /* 0x000000746c28723c */ /* 0x040ff00000041828 */
[-C--:B------:R-:W-:Y:S08]  /*8730*/  HMMA.16816.F32.BF16 R44, R108, R118.reuse, R44 ;  /* 0x000000766c2c723c */ /* 0x080ff0000004182c */
[C---:B------:R-:W-:Y:S01]  /*8740*/  HMMA.16816.F32.BF16 R48, R100.reuse, R118, R48 ;  /* 0x000000766430723c */ /* 0x040fe20000041830 */
[----:B------:R-:W5:Y:S03]  /*8750*/  LDSM.16.MT88.4 R116, [R214+0x2400] ;  /* 0x00240000d674783b */ /* 0x000f660000004200 */
[----:B-1----:R-:W-:Y:S02]  /*8760*/  FFMA.FTZ R2, R237, c[0x0][0x2d0], -R150 ;  /* 0x0000b400ed027a23 */ /* 0x002fe40000010896 */
[----:B------:R-:W-:Y:S02]  /*8770*/  IMAD.MOV.U32 R237, RZ, RZ, R170 ;  /* 0x000000ffffed7224 */ /* 0x000fe400078e00aa */
[-C--:B--2---:R-:W-:Y:S01]  /*8780*/  HMMA.16816.F32.BF16 R52, R100, R104.reuse, R52 ;  /* 0x000000686434723c */ /* 0x084fe20000041834 */
[----:B------:R1:W2:Y:S07]  /*8790*/  MUFU.EX2 R230, R2 ;  /* 0x0000000200e67308 */ /* 0x0002ae0000000800 */
[C---:B------:R-:W-:Y:S08]  /*87a0*/  HMMA.16816.F32.BF16 R56, R108.reuse, R104, R56 ;  /* 0x000000686c38723c */ /* 0x040ff00000041838 */
[-C--:B------:R-:W-:Y:S08]  /*87b0*/  HMMA.16816.F32.BF16 R60, R108, R106.reuse, R60 ;  /* 0x0000006a6c3c723c */ /* 0x080ff0000004183c */
[C---:B------:R-:W-:Y:S01]  /*87c0*/  HMMA.16816.F32.BF16 R64, R100.reuse, R106, R64 ;  /* 0x0000006a6440723c */ /* 0x040fe20000041840 */
[----:B------:R-:W2:Y:S03]  /*87d0*/  LDSM.16.MT88.4 R104, [R213+0x800] ;  /* 0x00080000d568783b */ /* 0x000ea60000004200 */
[--C-:B-1----:R-:W-:Y:S02]  /*87e0*/  FFMA.FTZ R2, R242, c[0x0][0x2d0], -R151.reuse ;  /* 0x0000b400f2027a23 */ /* 0x102fe40000010897 */
[----:B------:R-:W-:Y:S02]  /*87f0*/  IMAD.MOV.U32 R242, RZ, RZ, R168 ;  /* 0x000000fffff27224 */ /* 0x000fe400078e00a8 */
[-C--:B----4-:R-:W-:Y:S01]  /*8800*/  HMMA.16816.F32.BF16 R68, R100, R112.reuse, R68 ;  /* 0x000000706444723c */ /* 0x090fe20000041844 */
[----:B------:R1:W4:Y:S07]  /*8810*/  MUFU.EX2 R208, R2 ;  /* 0x0000000200d07308 */ /* 0x00032e0000000800 */
[C---:B------:R-:W-:Y:S08]  /*8820*/  HMMA.16816.F32.BF16 R72, R108.reuse, R112, R72 ;  /* 0x000000706c48723c */ /* 0x040ff00000041848 */
[-C--:B------:R-:W-:Y:S08]  /*8830*/  HMMA.16816.F32.BF16 R76, R108, R114.reuse, R76 ;  /* 0x000000726c4c723c */ /* 0x080ff0000004184c */
[C---:B------:R-:W-:Y:S01]  /*8840*/  HMMA.16816.F32.BF16 R80, R100.reuse, R114, R80 ;  /* 0x000000726450723c */ /* 0x040fe20000041850 */
[----:B------:R-:W2:Y:S03]  /*8850*/  LDSM.16.MT88.4 R112, [R213+0x1800] ;  /* 0x00180000d570783b */ /* 0x000ea60000004200 */
[----:B-1----:R-:W-:Y:S02]  /*8860*/  FFMA.FTZ R2, R236, c[0x0][0x2d0], -R151 ;  /* 0x0000b400ec027a23 */ /* 0x002fe40000010897 */
[----:B------:R-:W-:Y:S02]  /*8870*/  IMAD.MOV.U32 R236, RZ, RZ, R127 ;  /* 0x000000ffffec7224 */ /* 0x000fe400078e007f */
[-C--:B-----5:R-:W-:Y:S01]  /*8880*/  HMMA.16816.F32.BF16 R84, R100, R116.reuse, R84 ;  /* 0x000000746454723c */ /* 0x0a0fe20000041854 */
[----:B------:R1:W-:Y:S07]  /*8890*/  MUFU.EX2 R209, R2 ;  /* 0x0000000200d17308 */ /* 0x0003ee0000000800 */
[C---:B------:R-:W-:Y:S08]  /*88a0*/  HMMA.16816.F32.BF16 R88, R108.reuse, R116, R88 ;  /* 0x000000746c58723c */ /* 0x040ff00000041858 */
[-C--:B------:R-:W-:Y:S08]  /*88b0*/  HMMA.16816.F32.BF16 R92, R108, R118.reuse, R92 ;  /* 0x000000766c5c723c */ /* 0x080ff0000004185c */
[----:B------:R-:W-:Y:S01]  /*88c0*/  HMMA.16816.F32.BF16 R96, R100, R118, R96 ;  /* 0x000000766460723c */ /* 0x000fe20000041860 */
[----:B------:R-:W-:Y:S03]  /*88d0*/  LDSM.16.MT88.4 R116, [R213+0x2800] ;  /* 0x00280000d574783b */ /* 0x000fe60000004200 */
[----:B-1----:R-:W-:Y:S01]  /*88e0*/  FFMA.FTZ R2, R238, c[0x0][0x2d0], -R151 ;  /* 0x0000b400ee027a23 */ /* 0x002fe20000010897 */
[----:B------:R-:W-:Y:S02]  /*88f0*/  MOV R238, R126 ;  /* 0x0000007e00ee7202 */ /* 0x000fe40000000f00 */
[----:B---3--:R-:W-:Y:S01]  /*8900*/  F2FP.BF16.PACK_AB R100, R231, R211 ;  /* 0x000000d3e764723e */ /* 0x008fe200000010ff */
[----:B------:R1:W3:Y:S01]  /*8910*/  MUFU.EX2 R207, R2 ;  /* 0x0000000200cf7308 */ /* 0x0002e20000000800 */
[----:B--2---:R-:W-:Y:S03]  /*8920*/  F2FP.BF16.PACK_AB R102, R230, R232 ;  /* 0x000000e8e666723e */ /* 0x004fe600000010ff */
[----:B----4-:R-:W-:Y:S01]  /*8930*/  F2FP.BF16.PACK_AB R101, R208, R210 ;  /* 0x000000d2d065723e */ /* 0x010fe200000010ff */
[----:B-1----:R-:W-:Y:S01]  /*8940*/  FFMA.FTZ R2, R244, c[0x0][0x2d0], -R184 ;  /* 0x0000b400f4027a23 */ /* 0x002fe200000108b8 */
[----:B---3--:R-:W-:Y:S01]  /*8950*/  F2FP.BF16.PACK_AB R103, R207, R209 ;  /* 0x000000d1cf67723e */ /* 0x008fe200000010ff */
[----:B------:R-:W-:Y:S03]  /*8960*/  IMAD.MOV.U32 R244, RZ, RZ, R124 ;  /* 0x000000fffff47224 */ /* 0x000fe600078e007c */
[----:B------:R1:W2:Y:S03]  /*8970*/  MUFU.EX2 R203, R2 ;  /* 0x0000000200cb7308 */ /* 0x0002a60000000800 */
[-C--:B------:R-:W-:Y:S03]  /*8980*/  HMMA.16816.F32.BF16 R4, R100, R104.reuse, R4 ;  /* 0x000000686404723c */ /* 0x080fe60000041804 */
[--C-:B-1----:R-:W-:Y:S01]  /*8990*/  FFMA.FTZ R2, R239, c[0x0][0x2d0], -R184.reuse ;  /* 0x0000b400ef027a23 */ /* 0x102fe200000108b8 */
[----:B--2---:R-:W-:Y:S02]  /*89a0*/  F2FP.BF16.PACK_AB R108, R203, R206 ;  /* 0x000000cecb6c723e */ /* 0x004fe400000010ff */
[----:B------:R-:W-:Y:S01]  /*89b0*/  MOV R239, R159 ;  /* 0x0000009f00ef7202 */ /* 0x000fe20000000f00 */
[----:B------:R1:W-:Y:S02]  /*89c0*/  MUFU.EX2 R205, R2 ;  /* 0x0000000200cd7308 */ /* 0x0003e40000000800 */
[----:B-1----:R-:W-:Y:S03]  /*89d0*/  FFMA.FTZ R2, R240, c[0x0][0x2d0], -R184 ;  /* 0x0000b400f0027a23 */ /* 0x002fe600000108b8 */
[----:B------:R-:W-:Y:S05]  /*89e0*/  IMAD.MOV.U32 R240, RZ, RZ, R158 ;  /* 0x000000fffff07224 */ /* 0x000fea00078e009e */
[----:B------:R1:W2:Y:S02]  /*89f0*/  MUFU.EX2 R202, R2 ;  /* 0x0000000200ca7308 */ /* 0x0002a40000000800 */
[--C-:B-1----:R-:W-:Y:S01]  /*8a00*/  FFMA.FTZ R2, R249, c[0x0][0x2d0], -R185.reuse ;  /* 0x0000b400f9027a23 */ /* 0x102fe200000108b9 */
[----:B--2---:R-:W-:Y:S07]  /*8a10*/  F2FP.BF16.PACK_AB R110, R202, R205 ;  /* 0x000000cdca6e723e */ /* 0x004fee00000010ff */
[----:B------:R1:W-:Y:S02]  /*8a20*/  MUFU.EX2 R201, R2 ;  /* 0x0000000200c97308 */ /* 0x0003e40000000800 */
[--C-:B-1----:R-:W-:Y:S02]  /*8a30*/  FFMA.FTZ R2, R251, c[0x0][0x2d0], -R185.reuse ;  /* 0x0000b400fb027a23 */ /* 0x102fe400000108b9 */
[----:B------:R-:W-:Y:S06]  /*8a40*/  IMAD.MOV.U32 R251, RZ, RZ, R154 ;  /* 0x000000fffffb7224 */ /* 0x000fec00078e009a */
[----:B------:R1:W2:Y:S02]  /*8a50*/  MUFU.EX2 R199, R2 ;  /* 0x0000000200c77308 */ /* 0x0002a40000000800 */
[--C-:B-1----:R-:W-:Y:S01]  /*8a60*/  FFMA.FTZ R2, R246, c[0x0][0x2d0], -R185.reuse ;  /* 0x0000b400f6027a23 */ /* 0x102fe200000108b9 */
[----:B--2---:R-:W-:Y:S01]  /*8a70*/  F2FP.BF16.PACK_AB R109, R199, R201 ;  /* 0x000000c9c76d723e */ /* 0x004fe200000010ff */
[----:B------:R-:W-:Y:S06]  /*8a80*/  IMAD.MOV.U32 R246, RZ, RZ, R152 ;  /* 0x000000fffff67224 */ /* 0x000fec00078e0098 */
[----:B------:R1:W-:Y:S02]  /*8a90*/  MUFU.EX2 R200, R2 ;  /* 0x0000000200c87308 */ /* 0x0003e40000000800 */
[----:B-1----:R-:W-:Y:S01]  /*8aa0*/  FFMA.FTZ R2, R248, c[0x0][0x2d0], -R185 ;  /* 0x0000b400f8027a23 */ /* 0x002fe200000108b9 */
[----:B------:R-:W-:Y:S07]  /*8ab0*/  MOV R248, R153 ;  /* 0x0000009900f87202 */ /* 0x000fee0000000f00 */
[----:B------:R-:W1:Y:S02]  /*8ac0*/  MUFU.EX2 R198, R2 ;  /* 0x0000000200c67308 */ /* 0x000e640000000800 */
[----:B-1----:R-:W-:Y:S01]  /*8ad0*/  F2FP.BF16.PACK_AB R111, R198, R200 ;  /* 0x000000c8c66f723e */ /* 0x002fe200000010ff */
[--C-:B------:R-:W-:Y:S01]  /*8ae0*/  FFMA.FTZ R2, R132, c[0x0][0x2d0], -R150.reuse ;  /* 0x0000b40084027a23 */ /* 0x100fe20000010896 */
[----:B------:R-:W-:Y:S06]  /*8af0*/  MOV R132, R197 ;  /* 0x000000c500847202 */ /* 0x000fec0000000f00 */
[----:B------:R1:W-:Y:S01]  /*8b00*/  MUFU.EX2 R197, R2 ;  /* 0x0000000200c57308 */ /* 0x0003e20000000800 */
[C---:B------:R-:W-:Y:S08]  /*8b10*/  HMMA.16816.F32.BF16 R8, R108.reuse, R104, R8 ;  /* 0x000000686c08723c */ /* 0x040ff00000041808 */
[-C--:B------:R-:W-:Y:S08]  /*8b20*/  HMMA.16816.F32.BF16 R12, R108, R106.reuse, R12 ;  /* 0x0000006a6c0c723c */ /* 0x080ff0000004180c */
[C---:B------:R-:W-:Y:S01]  /*8b30*/  HMMA.16816.F32.BF16 R16, R100.reuse, R106, R16 ;  /* 0x0000006a6410723c */ /* 0x040fe20000041810 */
[----:B------:R-:W2:Y:S03]  /*8b40*/  LDSM.16.MT88.4 R104, [R214+0x1800] ;  /* 0x00180000d668783b */ /* 0x000ea60000004200 */
[--C-:B-1----:R-:W-:Y:S04]  /*8b50*/  FFMA.FTZ R2, R133, c[0x0][0x2d0], -R150.reuse ;  /* 0x0000b40085027a23 */ /* 0x102fe80000010896 */
[-C--:B------:R-:W-:Y:S01]  /*8b60*/  HMMA.16816.F32.BF16 R20, R100, R120.reuse, R20 ;  /* 0x000000786414723c */ /* 0x080fe20000041814 */
[----:B------:R1:W-:Y:S07]  /*8b70*/  MUFU.EX2 R195, R2 ;  /* 0x0000000200c37308 */ /* 0x0003ee0000000800 */
[C---:B------:R-:W-:Y:S01]  /*8b80*/  HMMA.16816.F32.BF16 R24, R108.reuse, R120, R24 ;  /* 0x000000786c18723c */ /* 0x040fe20000041818 */
[----:B------:R-:W3:Y:S07]  /*8b90*/  LDL R120, [R1+0x38] ;  /* 0x0000380001787983 */ /* 0x000eee0000100800 */
[-C--:B------:R-:W-:Y:S08]  /*8ba0*/  HMMA.16816.F32.BF16 R28, R108, R122.reuse, R28 ;  /* 0x0000007a6c1c723c */ /* 0x080ff0000004181c */
[C---:B------:R-:W-:Y:S04]  /*8bb0*/  HMMA.16816.F32.BF16 R32, R100.reuse, R122, R32 ;  /* 0x0000007a6420723c */ /* 0x040fe80000041820 */
[--C-:B-1----:R-:W-:Y:S02]  /*8bc0*/  FFMA.FTZ R2, R196, c[0x0][0x2d0], -R150.reuse ;  /* 0x0000b400c4027a23 */ /* 0x102fe40000010896 */
[----:B------:R-:W-:Y:S02]  /*8bd0*/  FFMA.FTZ R150, R132, c[0x0][0x2d0], -R150 ;  /* 0x0000b40084967a23 */ /* 0x000fe40000010896 */
[-C--:B------:R-:W-:Y:S01]  /*8be0*/  HMMA.16816.F32.BF16 R36, R100, R112.reuse, R36 ;  /* 0x000000706424723c */ /* 0x080fe20000041824 */
[----:B------:R1:W-:Y:S07]  /*8bf0*/  MUFU.EX2 R196, R2 ;  /* 0x0000000200c47308 */ /* 0x0003ee0000000800 */
[C---:B------:R-:W-:Y:S03]  /*8c00*/  HMMA.16816.F32.BF16 R40, R108.reuse, R112, R40 ;  /* 0x000000706c28723c */ /* 0x040fe60000041828 */
[----:B------:R-:W4:Y:S05]  /*8c10*/  MUFU.EX2 R194, R150 ;  /* 0x0000009600c27308 */ /* 0x000f2a0000000800 */
[-C--:B------:R-:W-:Y:S08]  /*8c20*/  HMMA.16816.F32.BF16 R44, R108, R114.reuse, R44 ;  /* 0x000000726c2c723c */ /* 0x080ff0000004182c */
[C---:B------:R-:W-:Y:S01]  /*8c30*/  HMMA.16816.F32.BF16 R48, R100.reuse, R114, R48 ;  /* 0x000000726430723c */ /* 0x040fe20000041830 */
[----:B------:R-:W5:Y:S03]  /*8c40*/  LDSM.16.MT88.4 R112, [R214+0x2800] ;  /* 0x00280000d670783b */ /* 0x000f660000004200 */
[--C-:B-1----:R-:W-:Y:S01]  /*8c50*/  FFMA.FTZ R2, R131, c[0x0][0x2d0], -R151.reuse ;  /* 0x0000b40083027a23 */ /* 0x102fe20000010897 */
[----:B------:R-:W-:Y:S03]  /*8c60*/  MOV R131, R186 ;  /* 0x000000ba00837202 */ /* 0x000fe60000000f00 */
[-C--:B--2---:R-:W-:Y:S01]  /*8c70*/  HMMA.16816.F32.BF16 R52, R100, R104.reuse, R52 ;  /* 0x000000686434723c */ /* 0x084fe20000041834 */
[----:B------:R1:W-:Y:S03]  /*8c80*/  MUFU.EX2 R193, R2 ;  /* 0x0000000200c17308 */ /* 0x0003e60000000800 */
[----:B----4-:R-:W-:Y:S04]  /*8c90*/  F2FP.BF16.PACK_AB R150, R194, R196 ;  /* 0x000000c4c296723e */ /* 0x010fe800000010ff */
[C---:B------:R-:W-:Y:S08]  /*8ca0*/  HMMA.16816.F32.BF16 R56, R108.reuse, R104, R56 ;  /* 0x000000686c38723c */ /* 0x040ff00000041838 */
[-C--:B------:R-:W-:Y:S08]  /*8cb0*/  HMMA.16816.F32.BF16 R60, R108, R106.reuse, R60 ;  /* 0x0000006a6c3c723c */ /* 0x080ff0000004183c */
[C---:B------:R-:W-:Y:S01]  /*8cc0*/  HMMA.16816.F32.BF16 R64, R100.reuse, R106, R64 ;  /* 0x0000006a6440723c */ /* 0x040fe20000041840 */
[----:B------:R-:W2:Y:S03]  /*8cd0*/  LDL.LU R107, [R1+0x20] ;  /* 0x00002000016b7983 */ /* 0x000ea60000300800 */
[----:B-1----:R-:W-:Y:S01]  /*8ce0*/  FFMA.FTZ R2, R167, c[0x0][0x2d0], -R151 ;  /* 0x0000b400a7027a23 */ /* 0x002fe20000010897 */
[----:B------:R-:W4:Y:S01]  /*8cf0*/  LDL.LU R106, [R1+0x24] ;  /* 0x00002400016a7983 */ /* 0x000f220000300800 */
[----:B------:R-:W-:Y:S02]  /*8d00*/  IMAD.MOV.U32 R167, RZ, RZ, R166 ;  /* 0x000000ffffa77224 */ /* 0x000fe400078e00a6 */
[-C--:B------:R-:W-:Y:S01]  /*8d10*/  HMMA.16816.F32.BF16 R68, R100, R116.reuse, R68 ;  /* 0x000000746444723c */ /* 0x080fe20000041844 */
[----:B------:R-:W4:Y:S03]  /*8d20*/  LDL.LU R105, [R1+0x28] ;  /* 0x0000280001697983 */ /* 0x000f260000300800 */
[----:B------:R-:W-:Y:S01]  /*8d30*/  IMAD.MOV.U32 R166, RZ, RZ, R191 ;  /* 0x000000ffffa67224 */ /* 0x000fe200078e00bf */
[----:B------:R-:W4:Y:S01]  /*8d40*/  LDL.LU R104, [R1+0x2c] ;  /* 0x00002c0001687983 */ /* 0x000f220000300800 */
[----:B------:R1:W-:Y:S02]  /*8d50*/  MUFU.EX2 R191, R2 ;  /* 0x0000000200bf7308 */ /* 0x0003e40000000800 */
[C---:B------:R-:W-:Y:S08]  /*8d60*/  HMMA.16816.F32.BF16 R72, R108.reuse, R116, R72 ;  /* 0x000000746c48723c */ /* 0x040ff00000041848 */
[-C--:B------:R-:W-:Y:S08]  /*8d70*/  HMMA.16816.F32.BF16 R76, R108, R118.reuse, R76 ;  /* 0x000000766c4c723c */ /* 0x080ff0000004184c */
[C---:B------:R-:W-:Y:S01]  /*8d80*/  HMMA.16816.F32.BF16 R80, R100.reuse, R118, R80 ;  /* 0x000000766450723c */ /* 0x040fe20000041850 */
[----:B------:R-:W-:Y:S03]  /*8d90*/  LDSM.16.MT88.4 R116, [R214+0xc00] ;  /* 0x000c0000d674783b */ /* 0x000fe60000004200 */
[--C-:B-1----:R-:W-:Y:S04]  /*8da0*/  FFMA.FTZ R2, R130, c[0x0][0x2d0], -R151.reuse ;  /* 0x0000b40082027a23 */ /* 0x102fe80000010897 */
[-C--:B-----5:R-:W-:Y:S01]  /*8db0*/  HMMA.16816.F32.BF16 R84, R100, R112.reuse, R84 ;  /* 0x000000706454723c */ /* 0x0a0fe20000041854 */
[----:B------:R1:W-:Y:S03]  /*8dc0*/  MUFU.EX2 R192, R2 ;  /* 0x0000000200c07308 */ /* 0x0003e60000000800 */
[----:B------:R-:W-:Y:S02]  /*8dd0*/  IMAD.MOV.U32 R130, RZ, RZ, R188 ;  /* 0x000000ffff827224 */ /* 0x000fe400078e00bc */
[----:B------:R-:W-:Y:S01]  /*8de0*/  FFMA.FTZ R151, R161, c[0x0][0x2d0], -R151 ;  /* 0x0000b400a1977a23 */ /* 0x000fe20000010897 */
[----:B------:R-:W-:Y:S01]  /*8df0*/  MOV R161, R160 ;  /* 0x000000a000a17202 */ /* 0x000fe20000000f00 */
[C---:B------:R-:W-:Y:S04]  /*8e00*/  HMMA.16816.F32.BF16 R88, R108.reuse, R112, R88 ;  /* 0x000000706c58723c */ /* 0x040fe80000041858 */
[----:B------:R-:W-:Y:S02]  /*8e10*/  IMAD.MOV.U32 R160, RZ, RZ, R190 ;  /* 0x000000ffffa07224 */ /* 0x000fe400078e00be */
[----:B------:R-:W5:Y:S01]  /*8e20*/  MUFU.EX2 R190, R151 ;  /* 0x0000009700be7308 */ /* 0x000f620000000800 */
[----:B------:R-:W-:Y:S01]  /*8e30*/  IMAD.MOV.U32 R132, RZ, RZ, R130 ;  /* 0x000000ffff847224 */ /* 0x000fe200078e0082 */
[-C--:B------:R-:W-:Y:S08]  /*8e40*/  HMMA.16816.F32.BF16 R92, R108, R114.reuse, R92 ;  /* 0x000000726c5c723c */ /* 0x080ff0000004185c */
[----:B------:R-:W-:Y:S04]  /*8e50*/  HMMA.16816.F32.BF16 R96, R100, R114, R96 ;  /* 0x000000726460723c */ /* 0x000fe80000041860 */
[--C-:B-1----:R-:W-:Y:S02]  /*8e60*/  FFMA.FTZ R2, R129, c[0x0][0x2d0], -R184.reuse ;  /* 0x0000b40081027a23 */ /* 0x102fe400000108b8 */
[----:B------:R-:W-:Y:S02]  /*8e70*/  IMAD.MOV.U32 R129, RZ, RZ, R187 ;  /* 0x000000ffff817224 */ /* 0x000fe400078e00bb */
[----:B------:R1:W-:Y:S04]  /*8e80*/  MUFU.EX2 R188, R2 ;  /* 0x0000000200bc7308 */ /* 0x0003e80000000800 */
[----:B------:R-:W-:Y:S02]  /*8e90*/  MOV R133, R129 ;  /* 0x0000008100857202 */ /* 0x000fe40000000f00 */
[----:B-----5:R-:W-:Y:S01]  /*8ea0*/  F2FP.BF16.PACK_AB R151, R190, R192 ;  /* 0x000000c0be97723e */ /* 0x020fe200000010ff */
[--C-:B-1----:R-:W-:Y:S04]  /*8eb0*/  FFMA.FTZ R2, R189, c[0x0][0x2d0], -R184.reuse ;  /* 0x0000b400bd027a23 */ /* 0x102fe800000108b8 */
[----:B------:R1:W5:Y:S02]  /*8ec0*/  MUFU.EX2 R189, R2 ;  /* 0x0000000200bd7308 */ /* 0x0003640000000800 */
[--C-:B-1----:R-:W-:Y:S01]  /*8ed0*/  FFMA.FTZ R2, R167, c[0x0][0x2d0], -R184.reuse ;  /* 0x0000b400a7027a23 */ /* 0x102fe200000108b8 */
[----:B-----5:R-:W-:Y:S01]  /*8ee0*/  F2FP.BF16.PACK_AB R176, R189, R188 ;  /* 0x000000bcbdb0723e */ /* 0x020fe200000010ff */
[----:B------:R-:W-:Y:S06]  /*8ef0*/  FFMA.FTZ R184, R166, c[0x0][0x2d0], -R184 ;  /* 0x0000b400a6b87a23 */ /* 0x000fec00000108b8 */
[----:B------:R1:W-:Y:S10]  /*8f00*/  MUFU.EX2 R187, R2 ;  /* 0x0000000200bb7308 */ /* 0x0003f40000000800 */
[----:B------:R-:W5:Y:S01]  /*8f10*/  MUFU.EX2 R186, R184 ;  /* 0x000000b800ba7308 */ /* 0x000f620000000800 */
[--C-:B-1----:R-:W-:Y:S02]  /*8f20*/  FFMA.FTZ R2, R165, c[0x0][0x2d0], -R185.reuse ;  /* 0x0000b400a5027a23 */ /* 0x102fe400000108b9 */
[----:B------:R-:W1:Y:S07]  /*8f30*/  LDSM.16.MT88.4 R164, [R213+0xc00] ;  /* 0x000c0000d5a4783b */ /* 0x000e6e0000004200 */
[----:B------:R1:W-:Y:S01]  /*8f40*/  MUFU.EX2 R147, R2 ;  /* 0x0000000200937308 */ /* 0x0003e20000000800 */
[----:B-----5:R-:W-:Y:S01]  /*8f50*/  F2FP.BF16.PACK_AB R178, R186, R187 ;  /* 0x000000bbbab2723e */ /* 0x020fe200000010ff */
[--C-:B-1----:R-:W-:Y:S02]  /*8f60*/  FFMA.FTZ R2, R131, c[0x0][0x2d0], -R185.reuse ;  /* 0x0000b40083027a23 */ /* 0x102fe400000108b9 */
[----:B------:R-:W1:Y:S06]  /*8f70*/  LDSM.16.MT88.4 R128, [R213+0x1c00] ;  /* 0x001c0000d580783b */ /* 0x000e6c0000004200 */
[----:B------:R5:W5:Y:S02]  /*8f80*/  MUFU.EX2 R184, R2 ;  /* 0x0000000200b87308 */ /* 0x000b640000000800 */
[--C-:B-----5:R-:W-:Y:S01]  /*8f90*/  FFMA.FTZ R2, R157, c[0x0][0x2d0], -R185.reuse ;  /* 0x0000b4009d027a23 */ /* 0x120fe200000108b9 */
[----:B------:R-:W-:Y:S01]  /*8fa0*/  F2FP.BF16.PACK_AB R177, R184, R147 ;  /* 0x00000093b8b1723e */ /* 0x000fe200000010ff */
[----:B------:R-:W-:Y:S06]  /*8fb0*/  IMAD.MOV.U32 R157, RZ, RZ, R146 ;  /* 0x000000ffff9d7224 */ /* 0x000fec00078e0092 */
[----:B------:R-:W-:Y:S01]  /*8fc0*/  MUFU.EX2 R146, R2 ;  /* 0x0000000200927308 */ /* 0x000fe20000000800 */
[----:B------:R-:W-:Y:S01]  /*8fd0*/  FFMA.FTZ R185, R149, c[0x0][0x2d0], -R185 ;  /* 0x0000b40095b97a23 */ /* 0x000fe200000108b9 */
[----:B------:R-:W-:Y:S01]  /*8fe0*/  F2FP.BF16.PACK_AB R149, R191, R193 ;  /* 0x000000c1bf95723e */ /* 0x000fe200000010ff */
[----:B------:R-:W-:Y:S01]  /*8ff0*/  IMAD.MOV.U32 R249, RZ, RZ, R157 ;  /* 0x000000fffff97224 */ /* 0x000fe200078e009d */
[----:B---3--:R-:W-:Y:S06]  /*9000*/  ISETP.GT.AND P0, PT, R229, R120, PT ;  /* 0x00000078e500720c */ /* 0x008fec0003f04270 */
[----:B------:R-:W3:Y:S01]  /*9010*/  MUFU.EX2 R185, R185 ;  /* 0x000000b900b97308 */ /* 0x000ee20000000800 */
[----:B------:R-:W-:Y:S01]  /*9020*/  IMAD.MOV.U32 R229, RZ, RZ, R155 ;  /* 0x000000ffffe57224 */ /* 0x000fe200078e009b */
[----:B---3--:R-:W-:Y:S01]  /*9030*/  F2FP.BF16.PACK_AB R179, R185, R146 ;  /* 0x00000092b9b3723e */ /* 0x008fe200000010ff */
[----:B--2---:R-:W-:Y:S02]  /*9040*/  FFMA.FTZ R141, R141, R107, R172 ;  /* 0x0000006b8d8d7223 */ /* 0x004fe400000100ac */
[----:B----4-:R-:W-:Y:S02]  /*9050*/  FFMA.FTZ R140, R140, R106, R135 ;  /* 0x0000006a8c8c7223 */ /* 0x010fe40000010087 */
[----:B------:R-:W-:Y:S01]  /*9060*/  FFMA.FTZ R2, R3, R105, R163 ;  /* 0x0000006903027223 */ /* 0x000fe200000100a3 */
[----:B------:R-:W-:Y:S01]  /*9070*/  MOV R163, R148 ;  /* 0x0000009400a37202 */ /* 0x000fe20000000f00 */
[----:B------:R-:W-:Y:S01]  /*9080*/  FADD.FTZ R3, R133, R141 ;  /* 0x0000008d85037221 */ /* 0x000fe20000010000 */
[----:B------:R-:W-:Y:S01]  /*9090*/  F2FP.BF16.PACK_AB R148, R195, R197 ;  /* 0x000000c5c394723e */ /* 0x000fe200000010ff */
[----:B------:R-:W-:Y:S01]  /*90a0*/  FFMA.FTZ R0, R0, R104, R134 ;  /* 0x0000006800007223 */ /* 0x000fe20000010086 */
[----:B------:R-:W-:Y:S01]  /*90b0*/  MOV R141, R156 ;  /* 0x0000009c008d7202 */ /* 0x000fe20000000f00 */
[----:B------:R-:W-:Y:S04]  /*90c0*/  FADD.FTZ R140, R132, R140 ;  /* 0x0000008c848c7221 */ /* 0x000fe80000010000 */
[-C--:B------:R-:W-:Y:S01]  /*90d0*/  HMMA.16816.F32.BF16 R152, R148, R164.reuse, R4 ;  /* 0x000000a49498723c */ /* 0x080fe20000041804 */
[----:B------:R-:W2:Y:S07]  /*90e0*/  LDSM.16.MT88.4 R4, [R214+0x2c00] ;  /* 0x002c0000d604783b */ /* 0x000eae0000004200 */
[C---:B------:R-:W-:Y:S07]  /*90f0*/  HMMA.16816.F32.BF16 R156, R176.reuse, R164, R8 ;  /* 0x000000a4b09c723c */ /* 0x040fee0000041808 */
[----:B------:R-:W-:Y:S01]  /*9100*/  IMAD.MOV.U32 R10, RZ, RZ, R161 ;  /* 0x000000ffff0a7224 */ /* 0x000fe200078e00a1 */
[----:B------:R-:W-:Y:S01]  /*9110*/  MOV R9, R162 ;  /* 0x000000a200097202 */ /* 0x000fe20000000f00 */
[----:B------:R-:W-:Y:S03]  /*9120*/  IMAD.MOV.U32 R8, RZ, RZ, R163 ;  /* 0x000000ffff087224 */ /* 0x000fe600078e00a3 */
[----:B------:R-:W-:Y:S02]  /*9130*/  IMAD.MOV.U32 R11, RZ, RZ, R160 ;  /* 0x000000ffff0b7224 */ /* 0x000fe400078e00a0 */
[-C--:B------:R-:W-:Y:S03]  /*9140*/  HMMA.16816.F32.BF16 R160, R176, R166.reuse, R12 ;  /* 0x000000a6b0a0723c */ /* 0x080fe6000004180c */
[----:B------:R-:W-:Y:S02]  /*9150*/  FADD.FTZ R2, R8, R2 ;  /* 0x0000000208027221 */ /* 0x000fe40000010000 */
[----:B------:R-:W-:Y:S02]  /*9160*/  FADD.FTZ R0, R9, R0 ;  /* 0x0000000009007221 */ /* 0x000fe40000010000 */
[----:B------:R-:W-:Y:S01]  /*9170*/  FADD.FTZ R3, R10, R3 ;  /* 0x000000030a037221 */ /* 0x000fe20000010000 */
[C---:B------:R-:W-:Y:S04]  /*9180*/  HMMA.16816.F32.BF16 R164, R148.reuse, R166, R16 ;  /* 0x000000a694a4723c */ /* 0x040fe80000041810 */
[----:B------:R-:W-:Y:S02]  /*9190*/  FADD.FTZ R3, R248, R3 ;  /* 0x00000003f8037221 */ /* 0x000fe40000010000 */
[----:B------:R-:W-:Y:S01]  /*91a0*/  FADD.FTZ R9, R11, R140 ;  /* 0x0000008c0b097221 */ /* 0x000fe20000010000 */
[----:B------:R-:W-:Y:S01]  /*91b0*/  MOV R140, R145 ;  /* 0x00000091008c7202 */ /* 0x000fe20000000f00 */
[-C--:B------:R-:W-:Y:S04]  /*91c0*/  HMMA.16816.F32.BF16 R100, R148, R116.reuse, R20 ;  /* 0x000000749464723c */ /* 0x080fe80000041814 */
[----:B------:R-:W-:Y:S02]  /*91d0*/  FADD.FTZ R10, R240, R3 ;  /* 0x00000003f00a7221 */ /* 0x000fe40000010000 */
[----:B------:R-:W-:Y:S02]  /*91e0*/  FADD.FTZ R8, R141, R2 ;  /* 0x000000028d087221 */ /* 0x000fe40000010000 */
        /* <DEDUP_REMOVED lines=37> */
[----:B------:R-:W-:Y:S01]  /*9440*/  FADD.FTZ R10, R208, R3 ;  /* 0x00000003d00a7221 */ /* 0x000fe20000010000 */
[C---:B------:R-:W-:Y:S04]  /*9450*/  HMMA.16816.F32.BF16 R72, R176.reuse, R180, R72 ;  /* 0x000000b4b048723c */ /* 0x040fe80000041848 */
[----:B------:R-:W-:Y:S02]  /*9460*/  FADD.FTZ R9, R203, R2 ;  /* 0x00000002cb097221 */ /* 0x000fe40000010000 */
[----:B------:R-:W-:Y:S02]  /*9470*/  FADD.FTZ R8, R199, R0 ;  /* 0x00000000c7087221 */ /* 0x000fe40000010000 */
[----:B------:R-:W-:Y:S01]  /*9480*/  FADD.FTZ R3, R232, R11 ;  /* 0x0000000be8037221 */ /* 0x000fe20000010000 */
[-C--:B------:R-:W-:Y:S03]  /*9490*/  HMMA.16816.F32.BF16 R76, R176, R182.reuse, R76 ;  /* 0x000000b6b04c723c */ /* 0x080fe6000004184c */
[----:B------:R-:W-:Y:S02]  /*94a0*/  FADD.FTZ R2, R209, R10 ;  /* 0x0000000ad1027221 */ /* 0x000fe40000010000 */
[----:B------:R-:W-:Y:S02]  /*94b0*/  FADD.FTZ R0, R205, R9 ;  /* 0x00000009cd007221 */ /* 0x000fe40000010000 */
[----:B------:R-:W-:Y:S01]  /*94c0*/  FADD.FTZ R9, R200, R8 ;  /* 0x00000008c8097221 */ /* 0x000fe20000010000 */
[C---:B------:R-:W-:Y:S04]  /*94d0*/  HMMA.16816.F32.BF16 R80, R148.reuse, R182, R80 ;  /* 0x000000b69450723c */ /* 0x040fe80000041850 */
[----:B------:R-:W-:Y:S02]  /*94e0*/  FADD.FTZ R8, R230, R3 ;  /* 0x00000003e6087221 */ /* 0x000fe40000010000 */
[----:B------:R-:W-:Y:S02]  /*94f0*/  FADD.FTZ R3, R198, R9 ;  /* 0x00000009c6037221 */ /* 0x000fe40000010000 */
[-C--:B--2---:R-:W-:Y:S04]  /*9500*/  HMMA.16816.F32.BF16 R84, R148, R4.reuse, R84 ;  /* 0x000000049454723c */ /* 0x084fe80000041854 */
[----:B------:R-:W-:Y:S02]  /*9510*/  FADD.FTZ R3, R147, R3 ;  /* 0x0000000393037221 */ /* 0x000fe40000010000 */
[----:B------:R-:W-:Y:S02]  /*9520*/  IMAD.MOV.U32 R147, RZ, RZ, R143 ;  /* 0x000000ffff937224 */ /* 0x000fe400078e008f */
[----:B------:R-:W-:Y:S01]  /*9530*/  FADD.FTZ R3, R184, R3 ;  /* 0x00000003b8037221 */ /* 0x000fe20000010000 */
        /* <DEDUP_REMOVED lines=8> */
[----:B------:R-:W-:Y:S02]  /*95c0*/  FADD.FTZ R2, R195, R2 ;  /* 0x00000002c3027221 */ /* 0x000fe40000010000 */
[----:B------:R-:W-:Y:S04]  /*95d0*/  FADD.FTZ R4, R191, R0 ;  /* 0x00000000bf047221 */ /* 0x000fe80000010000 */
[----:B------:R-:W-:Y:S02]  /*95e0*/  FADD.FTZ R0, R189, R5 ;  /* 0x00000005bd007221 */ /* 0x000fe40000010000 */
[----:B------:R-:W-:Y:S02]  /*95f0*/  FADD.FTZ R5, R196, R2 ;  /* 0x00000002c4057221 */ /* 0x000fe40000010000 */
[----:B------:R-:W-:Y:S02]  /*9600*/  FADD.FTZ R4, R192, R4 ;  /* 0x00000004c0047221 */ /* 0x000fe40000010000 */
[----:B------:R-:W-:Y:S02]  /*9610*/  FADD.FTZ R5, R194, R5 ;  /* 0x00000005c2057221 */ /* 0x000fe40000010000 */
[----:B------:R-:W-:Y:S02]  /*9620*/  FADD.FTZ R2, R187, R0 ;  /* 0x00000000bb027221 */ /* 0x000fe40000010000 */
[----:B------:R-:W-:Y:S01]  /*9630*/  FADD.FTZ R0, R146, R3 ;  /* 0x0000000392007221 */ /* 0x000fe20000010000 */
[----:B------:R1:W-:Y:S01]  /*9640*/  STL [R1+0x20], R5 ;  /* 0x0000200501007387 */ /* 0x0003e20000100800 */
[----:B------:R-:W-:Y:S02]  /*9650*/  FADD.FTZ R3, R190, R4 ;  /* 0x00000004be037221 */ /* 0x000fe40000010000 */
[----:B------:R-:W-:Y:S02]  /*9660*/  FADD.FTZ R2, R186, R2 ;  /* 0x00000002ba027221 */ /* 0x000fe40000010000 */
[----:B------:R-:W-:Y:S01]  /*9670*/  FADD.FTZ R0, R185, R0 ;  /* 0x00000000b9007221 */ /* 0x000fe20000010000 */
[----:B------:R1:W-:Y:S01]  /*9680*/  STL [R1+0x24], R3 ;  /* 0x0000240301007387 */ /* 0x0003e20000100800 */
[----:B------:R-:W-:Y:S02]  /*9690*/  IMAD.MOV.U32 R148, RZ, RZ, R142 ;  /* 0x000000ffff947224 */ /* 0x000fe400078e008e */
[----:B------:R-:W-:Y:S01]  /*96a0*/  IMAD.MOV.U32 R146, RZ, RZ, R144 ;  /* 0x000000ffff927224 */ /* 0x000fe200078e0090 */
[----:B------:R1:W-:Y:S04]  /*96b0*/  STL [R1+0x28], R2 ;  /* 0x0000280201007387 */ /* 0x0003e80000100800 */
[----:B------:R1:W-:Y:S01]  /*96c0*/  STL [R1+0x2c], R0 ;  /* 0x00002c0001007387 */ /* 0x0003e20000100800 */
[----:B------:R-:W-:-:S05]  /*96d0*/  @P0 BRA `(.L_x_1011) ;  /* 0xffffbf4000000947 */ /* 0x000fca000383ffff */
.L_x_1010:
[----:B-1----:R-:W2:Y:S02]  /*96e0*/  LDL R0, [R1+0x1c] ;  /* 0x00001c0001007983 */ /* 0x002ea40000100800 */
[----:B--2---:R-:W-:-:S13]  /*96f0*/  ISETP.GE.AND P0, PT, R204, R0, PT ;  /* 0x00000000cc00720c */ /* 0x004fda0003f06270 */
[----:B------:R-:W-:Y:S05]  /*9700*/  @!P0 BRA `(.L_x_1012) ;  /* 0x000031a000008947 */ /* 0x000fea0003800000 */
[----:B------:R-:W-:Y:S01]  /*9710*/  IMAD.MOV.U32 R2, RZ, RZ, R144 ;  /* 0x000000ffff027224 */ /* 0x000fe200078e0090 */
[----:B------:R-:W-:Y:S01]  /*9720*/  MOV R146, R142 ;  /* 0x0000008e00927202 */ /* 0x000fe20000000f00 */
[----:B------:R-:W-:Y:S01]  /*9730*/  IMAD.MOV.U32 R0, RZ, RZ, R145 ;  /* 0x000000ffff007224 */ /* 0x000fe200078e0091 */
[----:B------:R-:W-:Y:S02]  /*9740*/  MOV R3, R143 ;  /* 0x0000008f00037202 */ /* 0x000fe40000000f00 */
.L_x_1013:
[----:B------:R-:W2:Y:S01]  /*9750*/  LDL.64 R208, [R1+0x10] ;  /* 0x0000100001d07983 */ /* 0x000ea20000100a00 */
[----:B------:R-:W-:Y:S04]  /*9760*/  DEPBAR.LE SB0, 0x0 ;  /* 0x000080000000791a */ /* 0x000fe80000000000 */
[----:B------:R-:W-:Y:S01]  /*9770*/  WARPSYNC 0xffffffff ;  /* 0xffffffff00007948 */ /* 0x000fe20003800000 */
[----:B------:R-:W3:Y:S01]  /*9780*/  LDL R206, [R1+0x18] ;  /* 0x0000180001ce7983 */ /* 0x000ee20000100800 */
[----:B------:R-:W-:Y:S01]  /*9790*/  SHF.R.S32.HI R40, RZ, 0x1f, R204 ;  /* 0x0000001fff287819 */ /* 0x000fe200000114cc */
[----:B------:R-:W-:Y:S01]  /*97a0*/  IMAD.WIDE.U32 R144, R204, c[0x0][0x208], RZ ;  /* 0x00008200cc907a25 */ /* 0x000fe200078e00ff */
[----:B------:R-:W-:Y:S01]  /*97b0*/  MOV R147, c[0x0][0x208] ;  /* 0x0000820000937a02 */ /* 0x000fe20000000f00 */
[----:B------:R-:W4:Y:S01]  /*97c0*/  LDL R184, [R1+0x34] ;  /* 0x0000340001b87983 */ /* 0x000f220000100800 */
[----:B------:R-:W-:Y:S01]  /*97d0*/  MOV R180, c[0x0][0x20c] ;  /* 0x0000830000b47a02 */ /* 0x000fe20000000f00 */
[----:B------:R-:W-:Y:S01]  /*97e0*/  IMAD R44, R40, c[0x0][0x208], RZ ;  /* 0x00008200282c7a24 */ /* 0x000fe200078e02ff */
[----:B------:R-:W-:Y:S01]  /*97f0*/  SHF.L.U32 R196, R144, 0x6, RZ ;  /* 0x0000000690c47819 */ /* 0x000fe200000006ff */
[----:B------:R-:W-:Y:S02]  /*9800*/  BAR.SYNC.DEFER_BLOCKING 0x0 ;  /* 0x0000000000007b1d */ /* 0x000fe40000010000 */
[----:B------:R-:W-:Y:S06]  /*9810*/  IMAD R44, R204, c[0x0][0x20c], R44 ;  /* 0x00008300cc2c7a24 */ /* 0x000fec00078e022c */
[----:B------:R-:W-:Y:S08]  /*9820*/  LDSM.16.M88.4 R64, [R215] ;  /* 0x00000000d740783b */ /* 0x000ff00000000200 */
[----:B------:R-:W1:Y:S08]  /*9830*/  LDSM.16.M88.4 R16, [R212] ;  /* 0x00000000d410783b */ /* 0x000e700000000200 */
[----:B------:R-:W5:Y:S08]  /*9840*/  LDSM.16.M88.4 R60, [R215+0x1000] ;  /* 0x00100000d73c783b */ /* 0x000f700000000200 */
[----:B------:R-:W5:Y:S08]  /*9850*/  LDSM.16.M88.4 R32, [R212+0x400] ;  /* 0x00040000d420783b */ /* 0x000f700000000200 */
[----:B------:R-:W4:Y:S04]  /*9860*/  LDL R207, [R1+0x1c] ;  /* 0x00001c0001cf7983 */ /* 0x000f280000100800 */
[----:B------:R-:W5:Y:S08]  /*9870*/  LDSM.16.M88.4 R48, [R212+0x800] ;  /* 0x00080000d430783b */ /* 0x000f700000000200 */
[----:B------:R-:W5:Y:S01]  /*9880*/  LDSM.16.M88.4 R140, [R212+0xc00] ;  /* 0x000c0000d48c783b */ /* 0x000f620000000200 */
[-C--:B-1----:R-:W-:Y:S07]  /*9890*/  HMMA.16816.F32.BF16 R4, R64, R16.reuse, RZ ;  /* 0x000000104004723c */ /* 0x082fee00000418ff */
[----:B------:R-:W-:Y:S01]  /*98a0*/  LDSM.16.M88.4 R148, [R216] ;  /* 0x00000000d894783b */ /* 0x000fe20000000200 */
[C---:B-----5:R-:W-:Y:S07]  /*98b0*/  HMMA.16816.F32.BF16 R8, R60.reuse, R16, RZ ;  /* 0x000000103c08723c */ /* 0x060fee00000418ff */
[----:B------:R-:W1:Y:S01]  /*98c0*/  LDSM.16.M88.4 R176, [R217] ;  /* 0x00000000d9b0783b */ /* 0x000e620000000200 */
[-C--:B------:R-:W-:Y:S07]  /*98d0*/  HMMA.16816.F32.BF16 R12, R60, R18.reuse, RZ ;  /* 0x000000123c0c723c */ /* 0x080fee00000418ff */
[----:B------:R-:W-:Y:S01]  /*98e0*/  LDSM.16.M88.4 R188, [R227] ;  /* 0x00000000e3bc783b */ /* 0x000fe20000000200 */
[C---:B------:R-:W-:Y:S07]  /*98f0*/  HMMA.16816.F32.BF16 R16, R64.reuse, R18, RZ ;  /* 0x000000124010723c */ /* 0x040fee00000418ff */
[----:B------:R-:W-:Y:S01]  /*9900*/  LDSM.16.M88.4 R192, [R226] ;  /* 0x00000000e2c0783b */ /* 0x000fe20000000200 */
[-C--:B------:R-:W-:Y:S08]  /*9910*/  HMMA.16816.F32.BF16 R20, R64, R32.reuse, RZ ;  /* 0x000000204014723c */ /* 0x080ff000000418ff */
[C---:B------:R-:W-:Y:S08]  /*9920*/  HMMA.16816.F32.BF16 R24, R60.reuse, R32, RZ ;  /* 0x000000203c18723c */ /* 0x040ff000000418ff */
[-C--:B------:R-:W-:Y:S08]  /*9930*/  HMMA.16816.F32.BF16 R28, R60, R34.reuse, RZ ;  /* 0x000000223c1c723c */ /* 0x080ff000000418ff */
[C---:B------:R-:W-:Y:S08]  /*9940*/  HMMA.16816.F32.BF16 R32, R64.reuse, R34, RZ ;  /* 0x000000224020723c */ /* 0x040ff000000418ff */
[-C--:B------:R-:W-:Y:S08]  /*9950*/  HMMA.16816.F32.BF16 R36, R64, R48.reuse, RZ ;  /* 0x000000304024723c */ /* 0x080ff000000418ff */
[C---:B------:R-:W-:Y:S07]  /*9960*/  HMMA.16816.F32.BF16 R40, R60.reuse, R48, RZ ;  /* 0x000000303c28723c */ /* 0x040fee00000418ff */
[----:B------:R-:W-:Y:S02]  /*9970*/  IADD3 R48, R145, R44, RZ ;  /* 0x0000002c91307210 */ /* 0x000fe40007ffe0ff */
[-C--:B------:R-:W-:Y:S03]  /*9980*/  HMMA.16816.F32.BF16 R44, R60, R50.reuse, RZ ;  /* 0x000000323c2c723c */ /* 0x080fe600000418ff */
[----:B------:R-:W-:Y:S05]  /*9990*/  SHF.L.U64.HI R144, R144, 0x6, R48 ;  /* 0x0000000690907819 */ /* 0x000fea0000010230 */
[C---:B------:R-:W-:Y:S08]  /*99a0*/  HMMA.16816.F32.BF16 R48, R64.reuse, R50, RZ ;  /* 0x000000324030723c */ /* 0x040ff000000418ff */
[-C--:B------:R-:W-:Y:S01]  /*99b0*/  HMMA.16816.F32.BF16 R52, R64, R140.reuse, RZ ;  /* 0x0000008c4034723c */ /* 0x080fe200000418ff */
[----:B--2---:R-:W-:Y:S03]  /*99c0*/  IADD3 R200, P0, R208, 0x20, RZ ;  /* 0x00000020d0c87810 */ /* 0x004fe60007f1e0ff */
[C---:B------:R-:W-:Y:S02]  /*99d0*/  IADD3 R57, P1, R196.reuse, R208, RZ ;  /* 0x000000d0c4397210 */ /* 0x040fe40007f3e0ff */
[----:B------:R-:W-:Y:S02]  /*99e0*/  IADD3 R56, P2, R196, R200, RZ ;  /* 0x000000c8c4387210 */ /* 0x000fe40007f5e0ff */
[----:B---3--:R-:W-:Y:S04]  /*99f0*/  IADD3.X R201, RZ, R206, RZ, P0, !PT ;  /* 0x000000ceffc97210 */ /* 0x008fe800007fe4ff */
[----:B------:R-:W-:Y:S02]  /*9a00*/  LEA R145, P0, R147, R196, 0x5 ;  /* 0x000000c493917211 */ /* 0x000fe400078028ff */
[----:B------:R-:W-:Y:S02]  /*9a10*/  LEA R198, P6, R57, c[0x0][0x1f8], 0x1 ;  /* 0x00007e0039c67a11 */ /* 0x000fe400078c08ff */
[----:B------:R-:W-:Y:S02]  /*9a20*/  LEA.HI.X R147, R147, R144, R180, 0x5, P0 ;  /* 0x0000009093937211 */ /* 0x000fe400000f2cb4 */
[----:B------:R-:W2:Y:S01]  /*9a30*/  LDSM.16.M88.4 R180, [R216+0x1000] ;  /* 0x00100000d8b4783b */ /* 0x000ea20000000200 */
[-C--:B------:R-:W-:Y:S02]  /*9a40*/  IADD3.X R58, R144, R206.reuse, RZ, P1, !PT ;  /* 0x000000ce903a7210 */ /* 0x080fe40000ffe4ff */
[----:B------:R-:W-:Y:S02]  /*9a50*/  LEA R202, P1, R56, c[0x0][0x1f8], 0x1 ;  /* 0x00007e0038ca7a11 */ /* 0x000fe400078208ff */
[----:B------:R-:W-:Y:S02]  /*9a60*/  IADD3.X R59, R144, R201, RZ, P2, !PT ;  /* 0x000000c9903b7210 */ /* 0x000fe400017fe4ff */
[----:B------:R-:W-:Y:S02]  /*9a70*/  LEA.HI.X R199, R57, c[0x0][0x1fc], R58, 0x1, P6 ;  /* 0x00007f0039c77a11 */ /* 0x000fe400030f0c3a */
[----:B------:R-:W-:Y:S02]  /*9a80*/  LEA.HI.X R203, R56, c[0x0][0x1fc], R59, 0x1, P1 ;  /* 0x00007f0038cb7a11 */ /* 0x000fe400008f0c3b */
[C---:B------:R-:W-:Y:S02]  /*9a90*/  HMMA.16816.F32.BF16 R56, R60.reuse, R140, RZ ;  /* 0x0000008c3c38723c */ /* 0x040fe400000418ff */
[----:B------:R-:W-:Y:S02]  /*9aa0*/  IADD3 R197, P1, R208, 0x40, RZ ;  /* 0x00000040d0c57810 */ /* 0x000fe40007f3e0ff */
[----:B----4-:R-:W-:Y:S02]  /*9ab0*/  SHF.L.U32 R205, R184, 0x1, RZ ;  /* 0x00000001b8cd7819 */ /* 0x010fe400000006ff */
[----:B------:R-:W3:Y:S01]  /*9ac0*/  LDSM.16.M88.4 R184, [R228] ;  /* 0x00000000e4b8783b */ /* 0x000ee20000000200 */
[----:B------:R-:W-:Y:S01]  /*9ad0*/  IADD3.X R140, RZ, R206, RZ, P1, !PT ;  /* 0x000000ceff8c7210 */ /* 0x000fe20000ffe4ff */
[-C--:B------:R-:W-:Y:S01]  /*9ae0*/  HMMA.16816.F32.BF16 R60, R60, R142.reuse, RZ ;  /* 0x0000008e3c3c723c */ /* 0x080fe200000418ff */
[----:B------:R-:W-:Y:S03]  /*9af0*/  IADD3 R141, P1, R145, R200, RZ ;  /* 0x000000c8918d7210 */ /* 0x000fe60007f3e0ff */
[----:B------:R-:W-:Y:S02]  /*9b00*/  IADD3 R196, P0, R196, R197, RZ ;  /* 0x000000c5c4c47210 */ /* 0x000fe40007f1e0ff */
[----:B------:R-:W-:Y:S01]  /*9b10*/  @!PT LDS RZ, [RZ] ;  /* 0x00000000fffff984 */ /* 0x000fe20000000800 */
[----:B------:R-:W-:Y:S01]  /*9b20*/  @!PT LDS RZ, [RZ] ;  /* 0x00000000fffff984 */ /* 0x000fe20000000800 */
[----:B------:R-:W-:Y:S01]  /*9b30*/  @!PT LDS RZ, [RZ] ;  /* 0x00000000fffff984 */ /* 0x000fe20000000800 */
[----:B------:R4:W-:Y:S01]  /*9b40*/  LDGSTS.E.BYPASS.LTC128B.128 [R205+0x100], [R198.64], !P5 ;  /* 0x00100000c6cd7fae */ /* 0x0009e2000e901d46 */
[----:B------:R-:W-:Y:S01]  /*9b50*/  IADD3.X R201, R147, R201, RZ, P1, !PT ;  /* 0x000000c993c97210 */ /* 0x000fe20000ffe4ff */
[----:B------:R-:W-:Y:S04]  /*9b60*/  HMMA.16816.F32.BF16 R64, R64, R142, RZ ;  /* 0x0000008e4040723c */ /* 0x000fe800000418ff */
[----:B------:R-:W-:Y:S02]  /*9b70*/  IADD3.X R144, R144, R140, RZ, P0, !PT ;  /* 0x0000008c90907210 */ /* 0x000fe400007fe4ff */
[----:B------:R3:W-:Y:S01]  /*9b80*/  LDGSTS.E.BYPASS.LTC128B.128 [R205+0x1100], [R202.64], !P4 ;  /* 0x01100000cacd7fae */ /* 0x0007e2000e101d46 */
[C---:B------:R-:W-:Y:S01]  /*9b90*/  IADD3 R197, P0, R145.reuse, R197, RZ ;  /* 0x000000c591c57210 */ /* 0x040fe20007f1e0ff */
[-C--:B-1----:R-:W-:Y:S05]  /*9ba0*/  HMMA.16816.F32.BF16 R4, R148, R176.reuse, R4 ;  /* 0x000000b09404723c */ /* 0x082fea0000041804 */
[----:B------:R-:W-:Y:S02]  /*9bb0*/  IADD3 R145, P6, R145, R208, RZ ;  /* 0x000000d091917210 */ /* 0x000fe40007fde0ff */
[----:B------:R-:W5:Y:S01]  /*9bc0*/  LDL.64 R208, [R1+0x8] ;  /* 0x0000080001d07983 */ /* 0x000f620000100a00 */
[C---:B--2---:R-:W-:Y:S08]  /*9bd0*/  HMMA.16816.F32.BF16 R8, R180.reuse, R176, R8 ;  /* 0x000000b0b408723c */ /* 0x044ff00000041808 */
[-C--:B------:R-:W-:Y:S04]  /*9be0*/  HMMA.16816.F32.BF16 R12, R180, R178.reuse, R12 ;  /* 0x000000b2b40c723c */ /* 0x080fe8000004180c */
[C---:B----4-:R-:W-:Y:S04]  /*9bf0*/  LEA R198, P2, R196.reuse, c[0x0][0x1f8], 0x1 ;  /* 0x00007e00c4c67a11 */ /* 0x050fe800078408ff */
[C---:B------:R-:W-:Y:S04]  /*9c00*/  HMMA.16816.F32.BF16 R16, R148.reuse, R178, R16 ;  /* 0x000000b29410723c */ /* 0x040fe80000041810 */
[----:B------:R-:W-:Y:S02]  /*9c10*/  LEA.HI.X R199, R196, c[0x0][0x1fc], R144, 0x1, P2 ;  /* 0x00007f00c4c77a11 */ /* 0x000fe400010f0c90 */
[----:B------:R-:W-:Y:S02]  /*9c20*/  IADD3.X R196, R147, R140, RZ, P0, !PT ;  /* 0x0000008c93c47210 */ /* 0x000fe400007fe4ff */
[-C--:B---3--:R-:W-:Y:S01]  /*9c30*/  HMMA.16816.F32.BF16 R20, R148, R184.reuse, R20 ;  /* 0x000000b89414723c */ /* 0x088fe20000041814 */
[----:B------:R1:W-:Y:S03]  /*9c40*/  LDGSTS.E.BYPASS.LTC128B.128 [R205+0x2100], [R198.64], !P3 ;  /* 0x02100000c6cd7fae */ /* 0x0003e6000d901d46 */
[----:B------:R-:W-:Y:S02]  /*9c50*/  LEA R142, P2, R145, c[0x0][0x1f8], 0x1 ;  /* 0x00007e00918e7a11 */ /* 0x000fe400078408ff */
[----:B------:R-:W-:Y:S02]  /*9c60*/  IADD3.X R147, R147, R206, RZ, P6, !PT ;  /* 0x000000ce93937210 */ /* 0x000fe400037fe4ff */
[C---:B------:R-:W-:Y:S01]  /*9c70*/  HMMA.16816.F32.BF16 R24, R180.reuse, R184, R24 ;  /* 0x000000b8b418723c */ /* 0x040fe20000041818 */
[----:B------:R-:W2:Y:S03]  /*9c80*/  LDL R206, [R1+0x4] ;  /* 0x0000040001ce7983 */ /* 0x000ea60000100800 */
[----:B------:R-:W-:Y:S01]  /*9c90*/  LEA.HI.X R143, R145, c[0x0][0x1fc], R147, 0x1, P2 ;  /* 0x00007f00918f7a11 */ /* 0x000fe200010f0c93 */
[----:B------:R-:W3:Y:S01]  /*9ca0*/  LDL.LU R243, [R1+0x20] ;  /* 0x0000200001f37983 */ /* 0x000ee20000300800 */
[C---:B------:R-:W-:Y:S02]  /*9cb0*/  LEA R144, P0, R141.reuse, c[0x0][0x1f8], 0x1 ;  /* 0x00007e008d907a11 */ /* 0x040fe400078008ff */
[-C--:B------:R-:W-:Y:S01]  /*9cc0*/  HMMA.16816.F32.BF16 R28, R180, R186.reuse, R28 ;  /* 0x000000bab41c723c */ /* 0x080fe2000004181c */
[----:B------:R4:W-:Y:S03]  /*9cd0*/  LDGSTS.E.BYPASS.LTC128B.128 [R205+0x900], [R142.64], !P5 ;  /* 0x009000008ecd7fae */ /* 0x0009e6000e901d46 */
[----:B------:R-:W-:Y:S02]  /*9ce0*/  LEA.HI.X R145, R141, c[0x0][0x1fc], R201, 0x1, P0 ;  /* 0x00007f008d917a11 */ /* 0x000fe400000f0cc9 */
[C---:B------:R-:W-:Y:S02]  /*9cf0*/  LEA R140, P0, R197.reuse, c[0x0][0x1f8], 0x1 ;  /* 0x00007e00c58c7a11 */ /* 0x040fe400078008ff */
[C---:B------:R-:W-:Y:S01]  /*9d00*/  HMMA.16816.F32.BF16 R32, R148.reuse, R186, R32 ;  /* 0x000000ba9420723c */ /* 0x040fe20000041820 */
[----:B------:R2:W-:Y:S03]  /*9d10*/  LDGSTS.E.BYPASS.LTC128B.128 [R205+0x1900], [R144.64], !P4 ;  /* 0x0190000090cd7fae */ /* 0x0005e6000e101d46 */
[----:B------:R-:W-:Y:S02]  /*9d20*/  LEA.HI.X R141, R197, c[0x0][0x1fc], R196, 0x1, P0 ;  /* 0x00007f00c58d7a11 */ /* 0x000fe400000f0cc4 */
[C---:B------:R-:W-:Y:S02]  /*9d30*/  ISETP.GT.AND P0, PT, R204.reuse, R207, PT ;  /* 0x000000cfcc00720c */ /* 0x040fe40003f04270 */
[-C--:B------:R-:W-:Y:S01]  /*9d40*/  HMMA.16816.F32.BF16 R36, R148, R188.reuse, R36 ;  /* 0x000000bc9424723c */ /* 0x080fe20000041824 */
[----:B------:R4:W-:Y:S03]  /*9d50*/  LDGSTS.E.BYPASS.LTC128B.128 [R205+0x2900], [R140.64], !P3 ;  /* 0x029000008ccd7fae */ /* 0x0009e6000d901d46 */
[----:B------:R-:W-:Y:S04]  /*9d60*/  IADD3 R204, R204, -0x1, RZ ;  /* 0xffffffffcccc7810 */ /* 0x000fe80007ffe0ff */
[C---:B------:R-:W-:Y:S01]  /*9d70*/  HMMA.16816.F32.BF16 R40, R180.reuse, R188, R40 ;  /* 0x000000bcb428723c */ /* 0x040fe20000041828 */
[----:B-1----:R-:W-:Y:S07]  /*9d80*/  LDSM.16.M88.4 R196, [R212+0x1000] ;  /* 0x00100000d4c4783b */ /* 0x002fee0000000200 */
[-C--:B------:R-:W-:Y:S01]  /*9d90*/  HMMA.16816.F32.BF16 R44, R180, R190.reuse, R44 ;  /* 0x000000beb42c723c */ /* 0x080fe2000004182c */
[----:B------:R-:W0:Y:S07]  /*9da0*/  LDGDEPBAR ;  /* 0x00000000000079af */ /* 0x000e2e0000000000 */
[C---:B------:R-:W-:Y:S01]  /*9db0*/  HMMA.16816.F32.BF16 R48, R148.reuse, R190, R48 ;  /* 0x000000be9430723c */ /* 0x040fe20000041830 */
[----:B------:R-:W-:Y:S07]  /*9dc0*/  LDSM.16.M88.4 R200, [R215+0x3000] ;  /* 0x00300000d7c8783b */ /* 0x000fee0000000200 */
[-C--:B------:R-:W-:Y:S01]  /*9dd0*/  HMMA.16816.F32.BF16 R52, R148, R192.reuse, R52 ;  /* 0x000000c09434723c */ /* 0x080fe20000041834 */
[----:B----4-:R-:W1:Y:S07]  /*9de0*/  LDSM.16.M88.4 R140, [R215+0x2000] ;  /* 0x00200000d78c783b */ /* 0x010e6e0000000200 */
[C---:B------:R-:W-:Y:S01]  /*9df0*/  HMMA.16816.F32.BF16 R56, R180.reuse, R192, R56 ;  /* 0x000000c0b438723c */ /* 0x040fe20000041838 */
[----:B------:R-:W4:Y:S04]  /*9e00*/  LDL.LU R242, [R1+0x24] ;  /* 0x0000240001f27983 */ /* 0x000f280000300800 */
[----:B------:R-:W1:Y:S03]  /*9e10*/  LDSM.16.M88.4 R176, [R212+0x1400] ;  /* 0x00140000d4b0783b */ /* 0x000e660000000200 */
[-C--:B------:R-:W-:Y:S05]  /*9e20*/  HMMA.16816.F32.BF16 R60, R180, R194.reuse, R60 ;  /* 0x000000c2b43c723c */ /* 0x080fea000004183c */
[----:B------:R-:W2:Y:S03]  /*9e30*/  LDL.LU R241, [R1+0x28] ;  /* 0x0000280001f17983 */ /* 0x000ea60000300800 */
[----:B------:R-:W-:Y:S01]  /*9e40*/  HMMA.16816.F32.BF16 R64, R148, R194, R64 ;  /* 0x000000c29440723c */ /* 0x000fe20000041840 */
[----:B------:R-:W1:Y:S08]  /*9e50*/  LDSM.16.M88.4 R184, [R212+0x1800] ;  /* 0x00180000d4b8783b */ /* 0x000e700000000200 */
[----:B------:R-:W2:Y:S04]  /*9e60*/  LDL.LU R240, [R1+0x2c] ;  /* 0x00002c0001f07983 */ /* 0x000ea80000300800 */
[----:B------:R-:W1:Y:S02]  /*9e70*/  LDSM.16.M88.4 R148, [R212+0x1c00] ;  /* 0x001c0000d494783b */ /* 0x000e640000000200 */
[-C--:B-1----:R-:W-:Y:S06]  /*9e80*/  HMMA.16816.F32.BF16 R4, R140, R196.reuse, R4 ;  /* 0x000000c48c04723c */ /* 0x082fec0000041804 */
[----:B------:R-:W-:Y:S02]  /*9e90*/  LDSM.16.M88.4 R180, [R216+0x2000] ;  /* 0x00200000d8b4783b */ /* 0x000fe40000000200 */
[C---:B------:R-:W-:Y:S06]  /*9ea0*/  HMMA.16816.F32.BF16 R8, R200.reuse, R196, R8 ;  /* 0x000000c4c808723c */ /* 0x040fec0000041808 */
[----:B------:R-:W1:Y:S02]  /*9eb0*/  LDSM.16.M88.4 R188, [R225] ;  /* 0x00000000e1bc783b */ /* 0x000e640000000200 */
[-C--:B------:R-:W-:Y:S06]  /*9ec0*/  HMMA.16816.F32.BF16 R12, R200, R198.reuse, R12 ;  /* 0x000000c6c80c723c */ /* 0x080fec000004180c */
[----:B------:R-:W1:Y:S02]  /*9ed0*/  LDSM.16.M88.4 R192, [R216+0x3000] ;  /* 0x00300000d8c0783b */ /* 0x000e640000000200 */
[C---:B------:R-:W-:Y:S06]  /*9ee0*/  HMMA.16816.F32.BF16 R16, R140.reuse, R198, R16 ;  /* 0x000000c68c10723c */ /* 0x040fec0000041810 */
[----:B------:R-:W-:Y:S02]  /*9ef0*/  LDSM.16.M88.4 R196, [R222] ;  /* 0x00000000dec4783b */ /* 0x000fe40000000200 */
[-C--:B------:R-:W-:Y:S08]  /*9f00*/  HMMA.16816.F32.BF16 R20, R140, R176.reuse, R20 ;  /* 0x000000b08c14723c */ /* 0x080ff00000041814 */
[C---:B------:R-:W-:Y:S08]  /*9f10*/  HMMA.16816.F32.BF16 R24, R200.reuse, R176, R24 ;  /* 0x000000b0c818723c */ /* 0x040ff00000041818 */
[-C--:B------:R-:W-:Y:S08]  /*9f20*/  HMMA.16816.F32.BF16 R28, R200, R178.reuse, R28 ;  /* 0x000000b2c81c723c */ /* 0x080ff0000004181c */
[C---:B------:R-:W-:Y:S01]  /*9f30*/  HMMA.16816.F32.BF16 R32, R140.reuse, R178, R32 ;  /* 0x000000b28c20723c */ /* 0x040fe20000041820 */
[----:B------:R-:W1:Y:S07]  /*9f40*/  LDSM.16.M88.4 R176, [R224] ;  /* 0x00000000e0b0783b */ /* 0x000e6e0000000200 */
[-C--:B------:R-:W-:Y:S08]  /*9f50*/  HMMA.16816.F32.BF16 R36, R140, R184.reuse, R36 ;  /* 0x000000b88c24723c */ /* 0x080ff00000041824 */
[C---:B------:R-:W-:Y:S08]  /*9f60*/  HMMA.16816.F32.BF16 R40, R200.reuse, R184, R40 ;  /* 0x000000b8c828723c */ /* 0x040ff00000041828 */
[-C--:B------:R-:W-:Y:S08]  /*9f70*/  HMMA.16816.F32.BF16 R44, R200, R186.reuse, R44 ;  /* 0x000000bac82c723c */ /* 0x080ff0000004182c */
[C---:B------:R-:W-:Y:S01]  /*9f80*/  HMMA.16816.F32.BF16 R48, R140.reuse, R186, R48 ;  /* 0x000000ba8c30723c */ /* 0x040fe20000041830 */
[----:B------:R-:W5:Y:S07]  /*9f90*/  LDSM.16.M88.4 R184, [R223] ;  /* 0x00000000dfb8783b */ /* 0x000f6e0000000200 */
[-C--:B------:R-:W-:Y:S08]  /*9fa0*/  HMMA.16816.F32.BF16 R52, R140, R148.reuse, R52 ;  /* 0x000000948c34723c */ /* 0x080ff00000041834 */
[C---:B------:R-:W-:Y:S08]  /*9fb0*/  HMMA.16816.F32.BF16 R56, R200.reuse, R148, R56 ;  /* 0x00000094c838723c */ /* 0x040ff00000041838 */
[-C--:B------:R-:W-:Y:S01]  /*9fc0*/  HMMA.16816.F32.BF16 R60, R200, R150.reuse, R60 ;  /* 0x00000096c83c723c */ /* 0x080fe2000004183c */
[----:B------:R-:W-:Y:S07]  /*9fd0*/  LDSM.16.M88.4 R200, [R215+0x5000] ;  /* 0x00500000d7c8783b */ /* 0x000fee0000000200 */
[----:B------:R-:W-:Y:S01]  /*9fe0*/  HMMA.16816.F32.BF16 R64, R140, R150, R64 ;  /* 0x000000968c40723c */ /* 0x000fe20000041840 */
[----:B------:R-:W-:Y:S07]  /*9ff0*/  LDSM.16.M88.4 R140, [R215+0x4000] ;  /* 0x00400000d78c783b */ /* 0x000fee0000000200 */
[-C--:B-1----:R-:W-:Y:S01]  /*a000*/  HMMA.16816.F32.BF16 R4, R180, R188.reuse, R4 ;  /* 0x000000bcb404723c */ /* 0x082fe20000041804 */
[----:B------:R-:W1:Y:S07]  /*a010*/  LDSM.16.M88.4 R148, [R212+0x2000] ;  /* 0x00200000d494783b */ /* 0x000e6e0000000200 */
        /* <DEDUP_REMOVED lines=8> */
[----:B------:R-:W1:Y:S07]  /*a0a0*/  LDSM.16.M88.4 R176, [R212+0x2800] ;  /* 0x00280000d4b0783b */ /* 0x000e6e0000000200 */
[-C--:B-----5:R-:W-:Y:S08]  /*a0b0*/  HMMA.16816.F32.BF16 R36, R180, R184.reuse, R36 ;  /* 0x000000b8b424723c */ /* 0x0a0ff00000041824 */
[C---:B------:R-:W-:Y:S08]  /*a0c0*/  HMMA.16816.F32.BF16 R40, R192.reuse, R184, R40 ;  /* 0x000000b8c028723c */ /* 0x040ff00000041828 */
[-C--:B------:R-:W-:Y:S08]  /*a0d0*/  HMMA.16816.F32.BF16 R44, R192, R186.reuse, R44 ;  /* 0x000000bac02c723c */ /* 0x080ff0000004182c */
[C---:B------:R-:W-:Y:S01]  /*a0e0*/  HMMA.16816.F32.BF16 R48, R180.reuse, R186, R48 ;  /* 0x000000bab430723c */ /* 0x040fe20000041830 */
[----:B------:R-:W-:Y:S07]  /*a0f0*/  LDSM.16.M88.4 R184, [R221] ;  /* 0x00000000ddb8783b */ /* 0x000fee0000000200 */
[-C--:B------:R-:W-:Y:S08]  /*a100*/  HMMA.16816.F32.BF16 R52, R180, R196.reuse, R52 ;  /* 0x000000c4b434723c */ /* 0x080ff00000041834 */
[C---:B------:R-:W-:Y:S08]  /*a110*/  HMMA.16816.F32.BF16 R56, R192.reuse, R196, R56 ;  /* 0x000000c4c038723c */ /* 0x040ff00000041838 */
[-C--:B------:R-:W-:Y:S01]  /*a120*/  HMMA.16816.F32.BF16 R60, R192, R198.reuse, R60 ;  /* 0x000000c6c03c723c */ /* 0x080fe2000004183c */
[----:B------:R-:W-:Y:S07]  /*a130*/  LDSM.16.M88.4 R192, [R220] ;  /* 0x00000000dcc0783b */ /* 0x000fee0000000200 */
        /* <DEDUP_REMOVED lines=12> */
[----:B------:R-:W5:Y:S07]  /*a200*/  LDSM.16.M88.4 R188, [R216+0x5000] ;  /* 0x00500000d8bc783b */ /* 0x000f6e0000000200 */
[-C--:B------:R-:W-:Y:S08]  /*a210*/  HMMA.16816.F32.BF16 R36, R140, R176.reuse, R36 ;  /* 0x000000b08c24723c */ /* 0x080ff00000041824 */
        /* <DEDUP_REMOVED lines=10> */
[----:B------:R-:W-:Y:S01]  /*a2c0*/  @P0 IADD3 R150, P2, R208, 0x40, RZ ;  /* 0x00000040d0960810 */ /* 0x000fe20007f5e0ff */
[-C--:B------:R-:W-:Y:S05]  /*a2d0*/  HMMA.16816.F32.BF16 R4, R180, R184.reuse, R4 ;  /* 0x000000b8b404723c */ /* 0x080fea0000041804 */
[----:B--2---:R-:W-:Y:S03]  /*a2e0*/  @P0 IADD3.X R151, RZ, R206, RZ, P2, !PT ;  /* 0x000000ceff970210 */ /* 0x004fe600017fe4ff */
[C---:B-----5:R-:W-:Y:S08]  /*a2f0*/  HMMA.16816.F32.BF16 R8, R188.reuse, R184, R8 ;  /* 0x000000b8bc08723c */ /* 0x060ff00000041808 */
        /* <DEDUP_REMOVED lines=78> */
[----:B------:R-:W5:Y:S01]  /*a7e0*/  SHFL.BFLY PT, R147, R141, 0x2, 0x1f ;  /* 0x0c401f008d937f89 */ /* 0x000f6200000e0000 */
[----:B-1----:R-:W-:Y:S02]  /*a7f0*/  FMNMX.FTZ R145, R145, R148, !PT ;  /* 0x0000009491917209 */ /* 0x002fe40007810000 */
[----:B------:R-:W-:Y:S03]  /*a800*/  @P0 IADD3 R148, P1, R208, 0x20, RZ ;  /* 0x00000020d0940810 */ /* 0x000fe60007f3e0ff */
[C---:B------:R-:W-:Y:S01]  /*a810*/  FADD.FTZ R0, -R145.reuse, R0 ;  /* 0x0000000091007221 */ /* 0x040fe20000010100 */
[----:B------:R-:W-:Y:S01]  /*a820*/  @P0 IADD3.X R149, RZ, R206, RZ, P1, !PT ;  /* 0x000000ceff950210 */ /* 0x000fe20000ffe4ff */
[----:B------:R-:W-:Y:S01]  /*a830*/  FMUL.FTZ R184, R145, c[0x0][0x2d0] ;  /* 0x0000b40091b87a20 */ /* 0x000fe20000410000 */
[----:B--2---:R-:W-:Y:S01]  /*a840*/  FMNMX.FTZ R144, R140, R144, !PT ;  /* 0x000000908c907209 */ /* 0x004fe20007810000 */
[----:B------:R-:W-:Y:S01]  /*a850*/  FMUL.FTZ R0, R0, c[0x0][0x2d0] ;  /* 0x0000b40000007a20 */ /* 0x000fe20000410000 */
[----:B------:R-:W-:Y:S01]  /*a860*/  FMNMX.FTZ R140, R46, R142, !PT ;  /* 0x0000008e2e8c7209 */ /* 0x000fe20007810000 */
[--C-:B------:R-:W-:Y:S02]  /*a870*/  FFMA.FTZ R4, R4, c[0x0][0x2d0], -R184.reuse ;  /* 0x0000b40004047a23 */ /* 0x100fe400000108b8 */
[----:B------:R-:W-:Y:S01]  /*a880*/  FMUL.FTZ R185, R144, c[0x0][0x2d0] ;  /* 0x0000b40090b97a20 */ /* 0x000fe20000410000 */
[----:B------:R-:W-:Y:S01]  /*a890*/  FMNMX.FTZ R142, R47, R140, !PT ;  /* 0x0000008c2f8e7209 */ /* 0x000fe20007810000 */
[----:B------:R1:W-:Y:S01]  /*a8a0*/  MUFU.EX2 R232, R4 ;  /* 0x0000000400e87308 */ /* 0x0003e20000000800 */
[----:B-----5:R-:W-:Y:S01]  /*a8b0*/  FMNMX.FTZ R141, R141, R147, !PT ;  /* 0x000000938d8d7209 */ /* 0x020fe20007810000 */
[--C-:B------:R-:W-:Y:S01]  /*a8c0*/  FFMA.FTZ R6, R6, c[0x0][0x2d0], -R185.reuse ;  /* 0x0000b40006067a23 */ /* 0x100fe200000108b9 */
[----:B------:R-:W-:Y:S01]  /*a8d0*/  FMNMX.FTZ R142, R58, R142, !PT ;  /* 0x0000008e3a8e7209 */ /* 0x000fe20007810000 */
[--C-:B------:R-:W-:Y:S02]  /*a8e0*/  FFMA.FTZ R5, R5, c[0x0][0x2d0], -R184.reuse ;  /* 0x0000b40005057a23 */ /* 0x100fe400000108b8 */
[----:B------:R-:W2:Y:S01]  /*a8f0*/  SHFL.BFLY PT, R143, R141, 0x1, 0x1f ;  /* 0x0c201f008d8f7f89 */ /* 0x000ea200000e0000 */
[--C-:B------:R-:W-:Y:S02]  /*a900*/  FFMA.FTZ R7, R7, c[0x0][0x2d0], -R185.reuse ;  /* 0x0000b40007077a23 */ /* 0x100fe400000108b9 */
[--C-:B------:R-:W-:Y:S01]  /*a910*/  FFMA.FTZ R19, R19, c[0x0][0x2d0], -R185.reuse ;  /* 0x0000b40013137a23 */ /* 0x100fe200000108b9 */
[----:B------:R5:W3:Y:S01]  /*a920*/  MUFU.EX2 R140, R0 ;  /* 0x00000000008c7308 */ /* 0x000ae20000000800 */
[--C-:B------:R-:W-:Y:S02]  /*a930*/  FFMA.FTZ R17, R17, c[0x0][0x2d0], -R184.reuse ;  /* 0x0000b40011117a23 */ /* 0x100fe400000108b8 */
[--C-:B------:R-:W-:Y:S02]  /*a940*/  FFMA.FTZ R18, R18, c[0x0][0x2d0], -R185.reuse ;  /* 0x0000b40012127a23 */ /* 0x100fe400000108b9 */
[--C-:B------:R-:W-:Y:S02]  /*a950*/  FFMA.FTZ R16, R16, c[0x0][0x2d0], -R184.reuse ;  /* 0x0000b40010107a23 */ /* 0x100fe400000108b8 */
[--C-:B------:R-:W-:Y:S02]  /*a960*/  FFMA.FTZ R32, R32, c[0x0][0x2d0], -R184.reuse ;  /* 0x0000b40020207a23 */ /* 0x100fe400000108b8 */
[--C-:B------:R-:W-:Y:S01]  /*a970*/  FFMA.FTZ R36, R36, c[0x0][0x2d0], -R184.reuse ;  /* 0x0000b40024247a23 */ /* 0x100fe200000108b8 */
[----:B------:R3:W-:Y:S01]  /*a980*/  MUFU.EX2 R233, R6 ;  /* 0x0000000600e97308 */ /* 0x0007e20000000800 */
[----:B------:R-:W-:Y:S02]  /*a990*/  FFMA.FTZ R37, R37, c[0x0][0x2d0], -R184 ;  /* 0x0000b40025257a23 */ /* 0x000fe400000108b8 */
[--C-:B------:R-:W-:Y:S01]  /*a9a0*/  FFMA.FTZ R38, R38, c[0x0][0x2d0], -R185.reuse ;  /* 0x0000b40026267a23 */ /* 0x100fe200000108b9 */
[----:B-1----:R-:W-:Y:S01]  /*a9b0*/  @P0 SHF.R.S32.HI R4, RZ, 0x1f, R204 ;  /* 0x0000001fff040819 */ /* 0x002fe200000114cc */
[--C-:B------:R-:W-:Y:S02]  /*a9c0*/  FFMA.FTZ R39, R39, c[0x0][0x2d0], -R185.reuse ;  /* 0x0000b40027277a23 */ /* 0x100fe400000108b9 */
[--C-:B------:R-:W-:Y:S02]  /*a9d0*/  FFMA.FTZ R48, R48, c[0x0][0x2d0], -R184.reuse ;  /* 0x0000b40030307a23 */ /* 0x100fe400000108b8 */
[----:B------:R-:W-:Y:S01]  /*a9e0*/  FFMA.FTZ R49, R49, c[0x0][0x2d0], -R184 ;  /* 0x0000b40031317a23 */ /* 0x000fe200000108b8 */
[----:B--2---:R-:W-:Y:S01]  /*a9f0*/  FMNMX.FTZ R143, R141, R143, !PT ;  /* 0x0000008f8d8f7209 */ /* 0x004fe20007810000 */
[----:B------:R1:W-:Y:S01]  /*aa00*/  MUFU.EX2 R237, R5 ;  /* 0x0000000500ed7308 */ /* 0x0003e20000000800 */
[--C-:B------:R-:W-:Y:S02]  /*aa10*/  FFMA.FTZ R50, R50, c[0x0][0x2d0], -R185.reuse ;  /* 0x0000b40032327a23 */ /* 0x100fe400000108b9 */
[----:B-----5:R-:W-:Y:S02]  /*aa20*/  FADD.FTZ R0, -R144, R2 ;  /* 0x0000000290007221 */ /* 0x020fe40000010100 */
[----:B------:R-:W-:Y:S02]  /*aa30*/  FMUL.FTZ R186, R143, c[0x0][0x2d0] ;  /* 0x0000b4008fba7a20 */ /* 0x000fe40000410000 */
[----:B------:R-:W-:Y:S01]  /*aa40*/  FMUL.FTZ R2, R0, c[0x0][0x2d0] ;  /* 0x0000b40000027a20 */ /* 0x000fe20000410000 */
[----:B------:R-:W-:Y:S01]  /*aa50*/  FMNMX.FTZ R0, R59, R142, !PT ;  /* 0x0000008e3b007209 */ /* 0x000fe20007810000 */
[--C-:B------:R-:W-:Y:S01]  /*aa60*/  FFMA.FTZ R8, R8, c[0x0][0x2d0], -R186.reuse ;  /* 0x0000b40008087a23 */ /* 0x100fe200000108ba */
[----:B------:R2:W-:Y:S01]  /*aa70*/  MUFU.EX2 R236, R7 ;  /* 0x0000000700ec7308 */ /* 0x0005e20000000800 */
[--C-:B------:R-:W-:Y:S01]  /*aa80*/  FFMA.FTZ R9, R9, c[0x0][0x2d0], -R186.reuse ;  /* 0x0000b40009097a23 */ /* 0x100fe200000108ba */
[----:B------:R-:W-:Y:S01]  /*aa90*/  FMNMX.FTZ R0, R62, R0, !PT ;  /* 0x000000003e007209 */ /* 0x000fe20007810000 */
[----:B---3--:R-:W-:Y:S02]  /*aaa0*/  @P0 IMAD R6, R4, c[0x0][0x1e0], RZ ;  /* 0x0000780004060a24 */ /* 0x008fe400078e02ff */
[----:B------:R-:W-:Y:S01]  /*aab0*/  FFMA.FTZ R12, R12, c[0x0][0x2d0], -R186 ;  /* 0x0000b4000c0c7a23 */ /* 0x000fe200000108ba */
[----:B------:R-:W-:Y:S01]  /*aac0*/  FMNMX.FTZ R0, R63, R0, !PT ;  /* 0x000000003f007209 */ /* 0x000fe20007810000 */
[----:B------:R-:W-:Y:S02]  /*aad0*/  @P0 IMAD R6, R204, c[0x0][0x1e4], R6 ;  /* 0x00007900cc060a24 */ /* 0x000fe400078e0206 */
[--C-:B------:R-:W-:Y:S01]  /*aae0*/  FFMA.FTZ R13, R13, c[0x0][0x2d0], -R186.reuse ;  /* 0x0000b4000d0d7a23 */ /* 0x100fe200000108ba */
[----:B------:R3:W5:Y:S01]  /*aaf0*/  MUFU.EX2 R141, R2 ;  /* 0x00000002008d7308 */ /* 0x0007620000000800 */
[C---:B------:R-:W-:Y:S02]  /*ab00*/  FMUL.FTZ R100, R140.reuse, R100 ;  /* 0x000000648c647220 */ /* 0x040fe40000410000 */
[----:B------:R-:W-:Y:S02]  /*ab10*/  FMUL.FTZ R101, R140, R101 ;  /* 0x000000658c657220 */ /* 0x000fe40000410000 */
[----:B-1----:R-:W-:Y:S04]  /*ab20*/  @P0 IMAD.WIDE.U32 R4, R204, c[0x0][0x1e0], RZ ;  /* 0x00007800cc040a25 */ /* 0x002fe800078e00ff */
[C---:B------:R-:W-:Y:S01]  /*ab30*/  FMUL.FTZ R112, R140.reuse, R112 ;  /* 0x000000708c707220 */ /* 0x040fe20000410000 */
[----:B------:R-:W-:Y:S01]  /*ab40*/  MUFU.EX2 R234, R19 ;  /* 0x0000001300ea7308 */ /* 0x000fe20000000800 */
[----:B------:R-:W-:Y:S01]  /*ab50*/  @P0 IADD3 R6, R5, R6, RZ ;  /* 0x0000000605060210 */ /* 0x000fe20007ffe0ff */
[----:B------:R-:W-:Y:S01]  /*ab60*/  FMUL.FTZ R113, R140, R113 ;  /* 0x000000718c717220 */ /* 0x000fe20000410000 */
[----:B------:R-:W-:Y:S01]  /*ab70*/  @P0 SHF.L.U32 R5, R4, 0x6, RZ ;  /* 0x0000000604050819 */ /* 0x000fe200000006ff */
[----:B------:R-:W-:Y:S01]  /*ab80*/  FFMA.FTZ R51, R51, c[0x0][0x2d0], -R185 ;  /* 0x0000b40033337a23 */ /* 0x000fe200000108b9 */
[----:B--2---:R-:W-:Y:S01]  /*ab90*/  @P0 MOV R7, c[0x0][0x1e0] ;  /* 0x0000780000070a02 */ /* 0x004fe20000000f00 */
[----:B------:R-:W-:Y:S01]  /*aba0*/  FFMA.FTZ R40, R40, c[0x0][0x2d0], -R186 ;  /* 0x0000b40028287a23 */ /* 0x000fe200000108ba */
[----:B------:R-:W-:Y:S01]  /*abb0*/  @P0 SHF.L.U64.HI R4, R4, 0x6, R6 ;  /* 0x0000000604040819 */ /* 0x000fe20000010206 */
[--C-:B------:R-:W-:Y:S01]  /*abc0*/  FFMA.FTZ R41, R41, c[0x0][0x2d0], -R186.reuse ;  /* 0x0000b40029297a23 */ /* 0x100fe200000108ba */
[----:B------:R-:W-:Y:S01]  /*abd0*/  @P0 LEA R6, P6, R7, R5, 0x5 ;  /* 0x0000000507060211 */ /* 0x000fe200078c28ff */
[----:B------:R1:W-:Y:S01]  /*abe0*/  MUFU.EX2 R239, R17 ;  /* 0x0000001100ef7308 */ /* 0x0003e20000000800 */
[--C-:B------:R-:W-:Y:S02]  /*abf0*/  FFMA.FTZ R44, R44, c[0x0][0x2d0], -R186.reuse ;  /* 0x0000b4002c2c7a23 */ /* 0x100fe400000108ba */
[----:B------:R-:W-:Y:S02]  /*ac00*/  FFMA.FTZ R45, R45, c[0x0][0x2d0], -R186 ;  /* 0x0000b4002d2d7a23 */ /* 0x000fe400000108ba */
[----:B---3--:R-:W-:Y:S02]  /*ac10*/  FADD.FTZ R2, -R143, R3 ;  /* 0x000000038f027221 */ /* 0x008fe40000010100 */
[C---:B-----5:R-:W-:Y:S02]  /*ac20*/  FMUL.FTZ R102, R141.reuse, R102 ;  /* 0x000000668d667220 */ /* 0x060fe40000410000 */
[----:B------:R-:W-:Y:S01]  /*ac30*/  FMUL.FTZ R2, R2, c[0x0][0x2d0] ;  /* 0x0000b40002027a20 */ /* 0x000fe20000410000 */
        /* <DEDUP_REMOVED lines=8> */
[----:B------:R-:W-:Y:S01]  /*acc0*/  FMUL.FTZ R119, R141, R119 ;  /* 0x000000778d777220 */ /* 0x000fe20000410000 */
[----:B-1----:R-:W-:Y:S01]  /*acd0*/  @P0 IADD3 R17, P2, R5, R148, RZ ;  /* 0x0000009405110210 */ /* 0x002fe20007f5e0ff */
[C---:B------:R-:W-:Y:S02]  /*ace0*/  FMUL.FTZ R128, R140.reuse, R128 ;  /* 0x000000808c807220 */ /* 0x040fe40000410000 */
[----:B------:R-:W-:Y:S01]  /*acf0*/  FMUL.FTZ R129, R140, R129 ;  /* 0x000000818c817220 */ /* 0x000fe20000410000 */
[----:B------:R-:W-:Y:S01]  /*ad00*/  @P0 IADD3.X R176, R4, R149, RZ, P2, !PT ;  /* 0x0000009504b00210 */ /* 0x000fe200017fe4ff */
[C---:B------:R-:W-:Y:S01]  /*ad10*/  FMUL.FTZ R130, R141.reuse, R130 ;  /* 0x000000828d827220 */ /* 0x040fe20000410000 */
[----:B------:R-:W1:Y:S01]  /*ad20*/  MUFU.EX2 R238, R16 ;  /* 0x0000001000ee7308 */ /* 0x000e620000000800 */
[----:B------:R-:W-:Y:S02]  /*ad30*/  FMUL.FTZ R131, R141, R131 ;  /* 0x000000838d837220 */ /* 0x000fe40000410000 */
[C---:B------:R-:W-:Y:S01]  /*ad40*/  FMUL.FTZ R136, R140.reuse, R136 ;  /* 0x000000888c887220 */ /* 0x040fe20000410000 */
[----:B--2---:R-:W-:Y:S01]  /*ad50*/  @P0 LEA R18, P2, R17, c[0x0][0x1c8], 0x1 ;  /* 0x0000720011120a11 */ /* 0x004fe200078408ff */
[C---:B------:R-:W-:Y:S02]  /*ad60*/  FMUL.FTZ R137, R140.reuse, R137 ;  /* 0x000000898c897220 */ /* 0x040fe40000410000 */
[C---:B------:R-:W-:Y:S02]  /*ad70*/  FMUL.FTZ R138, R141.reuse, R138 ;  /* 0x0000008a8d8a7220 */ /* 0x040fe40000410000 */
[----:B------:R-:W-:Y:S01]  /*ad80*/  FMUL.FTZ R139, R141, R139 ;  /* 0x0000008b8d8b7220 */ /* 0x000fe20000410000 */
[----:B------:R-:W-:Y:S01]  /*ad90*/  MUFU.EX2 R231, R8 ;  /* 0x0000000800e77308 */ /* 0x000fe20000000800 */
[C---:B------:R-:W-:Y:S02]  /*ada0*/  FMUL.FTZ R68, R140.reuse, R68 ;  /* 0x000000448c447220 */ /* 0x040fe40000410000 */
[----:B------:R-:W-:Y:S01]  /*adb0*/  FMUL.FTZ R69, R140, R69 ;  /* 0x000000458c457220 */ /* 0x000fe20000410000 */
[----:B---3--:R-:W2:Y:S01]  /*adc0*/  SHFL.BFLY PT, R2, R0, 0x2, 0x1f ;  /* 0x0c401f0000027f89 */ /* 0x008ea200000e0000 */
[C---:B-----5:R-:W-:Y:S02]  /*add0*/  FMUL.FTZ R104, R3.reuse, R104 ;  /* 0x0000006803687220 */ /* 0x060fe40000410000 */
        /* <DEDUP_REMOVED lines=12> */
[----:B------:R-:W-:Y:S01]  /*aea0*/  FMUL.FTZ R71, R141, R71 ;  /* 0x000000478d477220 */ /* 0x000fe20000410000 */
[----:B--2---:R-:W-:Y:S01]  /*aeb0*/  FMNMX.FTZ R0, R0, R2, !PT ;  /* 0x0000000200007209 */ /* 0x004fe20007810000 */
[C---:B------:R-:W-:Y:S01]  /*aec0*/  FMUL.FTZ R72, R3.reuse, R72 ;  /* 0x0000004803487220 */ /* 0x040fe20000410000 */
[----:B------:R2:W-:Y:S01]  /*aed0*/  MUFU.EX2 R211, R13 ;  /* 0x0000000d00d37308 */ /* 0x0005e20000000800 */
[C---:B------:R-:W-:Y:S02]  /*aee0*/  FMUL.FTZ R73, R3.reuse, R73 ;  /* 0x0000004903497220 */ /* 0x040fe40000410000 */
[----:B------:R-:W5:Y:S01]  /*aef0*/  SHFL.BFLY PT, R2, R0, 0x1, 0x1f ;  /* 0x0c201f0000027f89 */ /* 0x000f6200000e0000 */
[C---:B------:R-:W-:Y:S02]  /*af00*/  FMUL.FTZ R76, R3.reuse, R76 ;  /* 0x0000004c034c7220 */ /* 0x040fe40000410000 */
[----:B------:R-:W-:Y:S02]  /*af10*/  FMUL.FTZ R77, R3, R77 ;  /* 0x0000004d034d7220 */ /* 0x000fe40000410000 */
[C---:B------:R-:W-:Y:S02]  /*af20*/  FMUL.FTZ R80, R140.reuse, R80 ;  /* 0x000000508c507220 */ /* 0x040fe40000410000 */
[----:B------:R-:W-:Y:S01]  /*af30*/  MUFU.EX2 R197, R36 ;  /* 0x0000002400c57308 */ /* 0x000fe20000000800 */
[C---:B------:R-:W-:Y:S02]  /*af40*/  FMUL.FTZ R81, R140.reuse, R81 ;  /* 0x000000518c517220 */ /* 0x040fe40000410000 */
[----:B------:R-:W-:Y:S02]  /*af50*/  FMUL.FTZ R82, R141, R82 ;  /* 0x000000528d527220 */ /* 0x000fe40000410000 */
[----:B---3--:R-:W-:Y:S02]  /*af60*/  FMUL.FTZ R12, R3, R160 ;  /* 0x000000a0030c7220 */ /* 0x008fe40000410000 */
[C---:B------:R-:W-:Y:S02]  /*af70*/  FMUL.FTZ R83, R141.reuse, R83 ;  /* 0x000000538d537220 */ /* 0x040fe40000410000 */
[C---:B------:R-:W-:Y:S01]  /*af80*/  FMUL.FTZ R84, R140.reuse, R84 ;  /* 0x000000548c547220 */ /* 0x040fe20000410000 */
[----:B------:R-:W-:Y:S01]  /*af90*/  MUFU.EX2 R196, R37 ;  /* 0x0000002500c47308 */ /* 0x000fe20000000800 */
[----:B------:R-:W-:Y:S02]  /*afa0*/  FMUL.FTZ R85, R140, R85 ;  /* 0x000000558c557220 */ /* 0x000fe40000410000 */
[----:B------:R-:W-:Y:S02]  /*afb0*/  FMUL.FTZ R86, R141, R86 ;  /* 0x000000568d567220 */ /* 0x000fe40000410000 */
[----:B--2---:R-:W-:Y:S01]  /*afc0*/  FMUL.FTZ R13, R3, R161 ;  /* 0x000000a1030d7220 */ /* 0x004fe20000410000 */
[----:B-----5:R-:W-:Y:S01]  /*afd0*/  FMNMX.FTZ R142, R0, R2, !PT ;  /* 0x00000002008e7209 */ /* 0x020fe20007810000 */
[----:B------:R-:W-:Y:S01]  /*afe0*/  FMUL.FTZ R87, R141, R87 ;  /* 0x000000578d577220 */ /* 0x000fe20000410000 */
[----:B------:R-:W-:Y:S02]  /*aff0*/  @P0 MOV R2, c[0x0][0x1e4] ;  /* 0x0000790000020a02 */ /* 0x000fe40000000f00 */
[----:B------:R-:W-:Y:S01]  /*b000*/  MUFU.EX2 R195, R38 ;  /* 0x0000002600c37308 */ /* 0x000fe20000000800 */
[----:B------:R-:W-:Y:S01]  /*b010*/  FMUL.FTZ R88, R3, R88 ;  /* 0x0000005803587220 */ /* 0x000fe20000410000 */
[----:B------:R-:W-:Y:S01]  /*b020*/  @P0 LEA.HI.X R2, R7, R4, R2, 0x5, P6 ;  /* 0x0000000407020211 */ /* 0x000fe200030f2c02 */
[----:B------:R-:W-:Y:S01]  /*b030*/  FADD.FTZ R0, -R142, R146 ;  /* 0x000000928e007221 */ /* 0x000fe20000010100 */
[----:B------:R-:W-:Y:S01]  /*b040*/  @P0 IADD3 R7, P6, R5, R208, RZ ;  /* 0x000000d005070210 */ /* 0x000fe20007fde0ff */
[----:B------:R-:W-:Y:S01]  /*b050*/  FMUL.FTZ R89, R3, R89 ;  /* 0x0000005903597220 */ /* 0x000fe20000410000 */
[----:B------:R-:W-:Y:S01]  /*b060*/  @P0 IADD3 R5, P1, R5, R150, RZ ;  /* 0x0000009605050210 */ /* 0x000fe20007f3e0ff */
[----:B------:R-:W-:Y:S01]  /*b070*/  FMUL.FTZ R0, R0, c[0x0][0x2d0] ;  /* 0x0000b40000007a20 */ /* 0x000fe20000410000 */
[C---:B------:R-:W-:Y:S02]  /*b080*/  @P0 IADD3.X R19, R4.reuse, R206, RZ, P6, !PT ;  /* 0x000000ce04130210 */ /* 0x040fe400037fe4ff */
[----:B------:R-:W-:Y:S01]  /*b090*/  MUFU.EX2 R194, R39 ;  /* 0x0000002700c27308 */ /* 0x000fe20000000800 */
[----:B------:R-:W-:Y:S01]  /*b0a0*/  @P0 LEA R146, P6, R7, c[0x0][0x1c8], 0x1 ;  /* 0x0000720007920a11 */ /* 0x000fe200078c08ff */
[C---:B------:R-:W-:Y:S01]  /*b0b0*/  FMUL.FTZ R92, R3.reuse, R92 ;  /* 0x0000005c035c7220 */ /* 0x040fe20000410000 */
[----:B------:R-:W-:Y:S01]  /*b0c0*/  @P0 IADD3.X R4, R4, R151, RZ, P1, !PT ;  /* 0x0000009704040210 */ /* 0x000fe20000ffe4ff */
[----:B------:R-:W-:Y:S01]  /*b0d0*/  FMUL.FTZ R93, R3, R93 ;  /* 0x0000005d035d7220 */ /* 0x000fe20000410000 */
[----:B------:R-:W-:Y:S01]  /*b0e0*/  @P0 LEA.HI.X R147, R7, c[0x0][0x1cc], R19, 0x1, P6 ;  /* 0x0000730007930a11 */ /* 0x000fe200030f0c13 */
[C---:B------:R-:W-:Y:S01]  /*b0f0*/  FMUL.FTZ R96, R140.reuse, R96 ;  /* 0x000000608c607220 */ /* 0x040fe20000410000 */
[----:B------:R-:W-:Y:S01]  /*b100*/  @P0 LEA.HI.X R19, R17, c[0x0][0x1cc], R176, 0x1, P2 ;  /* 0x0000730011130a11 */ /* 0x000fe200010f0cb0 */
[----:B------:R-:W-:Y:S01]  /*b110*/  FMUL.FTZ R97, R140, R97 ;  /* 0x000000618c617220 */ /* 0x000fe20000410000 */
[C---:B------:R-:W-:Y:S01]  /*b120*/  @P0 LEA R16, P1, R5.reuse, c[0x0][0x1c8], 0x1 ;  /* 0x0000720005100a11 */ /* 0x040fe200078208ff */
[----:B------:R2:W-:Y:S01]  /*b130*/  @P0 LDGSTS.E.BYPASS.LTC128B.128 [R205+0x3100], [R146.64], !P5 ;  /* 0x0310000092cd0fae */ /* 0x0005e2000e901d46 */
[C---:B------:R-:W-:Y:S01]  /*b140*/  @P0 IADD3 R148, P6, R6.reuse, R148, RZ ;  /* 0x0000009406940210 */ /* 0x040fe20007fde0ff */
[----:B------:R-:W3:Y:S01]  /*b150*/  MUFU.EX2 R0, R0 ;  /* 0x0000000000007308 */ /* 0x000ee20000000800 */
[----:B------:R-:W-:Y:S01]  /*b160*/  @P0 LEA.HI.X R17, R5, c[0x0][0x1cc], R4, 0x1, P1 ;  /* 0x0000730005110a11 */ /* 0x000fe200008f0c04 */
[C---:B------:R-:W-:Y:S01]  /*b170*/  FMUL.FTZ R98, R141.reuse, R98 ;  /* 0x000000628d627220 */ /* 0x040fe20000410000 */
[C---:B------:R-:W-:Y:S01]  /*b180*/  @P0 IADD3 R7, P2, R6.reuse, R208, RZ ;  /* 0x000000d006070210 */ /* 0x040fe20007f5e0ff */
[----:B------:R-:W-:Y:S01]  /*b190*/  FMUL.FTZ R99, R141, R99 ;  /* 0x000000638d637220 */ /* 0x000fe20000410000 */
[----:B------:R-:W-:Y:S01]  /*b1a0*/  @P0 IADD3 R5, P1, R6, R150, RZ ;  /* 0x0000009606050210 */ /* 0x000fe20007f3e0ff */
[----:B------:R5:W-:Y:S01]  /*b1b0*/  @P0 LDGSTS.E.BYPASS.LTC128B.128 [R205+0x4100], [R18.64], !P4 ;  /* 0x0410000012cd0fae */ /* 0x000be2000e101d46 */
[----:B------:R-:W-:Y:S01]  /*b1c0*/  @P0 IADD3.X R149, R2, R149, RZ, P6, !PT ;  /* 0x0000009502950210 */ /* 0x000fe200037fe4ff */
[--C-:B------:R-:W-:Y:S01]  /*b1d0*/  FFMA.FTZ R20, R20, c[0x0][0x2d0], -R184.reuse ;  /* 0x0000b40014147a23 */ /* 0x100fe200000108b8 */
[----:B------:R-:W-:Y:S01]  /*b1e0*/  @P0 LEA R8, P6, R7, c[0x0][0x1c8], 0x1 ;  /* 0x0000720007080a11 */ /* 0x000fe200078c08ff */
[----:B------:R-:W-:Y:S01]  /*b1f0*/  MUFU.EX2 R208, R32 ;  /* 0x0000002000d07308 */ /* 0x000fe20000000800 */
[C---:B------:R-:W-:Y:S01]  /*b200*/  @P0 IADD3.X R151, R2.reuse, R151, RZ, P1, !PT ;  /* 0x0000009702970210 */ /* 0x040fe20000ffe4ff */
[----:B------:R-:W-:Y:S01]  /*b210*/  FFMA.FTZ R21, R21, c[0x0][0x2d0], -R184 ;  /* 0x0000b40015157a23 */ /* 0x000fe200000108b8 */
[----:B------:R-:W-:Y:S01]  /*b220*/  @P0 IADD3.X R2, R2, R206, RZ, P2, !PT ;  /* 0x000000ce02020210 */ /* 0x000fe200017fe4ff */
[----:B------:R2:W-:Y:S01]  /*b230*/  @P0 LDGSTS.E.BYPASS.LTC128B.128 [R205+0x5100], [R16.64], !P3 ;  /* 0x0510000010cd0fae */ /* 0x0005e2000d901d46 */
[----:B------:R-:W-:Y:S01]  /*b240*/  @P0 LEA R6, P2, R148, c[0x0][0x1c8], 0x1 ;  /* 0x0000720094060a11 */ /* 0x000fe200078408ff */
[----:B------:R-:W-:Y:S01]  /*b250*/  FFMA.FTZ R22, R22, c[0x0][0x2d0], -R185 ;  /* 0x0000b40016167a23 */ /* 0x000fe200000108b9 */
[----:B------:R-:W-:Y:S01]  /*b260*/  @P0 LEA.HI.X R9, R7, c[0x0][0x1cc], R2, 0x1, P6 ;  /* 0x0000730007090a11 */ /* 0x000fe200030f0c02 */
[----:B------:R-:W-:Y:S01]  /*b270*/  FMUL.FTZ R2, R142, c[0x0][0x2d0] ;  /* 0x0000b4008e027a20 */ /* 0x000fe20000410000 */
[----:B------:R-:W-:Y:S01]  /*b280*/  @P0 LEA.HI.X R7, R148, c[0x0][0x1cc], R149, 0x1, P2 ;  /* 0x0000730094070a11 */ /* 0x000fe200010f0c95 */
[----:B------:R-:W-:Y:S01]  /*b290*/  MUFU.EX2 R193, R48 ;  /* 0x0000003000c17308 */ /* 0x000fe20000000800 */
[----:B------:R-:W-:Y:S01]  /*b2a0*/  @P0 LEA R4, P1, R5, c[0x0][0x1c8], 0x1 ;  /* 0x0000720005040a11 */ /* 0x000fe200078208ff */
[----:B------:R4:W-:Y:S01]  /*b2b0*/  @P0 LDGSTS.E.BYPASS.LTC128B.128 [R205+0x3900], [R8.64], !P5 ;  /* 0x0390000008cd0fae */ /* 0x0009e2000e901d46 */
[--C-:B------:R-:W-:Y:S01]  /*b2c0*/  FFMA.FTZ R10, R10, c[0x0][0x2d0], -R2.reuse ;  /* 0x0000b4000a0a7a23 */ /* 0x100fe20000010802 */
[----:B------:R-:W-:Y:S01]  /*b2d0*/  F2FP.BF16.PACK_AB R148, R237, R232 ;  /* 0x000000e8ed94723e */ /* 0x000fe200000010ff */
[--C-:B------:R-:W-:Y:S01]  /*b2e0*/  FFMA.FTZ R11, R11, c[0x0][0x2d0], -R2.reuse ;  /* 0x0000b4000b0b7a23 */ /* 0x100fe20000010802 */
[----:B------:R-:W-:Y:S01]  /*b2f0*/  @P0 LEA.HI.X R5, R5, c[0x0][0x1cc], R151, 0x1, P1 ;  /* 0x0000730005050a11 */ /* 0x000fe200008f0c97 */
[--C-:B------:R-:W-:Y:S01]  /*b300*/  FFMA.FTZ R14, R14, c[0x0][0x2d0], -R2.reuse ;  /* 0x0000b4000e0e7a23 */ /* 0x100fe20000010802 */
[----:B-1----:R-:W-:Y:S01]  /*b310*/  F2FP.BF16.PACK_AB R150, R239, R238 ;  /* 0x000000eeef96723e */ /* 0x002fe200000010ff */
[--C-:B------:R-:W-:Y:S01]  /*b320*/  FFMA.FTZ R15, R15, c[0x0][0x2d0], -R2.reuse ;  /* 0x0000b4000f0f7a23 */ /* 0x100fe20000010802 */
[----:B------:R1:W-:Y:S01]  /*b330*/  @P0 LDGSTS.E.BYPASS.LTC128B.128 [R205+0x4900], [R6.64], !P4 ;  /* 0x0490000006cd0fae */ /* 0x0003e2000e101d46 */
[----:B------:R1:W-:Y:S01]  /*b340*/  MUFU.EX2 R187, R10 ;  /* 0x0000000a00bb7308 */ /* 0x0003e20000000800 */
[----:B------:R-:W-:Y:S01]  /*b350*/  F2FP.BF16.PACK_AB R149, R236, R233 ;  /* 0x000000e9ec95723e */ /* 0x000fe200000010ff */
[C---:B-----5:R-:W-:Y:S01]  /*b360*/  FMUL.FTZ R18, R141.reuse, R166 ;  /* 0x000000a68d127220 */ /* 0x060fe20000410000 */
[----:B------:R-:W-:Y:S01]  /*b370*/  F2FP.BF16.PACK_AB R151, R234, R235 ;  /* 0x000000ebea97723e */ /* 0x000fe200000010ff */
[----:B------:R-:W-:Y:S02]  /*b380*/  FMUL.FTZ R19, R141, R167 ;  /* 0x000000a78d137220 */ /* 0x000fe40000410000 */
[C---:B---3--:R-:W-:Y:S01]  /*b390*/  FMUL.FTZ R106, R0.reuse, R106 ;  /* 0x0000006a006a7220 */ /* 0x048fe20000410000 */
[----:B------:R3:W-:Y:S01]  /*b3a0*/  @P0 LDGSTS.E.BYPASS.LTC128B.128 [R205+0x5900], [R4.64], !P3 ;  /* 0x0590000004cd0fae */ /* 0x0007e2000d901d46 */
[----:B------:R-:W-:Y:S02]  /*b3b0*/  FMUL.FTZ R107, R0, R107 ;  /* 0x0000006b006b7220 */ /* 0x000fe40000410000 */
[----:B------:R-:W5:Y:S01]  /*b3c0*/  MUFU.EX2 R188, R11 ;  /* 0x0000000b00bc7308 */ /* 0x000f620000000800 */
[C---:B--2---:R-:W-:Y:S02]  /*b3d0*/  FMUL.FTZ R16, R140.reuse, R164 ;  /* 0x000000a48c107220 */ /* 0x044fe40000410000 */
[----:B------:R-:W-:Y:S02]  /*b3e0*/  FMUL.FTZ R17, R140, R165 ;  /* 0x000000a58c117220 */ /* 0x000fe40000410000 */
[----:B------:R-:W2:Y:S01]  /*b3f0*/  LDSM.16.MT88.4 R176, [R213] ;  /* 0x00000000d5b0783b */ /* 0x000ea20000004200 */
[C---:B------:R-:W-:Y:S02]  /*b400*/  FMUL.FTZ R110, R0.reuse, R110 ;  /* 0x0000006e006e7220 */ /* 0x040fe40000410000 */
[C---:B----4-:R-:W-:Y:S02]  /*b410*/  FMUL.FTZ R8, R3.reuse, R156 ;  /* 0x0000009c03087220 */ /* 0x050fe40000410000 */
[----:B------:R4:W-:Y:S01]  /*b420*/  MUFU.EX2 R189, R14 ;  /* 0x0000000e00bd7308 */ /* 0x0009e20000000800 */
[----:B------:R-:W-:Y:S02]  /*b430*/  FMUL.FTZ R9, R3, R157 ;  /* 0x0000009d03097220 */ /* 0x000fe40000410000 */
[----:B------:R-:W2:Y:S01]  /*b440*/  LDSM.16.MT88.4 R180, [R214] ;  /* 0x00000000d6b4783b */ /* 0x000ea20000004200 */
[C---:B-1----:R-:W-:Y:S02]  /*b450*/  FMUL.FTZ R10, R0.reuse, R158 ;  /* 0x0000009e000a7220 */ /* 0x042fe40000410000 */
[----:B------:R-:W-:Y:S01]  /*b460*/  FMUL.FTZ R6, R141, R154 ;  /* 0x0000009a8d067220 */ /* 0x000fe20000410000 */
[----:B------:R-:W-:Y:S01]  /*b470*/  F2FP.BF16.PACK_AB R154, R211, R229 ;  /* 0x000000e5d39a723e */ /* 0x000fe200000010ff */
[----:B------:R-:W-:Y:S02]  /*b480*/  FMUL.FTZ R7, R141, R155 ;  /* 0x0000009b8d077220 */ /* 0x000fe40000410000 */
[----:B------:R-:W1:Y:S01]  /*b490*/  MUFU.EX2 R190, R15 ;  /* 0x0000000f00be7308 */ /* 0x000e620000000800 */
[----:B------:R-:W-:Y:S01]  /*b4a0*/  FMUL.FTZ R111, R0, R111 ;  /* 0x0000006f006f7220 */ /* 0x000fe20000410000 */
[----:B------:R-:W-:Y:S01]  /*b4b0*/  LDSM.16.MT88.4 R164, [R214+0x400] ;  /* 0x00040000d6a4783b */ /* 0x000fe20000004200 */
[--C-:B------:R-:W-:Y:S02]  /*b4c0*/  FFMA.FTZ R42, R42, c[0x0][0x2d0], -R2.reuse ;  /* 0x0000b4002a2a7a23 */ /* 0x100fe40000010802 */
[----:B---3--:R-:W-:Y:S01]  /*b4d0*/  FMUL.FTZ R4, R140, R152 ;  /* 0x000000988c047220 */ /* 0x008fe20000410000 */
[----:B------:R-:W-:Y:S01]  /*b4e0*/  F2FP.BF16.PACK_AB R152, R230, R231 ;  /* 0x000000e7e698723e */ /* 0x000fe200000010ff */
[----:B------:R-:W-:Y:S01]  /*b4f0*/  FMUL.FTZ R5, R140, R153 ;  /* 0x000000998c057220 */ /* 0x000fe20000410000 */
[----:B-----5:R-:W-:Y:S01]  /*b500*/  F2FP.BF16.PACK_AB R153, R188, R187 ;  /* 0x000000bbbc99723e */ /* 0x020fe200000010ff */
[C---:B------:R-:W-:Y:S01]  /*b510*/  FMUL.FTZ R11, R0.reuse, R159 ;  /* 0x0000009f000b7220 */ /* 0x040fe20000410000 */
[----:B------:R-:W-:Y:S01]  /*b520*/  LDSM.16.MT88.4 R36, [R213+0x2400] ;  /* 0x00240000d524783b */ /* 0x000fe20000004200 */
[----:B------:R-:W-:Y:S01]  /*b530*/  MUFU.EX2 R192, R49 ;  /* 0x0000003100c07308 */ /* 0x000fe20000000800 */
[--C-:B------:R-:W-:Y:S02]  /*b540*/  FFMA.FTZ R43, R43, c[0x0][0x2d0], -R2.reuse ;  /* 0x0000b4002b2b7a23 */ /* 0x100fe40000010802 */
[----:B----4-:R-:W-:Y:S02]  /*b550*/  FMUL.FTZ R14, R0, R162 ;  /* 0x000000a2000e7220 */ /* 0x010fe40000410000 */
[--C-:B------:R-:W-:Y:S02]  /*b560*/  FFMA.FTZ R46, R46, c[0x0][0x2d0], -R2.reuse ;  /* 0x0000b4002e2e7a23 */ /* 0x100fe40000010802 */
[----:B------:R-:W3:Y:S01]  /*b570*/  LDSM.16.MT88.4 R156, [R213+0x1000] ;  /* 0x00100000d59c783b */ /* 0x000ee20000004200 */
[----:B------:R-:W-:Y:S02]  /*b580*/  FFMA.FTZ R47, R47, c[0x0][0x2d0], -R2 ;  /* 0x0000b4002f2f7a23 */ /* 0x000fe40000010802 */
[----:B------:R-:W-:Y:S01]  /*b590*/  MUFU.EX2 R191, R51 ;  /* 0x0000003300bf7308 */ /* 0x000fe20000000800 */
[----:B------:R-:W-:Y:S01]  /*b5a0*/  FMUL.FTZ R122, R0, R122 ;  /* 0x0000007a007a7220 */ /* 0x000fe20000410000 */
[----:B-1----:R-:W-:Y:S01]  /*b5b0*/  F2FP.BF16.PACK_AB R155, R190, R189 ;  /* 0x000000bdbe9b723e */ /* 0x002fe200000010ff */
[-C--:B--2---:R-:W-:Y:S02]  /*b5c0*/  HMMA.16816.F32.BF16 R4, R148, R176.reuse, R4 ;  /* 0x000000b09404723c */ /* 0x084fe40000041804 */
[----:B------:R-:W0:Y:S03]  /*b5d0*/  LDGDEPBAR ;  /* 0x00000000000079af */ /* 0x000e260000000000 */
[C---:B------:R-:W-:Y:S02]  /*b5e0*/  FMUL.FTZ R15, R0.reuse, R163 ;  /* 0x000000a3000f7220 */ /* 0x040fe40000410000 */
[----:B------:R-:W-:Y:S01]  /*b5f0*/  MUFU.EX2 R147, R46 ;  /* 0x0000002e00937308 */ /* 0x000fe20000000800 */
[C---:B------:R-:W-:Y:S01]  /*b600*/  FMUL.FTZ R123, R0.reuse, R123 ;  /* 0x0000007b007b7220 */ /* 0x040fe20000410000 */
[C---:B------:R-:W-:Y:S01]  /*b610*/  HMMA.16816.F32.BF16 R8, R152.reuse, R176, R8 ;  /* 0x000000b09808723c */ /* 0x040fe20000041808 */
[----:B------:R-:W1:Y:S03]  /*b620*/  LDSM.16.MT88.4 R160, [R214+0x1000] ;  /* 0x00100000d6a0783b */ /* 0x000e660000004200 */
[C---:B------:R-:W-:Y:S02]  /*b630*/  FMUL.FTZ R126, R0.reuse, R126 ;  /* 0x0000007e007e7220 */ /* 0x040fe40000410000 */
[C---:B------:R-:W-:Y:S02]  /*b640*/  FMUL.FTZ R127, R0.reuse, R127 ;  /* 0x0000007f007f7220 */ /* 0x040fe40000410000 */
[-C--:B------:R-:W-:Y:S01]  /*b650*/  HMMA.16816.F32.BF16 R12, R152, R178.reuse, R12 ;  /* 0x000000b2980c723c */ /* 0x080fe2000004180c */
[----:B------:R2:W-:Y:S03]  /*b660*/  MUFU.EX2 R210, R20 ;  /* 0x0000001400d27308 */ /* 0x0005e60000000800 */
[C---:B------:R-:W-:Y:S02]  /*b670*/  FMUL.FTZ R134, R0.reuse, R134 ;  /* 0x0000008600867220 */ /* 0x040fe40000410000 */
[C---:B------:R-:W-:Y:S02]  /*b680*/  FMUL.FTZ R135, R0.reuse, R135 ;  /* 0x0000008700877220 */ /* 0x040fe40000410000 */
[C---:B------:R-:W-:Y:S03]  /*b690*/  HMMA.16816.F32.BF16 R16, R148.reuse, R178, R16 ;  /* 0x000000b29410723c */ /* 0x040fe60000041810 */
[----:B------:R4:W5:Y:S01]  /*b6a0*/  MUFU.EX2 R209, R21 ;  /* 0x0000001500d17308 */ /* 0x0009620000000800 */
[--C-:B------:R-:W-:Y:S02]  /*b6b0*/  FFMA.FTZ R146, R35, c[0x0][0x2d0], -R185.reuse ;  /* 0x0000b40023927a23 */ /* 0x100fe400000108b9 */
[C---:B------:R-:W-:Y:S02]  /*b6c0*/  FMUL.FTZ R35, R0.reuse, R175 ;  /* 0x000000af00237220 */ /* 0x040fe40000410000 */
[-C--:B------:R-:W-:Y:S04]  /*b6d0*/  HMMA.16816.F32.BF16 R100, R148, R180.reuse, R100 ;  /* 0x000000b49464723c */ /* 0x080fe80000041864 */
[C---:B------:R-:W-:Y:S01]  /*b6e0*/  FMUL.FTZ R74, R0.reuse, R74 ;  /* 0x0000004a004a7220 */ /* 0x040fe20000410000 */
[----:B------:R-:W-:Y:S01]  /*b6f0*/  MUFU.EX2 R202, R146 ;  /* 0x0000009200ca7308 */ /* 0x000fe20000000800 */
[----:B------:R-:W-:Y:S02]  /*b700*/  FMUL.FTZ R75, R0, R75 ;  /* 0x0000004b004b7220 */ /* 0x000fe40000410000 */
[C---:B------:R-:W-:Y:S04]  /*b710*/  HMMA.16816.F32.BF16 R104, R152.reuse, R180, R104 ;  /* 0x000000b49868723c */ /* 0x040fe80000041868 */
[----:B--2---:R-:W-:Y:S02]  /*b720*/  FMUL.FTZ R20, R140, R168 ;  /* 0x000000a88c147220 */ /* 0x004fe40000410000 */
[----:B------:R-:W-:Y:S01]  /*b730*/  FMUL.FTZ R78, R0, R78 ;  /* 0x0000004e004e7220 */ /* 0x000fe20000410000 */
[----:B------:R-:W-:Y:S01]  /*b740*/  MUFU.EX2 R181, R40 ;  /* 0x0000002800b57308 */ /* 0x000fe20000000800 */
[-C--:B------:R-:W-:Y:S04]  /*b750*/  HMMA.16816.F32.BF16 R108, R152, R182.reuse, R108 ;  /* 0x000000b6986c723c */ /* 0x080fe8000004186c */
[----:B----4-:R-:W-:Y:S02]  /*b760*/  FMUL.FTZ R21, R140, R169 ;  /* 0x000000a98c157220 */ /* 0x010fe40000410000 */
[C---:B------:R-:W-:Y:S02]  /*b770*/  FMUL.FTZ R79, R0.reuse, R79 ;  /* 0x0000004f004f7220 */ /* 0x040fe40000410000 */
[C---:B------:R-:W-:Y:S01]  /*b780*/  HMMA.16816.F32.BF16 R112, R148.reuse, R182, R112 ;  /* 0x000000b69470723c */ /* 0x040fe20000041870 */
[----:B------:R2:W-:Y:S03]  /*b790*/  MUFU.EX2 R183, R50 ;  /* 0x0000003200b77308 */ /* 0x0005e60000000800 */
[C---:B------:R-:W-:Y:S02]  /*b7a0*/  FMUL.FTZ R90, R0.reuse, R90 ;  /* 0x0000005a005a7220 */ /* 0x040fe40000410000 */
[C---:B------:R-:W-:Y:S02]  /*b7b0*/  FMUL.FTZ R91, R0.reuse, R91 ;  /* 0x0000005b005b7220 */ /* 0x040fe40000410000 */
[-C--:B---3--:R-:W-:Y:S03]  /*b7c0*/  HMMA.16816.F32.BF16 R116, R148, R156.reuse, R116 ;  /* 0x0000009c9474723c */ /* 0x088fe60000041874 */
[----:B------:R3:W-:Y:S01]  /*b7d0*/  MUFU.EX2 R206, R22 ;  /* 0x0000001600ce7308 */ /* 0x0007e20000000800 */
[C---:B------:R-:W-:Y:S02]  /*b7e0*/  FMUL.FTZ R94, R0.reuse, R94 ;  /* 0x0000005e005e7220 */ /* 0x040fe40000410000 */
[----:B------:R-:W-:Y:S02]  /*b7f0*/  FMUL.FTZ R95, R0, R95 ;  /* 0x0000005f005f7220 */ /* 0x000fe40000410000 */
[C---:B------:R-:W-:Y:S04]  /*b800*/  HMMA.16816.F32.BF16 R120, R152.reuse, R156, R120 ;  /* 0x0000009c9878723c */ /* 0x040fe80000041878 */
[----:B------:R-:W-:Y:S01]  /*b810*/  FFMA.FTZ R33, R33, c[0x0][0x2d0], -R184 ;  /* 0x0000b40021217a23 */ /* 0x000fe200000108b8 */
[----:B------:R-:W-:Y:S01]  /*b820*/  MUFU.EX2 R182, R41 ;  /* 0x0000002900b67308 */ /* 0x000fe20000000800 */
[--C-:B------:R-:W-:Y:S02]  /*b830*/  FFMA.FTZ R32, R23, c[0x0][0x2d0], -R185.reuse ;  /* 0x0000b40017207a23 */ /* 0x100fe400000108b9 */
[-C--:B------:R-:W-:Y:S01]  /*b840*/  HMMA.16816.F32.BF16 R124, R152, R158.reuse, R124 ;  /* 0x0000009e987c723c */ /* 0x080fe2000004187c */
[----:B--2---:R-:W-:Y:S03]  /*b850*/  LDSM.16.MT88.4 R48, [R214+0x2400] ;  /* 0x00240000d630783b */ /* 0x004fe60000004200 */
[--C-:B------:R-:W-:Y:S02]  /*b860*/  FFMA.FTZ R34, R34, c[0x0][0x2d0], -R185.reuse ;  /* 0x0000b40022227a23 */ /* 0x100fe400000108b9 */
[C---:B------:R-:W-:Y:S01]  /*b870*/  FMUL.FTZ R23, R141.reuse, R171 ;  /* 0x000000ab8d177220 */ /* 0x040fe20000410000 */
[----:B------:R2:W-:Y:S01]  /*b880*/  MUFU.EX2 R207, R33 ;  /* 0x0000002100cf7308 */ /* 0x0005e20000000800 */
[C---:B------:R-:W-:Y:S01]  /*b890*/  HMMA.16816.F32.BF16 R128, R148.reuse, R158, R128 ;  /* 0x0000009e9480723c */ /* 0x040fe20000041880 */
[----:B------:R-:W4:Y:S03]  /*b8a0*/  LDSM.16.MT88.4 R156, [R213+0x2000] ;  /* 0x00200000d59c783b */ /* 0x000f260000004200 */
[----:B---3--:R-:W-:Y:S02]  /*b8b0*/  FMUL.FTZ R22, R141, R170 ;  /* 0x000000aa8d167220 */ /* 0x008fe40000410000 */
[--C-:B------:R-:W-:Y:S02]  /*b8c0*/  FFMA.FTZ R24, R24, c[0x0][0x2d0], -R186.reuse ;  /* 0x0000b40018187a23 */ /* 0x100fe400000108ba */
[----:B------:R-:W-:Y:S01]  /*b8d0*/  FFMA.FTZ R25, R25, c[0x0][0x2d0], -R186 ;  /* 0x0000b40019197a23 */ /* 0x000fe200000108ba */
[----:B------:R3:W3:Y:S02]  /*b8e0*/  MUFU.EX2 R205, R32 ;  /* 0x0000002000cd7308 */ /* 0x0006e40000000800 */
[-C--:B-1----:R-:W-:Y:S03]  /*b8f0*/  HMMA.16816.F32.BF16 R20, R148, R160.reuse, R20 ;  /* 0x000000a09414723c */ /* 0x082fe60000041814 */
[--C-:B------:R-:W-:Y:S02]  /*b900*/  FFMA.FTZ R26, R26, c[0x0][0x2d0], -R2.reuse ;  /* 0x0000b4001a1a7a23 */ /* 0x100fe40000010802 */
[----:B------:R-:W-:Y:S02]  /*b910*/  FFMA.FTZ R27, R27, c[0x0][0x2d0], -R2 ;  /* 0x0000b4001b1b7a23 */ /* 0x000fe40000010802 */
[--C-:B------:R-:W-:Y:S01]  /*b920*/  FFMA.FTZ R28, R28, c[0x0][0x2d0], -R186.reuse ;  /* 0x0000b4001c1c7a23 */ /* 0x100fe200000108ba */
[C---:B------:R-:W-:Y:S01]  /*b930*/  HMMA.16816.F32.BF16 R132, R152.reuse, R160, R132 ;  /* 0x000000a09884723c */ /* 0x040fe20000041884 */
[----:B------:R1:W1:Y:S03]  /*b940*/  MUFU.EX2 R203, R34 ;  /* 0x0000002200cb7308 */ /* 0x0002660000000800 */
[----:B--2---:R-:W-:Y:S02]  /*b950*/  FMUL.FTZ R33, R3, R173 ;  /* 0x000000ad03217220 */ /* 0x004fe40000410000 */
[----:B------:R-:W-:Y:S02]  /*b960*/  FFMA.FTZ R29, R29, c[0x0][0x2d0], -R186 ;  /* 0x0000b4001d1d7a23 */ /* 0x000fe400000108ba */
[--C-:B------:R-:W-:Y:S03]  /*b970*/  FFMA.FTZ R30, R30, c[0x0][0x2d0], -R2.reuse ;  /* 0x0000b4001e1e7a23 */ /* 0x100fe60000010802 */
[----:B------:R5:W-:Y:S01]  /*b980*/  MUFU.EX2 R201, R24 ;  /* 0x0000001800c97308 */ /* 0x000be20000000800 */
[----:B------:R-:W-:Y:S02]  /*b990*/  FFMA.FTZ R31, R31, c[0x0][0x2d0], -R2 ;  /* 0x0000b4001f1f7a23 */ /* 0x000fe40000010802 */
[----:B---3--:R-:W-:Y:S02]  /*b9a0*/  FMUL.FTZ R32, R3, R172 ;  /* 0x000000ac03207220 */ /* 0x008fe40000410000 */
[--C-:B------:R-:W-:Y:S02]  /*b9b0*/  FFMA.FTZ R65, R65, c[0x0][0x2d0], -R184.reuse ;  /* 0x0000b40041417a23 */ /* 0x100fe400000108b8 */
[--C-:B------:R-:W-:Y:S02]  /*b9c0*/  FFMA.FTZ R67, R67, c[0x0][0x2d0], -R185.reuse ;  /* 0x0000b40043437a23 */ /* 0x100fe400000108b9 */
[----:B------:R-:W-:Y:S01]  /*b9d0*/  FFMA.FTZ R52, R52, c[0x0][0x2d0], -R184 ;  /* 0x0000b40034347a23 */ /* 0x000fe200000108b8 */
[----:B------:R2:W3:Y:S01]  /*b9e0*/  MUFU.EX2 R200, R25 ;  /* 0x0000001900c87308 */ /* 0x0004e20000000800 */
[----:B------:R-:W-:Y:S02]  /*b9f0*/  FFMA.FTZ R61, R61, c[0x0][0x2d0], -R186 ;  /* 0x0000b4003d3d7a23 */ /* 0x000fe400000108ba */
[--C-:B------:R-:W-:Y:S02]  /*ba00*/  FFMA.FTZ R53, R53, c[0x0][0x2d0], -R184.reuse ;  /* 0x0000b40035357a23 */ /* 0x100fe400000108b8 */
[----:B-1----:R-:W-:Y:S02]  /*ba10*/  FMUL.FTZ R34, R0, R174 ;  /* 0x000000ae00227220 */ /* 0x002fe40000410000 */
[--C-:B------:R-:W-:Y:S02]  /*ba20*/  FFMA.FTZ R54, R54, c[0x0][0x2d0], -R185.reuse ;  /* 0x0000b40036367a23 */ /* 0x100fe400000108b9 */
[--C-:B------:R-:W-:Y:S01]  /*ba30*/  FFMA.FTZ R55, R55, c[0x0][0x2d0], -R185.reuse ;  /* 0x0000b40037377a23 */ /* 0x100fe200000108b9 */
[----:B------:R-:W-:Y:S01]  /*ba40*/  MUFU.EX2 R180, R45 ;  /* 0x0000002d00b47308 */ /* 0x000fe20000000800 */
[----:B------:R-:W-:Y:S01]  /*ba50*/  FFMA.FTZ R64, R64, c[0x0][0x2d0], -R184 ;  /* 0x0000b40040407a23 */ /* 0x000fe200000108b8 */
[-C--:B------:R-:W-:Y:S03]  /*ba60*/  HMMA.16816.F32.BF16 R32, R152, R162.reuse, R32 ;  /* 0x000000a29820723c */ /* 0x080fe60000041820 */
[----:B-----5:R-:W-:Y:S01]  /*ba70*/  F2FP.BF16.PACK_AB R24, R209, R210 ;  /* 0x000000d2d118723e */ /* 0x020fe200000010ff */
[----:B------:R-:W-:Y:S02]  /*ba80*/  FFMA.FTZ R66, R66, c[0x0][0x2d0], -R185 ;  /* 0x0000b40042427a23 */ /* 0x000fe400000108b9 */
[----:B------:R-:W-:Y:S02]  /*ba90*/  FFMA.FTZ R57, R57, c[0x0][0x2d0], -R186 ;  /* 0x0000b40039397a23 */ /* 0x000fe400000108ba */
[C---:B------:R-:W-:Y:S01]  /*baa0*/  HMMA.16816.F32.BF16 R136, R148.reuse, R162, R136 ;  /* 0x000000a29488723c */ /* 0x040fe20000041888 */
[----:B------:R-:W1:Y:S01]  /*bab0*/  LDSM.16.MT88.4 R160, [R214+0x2000] ;  /* 0x00200000d6a0783b */ /* 0x000e620000004200 */
[----:B------:R-:W-:Y:S02]  /*bac0*/  MUFU.EX2 R146, R47 ;  /* 0x0000002f00927308 */ /* 0x000fe40000000800 */
[----:B--2---:R-:W-:Y:S01]  /*bad0*/  F2FP.BF16.PACK_AB R25, R205, R206 ;  /* 0x000000cecd19723e */ /* 0x004fe200000010ff */
[--C-:B------:R-:W-:Y:S02]  /*bae0*/  FFMA.FTZ R58, R58, c[0x0][0x2d0], -R2.reuse ;  /* 0x0000b4003a3a7a23 */ /* 0x100fe40000010802 */
[----:B------:R-:W-:Y:S01]  /*baf0*/  FFMA.FTZ R59, R59, c[0x0][0x2d0], -R2 ;  /* 0x0000b4003b3b7a23 */ /* 0x000fe20000010802 */
[-C--:B----4-:R-:W-:Y:S04]  /*bb00*/  HMMA.16816.F32.BF16 R68, R148, R156.reuse, R68 ;  /* 0x0000009c9444723c */ /* 0x090fe80000041844 */
[----:B------:R-:W-:Y:S01]  /*bb10*/  MUFU.EX2 R65, R65 ;  /* 0x0000004100417308 */ /* 0x000fe20000000800 */
[----:B------:R-:W-:Y:S02]  /*bb20*/  FFMA.FTZ R60, R60, c[0x0][0x2d0], -R186 ;  /* 0x0000b4003c3c7a23 */ /* 0x000fe400000108ba */
[--C-:B------:R-:W-:Y:S01]  /*bb30*/  FFMA.FTZ R62, R62, c[0x0][0x2d0], -R2.reuse ;  /* 0x0000b4003e3e7a23 */ /* 0x100fe20000010802 */
[C---:B------:R-:W-:Y:S04]  /*bb40*/  HMMA.16816.F32.BF16 R72, R152.reuse, R156, R72 ;  /* 0x0000009c9848723c */ /* 0x040fe80000041848 */
[----:B------:R-:W-:Y:S02]  /*bb50*/  FFMA.FTZ R2, R63, c[0x0][0x2d0], -R2 ;  /* 0x0000b4003f027a23 */ /* 0x000fe40000010802 */
[----:B------:R-:W-:Y:S01]  /*bb60*/  MUFU.EX2 R67, R67 ;  /* 0x0000004300437308 */ /* 0x000fe20000000800 */
[----:B------:R-:W-:Y:S01]  /*bb70*/  FFMA.FTZ R56, R56, c[0x0][0x2d0], -R186 ;  /* 0x0000b40038387a23 */ /* 0x000fe200000108ba */
[-C--:B------:R-:W-:Y:S04]  /*bb80*/  HMMA.16816.F32.BF16 R76, R152, R158.reuse, R76 ;  /* 0x0000009e984c723c */ /* 0x080fe8000004184c */
[----:B------:R-:W-:Y:S02]  /*bb90*/  FFMA.FTZ R3, R3, R241, R231 ;  /* 0x000000f103037223 */ /* 0x000fe400000100e7 */
[----:B------:R-:W-:Y:S02]  /*bba0*/  FFMA.FTZ R140, R140, R243, R232 ;  /* 0x000000f38c8c7223 */ /* 0x000fe400000100e8 */
[C---:B------:R-:W-:Y:S01]  /*bbb0*/  HMMA.16816.F32.BF16 R80, R148.reuse, R158, R80 ;  /* 0x0000009e9450723c */ /* 0x040fe20000041850 */
[----:B------:R-:W2:Y:S01]  /*bbc0*/  LDSM.16.MT88.4 R156, [R213+0x400] ;  /* 0x00040000d59c783b */ /* 0x000ea20000004200 */
[----:B------:R-:W-:Y:S02]  /*bbd0*/  MUFU.EX2 R61, R61 ;  /* 0x0000003d003d7308 */ /* 0x000fe40000000800 */
[----:B------:R-:W-:Y:S02]  /*bbe0*/  FADD.FTZ R3, R230, R3 ;  /* 0x00000003e6037221 */ /* 0x000fe40000010000 */
[----:B------:R-:W-:Y:S02]  /*bbf0*/  FFMA.FTZ R141, R141, R242, R233 ;  /* 0x000000f28d8d7223 */ /* 0x000fe400000100e9 */
[----:B------:R-:W-:Y:S01]  /*bc00*/  FADD.FTZ R3, R229, R3 ;  /* 0x00000003e5037221 */ /* 0x000fe20000010000 */
[-C--:B-1----:R-:W-:Y:S03]  /*bc10*/  HMMA.16816.F32.BF16 R84, R148, R160.reuse, R84 ;  /* 0x000000a09454723c */ /* 0x082fe60000041854 */
[----:B------:R1:W-:Y:S05]  /*bc20*/  MUFU.EX2 R179, R26 ;  /* 0x0000001a00b37308 */ /* 0x0003ea0000000800 */
[C---:B------:R-:W-:Y:S05]  /*bc30*/  HMMA.16816.F32.BF16 R88, R152.reuse, R160, R88 ;  /* 0x000000a09858723c */ /* 0x040fea0000041858 */
[----:B------:R4:W5:Y:S03]  /*bc40*/  MUFU.EX2 R178, R27 ;  /* 0x0000001b00b27308 */ /* 0x0009660000000800 */
[-C--:B------:R-:W-:Y:S01]  /*bc50*/  HMMA.16816.F32.BF16 R92, R152, R162.reuse, R92 ;  /* 0x000000a2985c723c */ /* 0x080fe2000004185c */
[----:B------:R-:W-:Y:S06]  /*bc60*/  LDSM.16.MT88.4 R152, [R214+0x1400] ;  /* 0x00140000d698783b */ /* 0x000fec0000004200 */
[----:B------:R3:W-:Y:S01]  /*bc70*/  MUFU.EX2 R199, R28 ;  /* 0x0000001c00c77308 */ /* 0x0007e20000000800 */
[----:B------:R-:W-:Y:S01]  /*bc80*/  HMMA.16816.F32.BF16 R96, R148, R162, R96 ;  /* 0x000000a29460723c */ /* 0x000fe20000041860 */
[----:B------:R-:W5:Y:S03]  /*bc90*/  LDSM.16.MT88.4 R148, [R213+0x1400] ;  /* 0x00140000d594783b */ /* 0x000f660000004200 */
[----:B-1----:R-:W-:Y:S05]  /*bca0*/  F2FP.BF16.PACK_AB R26, R207, R208 ;  /* 0x000000d0cf1a723e */ /* 0x002fea00000010ff */
[----:B------:R5:W1:Y:S03]  /*bcb0*/  MUFU.EX2 R198, R29 ;  /* 0x0000001d00c67308 */ /* 0x000a660000000800 */
[----:B----4-:R-:W-:Y:S07]  /*bcc0*/  F2FP.BF16.PACK_AB R27, R202, R203 ;  /* 0x000000cbca1b723e */ /* 0x010fee00000010ff */
[----:B------:R1:W-:Y:S01]  /*bcd0*/  MUFU.EX2 R177, R30 ;  /* 0x0000001e00b17308 */ /* 0x0003e20000000800 */
[-C--:B--2---:R-:W-:Y:S05]  /*bce0*/  HMMA.16816.F32.BF16 R4, R24, R156.reuse, R4 ;  /* 0x0000009c1804723c */ /* 0x084fea0000041804 */
[----:B---3--:R-:W-:Y:S04]  /*bcf0*/  F2FP.BF16.PACK_AB R28, R200, R201 ;  /* 0x000000c9c81c723e */ /* 0x008fe800000010ff */
[----:B------:R-:W2:Y:S03]  /*bd00*/  MUFU.EX2 R176, R31 ;  /* 0x0000001f00b07308 */ /* 0x000ea60000000800 */
[----:B-----5:R-:W-:Y:S07]  /*bd10*/  F2FP.BF16.PACK_AB R29, R178, R179 ;  /* 0x000000b3b21d723e */ /* 0x020fee00000010ff */
[----:B------:R-:W-:Y:S01]  /*bd20*/  MUFU.EX2 R53, R53 ;  /* 0x0000003500357308 */ /* 0x000fe20000000800 */
[----:B-1----:R-:W-:Y:S09]  /*bd30*/  F2FP.BF16.PACK_AB R30, R198, R199 ;  /* 0x000000c7c61e723e */ /* 0x002ff200000010ff */
[----:B------:R-:W-:Y:S01]  /*bd40*/  MUFU.EX2 R54, R54 ;  /* 0x0000003600367308 */ /* 0x000fe20000000800 */
[----:B--2---:R-:W-:Y:S09]  /*bd50*/  F2FP.BF16.PACK_AB R31, R176, R177 ;  /* 0x000000b1b01f723e */ /* 0x004ff200000010ff */
[----:B------:R-:W-:Y:S01]  /*bd60*/  MUFU.EX2 R55, R55 ;  /* 0x0000003700377308 */ /* 0x000fe20000000800 */
[C---:B------:R-:W-:Y:S08]  /*bd70*/  HMMA.16816.F32.BF16 R8, R28.reuse, R156, R8 ;  /* 0x0000009c1c08723c */ /* 0x040ff00000041808 */
[-C--:B------:R-:W-:Y:S01]  /*bd80*/  HMMA.16816.F32.BF16 R12, R28, R158.reuse, R12 ;  /* 0x0000009e1c0c723c */ /* 0x080fe2000004180c */
[----:B------:R-:W-:Y:S07]  /*bd90*/  MUFU.EX2 R64, R64 ;  /* 0x0000004000407308 */ /* 0x000fee0000000800 */
[C---:B------:R-:W-:Y:S03]  /*bda0*/  HMMA.16816.F32.BF16 R16, R24.reuse, R158, R16 ;  /* 0x0000009e1810723c */ /* 0x040fe60000041810 */
[----:B------:R-:W-:Y:S05]  /*bdb0*/  MUFU.EX2 R66, R66 ;  /* 0x0000004200427308 */ /* 0x000fea0000000800 */
[-C--:B------:R-:W-:Y:S05]  /*bdc0*/  HMMA.16816.F32.BF16 R100, R24, R164.reuse, R100 ;  /* 0x000000a41864723c */ /* 0x080fea0000041864 */
[----:B------:R-:W-:Y:S03]  /*bdd0*/  MUFU.EX2 R57, R57 ;  /* 0x0000003900397308 */ /* 0x000fe60000000800 */
[C---:B------:R-:W-:Y:S07]  /*bde0*/  HMMA.16816.F32.BF16 R104, R28.reuse, R164, R104 ;  /* 0x000000a41c68723c */ /* 0x040fee0000041868 */
[----:B------:R-:W-:Y:S01]  /*bdf0*/  MUFU.EX2 R60, R60 ;  /* 0x0000003c003c7308 */ /* 0x000fe20000000800 */
[-C--:B------:R-:W-:Y:S08]  /*be00*/  HMMA.16816.F32.BF16 R108, R28, R166.reuse, R108 ;  /* 0x000000a61c6c723c */ /* 0x080ff0000004186c */
[C---:B------:R-:W-:Y:S01]  /*be10*/  HMMA.16816.F32.BF16 R112, R24.reuse, R166, R112 ;  /* 0x000000a61870723c */ /* 0x040fe20000041870 */
[----:B------:R-:W-:Y:S01]  /*be20*/  LDSM.16.MT88.4 R164, [R213+0xc00] ;  /* 0x000c0000d5a4783b */ /* 0x000fe20000004200 */
[----:B------:R-:W-:Y:S06]  /*be30*/  MUFU.EX2 R62, R62 ;  /* 0x0000003e003e7308 */ /* 0x000fec0000000800 */
[-C--:B------:R-:W-:Y:S04]  /*be40*/  HMMA.16816.F32.BF16 R116, R24, R148.reuse, R116 ;  /* 0x000000941874723c */ /* 0x080fe80000041874 */
[----:B------:R-:W-:Y:S04]  /*be50*/  MUFU.EX2 R56, R56 ;  /* 0x0000003800387308 */ /* 0x000fe80000000800 */
[C---:B------:R-:W-:Y:S06]  /*be60*/  HMMA.16816.F32.BF16 R120, R28.reuse, R148, R120 ;  /* 0x000000941c78723c */ /* 0x040fec0000041878 */
[----:B------:R-:W-:Y:S02]  /*be70*/  MUFU.EX2 R148, R42 ;  /* 0x0000002a00947308 */ /* 0x000fe40000000800 */
[-C--:B------:R-:W-:Y:S08]  /*be80*/  HMMA.16816.F32.BF16 R124, R28, R150.reuse, R124 ;  /* 0x000000961c7c723c */ /* 0x080ff0000004187c */
[C---:B------:R-:W-:Y:S01]  /*be90*/  HMMA.16816.F32.BF16 R128, R24.reuse, R150, R128 ;  /* 0x000000961880723c */ /* 0x040fe20000041880 */
[----:B------:R1:W2:Y:S07]  /*bea0*/  MUFU.EX2 R149, R43 ;  /* 0x0000002b00957308 */ /* 0x0002ae0000000800 */
[-C--:B------:R-:W-:Y:S03]  /*beb0*/  HMMA.16816.F32.BF16 R20, R24, R152.reuse, R20 ;  /* 0x000000981814723c */ /* 0x080fe60000041814 */
[----:B------:R3:W4:Y:S05]  /*bec0*/  MUFU.EX2 R151, R44 ;  /* 0x0000002c00977308 */ /* 0x00072a0000000800 */
[C---:B------:R-:W-:Y:S05]  /*bed0*/  HMMA.16816.F32.BF16 R132, R28.reuse, R152, R132 ;  /* 0x000000981c84723c */ /* 0x040fea0000041884 */
[----:B------:R-:W-:Y:S03]  /*bee0*/  MUFU.EX2 R150, R52 ;  /* 0x0000003400967308 */ /* 0x000fe60000000800 */
[-C--:B------:R-:W-:Y:S01]  /*bef0*/  HMMA.16816.F32.BF16 R32, R28, R154.reuse, R32 ;  /* 0x0000009a1c20723c */ /* 0x080fe20000041820 */
[----:B-1----:R-:W1:Y:S06]  /*bf00*/  LDSM.16.MT88.4 R40, [R213+0x800] ;  /* 0x00080000d528783b */ /* 0x002e6c0000004200 */
[----:B------:R5:W-:Y:S01]  /*bf10*/  MUFU.EX2 R52, R2 ;  /* 0x0000000200347308 */ /* 0x000be20000000800 */
[C---:B------:R-:W-:Y:S01]  /*bf20*/  HMMA.16816.F32.BF16 R136, R24.reuse, R154, R136 ;  /* 0x0000009a1888723c */ /* 0x040fe20000041888 */
[----:B---3--:R-:W-:Y:S07]  /*bf30*/  LDSM.16.MT88.4 R44, [R213+0x1800] ;  /* 0x00180000d52c783b */ /* 0x008fee0000004200 */
[-C--:B------:R-:W-:Y:S01]  /*bf40*/  HMMA.16816.F32.BF16 R68, R24, R36.reuse, R68 ;  /* 0x000000241844723c */ /* 0x080fe20000041844 */
[----:B------:R-:W-:Y:S07]  /*bf50*/  MUFU.EX2 R58, R58 ;  /* 0x0000003a003a7308 */ /* 0x000fee0000000800 */
[C---:B------:R-:W-:Y:S03]  /*bf60*/  HMMA.16816.F32.BF16 R72, R28.reuse, R36, R72 ;  /* 0x000000241c48723c */ /* 0x040fe60000041848 */
[----:B------:R-:W3:Y:S01]  /*bf70*/  MUFU.EX2 R59, R59 ;  /* 0x0000003b003b7308 */ /* 0x000ee20000000800 */
[----:B-----5:R-:W-:Y:S04]  /*bf80*/  FFMA.FTZ R2, R0, R240, R187 ;  /* 0x000000f000027223 */ /* 0x020fe800000100bb */
[-C--:B------:R-:W-:Y:S04]  /*bf90*/  HMMA.16816.F32.BF16 R76, R28, R38.reuse, R76 ;  /* 0x000000261c4c723c */ /* 0x080fe8000004184c */
[----:B------:R-:W-:Y:S02]  /*bfa0*/  FADD.FTZ R2, R188, R2 ;  /* 0x00000002bc027221 */ /* 0x000fe40000010000 */
[----:B------:R-:W-:Y:S02]  /*bfb0*/  FADD.FTZ R0, R237, R140 ;  /* 0x0000008ced007221 */ /* 0x000fe40000010000 */
[C---:B------:R-:W-:Y:S01]  /*bfc0*/  HMMA.16816.F32.BF16 R80, R24.reuse, R38, R80 ;  /* 0x000000261850723c */ /* 0x040fe20000041850 */
[----:B------:R-:W5:Y:S03]  /*bfd0*/  LDSM.16.MT88.4 R36, [R214+0x800] ;  /* 0x00080000d624783b */ /* 0x000f660000004200 */
[----:B------:R-:W-:Y:S02]  /*bfe0*/  FADD.FTZ R2, R189, R2 ;  /* 0x00000002bd027221 */ /* 0x000fe40000010000 */
[----:B------:R-:W-:Y:S02]  /*bff0*/  FADD.FTZ R0, R238, R0 ;  /* 0x00000000ee007221 */ /* 0x000fe40000010000 */
[-C--:B------:R-:W-:Y:S04]  /*c000*/  HMMA.16816.F32.BF16 R84, R24, R48.reuse, R84 ;  /* 0x000000301854723c */ /* 0x080fe80000041854 */
[----:B------:R-:W-:Y:S04]  /*c010*/  FADD.FTZ R0, R239, R0 ;  /* 0x00000000ef007221 */ /* 0x000fe80000010000 */
[C---:B------:R-:W-:Y:S08]  /*c020*/  HMMA.16816.F32.BF16 R88, R28.reuse, R48, R88 ;  /* 0x000000301c58723c */ /* 0x040ff00000041858 */
[-C--:B------:R-:W-:Y:S07]  /*c030*/  HMMA.16816.F32.BF16 R92, R28, R50.reuse, R92 ;  /* 0x000000321c5c723c */ /* 0x080fee000004185c */
[----:B------:R-:W-:Y:S01]  /*c040*/  F2FP.BF16.PACK_AB R28, R182, R181 ;  /* 0x000000b5b61c723e */ /* 0x000fe200000010ff */
[----:B------:R-:W-:Y:S01]  /*c050*/  HMMA.16816.F32.BF16 R96, R24, R50, R96 ;  /* 0x000000321860723c */ /* 0x000fe20000041860 */
[----:B------:R-:W-:Y:S03]  /*c060*/  LDSM.16.MT88.4 R48, [R214+0x1c00] ;  /* 0x001c0000d630783b */ /* 0x000fe60000004200 */
[----:B--2---:R-:W-:Y:S02]  /*c070*/  F2FP.BF16.PACK_AB R29, R149, R148 ;  /* 0x00000094951d723e */ /* 0x004fe400000010ff */
[----:B----4-:R-:W-:Y:S02]  /*c080*/  F2FP.BF16.PACK_AB R30, R180, R151 ;  /* 0x00000097b41e723e */ /* 0x010fe400000010ff */
[----:B------:R-:W-:Y:S04]  /*c090*/  F2FP.BF16.PACK_AB R24, R196, R197 ;  /* 0x000000c5c418723e */ /* 0x000fe800000010ff */
[----:B------:R-:W-:Y:S02]  /*c0a0*/  F2FP.BF16.PACK_AB R25, R194, R195 ;  /* 0x000000c3c219723e */ /* 0x000fe400000010ff */
[----:B------:R-:W-:Y:S02]  /*c0b0*/  F2FP.BF16.PACK_AB R26, R192, R193 ;  /* 0x000000c1c01a723e */ /* 0x000fe400000010ff */
[----:B------:R-:W-:Y:S02]  /*c0c0*/  F2FP.BF16.PACK_AB R27, R191, R183 ;  /* 0x000000b7bf1b723e */ /* 0x000fe400000010ff */
[----:B------:R-:W-:Y:S05]  /*c0d0*/  F2FP.BF16.PACK_AB R31, R146, R147 ;  /* 0x00000093921f723e */ /* 0x000fea00000010ff */
[-C--:B-1----:R-:W-:Y:S08]  /*c0e0*/  HMMA.16816.F32.BF16 R4, R24, R40.reuse, R4 ;  /* 0x000000281804723c */ /* 0x082ff00000041804 */
[C---:B------:R-:W-:Y:S08]  /*c0f0*/  HMMA.16816.F32.BF16 R8, R28.reuse, R40, R8 ;  /* 0x000000281c08723c */ /* 0x040ff00000041808 */
[-C--:B------:R-:W-:Y:S08]  /*c100*/  HMMA.16816.F32.BF16 R12, R28, R42.reuse, R12 ;  /* 0x0000002a1c0c723c */ /* 0x080ff0000004180c */
[C---:B------:R-:W-:Y:S01]  /*c110*/  HMMA.16816.F32.BF16 R16, R24.reuse, R42, R16 ;  /* 0x0000002a1810723c */ /* 0x040fe20000041810 */
[----:B------:R-:W1:Y:S07]  /*c120*/  LDSM.16.MT88.4 R40, [R214+0x1800] ;  /* 0x00180000d628783b */ /* 0x000e6e0000004200 */
[-C--:B-----5:R-:W-:Y:S08]  /*c130*/  HMMA.16816.F32.BF16 R100, R24, R36.reuse, R100 ;  /* 0x000000241864723c */ /* 0x0a0ff00000041864 */
[C---:B------:R-:W-:Y:S08]  /*c140*/  HMMA.16816.F32.BF16 R104, R28.reuse, R36, R104 ;  /* 0x000000241c68723c */ /* 0x040ff00000041868 */
[-C--:B------:R-:W-:Y:S08]  /*c150*/  HMMA.16816.F32.BF16 R108, R28, R38.reuse, R108 ;  /* 0x000000261c6c723c */ /* 0x080ff0000004186c */
[C---:B------:R-:W-:Y:S01]  /*c160*/  HMMA.16816.F32.BF16 R112, R24.reuse, R38, R112 ;  /* 0x000000261870723c */ /* 0x040fe20000041870 */
[----:B------:R-:W2:Y:S07]  /*c170*/  LDSM.16.MT88.4 R36, [R213+0x2800] ;  /* 0x00280000d524783b */ /* 0x000eae0000004200 */
[-C--:B------:R-:W-:Y:S08]  /*c180*/  HMMA.16816.F32.BF16 R116, R24, R44.reuse, R116 ;  /* 0x0000002c1874723c */ /* 0x080ff00000041874 */
[C---:B------:R-:W-:Y:S08]  /*c190*/  HMMA.16816.F32.BF16 R120, R28.reuse, R44, R120 ;  /* 0x0000002c1c78723c */ /* 0x040ff00000041878 */
[-C--:B------:R-:W-:Y:S08]  /*c1a0*/  HMMA.16816.F32.BF16 R124, R28, R46.reuse, R124 ;  /* 0x0000002e1c7c723c */ /* 0x080ff0000004187c */
[C---:B------:R-:W-:Y:S01]  /*c1b0*/  HMMA.16816.F32.BF16 R128, R24.reuse, R46, R128 ;  /* 0x0000002e1880723c */ /* 0x040fe20000041880 */
[----:B------:R-:W4:Y:S07]  /*c1c0*/  LDSM.16.MT88.4 R44, [R214+0x2800] ;  /* 0x00280000d62c783b */ /* 0x000f2e0000004200 */
        /* <DEDUP_REMOVED lines=10> */
[-C--:B----4-:R-:W-:Y:S08]  /*c270*/  HMMA.16816.F32.BF16 R84, R24, R44.reuse, R84 ;  /* 0x0000002c1854723c */ /* 0x090ff00000041854 */
[C---:B------:R-:W-:Y:S08]  /*c280*/  HMMA.16816.F32.BF16 R88, R28.reuse, R44, R88 ;  /* 0x0000002c1c58723c */ /* 0x040ff00000041858 */
[-C--:B------:R-:W-:Y:S07]  /*c290*/  HMMA.16816.F32.BF16 R92, R28, R46.reuse, R92 ;  /* 0x0000002e1c5c723c */ /* 0x080fee000004185c */
[----:B------:R-:W-:Y:S01]  /*c2a0*/  F2FP.BF16.PACK_AB R28, R57, R56 ;  /* 0x00000038391c723e */ /* 0x000fe200000010ff */
[----:B------:R-:W-:Y:S01]  /*c2b0*/  HMMA.16816.F32.BF16 R96, R24, R46, R96 ;  /* 0x0000002e1860723c */ /* 0x000fe20000041860 */
[----:B------:R-:W2:Y:S03]  /*c2c0*/  LDSM.16.MT88.4 R44, [R213+0x2c00] ;  /* 0x002c0000d52c783b */ /* 0x000ea60000004200 */
[----:B---3--:R-:W-:Y:S02]  /*c2d0*/  F2FP.BF16.PACK_AB R29, R59, R58 ;  /* 0x0000003a3b1d723e */ /* 0x008fe400000010ff */
[----:B------:R-:W-:Y:S02]  /*c2e0*/  F2FP.BF16.PACK_AB R30, R61, R60 ;  /* 0x0000003c3d1e723e */ /* 0x000fe400000010ff */
[----:B------:R-:W-:Y:S04]  /*c2f0*/  F2FP.BF16.PACK_AB R24, R53, R150 ;  /* 0x000000963518723e */ /* 0x000fe800000010ff */
[----:B------:R-:W-:Y:S02]  /*c300*/  F2FP.BF16.PACK_AB R25, R55, R54 ;  /* 0x000000363719723e */ /* 0x000fe400000010ff */
[----:B------:R-:W-:Y:S02]  /*c310*/  F2FP.BF16.PACK_AB R26, R65, R64 ;  /* 0x00000040411a723e */ /* 0x000fe400000010ff */
[----:B------:R-:W-:Y:S02]  /*c320*/  F2FP.BF16.PACK_AB R27, R67, R66 ;  /* 0x00000042431b723e */ /* 0x000fe400000010ff */
[----:B------:R-:W-:Y:S05]  /*c330*/  F2FP.BF16.PACK_AB R31, R52, R62 ;  /* 0x0000003e341f723e */ /* 0x000fea00000010ff */
[-C--:B------:R-:W-:Y:S01]  /*c340*/  HMMA.16816.F32.BF16 R152, R24, R164.reuse, R4 ;  /* 0x000000a41898723c */ /* 0x080fe20000041804 */
[----:B------:R-:W3:Y:S07]  /*c350*/  LDSM.16.MT88.4 R4, [R214+0x2c00] ;  /* 0x002c0000d604783b */ /* 0x000eee0000004200 */
        /* <DEDUP_REMOVED lines=12> */
[----:B------:R-:W-:Y:S04]  /*c420*/  FADD.FTZ R11, R235, R11 ;  /* 0x0000000beb0b7221 */ /* 0x000fe80000010000 */
[-C--:B------:R-:W-:Y:S04]  /*c430*/  HMMA.16816.F32.BF16 R108, R28, R38.reuse, R108 ;  /* 0x000000261c6c723c */ /* 0x080fe8000004186c */
[----:B------:R-:W-:Y:S04]  /*c440*/  FADD.FTZ R11, R234, R11 ;  /* 0x0000000bea0b7221 */ /* 0x000fe80000010000 */
        /* <DEDUP_REMOVED lines=35> */
[----:B------:R-:W-:Y:S01]  /*c680*/  FADD.FTZ R8, R150, R8 ;  /* 0x0000000896087221 */ /* 0x000fe20000010000 */
[C---:B------:R-:W-:Y:S08]  /*c690*/  HMMA.16816.F32.BF16 R80, R24.reuse, R46, R80 ;  /* 0x0000002e1850723c */ /* 0x040ff00000041850 */
[-C--:B---3--:R-:W-:Y:S08]  /*c6a0*/  HMMA.16816.F32.BF16 R84, R24, R4.reuse, R84 ;  /* 0x000000041854723c */ /* 0x088ff00000041854 */
[C---:B------:R-:W-:Y:S07]  /*c6b0*/  HMMA.16816.F32.BF16 R88, R28.reuse, R4, R88 ;  /* 0x000000041c58723c */ /* 0x040fee0000041858 */
[----:B------:R-:W-:Y:S01]  /*c6c0*/  FADD.FTZ R5, R151, R3 ;  /* 0x0000000397057221 */ /* 0x000fe20000010000 */
[-C--:B------:R-:W-:Y:S04]  /*c6d0*/  HMMA.16816.F32.BF16 R92, R28, R6.reuse, R92 ;  /* 0x000000061c5c723c */ /* 0x080fe8000004185c */
[----:B------:R-:W-:Y:S02]  /*c6e0*/  FADD.FTZ R4, R147, R2 ;  /* 0x0000000293047221 */ /* 0x000fe40000010000 */
[----:B------:R-:W-:Y:S02]  /*c6f0*/  FADD.FTZ R3, R191, R9 ;  /* 0x00000009bf037221 */ /* 0x000fe40000010000 */
[----:B------:R-:W-:Y:S01]  /*c700*/  FADD.FTZ R2, R180, R5 ;  /* 0x00000005b4027221 */ /* 0x000fe20000010000 */
[----:B------:R-:W-:Y:S04]  /*c710*/  HMMA.16816.F32.BF16 R96, R24, R6, R96 ;  /* 0x000000061860723c */ /* 0x000fe80000041860 */
[----:B------:R-:W-:Y:S01]  /*c720*/  FADD.FTZ R0, R146, R4 ;  /* 0x0000000492007221 */ /* 0x000fe20000010000 */
[----:B------:R-:W-:Y:S01]  /*c730*/  MOV R146, R142 ;  /* 0x0000008e00927202 */ /* 0x000fe20000000f00 */
[----:B------:R-:W-:Y:S02]  /*c740*/  FADD.FTZ R5, R54, R3 ;  /* 0x0000000336057221 */ /* 0x000fe40000010000 */
        /* <DEDUP_REMOVED lines=10> */
[----:B------:R-:W-:Y:S01]  /*c7f0*/  STL [R1+0x20], R4 ;  /* 0x0000200401007387 */ /* 0x000fe20000100800 */
[----:B------:R-:W-:Y:S02]  /*c800*/  FADD.FTZ R2, R61, R2 ;  /* 0x000000023d027221 */ /* 0x000fe40000010000 */
[----:B------:R-:W-:Y:S02]  /*c810*/  FADD.FTZ R3, R67, R3 ;  /* 0x0000000343037221 */ /* 0x000fe40000010000 */
[----:B------:R-:W-:Y:S03]  /*c820*/  FADD.FTZ R0, R62, R6 ;  /* 0x000000063e007221 */ /* 0x000fe60000010000 */
[----:B------:R1:W-:Y:S01]  /*c830*/  STL [R1+0x24], R3 ;  /* 0x0000240301007387 */ /* 0x0003e20000100800 */
[----:B------:R-:W-:Y:S03]  /*c840*/  FADD.FTZ R0, R52, R0 ;  /* 0x0000000034007221 */ /* 0x000fe60000010000 */
[----:B------:R2:W-:Y:S04]  /*c850*/  STL [R1+0x28], R2 ;  /* 0x0000280201007387 */ /* 0x0005e80000100800 */
[----:B------:R3:W-:Y:S01]  /*c860*/  STL [R1+0x2c], R0 ;  /* 0x00002c0001007387 */ /* 0x0007e20000100800 */
[----:B-1----:R-:W-:Y:S02]  /*c870*/  MOV R3, R143 ;  /* 0x0000008f00037202 */ /* 0x002fe40000000f00 */
[----:B--2---:R-:W-:Y:S02]  /*c880*/  MOV R2, R144 ;  /* 0x0000009000027202 */ /* 0x004fe40000000f00 */
[----:B---3--:R-:W-:Y:S01]  /*c890*/  MOV R0, R145 ;  /* 0x0000009100007202 */ /* 0x008fe20000000f00 */
[----:B------:R-:W-:-:S05]  /*c8a0*/  @P0 BRA `(.L_x_1013) ;  /* 0xffffcea000000947 */ /* 0x000fca000383ffff */
.L_x_1012:
[----:B------:R-:W-:Y:S02]  /*c8b0*/  MOV R10, 0x1f ;  /* 0x0000001f000a7802 */ /* 0x000fe40000000f00 */
[----:B------:R-:W-:Y:S01]  /*c8c0*/  MOV R9, 0xffffffff ;  /* 0xffffffff00097802 */ /* 0x000fe20000000f00 */
[----:B------:R-:W-:Y:S05]  /*c8d0*/  BRA.DIV ~URZ, `(.L_x_1014) ;  /* 0x000028a27f007947 */ /* 0x000fea000b800000 */
[----:B------:R-:W2:Y:S04]  /*c8e0*/  LDL R0, [R1+0x20] ;  /* 0x0000200001007983 */ /* 0x000ea80000100800 */
[----:B--2---:R1:W2:Y:S02]  /*c8f0*/  SHFL.BFLY PT, R5, R0, 0x2, 0x1f ;  /* 0x0c401f0000057f89 */ /* 0x0042a400000e0000 */
.L_x_1038:
[----:B-1----:R-:W3:Y:S02]  /*c900*/  LDL.LU R0, [R1+0x20] ;  /* 0x0000200001007983 */ /* 0x002ee40000300800 */
[----:B--23--:R-:W-:Y:S01]  /*c910*/  FADD.FTZ R5, R5, R0 ;  /* 0x0000000005057221 */ /* 0x00cfe20000010000 */
[----:B------:R-:W-:Y:S05]  /*c920*/  BRA.DIV ~URZ, `(.L_x_1015) ;  /* 0x000028b27f007947 */ /* 0x000fea000b800000 */
[----:B------:R-:W2:Y:S04]  /*c930*/  LDL.LU R2, [R1+0x24] ;  /* 0x0000240001027983 */ /* 0x000ea80000300800 */
[----:B------:R-:W3:Y:S04]  /*c940*/  LDL.LU R0, [R1+0x28] ;  /* 0x0000280001007983 */ /* 0x000ee80000300800 */
[----:B------:R-:W4:Y:S04]  /*c950*/  LDL.LU R9, [R1+0x2c] ;  /* 0x00002c0001097983 */ /* 0x000f280000300800 */
[----:B--2---:R-:W1:Y:S04]  /*c960*/  SHFL.BFLY PT, R4, R2, 0x2, 0x1f ;  /* 0x0c401f0002047f89 */ /* 0x004e6800000e0000 */
[----:B---3--:R-:W2:Y:S04]  /*c970*/  SHFL.BFLY PT, R7, R0, 0x2, 0x1f ;  /* 0x0c401f0000077f89 */ /* 0x008ea800000e0000 */
[----:B----4-:R-:W3:Y:S01]  /*c980*/  SHFL.BFLY PT, R6, R9, 0x2, 0x1f ;  /* 0x0c401f0009067f89 */ /* 0x010ee200000e0000 */
[----:B-1----:R-:W-:-:S02]  /*c990*/  FADD.FTZ R4, R4, R2 ;  /* 0x0000000204047221 */ /* 0x002fc40000010000 */
[----:B--2---:R-:W-:-:S03]  /*c9a0*/  FADD.FTZ R7, R7, R0 ;  /* 0x0000000007077221 */ /* 0x004fc60000010000 */
[----:B------:R-:W1:Y:S01]  /*c9b0*/  SHFL.BFLY PT, R2, R4, 0x1, 0x1f ;  /* 0x0c201f0004027f89 */ /* 0x000e6200000e0000 */
[----:B---3--:R-:W-:-:S03]  /*c9c0*/  FADD.FTZ R6, R6, R9 ;  /* 0x0000000906067221 */ /* 0x008fc60000010000 */
[----:B------:R-:W2:Y:S04]  /*c9d0*/  SHFL.BFLY PT, R0, R5, 0x1, 0x1f ;  /* 0x0c201f0005007f89 */ /* 0x000ea800000e0000 */
[----:B------:R-:W3:Y:S04]  /*c9e0*/  SHFL.BFLY PT, R3, R7, 0x1, 0x1f ;  /* 0x0c201f0007037f89 */ /* 0x000ee800000e0000 */
[----:B------:R4:W4:Y:S01]  /*c9f0*/  SHFL.BFLY PT, R8, R6, 0x1, 0x1f ;  /* 0x0c201f0006087f89 */ /* 0x00092200000e0000 */
[----:B-1----:R-:W-:Y:S02]  /*ca00*/  FADD.FTZ R4, R4, R2 ;  /* 0x0000000204047221 */ /* 0x002fe40000010000 */
[----:B--2---:R-:W-:-:S02]  /*ca10*/  FADD.FTZ R5, R5, R0 ;  /* 0x0000000005057221 */ /* 0x004fc40000010000 */
[----:B---3--:R-:W-:-:S03]  /*ca20*/  FADD.FTZ R7, R7, R3 ;  /* 0x0000000307077221 */ /* 0x008fc60000010000 */
.L_x_1039:
[----:B------:R-:W-:Y:S01]  /*ca30*/  FSETP.NE.FTZ.AND P3, PT, R5, RZ, PT ;  /* 0x000000ff0500720b */ /* 0x000fe20003f75000 */
[----:B------:R-:W-:Y:S01]  /*ca40*/  CS2R R2, SRZ ;  /* 0x0000000000027805 */ /* 0x000fe2000001ff00 */
[----:B------:R-:W-:Y:S01]  /*ca50*/  MOV R0, RZ ;  /* 0x000000ff00007202 */ /* 0x000fe20000000f00 */
[----:B----4-:R-:W-:Y:S01]  /*ca60*/  FADD.FTZ R6, R8, R6 ;  /* 0x0000000608067221 */ /* 0x010fe20000010000 */
[----:B------:R-:W-:Y:S02]  /*ca70*/  FSETP.NE.FTZ.AND P2, PT, R4, RZ, PT ;  /* 0x000000ff0400720b */ /* 0x000fe40003f55000 */
[----:B------:R-:W-:Y:S02]  /*ca80*/  FSETP.NE.FTZ.AND P1, PT, R7, RZ, PT ;  /* 0x000000ff0700720b */ /* 0x000fe40003f35000 */
[----:B------:R-:W-:Y:S02]  /*ca90*/  FSETP.NE.FTZ.AND P0, PT, R6, RZ, PT ;  /* 0x000000ff0600720b */ /* 0x000fe40003f15000 */
[----:B------:R-:W-:-:S02]  /*caa0*/  MOV R21, 0xff800000 ;  /* 0xff80000000157802 */ /* 0x000fc40000000f00 */
[----:B------:R-:W-:Y:S01]  /*cab0*/  MOV R20, 0xff800000 ;  /* 0xff80000000147802 */ /* 0x000fe20000000f00 */
[----:B------:R-:W1:Y:S01]  /*cac0*/  @P3 MUFU.RCP R0, R5 ;  /* 0x0000000500003308 */ /* 0x000e620000001000 */
[----:B------:R-:W-:Y:S02]  /*cad0*/  MOV R19, 0xff800000 ;  /* 0xff80000000137802 */ /* 0x000fe40000000f00 */
[----:B------:R-:W-:-:S03]  /*cae0*/  MOV R18, 0xff800000 ;  /* 0xff80000000127802 */ /* 0x000fc60000000f00 */
[----:B------:R-:W-:Y:S02]  /*caf0*/  @P1 MOV R10, 0x3f317218 ;  /* 0x3f317218000a1802 */ /* 0x000fe40000000f00 */
[----:B------:R-:W2:Y:S08]  /*cb00*/  @P3 MUFU.LG2 R5, R5 ;  /* 0x0000000500053308 */ /* 0x000eb00000000c00 */
[----:B------:R-:W3:Y:S01]  /*cb10*/  @P2 MUFU.RCP R3, R4 ;  /* 0x0000000400032308 */ /* 0x000ee20000001000 */
[----:B-1----:R-:W-:-:S02]  /*cb20*/  FMUL.FTZ R152, R0, R152 ;  /* 0x0000009800987220 */ /* 0x002fc40000410000 */
[C---:B------:R-:W-:Y:S02]  /*cb30*/  FMUL.FTZ R153, R0.reuse, R153 ;  /* 0x0000009900997220 */ /* 0x040fe40000410000 */
[C---:B------:R-:W-:Y:S02]  /*cb40*/  FMUL.FTZ R164, R0.reuse, R164 ;  /* 0x000000a400a47220 */ /* 0x040fe40000410000 */
[C---:B------:R-:W-:Y:S01]  /*cb50*/  FMUL.FTZ R165, R0.reuse, R165 ;  /* 0x000000a500a57220 */ /* 0x040fe20000410000 */
[----:B------:R-:W1:Y:S01]  /*cb60*/  @P1 MUFU.RCP R2, R7 ;  /* 0x0000000700021308 */ /* 0x000e620000001000 */
[C---:B------:R-:W-:Y:S02]  /*cb70*/  FMUL.FTZ R100, R0.reuse, R100 ;  /* 0x0000006400647220 */ /* 0x040fe40000410000 */
[C---:B------:R-:W-:Y:S02]  /*cb80*/  FMUL.FTZ R101, R0.reuse, R101 ;  /* 0x0000006500657220 */ /* 0x040fe40000410000 */
[----:B------:R-:W-:-:S02]  /*cb90*/  FMUL.FTZ R112, R0, R112 ;  /* 0x0000007000707220 */ /* 0x000fc40000410000 */
[C---:B------:R-:W-:Y:S01]  /*cba0*/  FMUL.FTZ R113, R0.reuse, R113 ;  /* 0x0000007100717220 */ /* 0x040fe20000410000 */
[----:B------:R-:W4:Y:S01]  /*cbb0*/  @P2 MUFU.LG2 R4, R4 ;  /* 0x0000000400042308 */ /* 0x000f220000000c00 */
[C---:B------:R-:W-:Y:S02]  /*cbc0*/  FMUL.FTZ R116, R0.reuse, R116 ;  /* 0x0000007400747220 */ /* 0x040fe40000410000 */
[C---:B------:R-:W-:Y:S02]  /*cbd0*/  FMUL.FTZ R117, R0.reuse, R117 ;  /* 0x0000007500757220 */ /* 0x040fe40000410000 */
[C---:B------:R-:W-:Y:S02]  /*cbe0*/  FMUL.FTZ R128, R0.reuse, R128 ;  /* 0x0000008000807220 */ /* 0x040fe40000410000 */
[C---:B------:R-:W-:Y:S01]  /*cbf0*/  FMUL.FTZ R129, R0.reuse, R129 ;  /* 0x0000008100817220 */ /* 0x040fe20000410000 */
[----:B------:R-:W5:Y:S01]  /*cc00*/  @P1 MUFU.LG2 R7, R7 ;  /* 0x0000000700071308 */ /* 0x000f620000000c00 */
        /* <DEDUP_REMOVED lines=13> */
[----:B--2---:R-:W-:-:S02]  /*cce0*/  @P3 FMUL.FTZ R9, R5, 0.69314718246459960938 ;  /* 0x3f31721805093820 */ /* 0x004fc40000410000 */
[C---:B---3--:R-:W-:Y:S02]  /*ccf0*/  FMUL.FTZ R154, R3.reuse, R154 ;  /* 0x0000009a039a7220 */ /* 0x048fe40000410000 */
[----:B------:R-:W-:Y:S01]  /*cd00*/  @P3 FMUL.FTZ R5, R0, c[0x0][0x2d0] ;  /* 0x0000b40000053a20 */ /* 0x000fe20000410000 */
[----:B------:R-:W-:Y:S01]  /*cd10*/  MOV R0, RZ ;  /* 0x000000ff00007202 */ /* 0x000fe20000000f00 */
[C---:B------:R-:W-:Y:S02]  /*cd20*/  FMUL.FTZ R155, R3.reuse, R155 ;  /* 0x0000009b039b7220 */ /* 0x040fe40000410000 */
[C---:B------:R-:W-:Y:S02]  /*cd30*/  FMUL.FTZ R166, R3.reuse, R166 ;  /* 0x000000a603a67220 */ /* 0x040fe40000410000 */
[C---:B------:R-:W-:Y:S01]  /*cd40*/  FMUL.FTZ R167, R3.reuse, R167 ;  /* 0x000000a703a77220 */ /* 0x040fe20000410000 */
[----:B------:R-:W2:Y:S01]  /*cd50*/  @P0 MUFU.RCP R0, R6 ;  /* 0x0000000600000308 */ /* 0x000ea20000001000 */
        /* <DEDUP_REMOVED lines=20> */
[----:B------:R-:W-:Y:S01]  /*cea0*/  @P2 MOV R3, 0x3f317218 ;  /* 0x3f31721800032802 */ /* 0x000fe20000000f00 */
[C---:B-1----:R-:W-:Y:S02]  /*ceb0*/  FMUL.FTZ R156, R2.reuse, R156 ;  /* 0x0000009c029c7220 */ /* 0x042fe40000410000 */
        /* <DEDUP_REMOVED lines=23> */
[----:B------:R-:W1:Y:S01]  /*d030*/  @P0 MUFU.LG2 R2, R6 ;  /* 0x0000000600020308 */ /* 0x000e620000000c00 */
[----:B----4-:R-:W-:Y:S02]  /*d040*/  @P2 FMUL.FTZ R8, R4, 0.69314718246459960938 ;  /* 0x3f31721804082820 */ /* 0x010fe40000410000 */
[----:B------:R-:W-:Y:S02]  /*d050*/  @P2 FMUL.FTZ R4, R3, c[0x0][0x2d0] ;  /* 0x0000b40003042a20 */ /* 0x000fe40000410000 */
[----:B-----5:R-:W-:Y:S02]  /*d060*/  @P1 FMUL.FTZ R7, R7, 0.69314718246459960938 ;  /* 0x3f31721807071820 */ /* 0x020fe40000410000 */
[----:B------:R-:W-:Y:S02]  /*d070*/  @P1 FMUL.FTZ R3, R10, c[0x0][0x2d0] ;  /* 0x0000b4000a031a20 */ /* 0x000fe40000410000 */
[----:B------:R-:W-:Y:S01]  /*d080*/  @P2 FFMA.FTZ R20, R4, R144, R8 ;  /* 0x0000009004142223 */ /* 0x000fe20000010008 */
[----:B------:R-:W-:Y:S01]  /*d090*/  MOV R4, 0x1 ;  /* 0x0000000100047802 */ /* 0x000fe20000000f00 */
[----:B------:R-:W-:Y:S01]  /*d0a0*/  @P1 FFMA.FTZ R21, R3, R143, R7 ;  /* 0x0000008f03151223 */ /* 0x000fe20000010007 */
[----:B------:R-:W-:Y:S01]  /*d0b0*/  @P0 MOV R3, 0x3f317218 ;  /* 0x3f31721800030802 */ /* 0x000fe20000000f00 */
[----:B--2---:R-:W-:-:S02]  /*d0c0*/  FMUL.FTZ R158, R0, R158 ;  /* 0x0000009e009e7220 */ /* 0x004fc40000410000 */
[----:B------:R-:W-:Y:S02]  /*d0d0*/  FMUL.FTZ R159, R0, R159 ;  /* 0x0000009f009f7220 */ /* 0x000fe40000410000 */
[----:B-1----:R-:W-:Y:S02]  /*d0e0*/  @P0 FMUL.FTZ R2, R2, 0.69314718246459960938 ;  /* 0x3f31721802020820 */ /* 0x002fe40000410000 */
[----:B------:R-:W-:Y:S02]  /*d0f0*/  @P0 FMUL.FTZ R3, R3, c[0x0][0x2d0] ;  /* 0x0000b40003030a20 */ /* 0x000fe40000410000 */
        /* <DEDUP_REMOVED lines=25> */
.L_x_995:
[----:B--2---:R2:W5:Y:S01]  /*d290*/  LDL R7, [R1+0x58] ;  /* 0x0000580001077983 */ /* 0x0045620000100800 */
[----:B------:R-:W-:Y:S03]  /*d2a0*/  BSSY B0, `(.L_x_1016) ;  /* 0x0000012000007945 */ /* 0x000fe60003800000 */
[----:B------:R-:W3:Y:S02]  /*d2b0*/  S2R R6, SR_TID.X ;  /* 0x0000000000067919 */ /* 0x000ee40000002100 */
[----:B---3--:R-:W-:-:S13]  /*d2c0*/  LOP3.LUT P0, RZ, R6, 0x7f, RZ, 0xc0, !PT ;  /* 0x0000007f06ff7812 */ /* 0x008fda000780c0ff */
[----:B------:R-:W-:Y:S05]  /*d2d0*/  @P0 BRA `(.L_x_1017) ;  /* 0x000000e000000947 */ /* 0x000fea0003800000 */
[----:B--2---:R-:W2:Y:S01]  /*d2e0*/  S2R R4, SR_LANEID ;  /* 0x0000000000047919 */ /* 0x004ea20000000000 */
        /* <DEDUP_REMOVED lines=11> */
[----:B---3-5:R-:W-:-:S05]  /*d3a0*/  IADD3 R7, R3, c[0x0][0xc], R2 ;  /* 0x0000030003077a10 */ /* 0x028fca0007ffe002 */
[----:B------:R2:W-:Y:S02]  /*d3b0*/  STL [R1+0x58], R7 ;  /* 0x0000580701007387 */ /* 0x0005e40000100800 */
.L_x_1017:
[----:B--2---:R-:W-:Y:S05]  /*d3c0*/  BSYNC B0 ;  /* 0x0000000000007941 */ /* 0x004fea0003800000 */
.L_x_1016:
[----:B------:R-:W-:Y:S01]  /*d3d0*/  PRMT R0, R0, 0x9910, RZ ;  /* 0x0000991000007816 */ /* 0x000fe200000000ff */
[----:B------:R-:W-:Y:S01]  /*d3e0*/  BSSY B1, `(.L_x_1018) ;  /* 0x000018d000017945 */ /* 0x000fe20003800000 */
[----:B-----5:R-:W-:Y:S02]  /*d3f0*/  IMAD.MOV.U32 R36, RZ, RZ, R7 ;  /* 0x000000ffff247224 */ /* 0x020fe400078e0007 */
[----:B------:R-:W-:-:S13]  /*d400*/  ISETP.NE.AND P0, PT, R0, RZ, PT ;  /* 0x000000ff0000720c */ /* 0x000fda0003f05270 */
[----:B------:R-:W-:Y:S05]  /*d410*/  @!P0 BRA `(.L_x_1019) ;  /* 0x000015d000008947 */ /* 0x000fea0003800000 */
[----:B------:R-:W-:Y:S01]  /*d420*/  WARPSYNC 0xffffffff ;  /* 0xffffffff00007948 */ /* 0x000fe20003800000 */
[----:B------:R-:W-:Y:S06]  /*d430*/  BAR.SYNC.DEFER_BLOCKING 0x1, 0x80 ;  /* 0x0042000000007b1d */ /* 0x000fec0000010000 */
[----:B------:R-:W-:Y:S05]  /*d440*/  BRA.CONV ~URZ, `(.L_x_1020) ;  /* 0x000000737f007947 */ /* 0x000fea000b800000 */
[----:B------:R-:W-:Y:S01]  /*d450*/  SHF.R.S32.HI R7, RZ, 0x1f, R6 ;  /* 0x0000001fff077819 */ /* 0x000fe20000011406 */
[----:B------:R-:W-:Y:S01]  /*d460*/  IMAD.MOV.U32 R3, RZ, RZ, 0x1f ;  /* 0x0000001fff037424 */ /* 0x000fe200078e00ff */
[----:B------:R-:W-:Y:S02]  /*d470*/  MOV R2, 0xd4c0 ;  /* 0x0000d4c000027802 */ /* 0x000fe40000000f00 */
[----:B------:R-:W-:Y:S01]  /*d480*/  LEA.HI R7, R7, R6, RZ, 0x7 ;  /* 0x0000000607077211 */ /* 0x000fe200078f38ff */
[----:B------:R-:W-:-:S03]  /*d490*/  IMAD.MOV.U32 R6, RZ, RZ, RZ ;  /* 0x000000ffff067224 */ /* 0x000fc600078e00ff */
[----:B------:R-:W-:Y:S02]  /*d4a0*/  SHF.R.S32.HI R7, RZ, 0x7, R7 ;  /* 0x00000007ff077819 */ /* 0x000fe40000011407 */
[----:B-1----:R-:W-:Y:S05]  /*d4b0*/  CALL.REL.NOINC `($__internal_17_$__cuda_sm70_shflsync_idx_p) ;  /* 0x0000203000007944 */ /* 0x002fea0003c00000 */
.L_x_1020:
[----:B------:R-:W2:Y:S04]  /*d4c0*/  LDL R8, [R1+0x64] ;  /* 0x0000640001087983 */ /* 0x000ea80000100800 */
[----:B------:R-:W3:Y:S04]  /*d4d0*/  LDL.LU R5, [R1+0x40] ;  /* 0x0000400001057983 */ /* 0x000ee80000300800 */
[----:B-1----:R-:W4:Y:S04]  /*d4e0*/  LDL.LU R11, [R1+0x44] ;  /* 0x00004400010b7983 */ /* 0x002f280000300800 */
[----:B------:R-:W5:Y:S04]  /*d4f0*/  LDL.LU R17, [R1+0x50] ;  /* 0x0000500001117983 */ /* 0x000f680000300800 */
[----:B------:R-:W2:Y:S01]  /*d500*/  LDL.LU R16, [R1+0x54] ;  /* 0x0000540001107983 */ /* 0x000ea20000300800 */
[----:B------:R-:W-:-:S03]  /*d510*/  IMAD.MOV.U32 R3, RZ, RZ, 0x1 ;  /* 0x00000001ff037424 */ /* 0x000fc600078e00ff */
[----:B------:R-:W5:Y:S02]  /*d520*/  LDL R15, [R1+0x6c] ;  /* 0x00006c00010f7983 */ /* 0x000f640000100800 */
[----:B------:R-:W-:Y:S02]  /*d530*/  ISETP.NE.AND P1, PT, R3, c[0x0][0x4e8], PT ;  /* 0x00013a0003007a0c */ /* 0x000fe40003f25270 */
[----:B------:R-:W5:Y:S01]  /*d540*/  LDL R37, [R1+0x3c] ;  /* 0x00003c0001257983 */ /* 0x000f620000100800 */
[----:B------:R-:W-:Y:S02]  /*d550*/  ULDC UR5, c[0x0][0x4e8] ;  /* 0x00013a0000057ab9 */ /* 0x000fe40000000800 */
[----:B------:R-:W-:Y:S02]  /*d560*/  ULDC UR4, c[0x0][0x388] ;  /* 0x0000e20000047ab9 */ /* 0x000fe40000000800 */
[----:B------:R-:W-:Y:S01]  /*d570*/  UIMAD UR4, UR5, UR4, URZ ;  /* 0x00000004050472a4 */ /* 0x000fe2000f8e023f */
[----:B------:R-:W-:Y:S01]  /*d580*/  BSSY B0, `(.L_x_1021) ;  /* 0x00000a7000007945 */ /* 0x000fe20003800000 */
[----:B---3--:R-:W-:Y:S01]  /*d590*/  SHF.R.S32.HI R0, RZ, 0x1f, R5 ;  /* 0x0000001fff007819 */ /* 0x008fe20000011405 */
[----:B------:R-:W-:-:S04]  /*d5a0*/  IMAD.WIDE.U32 R6, R5, c[0x0][0x4d0], RZ ;  /* 0x0001340005067a25 */ /* 0x000fc800078e00ff */
[C---:B------:R-:W-:Y:S02]  /*d5b0*/  IMAD R2, R0.reuse, c[0x0][0x4d0], RZ ;  /* 0x0001340000027a24 */ /* 0x040fe400078e02ff */
[----:B------:R-:W-:Y:S02]  /*d5c0*/  IMAD R4, R0, c[0x0][0x438], RZ ;  /* 0x00010e0000047a24 */ /* 0x000fe400078e02ff */
[----:B------:R-:W-:Y:S01]  /*d5d0*/  IMAD R3, R5, c[0x0][0x4d4], R2 ;  /* 0x0001350005037a24 */ /* 0x000fe200078e0202 */
[----:B----4-:R-:W-:Y:S01]  /*d5e0*/  SHF.R.S32.HI R2, RZ, 0x1f, R11 ;  /* 0x0000001fff027819 */ /* 0x010fe2000001140b */
[----:B--2---:R-:W-:Y:S02]  /*d5f0*/  IMAD.IADD R0, R8, 0x1, R16 ;  /* 0x0000000108007824 */ /* 0x004fe400078e0210 */
[----:B------:R-:W-:Y:S02]  /*d600*/  IMAD.IADD R7, R7, 0x1, R3 ;  /* 0x0000000107077824 */ /* 0x000fe400078e0203 */
[----:B------:R-:W-:-:S02]  /*d610*/  IMAD R9, R2, c[0x0][0x4d8], RZ ;  /* 0x0001360002097a24 */ /* 0x000fc400078e02ff */
[----:B------:R-:W-:-:S04]  /*d620*/  IMAD.WIDE.U32 R6, R11, c[0x0][0x4d8], R6 ;  /* 0x000136000b067a25 */ /* 0x000fc800078e0006 */
[----:B------:R-:W-:Y:S02]  /*d630*/  IMAD R9, R11, c[0x0][0x4dc], R9 ;  /* 0x000137000b097a24 */ /* 0x000fe400078e0209 */
[----:B------:R-:W-:Y:S02]  /*d640*/  IMAD R8, R5, c[0x0][0x43c], R4 ;  /* 0x00010f0005087a24 */ /* 0x000fe400078e0204 */
[----:B------:R-:W-:-:S04]  /*d650*/  @P1 IMAD.HI.U32 R10, R0, c[0x0][0x4ec], RZ ;  /* 0x00013b00000a1a27 */ /* 0x000fc800078e00ff */
[----:B------:R-:W-:Y:S01]  /*d660*/  IMAD.IADD R7, R7, 0x1, R9 ;  /* 0x0000000107077824 */ /* 0x000fe200078e0209 */
[----:B-----5:R-:W-:Y:S01]  /*d670*/  SHF.R.S32.HI R9, RZ, 0x1f, R17 ;  /* 0x0000001fff097819 */ /* 0x020fe20000011411 */
[----:B------:R-:W-:-:S04]  /*d680*/  IMAD.WIDE.U32 R4, R5, c[0x0][0x438], RZ ;  /* 0x00010e0005047a25 */ /* 0x000fc800078e00ff */
[----:B------:R-:W-:Y:S01]  /*d690*/  IMAD.MOV.U32 R3, RZ, RZ, R0 ;  /* 0x000000ffff037224 */ /* 0x000fe200078e0000 */
[----:B------:R-:W-:Y:S01]  /*d6a0*/  @P1 SHF.R.U32.HI R3, RZ, c[0x0][0x4f0], R10 ;  /* 0x00013c00ff031a19 */ /* 0x000fe2000001160a */
[----:B------:R-:W-:Y:S02]  /*d6b0*/  IMAD.IADD R5, R5, 0x1, R8 ;  /* 0x0000000105057824 */ /* 0x000fe400078e0208 */
[----:B------:R-:W-:Y:S02]  /*d6c0*/  IMAD R2, R2, c[0x0][0x440], RZ ;  /* 0x0001100002027a24 */ /* 0x000fe400078e02ff */
[----:B------:R-:W-:Y:S02]  /*d6d0*/  IMAD R10, R9, c[0x0][0x4e0], RZ ;  /* 0x00013800090a7a24 */ /* 0x000fe400078e02ff */
[C---:B------:R-:W-:Y:S02]  /*d6e0*/  IMAD R14, R11.reuse, c[0x0][0x444], R2 ;  /* 0x000111000b0e7a24 */ /* 0x040fe400078e0202 */
[----:B------:R-:W-:-:S04]  /*d6f0*/  IMAD.WIDE.U32 R4, R11, c[0x0][0x440], R4 ;  /* 0x000110000b047a25 */ /* 0x000fc800078e0004 */
[----:B------:R-:W-:-:S04]  /*d700*/  IMAD.WIDE.U32 R6, R17, c[0x0][0x4e0], R6 ;  /* 0x0001380011067a25 */ /* 0x000fc800078e0006 */
[----:B------:R-:W-:Y:S02]  /*d710*/  IMAD R11, R17, c[0x0][0x4e4], R10 ;  /* 0x00013900110b7a24 */ /* 0x000fe400078e020a */
[----:B------:R-:W-:Y:S01]  /*d720*/  @P1 IMAD.HI.U32 R10, R0, c[0x0][0x4ec], RZ ;  /* 0x00013b00000a1a27 */ /* 0x000fe200078e00ff */
[----:B------:R-:W-:Y:S02]  /*d730*/  SHF.R.S32.HI R12, RZ, 0x1f, R3 ;  /* 0x0000001fff0c7819 */ /* 0x000fe40000011403 */
[----:B------:R-:W-:Y:S01]  /*d740*/  IADD3 R6, P0, R3, R6, RZ ;  /* 0x0000000603067210 */ /* 0x000fe20007f1e0ff */
[----:B------:R-:W-:Y:S01]  /*d750*/  IMAD.MOV.U32 R2, RZ, RZ, R0 ;  /* 0x000000ffff027224 */ /* 0x000fe200078e0000 */
[----:B------:R-:W-:Y:S01]  /*d760*/  @P1 SHF.R.U32.HI R2, RZ, c[0x0][0x4f0], R10 ;  /* 0x00013c00ff021a19 */ /* 0x000fe2000001160a */
[----:B------:R-:W-:Y:S01]  /*d770*/  IMAD.IADD R5, R5, 0x1, R14 ;  /* 0x0000000105057824 */ /* 0x000fe200078e020e */
[----:B------:R-:W-:Y:S01]  /*d780*/  IADD3.X R7, R12, R7, R11, P0, !PT ;  /* 0x000000070c077210 */ /* 0x000fe200007fe40b */
[----:B------:R-:W-:-:S02]  /*d790*/  IMAD.MOV R8, RZ, RZ, -R3 ;  /* 0x000000ffff087224 */ /* 0x000fc400078e0a03 */
[----:B------:R-:W-:Y:S01]  /*d7a0*/  IMAD.WIDE.U32 R10, R17, c[0x0][0x448], R4 ;  /* 0x00011200110a7a25 */ /* 0x000fe200078e0004 */
[----:B------:R-:W-:-:S03]  /*d7b0*/  SHF.R.S32.HI R5, RZ, 0x1f, R2 ;  /* 0x0000001fff057819 */ /* 0x000fc60000011402 */
[----:B------:R-:W-:Y:S02]  /*d7c0*/  IMAD.MOV R14, RZ, RZ, -R2 ;  /* 0x000000ffff0e7224 */ /* 0x000fe400078e0a02 */
[--C-:B------:R-:W-:Y:S02]  /*d7d0*/  IMAD R8, R8, c[0x0][0x4e8], R0.reuse ;  /* 0x00013a0008087a24 */ /* 0x100fe400078e0200 */
[----:B------:R-:W-:Y:S02]  /*d7e0*/  IMAD R9, R9, c[0x0][0x448], RZ ;  /* 0x0001120009097a24 */ /* 0x000fe400078e02ff */
[----:B------:R-:W-:Y:S02]  /*d7f0*/  IMAD R14, R14, c[0x0][0x4e8], R0 ;  /* 0x00013a000e0e7a24 */ /* 0x000fe400078e0200 */
[----:B------:R-:W-:Y:S02]  /*d800*/  IMAD R0, R5, c[0x0][0x430], RZ ;  /* 0x00010c0005007a24 */ /* 0x000fe400078e02ff */
[----:B------:R-:W-:-:S02]  /*d810*/  IMAD R9, R17, c[0x0][0x44c], R9 ;  /* 0x0001130011097a24 */ /* 0x000fc400078e0209 */
[----:B------:R-:W-:Y:S02]  /*d820*/  IMAD R17, R2, c[0x0][0x434], R0 ;  /* 0x00010d0002117a24 */ /* 0x000fe400078e0200 */
[----:B------:R-:W-:Y:S02]  /*d830*/  IMAD.IADD R0, R15, 0x1, R16 ;  /* 0x000000010f007824 */ /* 0x000fe400078e0210 */
[----:B------:R-:W1:Y:S01]  /*d840*/  S2R R16, SR_TID.X ;  /* 0x0000000000107919 */ /* 0x000e620000002100 */
[----:B------:R-:W-:Y:S01]  /*d850*/  SHF.R.S32.HI R13, RZ, 0x1f, R8 ;  /* 0x0000001fff0d7819 */ /* 0x000fe20000011408 */
[----:B------:R-:W-:-:S04]  /*d860*/  IMAD.WIDE.U32 R6, R8, c[0x0][0x4c8], R6 ;  /* 0x0001320008067a25 */ /* 0x000fc800078e0006 */
[----:B------:R-:W-:-:S04]  /*d870*/  IMAD R3, R13, c[0x0][0x4c8], RZ ;  /* 0x000132000d037a24 */ /* 0x000fc800078e02ff */
[----:B------:R-:W-:Y:S01]  /*d880*/  IMAD R3, R8, c[0x0][0x4cc], R3 ;  /* 0x0001330008037a24 */ /* 0x000fe200078e0203 */
[----:B------:R-:W-:-:S03]  /*d890*/  LEA R4, P0, R6, c[0x0][0x4a8], 0x2 ;  /* 0x00012a0006047a11 */ /* 0x000fc600078010ff */
[----:B------:R-:W-:Y:S01]  /*d8a0*/  IMAD.IADD R3, R7, 0x1, R3 ;  /* 0x0000000107037824 */ /* 0x000fe200078e0203 */
[----:B-1----:R-:W-:-:S04]  /*d8b0*/  SHF.R.S32.HI R15, RZ, 0x1f, R16 ;  /* 0x0000001fff0f7819 */ /* 0x002fc80000011410 */
[----:B------:R-:W-:Y:S02]  /*d8c0*/  LEA.HI.X R3, R6, c[0x0][0x4ac], R3, 0x2, P0 ;  /* 0x00012b0006037a11 */ /* 0x000fe400000f1403 */
[----:B------:R-:W-:Y:S01]  /*d8d0*/  LEA.HI R15, R15, R16, RZ, 0x5 ;  /* 0x000000100f0f7211 */ /* 0x000fe200078f28ff */
[----:B------:R-:W-:-:S03]  /*d8e0*/  IMAD.IADD R9, R11, 0x1, R9 ;  /* 0x000000010b097824 */ /* 0x000fc600078e0209 */
[----:B------:R-:W-:Y:S01]  /*d8f0*/  LOP3.LUT R15, R15, 0xffffffe0, RZ, 0xc0, !PT ;  /* 0xffffffe00f0f7812 */ /* 0x000fe200078ec0ff */
[----:B------:R-:W-:Y:S01]  /*d900*/  IMAD.MOV.U32 R8, RZ, RZ, R10 ;  /* 0x000000ffff087224 */ /* 0x000fe200078e000a */
[----:B------:R-:W-:Y:S04]  /*d910*/  SHFL.IDX PT, R12, R4, RZ, 0x1c1f ;  /* 0x001c1fff040c7589 */ /* 0x000fe800000e0000 */
[----:B------:R-:W1:Y:S01]  /*d920*/  SHFL.IDX PT, R13, R3, RZ, 0x1c1f ;  /* 0x001c1fff030d7589 */ /* 0x000e6200000e0000 */
[----:B------:R-:W-:-:S03]  /*d930*/  IMAD.IADD R15, R16, 0x1, -R15 ;  /* 0x00000001100f7824 */ /* 0x000fc600078e0a0f */
[----:B------:R-:W-:Y:S04]  /*d940*/  SHFL.IDX PT, R10, R4, 0x1, 0x1c1f ;  /* 0x003c1f00040a7f89 */ /* 0x000fe800000e0000 */
[----:B------:R-:W2:Y:S01]  /*d950*/  SHFL.IDX PT, R11, R3, 0x1, 0x1c1f ;  /* 0x003c1f00030b7f89 */ /* 0x000ea200000e0000 */
[----:B------:R-:W-:Y:S01]  /*d960*/  IMAD.WIDE.U32 R8, R2, c[0x0][0x430], R8 ;  /* 0x00010c0002087a25 */ /* 0x000fe200078e0008 */
[----:B------:R-:W-:Y:S02]  /*d970*/  LOP3.LUT P5, RZ, R15, 0x3, RZ, 0xc0, !PT ;  /* 0x000000030fff7812 */ /* 0x000fe400078ac0ff */
[C---:B------:R-:W-:Y:S01]  /*d980*/  IADD3 R2, R0.reuse, 0x8, RZ ;  /* 0x0000000800027810 */ /* 0x040fe20007ffe0ff */
[----:B------:R-:W-:Y:S01]  /*d990*/  SHFL.IDX PT, R6, R4, 0x2, 0x1c1f ;  /* 0x005c1f0004067f89 */ /* 0x000fe200000e0000 */
[----:B------:R-:W-:-:S03]  /*d9a0*/  ISETP.GE.OR P1, PT, R0, UR4, P5 ;  /* 0x0000000400007c0c */ /* 0x000fc6000af26670 */
[----:B------:R-:W3:Y:S01]  /*d9b0*/  SHFL.IDX PT, R7, R3, 0x2, 0x1c1f ;  /* 0x005c1f0003077f89 */ /* 0x000ee200000e0000 */
[----:B------:R-:W-:-:S03]  /*d9c0*/  SHF.R.S32.HI R16, RZ, 0x1f, R14 ;  /* 0x0000001fff107819 */ /* 0x000fc6000001140e */
[----:B------:R-:W-:Y:S01]  /*d9d0*/  SHFL.IDX PT, R4, R4, 0x3, 0x1c1f ;  /* 0x007c1f0004047f89 */ /* 0x000fe200000e0000 */
[----:B------:R-:W-:-:S03]  /*d9e0*/  ISETP.GE.OR P4, PT, R2, UR4, P5 ;  /* 0x0000000402007c0c */ /* 0x000fc6000af86670 */
[----:B------:R4:W5:Y:S01]  /*d9f0*/  SHFL.IDX PT, R5, R3, 0x3, 0x1c1f ;  /* 0x007c1f0003057f89 */ /* 0x00096200000e0000 */
[C---:B------:R-:W-:Y:S02]  /*da00*/  IADD3 R15, R0.reuse, 0x40, RZ ;  /* 0x00000040000f7810 */ /* 0x040fe40007ffe0ff */
[----:B------:R-:W-:Y:S02]  /*da10*/  ISETP.GE.AND P3, PT, R0, UR4, PT ;  /* 0x0000000400007c0c */ /* 0x000fe4000bf66270 */
[----:B------:R-:W-:Y:S01]  /*da20*/  ISETP.GE.AND P2, PT, R2, UR4, PT ;  /* 0x0000000402007c0c */ /* 0x000fe2000bf46270 */
[----:B------:R-:W-:Y:S01]  /*da30*/  IMAD.MOV.U32 R2, RZ, RZ, R8 ;  /* 0x000000ffff027224 */ /* 0x000fe200078e0008 */
[----:B------:R-:W-:Y:S02]  /*da40*/  IADD3 R0, R0, 0x48, RZ ;  /* 0x0000004800007810 */ /* 0x000fe40007ffe0ff */
[----:B------:R-:W-:Y:S02]  /*da50*/  ISETP.GE.OR P0, PT, R15, UR4, P5 ;  /* 0x000000040f007c0c */ /* 0x000fe4000af06670 */
[----:B------:R-:W-:Y:S01]  /*da60*/  ISETP.GE.OR P5, PT, R0, UR4, P5 ;  /* 0x0000000400007c0c */ /* 0x000fe2000afa6670 */
[----:B-1----:R1:W-:Y:S01]  /*da70*/  @!P1 ST.E [R12.64], R19 ;  /* 0x000000130c009985 */ /* 0x0023e2000c101906 */
[----:B----4-:R-:W-:-:S02]  /*da80*/  IMAD.IADD R3, R9, 0x1, R17 ;  /* 0x0000000109037824 */ /* 0x010fc400078e0211 */
[----:B------:R-:W-:Y:S02]  /*da90*/  IMAD R9, R16, c[0x0][0x428], RZ ;  /* 0x00010a0010097a24 */ /* 0x000fe400078e02ff */
[----:B------:R-:W-:-:S04]  /*daa0*/  IMAD.WIDE.U32 R2, R14, c[0x0][0x428], R2 ;  /* 0x00010a000e027a25 */ /* 0x000fc800078e0002 */
[----:B------:R-:W-:Y:S01]  /*dab0*/  IMAD R8, R14, c[0x0][0x42c], R9 ;  /* 0x00010b000e087a24 */ /* 0x000fe200078e0209 */
[----:B--2---:R2:W-:Y:S01]  /*dac0*/  @!P4 ST.E [R10.64], R20 ;  /* 0x000000140a00c985 */ /* 0x0045e2000c101906 */
[C---:B------:R-:W-:Y:S02]  /*dad0*/  LEA R26, P4, R2.reuse, c[0x0][0x400], 0x2 ;  /* 0x00010000021a7a11 */ /* 0x040fe400078810ff */
[----:B------:R-:W-:Y:S01]  /*dae0*/  IMAD.IADD R3, R3, 0x1, R8 ;  /* 0x0000000103037824 */ /* 0x000fe200078e0208 */
[----:B---3--:R3:W-:Y:S04]  /*daf0*/  @!P0 ST.E [R6.64], R21 ;  /* 0x0000001506008985 */ /* 0x0087e8000c101906 */
[----:B------:R-:W-:Y:S01]  /*db00*/  LEA.HI.X R22, R2, c[0x0][0x404], R3, 0x2, P4 ;  /* 0x0001010002167a11 */ /* 0x000fe200020f1403 */
[----:B-----5:R4:W-:Y:S01]  /*db10*/  @!P5 ST.E [R4.64], R18 ;  /* 0x000000120400d985 */ /* 0x0209e2000c101906 */
[----:B------:R-:W-:-:S02]  /*db20*/  ISETP.GE.AND P0, PT, R0, UR4, PT ;  /* 0x0000000400007c0c */ /* 0x000fc4000bf06270 */
[C---:B-1----:R-:W-:Y:S01]  /*db30*/  IADD3 R13, R37.reuse, 0x8, RZ ;  /* 0x00000008250d7810 */ /* 0x042fe20007ffe0ff */
[----:B------:R1:W1:Y:S01]  /*db40*/  SHFL.IDX PT, R0, R26, RZ, 0x1c1f ;  /* 0x001c1fff1a007589 */ /* 0x00026200000e0000 */
[C---:B------:R-:W-:Y:S02]  /*db50*/  IADD3 R12, R37.reuse, 0x10, RZ ;  /* 0x00000010250c7810 */ /* 0x040fe40007ffe0ff */
[C---:B------:R-:W-:Y:S01]  /*db60*/  IADD3 R9, R37.reuse, 0x28, RZ ;  /* 0x0000002825097810 */ /* 0x040fe20007ffe0ff */
[----:B------:R1:W1:Y:S01]  /*db70*/  SHFL.IDX PT, R2, R22, RZ, 0x1c1f ;  /* 0x001c1fff16027589 */ /* 0x00026200000e0000 */
[C---:B------:R-:W-:Y:S02]  /*db80*/  IADD3 R8, R37.reuse, 0x30, RZ ;  /* 0x0000003025087810 */ /* 0x040fe40007ffe0ff */
[----:B------:R-:W-:Y:S02]  /*db90*/  IADD3 R3, R37, 0x40, RZ ;  /* 0x0000004025037810 */ /* 0x000fe40007ffe0ff */
[----:B------:R-:W-:-:S02]  /*dba0*/  ISETP.GE.AND P1, PT, R15, UR4, PT ;  /* 0x000000040f007c0c */ /* 0x000fc4000bf26270 */
[C---:B--2---:R-:W-:Y:S02]  /*dbb0*/  IADD3 R11, R37.reuse, 0x18, RZ ;  /* 0x00000018250b7810 */ /* 0x044fe40007ffe0ff */
[C---:B------:R-:W-:Y:S02]  /*dbc0*/  IADD3 R10, R37.reuse, 0x20, RZ ;  /* 0x00000020250a7810 */ /* 0x040fe40007ffe0ff */
[C---:B---3--:R-:W-:Y:S02]  /*dbd0*/  IADD3 R7, R37.reuse, 0x38, RZ ;  /* 0x0000003825077810 */ /* 0x048fe40007ffe0ff */
[C---:B------:R-:W-:Y:S02]  /*dbe0*/  IADD3 R6, R37.reuse, 0x48, RZ ;  /* 0x0000004825067810 */ /* 0x040fe40007ffe0ff */
[C---:B----4-:R-:W-:Y:S02]  /*dbf0*/  IADD3 R5, R37.reuse, 0x50, RZ ;  /* 0x0000005025057810 */ /* 0x050fe40007ffe0ff */
[----:B------:R-:W-:-:S02]  /*dc00*/  IADD3 R4, R37, 0x58, RZ ;  /* 0x0000005825047810 */ /* 0x000fc40007ffe0ff */
        /* <DEDUP_REMOVED lines=9> */
[----:B------:R-:W-:Y:S02]  /*dca0*/  SHF.R.S32.HI R33, RZ, 0x1f, R6 ;  /* 0x0000001fff217819 */ /* 0x000fe40000011406 */
[----:B------:R-:W-:Y:S02]  /*dcb0*/  SHF.R.S32.HI R34, RZ, 0x1f, R5 ;  /* 0x0000001fff227819 */ /* 0x000fe40000011405 */
[----:B------:R-:W-:Y:S01]  /*dcc0*/  SHF.R.S32.HI R35, RZ, 0x1f, R4 ;  /* 0x0000001fff237819 */ /* 0x000fe20000011404 */
[----:B------:R-:W-:Y:S05]  /*dcd0*/  @P3 BRA `(.L_x_1022) ;  /* 0x0000031000003947 */ /* 0x000fea0003800000 */
[----:B-1----:R-:W-:Y:S02]  /*dce0*/  ISETP.GE.AND P4, PT, R37, c[0x0][0x3c8], PT ;  /* 0x0000f20025007a0c */ /* 0x002fe40003f86270 */
[----:B------:R-:W-:-:S02]  /*dcf0*/  ISETP.GE.AND P3, PT, R13, c[0x0][0x3c8], PT ;  /* 0x0000f2000d007a0c */ /* 0x000fc40003f66270 */
[----:B------:R-:W-:-:S09]  /*dd00*/  ISETP.GE.AND P6, PT, R6, c[0x0][0x3c8], PT ;  /* 0x0000f20006007a0c */ /* 0x000fd20003fc6270 */
[----:B------:R-:W-:-:S04]  /*dd10*/  @!P4 LEA R14, P5, R37, R0, 0x2 ;  /* 0x00000000250ec211 */ /* 0x000fc800078a10ff */
[----:B------:R-:W-:Y:S02]  /*dd20*/  @!P4 LEA.HI.X R15, R37, R2, R24, 0x2, P5 ;  /* 0x00000002250fc211 */ /* 0x000fe400028f1418 */
[----:B------:R-:W-:-:S03]  /*dd30*/  ISETP.GE.AND P5, PT, R12, c[0x0][0x3c8], PT ;  /* 0x0000f2000c007a0c */ /* 0x000fc60003fa6270 */
[----:B------:R1:W-:Y:S02]  /*dd40*/  @!P4 ST.E.64 [R14.64], R152 ;  /* 0x000000980e00c985 */ /* 0x0003e4000c101b06 */
[----:B-1----:R-:W-:-:S04]  /*dd50*/  @!P3 LEA R14, P4, R13, R0, 0x2 ;  /* 0x000000000d0eb211 */ /* 0x002fc800078810ff */
        /* <DEDUP_REMOVED lines=26> */
[----:B------:R1:W-:Y:S01]  /*df00*/  @!P3 ST.E.64 [R14.64], R136 ;  /* 0x000000880e00b985 */ /* 0x0003e2000c101b06 */
[----:B------:R-:W-:-:S04]  /*df10*/  @!P5 LEA R20, P3, R3, R0, 0x2 ;  /* 0x000000000314d211 */ /* 0x000fc800078610ff */
[----:B------:R-:W-:Y:S02]  /*df20*/  @!P5 LEA.HI.X R21, R3, R2, R32, 0x2, P3 ;  /* 0x000000020315d211 */ /* 0x000fe400018f1420 */
[----:B------:R-:W-:Y:S02]  /*df30*/  ISETP.GE.AND P5, PT, R5, c[0x0][0x3c8], PT ;  /* 0x0000f20005007a0c */ /* 0x000fe40003fa6270 */
[----:B------:R-:W-:-:S04]  /*df40*/  @!P6 LEA R18, P3, R6, R0, 0x2 ;  /* 0x000000000612e211 */ /* 0x000fc800078610ff */
[----:B------:R-:W-:-:S07]  /*df50*/  @!P6 LEA.HI.X R19, R6, R2, R33, 0x2, P3 ;  /* 0x000000020613e211 */ /* 0x000fce00018f1421 */
[----:B------:R-:W-:-:S04]  /*df60*/  @!P5 LEA R16, P3, R5, R0, 0x2 ;  /* 0x000000000510d211 */ /* 0x000fc800078610ff */
[----:B------:R-:W-:Y:S02]  /*df70*/  @!P5 LEA.HI.X R17, R5, R2, R34, 0x2, P3 ;  /* 0x000000020511d211 */ /* 0x000fe400018f1422 */
[----:B-1----:R-:W-:-:S04]  /*df80*/  @!P4 LEA R14, P3, R4, R0, 0x2 ;  /* 0x00000000040ec211 */ /* 0x002fc800078610ff */
[----:B------:R-:W-:Y:S02]  /*df90*/  @!P4 LEA.HI.X R15, R4, R2, R35, 0x2, P3 ;  /* 0x00000002040fc211 */ /* 0x000fe400018f1423 */
[----:B------:R-:W-:-:S13]  /*dfa0*/  ISETP.GE.AND P3, PT, R3, c[0x0][0x3c8], PT ;  /* 0x0000f20003007a0c */ /* 0x000fda0003f66270 */
[----:B------:R1:W-:Y:S04]  /*dfb0*/  @!P3 ST.E.64 [R20.64], R68 ;  /* 0x000000441400b985 */ /* 0x0003e8000c101b06 */
[----:B------:R1:W-:Y:S04]  /*dfc0*/  @!P6 ST.E.64 [R18.64], R80 ;  /* 0x000000501200e985 */ /* 0x0003e8000c101b06 */
[----:B------:R1:W-:Y:S04]  /*dfd0*/  @!P5 ST.E.64 [R16.64], R84 ;  /* 0x000000541000d985 */ /* 0x0003e8000c101b06 */
[----:B------:R1:W-:Y:S02]  /*dfe0*/  @!P4 ST.E.64 [R14.64], R96 ;  /* 0x000000600e00c985 */ /* 0x0003e4000c101b06 */
.L_x_1022:
[----:B-1----:R-:W-:Y:S05]  /*dff0*/  BSYNC B0 ;  /* 0x0000000000007941 */ /* 0x002fea0003800000 */
.L_x_1021:
[----:B------:R1:W2:Y:S01]  /*e000*/  SHFL.IDX PT, R2, R22, 0x1, 0x1c1f ;  /* 0x003c1f0016027f89 */ /* 0x0002a200000e0000 */
[----:B------:R-:W-:Y:S03]  /*e010*/  BSSY B0, `(.L_x_1023) ;  /* 0x0000033000007945 */ /* 0x000fe60003800000 */
[----:B------:R1:W3:Y:S01]  /*e020*/  SHFL.IDX PT, R0, R26, 0x1, 0x1c1f ;  /* 0x003c1f001a007f89 */ /* 0x0002e200000e0000 */
[----:B------:R-:W-:Y:S05]  /*e030*/  @P2 BRA `(.L_x_1024) ;  /* 0x0000030000002947 */ /* 0x000fea0003800000 */
[----:B------:R-:W-:Y:S02]  /*e040*/  ISETP.GE.AND P2, PT, R37, c[0x0][0x3c8], PT ;  /* 0x0000f20025007a0c */ /* 0x000fe40003f46270 */
[----:B------:R-:W-:-:S02]  /*e050*/  ISETP.GE.AND P3, PT, R13, c[0x0][0x3c8], PT ;  /* 0x0000f2000d007a0c */ /* 0x000fc40003f66270 */
[----:B------:R-:W-:-:S09]  /*e060*/  ISETP.GE.AND P5, PT, R12, c[0x0][0x3c8], PT ;  /* 0x0000f2000c007a0c */ /* 0x000fd20003fa6270 */
[----:B---3--:R-:W-:-:S04]  /*e070*/  @!P2 LEA R14, P4, R37, R0, 0x2 ;  /* 0x00000000250ea211 */ /* 0x008fc800078810ff */
[----:B--2---:R-:W-:Y:S02]  /*e080*/  @!P2 LEA.HI.X R15, R37, R2, R24, 0x2, P4 ;  /* 0x00000002250fa211 */ /* 0x004fe400020f1418 */
[----:B------:R-:W-:-:S03]  /*e090*/  @!P3 LEA R16, P4, R13, R0, 0x2 ;  /* 0x000000000d10b211 */ /* 0x000fc600078810ff */
[----:B------:R2:W-:Y:S01]  /*e0a0*/  @!P2 ST.E.64 [R14.64], R154 ;  /* 0x0000009a0e00a985 */ /* 0x0005e2000c101b06 */
[----:B------:R-:W-:Y:S02]  /*e0b0*/  @!P3 LEA.HI.X R17, R13, R2, R23, 0x2, P4 ;  /* 0x000000020d11b211 */ /* 0x000fe400020f1417 */
[----:B------:R-:W-:-:S03]  /*e0c0*/  ISETP.GE.AND P2, PT, R11, c[0x0][0x3c8], PT ;  /* 0x0000f2000b007a0c */ /* 0x000fc60003f46270 */
[----:B------:R3:W-:Y:S01]  /*e0d0*/  @!P3 ST.E.64 [R16.64], R166 ;  /* 0x000000a61000b985 */ /* 0x0007e2000c101b06 */
[----:B------:R-:W-:Y:S02]  /*e0e0*/  ISETP.GE.AND P3, PT, R10, c[0x0][0x3c8], PT ;  /* 0x0000f2000a007a0c */ /* 0x000fe40003f66270 */
[----:B--2---:R-:W-:-:S04]  /*e0f0*/  @!P5 LEA R14, P4, R12, R0, 0x2 ;  /* 0x000000000c0ed211 */ /* 0x004fc800078810ff */
[----:B------:R-:W-:-:S03]  /*e100*/  @!P5 LEA.HI.X R15, R12, R2, R25, 0x2, P4 ;  /* 0x000000020c0fd211 */ /* 0x000fc600020f1419 */
[----:B---3--:R-:W-:Y:S02]  /*e110*/  @!P2 LEA R16, P4, R11, R0, 0x2 ;  /* 0x000000000b10a211 */ /* 0x008fe400078810ff */
[----:B------:R2:W-:Y:S01]  /*e120*/  @!P5 ST.E.64 [R14.64], R102 ;  /* 0x000000660e00d985 */ /* 0x0005e2000c101b06 */
[----:B------:R-:W-:Y:S02]  /*e130*/  ISETP.GE.AND P5, PT, R9, c[0x0][0x3c8], PT ;  /* 0x0000f20009007a0c */ /* 0x000fe40003fa6270 */
[----:B------:R-:W-:-:S05]  /*e140*/  @!P2 LEA.HI.X R17, R11, R2, R27, 0x2, P4 ;  /* 0x000000020b11a211 */ /* 0x000fca00020f141b */
[----:B------:R3:W-:Y:S01]  /*e150*/  @!P2 ST.E.64 [R16.64], R114 ;  /* 0x000000721000a985 */ /* 0x0007e2000c101b06 */
[----:B------:R-:W-:Y:S02]  /*e160*/  ISETP.GE.AND P2, PT, R8, c[0x0][0x3c8], PT ;  /* 0x0000f20008007a0c */ /* 0x000fe40003f46270 */
[----:B--2---:R-:W-:-:S04]  /*e170*/  @!P3 LEA R14, P4, R10, R0, 0x2 ;  /* 0x000000000a0eb211 */ /* 0x004fc800078810ff */
[----:B------:R-:W-:Y:S02]  /*e180*/  @!P3 LEA.HI.X R15, R10, R2, R28, 0x2, P4 ;  /* 0x000000020a0fb211 */ /* 0x000fe400020f141c */
[----:B---3--:R-:W-:-:S03]  /*e190*/  @!P5 LEA R16, P4, R9, R0, 0x2 ;  /* 0x000000000910d211 */ /* 0x008fc600078810ff */
        /* <DEDUP_REMOVED lines=9> */
[----:B------:R-:W-:Y:S02]  /*e230*/  @!P3 LEA.HI.X R17, R7, R2, R30, 0x2, P4 ;  /* 0x000000020711b211 */ /* 0x000fe400020f141e */
[----:B------:R-:W-:-:S03]  /*e240*/  ISETP.GE.AND P4, PT, R6, c[0x0][0x3c8], PT ;  /* 0x0000f20006007a0c */ /* 0x000fc60003f86270 */
[----:B------:R3:W-:Y:S01]  /*e250*/  @!P3 ST.E.64 [R16.64], R138 ;  /* 0x0000008a1000b985 */ /* 0x0007e2000c101b06 */
[----:B------:R-:W-:Y:S02]  /*e260*/  ISETP.GE.AND P3, PT, R5, c[0x0][0x3c8], PT ;  /* 0x0000f20005007a0c */ /* 0x000fe40003f66270 */
[----:B--2---:R-:W-:-:S04]  /*e270*/  @!P5 LEA R14, P2, R3, R0, 0x2 ;  /* 0x00000000030ed211 */ /* 0x004fc800078410ff */
[----:B------:R-:W-:Y:S02]  /*e280*/  @!P5 LEA.HI.X R15, R3, R2, R32, 0x2, P2 ;  /* 0x00000002030fd211 */ /* 0x000fe400010f1420 */
[----:B------:R-:W-:-:S03]  /*e290*/  ISETP.GE.AND P2, PT, R4, c[0x0][0x3c8], PT ;  /* 0x0000f20004007a0c */ /* 0x000fc60003f46270 */
[----:B------:R2:W-:Y:S01]  /*e2a0*/  @!P5 ST.E.64 [R14.64], R70 ;  /* 0x000000460e00d985 */ /* 0x0005e2000c101b06 */
[----:B------:R-:W-:-:S04]  /*e2b0*/  @!P4 LEA R18, P5, R6, R0, 0x2 ;  /* 0x000000000612c211 */ /* 0x000fc800078a10ff */
[----:B------:R-:W-:Y:S02]  /*e2c0*/  @!P4 LEA.HI.X R19, R6, R2, R33, 0x2, P5 ;  /* 0x000000020613c211 */ /* 0x000fe400028f1421 */
[----:B---3--:R-:W-:-:S03]  /*e2d0*/  @!P3 LEA R16, P5, R5, R0, 0x2 ;  /* 0x000000000510b211 */ /* 0x008fc600078a10ff */
[----:B------:R3:W-:Y:S01]  /*e2e0*/  @!P4 ST.E.64 [R18.64], R82 ;  /* 0x000000521200c985 */ /* 0x0007e2000c101b06 */
[----:B------:R-:W-:-:S05]  /*e2f0*/  @!P3 LEA.HI.X R17, R5, R2, R34, 0x2, P5 ;  /* 0x000000020511b211 */ /* 0x000fca00028f1422 */
[----:B------:R3:W-:Y:S01]  /*e300*/  @!P3 ST.E.64 [R16.64], R86 ;  /* 0x000000561000b985 */ /* 0x0007e2000c101b06 */
[----:B--2---:R-:W-:-:S04]  /*e310*/  @!P2 LEA R14, P5, R4, R0, 0x2 ;  /* 0x00000000040ea211 */ /* 0x004fc800078a10ff */
[----:B------:R-:W-:-:S05]  /*e320*/  @!P2 LEA.HI.X R15, R4, R2, R35, 0x2, P5 ;  /* 0x00000002040fa211 */ /* 0x000fca00028f1423 */
[----:B------:R3:W-:Y:S04]  /*e330*/  @!P2 ST.E.64 [R14.64], R98 ;  /* 0x000000620e00a985 */ /* 0x0007e8000c101b06 */
.L_x_1024:
[----:B------:R-:W-:Y:S05]  /*e340*/  BSYNC B0 ;  /* 0x0000000000007941 */ /* 0x000fea0003800000 */
.L_x_1023:
[----:B--2---:R2:W4:Y:S01]  /*e350*/  SHFL.IDX PT, R2, R22, 0x2, 0x1c1f ;  /* 0x005c1f0016027f89 */ /* 0x00452200000e0000 */
[----:B------:R-:W-:Y:S03]  /*e360*/  BSSY B0, `(.L_x_1025) ;  /* 0x0000033000007945 */ /* 0x000fe60003800000 */
[----:B---3--:R2:W3:Y:S01]  /*e370*/  SHFL.IDX PT, R0, R26, 0x2, 0x1c1f ;  /* 0x005c1f001a007f89 */ /* 0x0084e200000e0000 */
[----:B------:R-:W-:Y:S05]  /*e380*/  @P1 BRA `(.L_x_1026) ;  /* 0x0000030000001947 */ /* 0x000fea0003800000 */
[----:B------:R-:W-:Y:S02]  /*e390*/  ISETP.GE.AND P3, PT, R37, c[0x0][0x3c8], PT ;  /* 0x0000f20025007a0c */ /* 0x000fe40003f66270 */
[----:B------:R-:W-:Y:S02]  /*e3a0*/  ISETP.GE.AND P5, PT, R13, c[0x0][0x3c8], PT ;  /* 0x0000f2000d007a0c */ /* 0x000fe40003fa6270 */
[----:B------:R-:W-:Y:S02]  /*e3b0*/  ISETP.GE.AND P2, PT, R12, c[0x0][0x3c8], PT ;  /* 0x0000f2000c007a0c */ /* 0x000fe40003f46270 */
[----:B------:R-:W-:-:S07]  /*e3c0*/  ISETP.GE.AND P1, PT, R11, c[0x0][0x3c8], PT ;  /* 0x0000f2000b007a0c */ /* 0x000fce0003f26270 */
[----:B---3--:R-:W-:-:S04]  /*e3d0*/  @!P3 LEA R14, P4, R37, R0, 0x2 ;  /* 0x00000000250eb211 */ /* 0x008fc800078810ff */
[----:B----4-:R-:W-:Y:S02]  /*e3e0*/  @!P3 LEA.HI.X R15, R37, R2, R24, 0x2, P4 ;  /* 0x00000002250fb211 */ /* 0x010fe400020f1418 */
[----:B------:R-:W-:-:S03]  /*e3f0*/  @!P5 LEA R16, P4, R13, R0, 0x2 ;  /* 0x000000000d10d211 */ /* 0x000fc600078810ff */
[----:B------:R3:W-:Y:S01]  /*e400*/  @!P3 ST.E.64 [R14.64], R156 ;  /* 0x0000009c0e00b985 */ /* 0x0007e2000c101b06 */
[----:B------:R-:W-:Y:S02]  /*e410*/  @!P5 LEA.HI.X R17, R13, R2, R23, 0x2, P4 ;  /* 0x000000020d11d211 */ /* 0x000fe400020f1417 */
[----:B------:R-:W-:-:S03]  /*e420*/  ISETP.GE.AND P3, PT, R10, c[0x0][0x3c8], PT ;  /* 0x0000f2000a007a0c */ /* 0x000fc60003f66270 */
[----:B------:R4:W-:Y:S01]  /*e430*/  @!P5 ST.E.64 [R16.64], R160 ;  /* 0x000000a01000d985 */ /* 0x0009e2000c101b06 */
[----:B------:R-:W-:Y:S02]  /*e440*/  ISETP.GE.AND P5, PT, R9, c[0x0][0x3c8], PT ;  /* 0x0000f20009007a0c */ /* 0x000fe40003fa6270 */
[----:B---3--:R-:W-:-:S04]  /*e450*/  @!P2 LEA R14, P4, R12, R0, 0x2 ;  /* 0x000000000c0ea211 */ /* 0x008fc800078810ff */
[----:B------:R-:W-:Y:S02]  /*e460*/  @!P2 LEA.HI.X R15, R12, R2, R25, 0x2, P4 ;  /* 0x000000020c0fa211 */ /* 0x000fe400020f1419 */
[----:B----4-:R-:W-:-:S03]  /*e470*/  @!P1 LEA R16, P4, R11, R0, 0x2 ;  /* 0x000000000b109211 */ /* 0x010fc600078810ff */
[----:B------:R3:W-:Y:S01]  /*e480*/  @!P2 ST.E.64 [R14.64], R104 ;  /* 0x000000680e00a985 */ /* 0x0007e2000c101b06 */
[----:B------:R-:W-:Y:S02]  /*e490*/  @!P1 LEA.HI.X R17, R11, R2, R27, 0x2, P4 ;  /* 0x000000020b119211 */ /* 0x000fe400020f141b */
[----:B------:R-:W-:-:S03]  /*e4a0*/  ISETP.GE.AND P2, PT, R8, c[0x0][0x3c8], PT ;  /* 0x0000f20008007a0c */ /* 0x000fc60003f46270 */
[----:B------:R4:W-:Y:S01]  /*e4b0*/  @!P1 ST.E.64 [R16.64], R108 ;  /* 0x0000006c10009985 */ /* 0x0009e2000c101b06 */
[----:B------:R-:W-:Y:S02]  /*e4c0*/  ISETP.GE.AND P1, PT, R7, c[0x0][0x3c8], PT ;  /* 0x0000f20007007a0c */ /* 0x000fe40003f26270 */
[----:B---3--:R-:W-:-:S04]  /*e4d0*/  @!P3 LEA R14, P4, R10, R0, 0x2 ;  /* 0x000000000a0eb211 */ /* 0x008fc800078810ff */
[----:B------:R-:W-:Y:S02]  /*e4e0*/  @!P3 LEA.HI.X R15, R10, R2, R28, 0x2, P4 ;  /* 0x000000020a0fb211 */ /* 0x000fe400020f141c */
[----:B------:R-:W-:-:S03]  /*e4f0*/  @!P5 LEA R18, P4, R9, R0, 0x2 ;  /* 0x000000000912d211 */ /* 0x000fc600078810ff */
[----:B------:R3:W-:Y:S01]  /*e500*/  @!P3 ST.E.64 [R14.64], R120 ;  /* 0x000000780e00b985 */ /* 0x0007e2000c101b06 */
[----:B------:R-:W-:Y:S02]  /*e510*/  @!P5 LEA.HI.X R19, R9, R2, R29, 0x2, P4 ;  /* 0x000000020913d211 */ /* 0x000fe400020f141d */
[----:B------:R-:W-:Y:S02]  /*e520*/  ISETP.GE.AND P4, PT, R3, c[0x0][0x3c8], PT ;  /* 0x0000f20003007a0c */ /* 0x000fe40003f86270 */
[C---:B----4-:R-:W-:Y:S01]  /*e530*/  @!P2 LEA R16, P3, R8.reuse, R0, 0x2 ;  /* 0x000000000810a211 */ /* 0x050fe200078610ff */
[----:B------:R4:W-:Y:S03]  /*e540*/  @!P5 ST.E.64 [R18.64], R124 ;  /* 0x0000007c1200d985 */ /* 0x0009e6000c101b06 */
        /* <DEDUP_REMOVED lines=8> */
[----:B------:R-:W-:Y:S02]  /*e5d0*/  ISETP.GE.AND P1, PT, R4, c[0x0][0x3c8], PT ;  /* 0x0000f20004007a0c */ /* 0x000fe40003f26270 */
[----:B------:R-:W-:Y:S02]  /*e5e0*/  @!P4 LEA.HI.X R21, R3, R2, R32, 0x2, P5 ;  /* 0x000000020315c211 */ /* 0x000fe400028f1420 */
[----:B----4-:R-:W-:-:S03]  /*e5f0*/  @!P3 LEA R18, P5, R6, R0, 0x2 ;  /* 0x000000000612b211 */ /* 0x010fc600078a10ff */
[----:B------:R4:W-:Y:S01]  /*e600*/  @!P4 ST.E.64 [R20.64], R72 ;  /* 0x000000481400c985 */ /* 0x0009e2000c101b06 */
[----:B------:R-:W-:Y:S02]  /*e610*/  @!P3 LEA.HI.X R19, R6, R2, R33, 0x2, P5 ;  /* 0x000000020613b211 */ /* 0x000fe400028f1421 */
[----:B-----5:R-:W-:-:S03]  /*e620*/  @!P2 LEA R16, P5, R5, R0, 0x2 ;  /* 0x000000000510a211 */ /* 0x020fc600078a10ff */
[----:B------:R4:W-:Y:S01]  /*e630*/  @!P3 ST.E.64 [R18.64], R76 ;  /* 0x0000004c1200b985 */ /* 0x0009e2000c101b06 */
[----:B------:R-:W-:-:S05]  /*e640*/  @!P2 LEA.HI.X R17, R5, R2, R34, 0x2, P5 ;  /* 0x000000020511a211 */ /* 0x000fca00028f1422 */
[----:B------:R4:W-:Y:S01]  /*e650*/  @!P2 ST.E.64 [R16.64], R88 ;  /* 0x000000581000a985 */ /* 0x0009e2000c101b06 */
[----:B---3--:R-:W-:-:S04]  /*e660*/  @!P1 LEA R14, P5, R4, R0, 0x2 ;  /* 0x00000000040e9211 */ /* 0x008fc800078a10ff */
[----:B------:R-:W-:-:S05]  /*e670*/  @!P1 LEA.HI.X R15, R4, R2, R35, 0x2, P5 ;  /* 0x00000002040f9211 */ /* 0x000fca00028f1423 */
[----:B------:R4:W-:Y:S04]  /*e680*/  @!P1 ST.E.64 [R14.64], R92 ;  /* 0x0000005c0e009985 */ /* 0x0009e8000c101b06 */
.L_x_1026:
[----:B------:R-:W-:Y:S05]  /*e690*/  BSYNC B0 ;  /* 0x0000000000007941 */ /* 0x000fea0003800000 */
.L_x_1025:
[----:B----4-:R4:W1:Y:S04]  /*e6a0*/  SHFL.IDX PT, R2, R22, 0x3, 0x1c1f ;  /* 0x007c1f0016027f89 */ /* 0x01086800000e0000 */
[----:B---3--:R4:W3:Y:S01]  /*e6b0*/  SHFL.IDX PT, R0, R26, 0x3, 0x1c1f ;  /* 0x007c1f001a007f89 */ /* 0x0088e200000e0000 */
[----:B------:R-:W-:Y:S05]  /*e6c0*/  @P0 BRA `(.L_x_1027) ;  /* 0x000005e000000947 */ /* 0x000fea0003800000 */
[----:B------:R-:W-:Y:S02]  /*e6d0*/  ISETP.GE.AND P3, PT, R13, c[0x0][0x3c8], PT ;  /* 0x0000f2000d007a0c */ /* 0x000fe40003f66270 */
[----:B------:R-:W-:Y:S02]  /*e6e0*/  ISETP.GE.AND P4, PT, R37, c[0x0][0x3c8], PT ;  /* 0x0000f20025007a0c */ /* 0x000fe40003f86270 */
[----:B------:R-:W-:Y:S02]  /*e6f0*/  ISETP.GE.AND P2, PT, R12, c[0x0][0x3c8], PT ;  /* 0x0000f2000c007a0c */ /* 0x000fe40003f46270 */
[----:B------:R-:W-:-:S07]  /*e700*/  ISETP.GE.AND P1, PT, R11, c[0x0][0x3c8], PT ;  /* 0x0000f2000b007a0c */ /* 0x000fce0003f26270 */
[-C--:B---3--:R-:W-:Y:S02]  /*e710*/  @!P3 LEA R20, P0, R13, R0.reuse, 0x2 ;  /* 0x000000000d14b211 */ /* 0x088fe400078010ff */
[----:B------:R-:W-:Y:S02]  /*e720*/  @!P4 LEA R18, P5, R37, R0, 0x2 ;  /* 0x000000002512c211 */ /* 0x000fe400078a10ff */
[-C--:B-1----:R-:W-:Y:S02]  /*e730*/  @!P3 LEA.HI.X R21, R13, R2.reuse, R23, 0x2, P0 ;  /* 0x000000020d15b211 */ /* 0x082fe400000f1417 */
[----:B------:R-:W-:Y:S02]  /*e740*/  @!P4 LEA.HI.X R19, R37, R2, R24, 0x2, P5 ;  /* 0x000000022513c211 */ /* 0x000fe400028f1418 */
[----:B------:R-:W-:Y:S02]  /*e750*/  ISETP.GE.AND P0, PT, R10, c[0x0][0x3c8], PT ;  /* 0x0000f2000a007a0c */ /* 0x000fe40003f06270 */
[C---:B------:R-:W-:Y:S01]  /*e760*/  @!P2 LEA R16, P5, R12.reuse, R0, 0x2 ;  /* 0x000000000c10a211 */ /* 0x040fe200078a10ff */
[----:B------:R-:W-:Y:S03]  /*e770*/  @!P4 ST.E.64 [R18.64], R158 ;  /* 0x0000009e1200c985 */ /* 0x000fe6000c101b06 */
[----:B------:R-:W-:Y:S01]  /*e780*/  @!P2 LEA.HI.X R17, R12, R2, R25, 0x2, P5 ;  /* 0x000000020c11a211 */ /* 0x000fe200028f1419 */
[----:B------:R-:W-:Y:S01]  /*e790*/  @!P3 ST.E.64 [R20.64], R162 ;  /* 0x000000a21400b985 */ /* 0x000fe2000c101b06 */
[----:B------:R-:W-:-:S02]  /*e7a0*/  @!P1 LEA R14, P5, R11, R0, 0x2 ;  /* 0x000000000b0e9211 */ /* 0x000fc400078a10ff */
[----:B------:R-:W-:Y:S01]  /*e7b0*/  ISETP.GE.AND P3, PT, R7, c[0x0][0x3c8], PT ;  /* 0x0000f20007007a0c */ /* 0x000fe20003f66270 */
[----:B------:R-:W-:Y:S01]  /*e7c0*/  @!P2 ST.E.64 [R16.64], R106 ;  /* 0x0000006a1000a985 */ /* 0x000fe2000c101b06 */
[----:B------:R-:W-:Y:S02]  /*e7d0*/  @!P1 LEA.HI.X R15, R11, R2, R27, 0x2, P5 ;  /* 0x000000020b0f9211 */ /* 0x000fe400028f141b */
[----:B------:R-:W-:Y:S02]  /*e7e0*/  ISETP.GE.AND P5, PT, R9, c[0x0][0x3c8], PT ;  /* 0x0000f20009007a0c */ /* 0x000fe40003fa6270 */
[C---:B------:R-:W-:Y:S01]  /*e7f0*/  @!P0 LEA R12, P4, R10.reuse, R0, 0x2 ;  /* 0x000000000a0c8211 */ /* 0x040fe200078810ff */
[----:B------:R1:W-:Y:S01]  /*e800*/  @!P1 ST.E.64 [R14.64], R110 ;  /* 0x0000006e0e009985 */ /* 0x0003e2000c101b06 */
[----:B------:R-:W-:Y:S02]  /*e810*/  ISETP.GE.AND P2, PT, R3, c[0x0][0x3c8], PT ;  /* 0x0000f20003007a0c */ /* 0x000fe40003f46270 */
[----:B------:R-:W-:-:S02]  /*e820*/  @!P0 LEA.HI.X R13, R10, R2, R28, 0x2, P4 ;  /* 0x000000020a0d8211 */ /* 0x000fc400020f141c */
[----:B------:R-:W-:-:S03]  /*e830*/  ISETP.GE.AND P4, PT, R8, c[0x0][0x3c8], PT ;  /* 0x0000f20008007a0c */ /* 0x000fc60003f86270 */
[----:B------:R3:W-:Y:S02]  /*e840*/  @!P0 ST.E.64 [R12.64], R122 ;  /* 0x0000007a0c008985 */ /* 0x0007e4000c101b06 */
[----:B------:R-:W-:-:S04]  /*e850*/  @!P5 LEA R10, P1, R9, R0, 0x2 ;  /* 0x00000000090ad211 */ /* 0x000fc800078210ff */
[----:B------:R-:W-:Y:S02]  /*e860*/  @!P5 LEA.HI.X R11, R9, R2, R29, 0x2, P1 ;  /* 0x00000002090bd211 */ /* 0x000fe400008f141d */
[----:B------:R-:W-:-:S03]  /*e870*/  ISETP.GE.AND P1, PT, R6, c[0x0][0x3c8], PT ;  /* 0x0000f20006007a0c */ /* 0x000fc60003f26270 */
[----:B------:R5:W-:Y:S01]  /*e880*/  @!P5 ST.E.64 [R10.64], R126 ;  /* 0x0000007e0a00d985 */ /* 0x000be2000c101b06 */
[----:B-1----:R-:W-:-:S04]  /*e890*/  @!P4 LEA R14, P0, R8, R0, 0x2 ;  /* 0x00000000080ec211 */ /* 0x002fc800078010ff */
[----:B------:R-:W-:Y:S02]  /*e8a0*/  @!P4 LEA.HI.X R15, R8, R2, R31, 0x2, P0 ;  /* 0x00000002080fc211 */ /* 0x000fe400000f141f */
[----:B------:R-:W-:Y:S02]  /*e8b0*/  ISETP.GE.AND P0, PT, R5, c[0x0][0x3c8], PT ;  /* 0x0000f20005007a0c */ /* 0x000fe40003f06270 */
[C---:B---3--:R-:W-:Y:S01]  /*e8c0*/  @!P3 LEA R12, P5, R7.reuse, R0, 0x2 ;  /* 0x00000000070cb211 */ /* 0x048fe200078a10ff */
[----:B------:R1:W-:Y:S03]  /*e8d0*/  @!P4 ST.E.64 [R14.64], R134 ;  /* 0x000000860e00c985 */ /* 0x0003e6000c101b06 */
[----:B------:R-:W-:-:S05]  /*e8e0*/  @!P3 LEA.HI.X R13, R7, R2, R30, 0x2, P5 ;  /* 0x00000002070db211 */ /* 0x000fca00028f141e */
[----:B------:R1:W-:Y:S01]  /*e8f0*/  @!P3 ST.E.64 [R12.64], R174 ;  /* 0x000000ae0c00b985 */ /* 0x0003e2000c101b06 */
[----:B-----5:R-:W-:-:S04]  /*e900*/  @!P2 LEA R10, P5, R3, R0, 0x2 ;  /* 0x00000000030aa211 */ /* 0x020fc800078a10ff */
[----:B------:R-:W-:Y:S02]  /*e910*/  @!P2 LEA.HI.X R11, R3, R2, R32, 0x2, P5 ;  /* 0x00000002030ba211 */ /* 0x000fe400028f1420 */
[----:B------:R-:W-:-:S03]  /*e920*/  @!P1 LEA R8, P5, R6, R0, 0x2 ;  /* 0x0000000006089211 */ /* 0x000fc600078a10ff */
[----:B------:R1:W-:Y:S01]  /*e930*/  @!P2 ST.E.64 [R10.64], R74 ;  /* 0x0000004a0a00a985 */ /* 0x0003e2000c101b06 */
[----:B------:R-:W-:Y:S02]  /*e940*/  @!P1 LEA.HI.X R9, R6, R2, R33, 0x2, P5 ;  /* 0x0000000206099211 */ /* 0x000fe400028f1421 */
[----:B------:R-:W-:-:S03]  /*e950*/  @!P0 LEA R6, P5, R5, R0, 0x2 ;  /* 0x0000000005068211 */ /* 0x000fc600078a10ff */
[----:B------:R1:W-:Y:S01]  /*e960*/  @!P1 ST.E.64 [R8.64], R78 ;  /* 0x0000004e08009985 */ /* 0x0003e2000c101b06 */
[----:B------:R-:W-:-:S05]  /*e970*/  @!P0 LEA.HI.X R7, R5, R2, R34, 0x2, P5 ;  /* 0x0000000205078211 */ /* 0x000fca00028f1422 */
[----:B------:R1:W-:Y:S01]  /*e980*/  @!P0 ST.E.64 [R6.64], R90 ;  /* 0x0000005a06008985 */ /* 0x0003e2000c101b06 */
[----:B------:R-:W-:-:S13]  /*e990*/  ISETP.GE.AND P0, PT, R4, c[0x0][0x3c8], PT ;  /* 0x0000f20004007a0c */ /* 0x000fda0003f06270 */
[----:B------:R-:W-:Y:S05]  /*e9a0*/  @P0 BRA `(.L_x_1027) ;  /* 0x0000030000000947 */ /* 0x000fea0003800000 */
[----:B-1----:R-:W-:-:S04]  /*e9b0*/  LEA R6, P0, R4, R0, 0x2 ;  /* 0x0000000004067211 */ /* 0x002fc800078010ff */
[----:B------:R-:W-:-:S05]  /*e9c0*/  LEA.HI.X R7, R4, R2, R35, 0x2, P0 ;  /* 0x0000000204077211 */ /* 0x000fca00000f1423 */
[----:B------:R1:W-:Y:S01]  /*e9d0*/  ST.E.64 [R6.64], R94 ;  /* 0x0000005e06007985 */ /* 0x0003e2000c101b06 */
[----:B------:R-:W-:Y:S05]  /*e9e0*/  BRA `(.L_x_1027) ;  /* 0x000002c000007947 */ /* 0x000fea0003800000 */
.L_x_1019:
[----:B------:R-:W2:Y:S02]  /*e9f0*/  S2R R4, SR_TID.X ;  /* 0x0000000000047919 */ /* 0x000ea40000002100 */
[----:B--2---:R-:W-:-:S13]  /*ea00*/  ISETP.GT.AND P0, PT, R4, 0x7f, PT ;  /* 0x0000007f0400780c */ /* 0x004fda0003f04270 */
[----:B------:R-:W-:Y:S05]  /*ea10*/  @P0 BRA `(.L_x_1027) ;  /* 0x0000029000000947 */ /* 0x000fea0003800000 */
[----:B------:R-:W2:Y:S01]  /*ea20*/  LDL.LU R3, [R1+0x54] ;  /* 0x0000540001037983 */ /* 0x000ea20000300800 */
[----:B------:R-:W-:-:S05]  /*ea30*/  MOV R2, c[0x0][0x4e8] ;  /* 0x00013a0000027a02 */ /* 0x000fca0000000f00 */
[----:B------:R-:W-:Y:S01]  /*ea40*/  IMAD R0, R2, c[0x0][0x388], RZ ;  /* 0x0000e20002007a24 */ /* 0x000fe200078e02ff */
[----:B--2---:R-:W-:-:S04]  /*ea50*/  IADD3 R4, R3, R4, RZ ;  /* 0x0000000403047210 */ /* 0x004fc80007ffe0ff */
[----:B------:R-:W-:-:S13]  /*ea60*/  ISETP.GE.AND P0, PT, R4, R0, PT ;  /* 0x000000000400720c */ /* 0x000fda0003f06270 */
[----:B------:R-:W-:Y:S05]  /*ea70*/  @P0 BRA `(.L_x_1027) ;  /* 0x0000023000000947 */ /* 0x000fea0003800000 */
[----:B------:R-:W2:Y:S04]  /*ea80*/  LDL.LU R3, [R1+0x40] ;  /* 0x0000400001037983 */ /* 0x000ea80000300800 */
[----:B------:R-:W3:Y:S04]  /*ea90*/  LDL.LU R9, [R1+0x44] ;  /* 0x0000440001097983 */ /* 0x000ee80000300800 */
[----:B------:R-:W4:Y:S01]  /*eaa0*/  LDL.LU R8, [R1+0x50] ;  /* 0x0000500001087983 */ /* 0x000f220000300800 */
[----:B------:R-:W-:-:S13]  /*eab0*/  ISETP.NE.AND P0, PT, R2, 0x1, PT ;  /* 0x000000010200780c */ /* 0x000fda0003f05270 */
[----:B------:R-:W-:Y:S01]  /*eac0*/  @P0 IMAD.HI.U32 R7, R4, c[0x0][0x4ec], RZ ;  /* 0x00013b0004070a27 */ /* 0x000fe200078e00ff */
[----:B--2---:R-:W-:Y:S02]  /*ead0*/  SHF.R.S32.HI R0, RZ, 0x1f, R3 ;  /* 0x0000001fff007819 */ /* 0x004fe40000011403 */
[----:B---3--:R-:W-:-:S03]  /*eae0*/  SHF.R.S32.HI R6, RZ, 0x1f, R9 ;  /* 0x0000001fff067819 */ /* 0x008fc60000011409 */
[----:B------:R-:W-:-:S04]  /*eaf0*/  IMAD R0, R0, c[0x0][0x4d0], RZ ;  /* 0x0001340000007a24 */ /* 0x000fc800078e02ff */
[C---:B------:R-:W-:Y:S01]  /*eb00*/  IMAD R5, R3.reuse, c[0x0][0x4d4], R0 ;  /* 0x0001350003057a24 */ /* 0x040fe200078e0200 */
[----:B------:R-:W-:Y:S01]  /*eb10*/  MOV R0, R4 ;  /* 0x0000000400007202 */ /* 0x000fe20000000f00 */
[----:B------:R-:W-:Y:S01]  /*eb20*/  IMAD.WIDE.U32 R2, R3, c[0x0][0x4d0], RZ ;  /* 0x0001340003027a25 */ /* 0x000fe200078e00ff */
[----:B------:R-:W-:-:S03]  /*eb30*/  @P0 SHF.R.U32.HI R0, RZ, c[0x0][0x4f0], R7 ;  /* 0x00013c00ff000a19 */ /* 0x000fc60000011607 */
[----:B------:R-:W-:Y:S01]  /*eb40*/  IMAD R6, R6, c[0x0][0x4d8], RZ ;  /* 0x0001360006067a24 */ /* 0x000fe200078e02ff */
[----:B------:R-:W-:Y:S02]  /*eb50*/  IADD3 R3, R3, R5, RZ ;  /* 0x0000000503037210 */ /* 0x000fe40007ffe0ff */
[----:B----4-:R-:W-:Y:S01]  /*eb60*/  SHF.R.S32.HI R5, RZ, 0x1f, R8 ;  /* 0x0000001fff057819 */ /* 0x010fe20000011408 */
[C---:B------:R-:W-:Y:S01]  /*eb70*/  IMAD R7, R9.reuse, c[0x0][0x4dc], R6 ;  /* 0x0001370009077a24 */ /* 0x040fe200078e0206 */
[----:B------:R-:W-:Y:S01]  /*eb80*/  IADD3 R6, -R0, RZ, RZ ;  /* 0x000000ff00067210 */ /* 0x000fe20007ffe1ff */
[----:B------:R-:W-:-:S04]  /*eb90*/  IMAD.WIDE.U32 R2, R9, c[0x0][0x4d8], R2 ;  /* 0x0001360009027a25 */ /* 0x000fc800078e0002 */
[----:B------:R-:W-:Y:S01]  /*eba0*/  IMAD R5, R5, c[0x0][0x4e0], RZ ;  /* 0x0001380005057a24 */ /* 0x000fe200078e02ff */
[----:B------:R-:W-:Y:S01]  /*ebb0*/  IADD3 R3, R3, R7, RZ ;  /* 0x0000000703037210 */ /* 0x000fe20007ffe0ff */
[----:B------:R-:W-:Y:S01]  /*ebc0*/  IMAD R4, R6, c[0x0][0x4e8], R4 ;  /* 0x00013a0006047a24 */ /* 0x000fe200078e0204 */
[----:B------:R-:W-:Y:S01]  /*ebd0*/  SHF.R.S32.HI R7, RZ, 0x1f, R0 ;  /* 0x0000001fff077819 */ /* 0x000fe20000011400 */
[C---:B------:R-:W-:Y:S02]  /*ebe0*/  IMAD R6, R8.reuse, c[0x0][0x4e4], R5 ;  /* 0x0001390008067a24 */ /* 0x040fe400078e0205 */
[----:B------:R-:W-:Y:S01]  /*ebf0*/  IMAD.WIDE.U32 R2, R8, c[0x0][0x4e0], R2 ;  /* 0x0001380008027a25 */ /* 0x000fe200078e0002 */
[----:B------:R-:W-:-:S04]  /*ec00*/  SHF.R.S32.HI R5, RZ, 0x1f, R4 ;  /* 0x0000001fff057819 */ /* 0x000fc80000011404 */
[----:B------:R-:W-:Y:S01]  /*ec10*/  IADD3 R2, P0, R0, R2, RZ ;  /* 0x0000000200027210 */ /* 0x000fe20007f1e0ff */
[----:B------:R-:W-:-:S03]  /*ec20*/  IMAD R0, R5, c[0x0][0x4c8], RZ ;  /* 0x0001320005007a24 */ /* 0x000fc600078e02ff */
[----:B------:R-:W-:Y:S01]  /*ec30*/  IADD3.X R3, R7, R3, R6, P0, !PT ;  /* 0x0000000307037210 */ /* 0x000fe200007fe406 */
[----:B------:R-:W-:-:S04]  /*ec40*/  IMAD R0, R4, c[0x0][0x4cc], R0 ;  /* 0x0001330004007a24 */ /* 0x000fc800078e0200 */
[----:B------:R-:W-:-:S05]  /*ec50*/  IMAD.WIDE.U32 R2, R4, c[0x0][0x4c8], R2 ;  /* 0x0001320004027a25 */ /* 0x000fca00078e0002 */
[----:B------:R-:W-:Y:S02]  /*ec60*/  IADD3 R0, R3, R0, RZ ;  /* 0x0000000003007210 */ /* 0x000fe40007ffe0ff */
[----:B------:R-:W-:-:S04]  /*ec70*/  LEA R4, P0, R2, c[0x0][0x4a8], 0x2 ;  /* 0x00012a0002047a11 */ /* 0x000fc800078010ff */
[----:B------:R-:W-:Y:S02]  /*ec80*/  LEA.HI.X R5, R2, c[0x0][0x4ac], R0, 0x2, P0 ;  /* 0x00012b0002057a11 */ /* 0x000fe400000f1400 */
[----:B------:R-:W-:-:S05]  /*ec90*/  MOV R0, 0xff800000 ;  /* 0xff80000000007802 */ /* 0x000fca0000000f00 */
[----:B------:R2:W-:Y:S02]  /*eca0*/  STG.E [R4.64], R0 ;  /* 0x0000000004007986 */ /* 0x0005e4000c101906 */
.L_x_1027:
[----:B------:R-:W-:Y:S05]  /*ecb0*/  BSYNC B1 ;  /* 0x0000000000017941 */ /* 0x000fea0003800000 */
.L_x_1018:
[----:B--23--:R-:W2:Y:S02]  /*ecc0*/  LDL R0, [R1+0x68] ;  /* 0x0000680001007983 */ /* 0x00cea40000100800 */
[----:B--2---:R-:W-:-:S13]  /*ecd0*/  ISETP.NE.AND P0, PT, R0, RZ, PT ;  /* 0x000000ff0000720c */ /* 0x004fda0003f05270 */
[----:B------:R-:W-:Y:S01]  /*ece0*/  @P0 WARPSYNC 0xffffffff ;  /* 0xffffffff00000948 */ /* 0x000fe20003800000 */
[----:B------:R-:W-:Y:S06]  /*ecf0*/  @P0 BAR.SYNC.DEFER_BLOCKING 0x5, 0x80 ;  /* 0x0142000000000b1d */ /* 0x000fec0000010000 */
[----:B------:R-:W2:Y:S04]  /*ed00*/  @P0 LDS R0, [0xc100] ;  /* 0x00c10000ff000984 */ /* 0x000ea80000000800 */
[----:B--2---:R2:W-:Y:S04]  /*ed10*/  @P0 STL [R1+0x58], R0 ;  /* 0x0000580001000387 */ /* 0x0045e80000100800 */
[----:B------:R-:W-:Y:S06]  /*ed20*/  @P0 BAR.ARV 0x4, 0x80 ;  /* 0x0102000000000b1d */ /* 0x000fec0000002000 */
[----:B------:R-:W-:Y:S05]  /*ed30*/  @P0 BRA `(.L_x_1028) ;  /* 0x0000009000000947 */ /* 0x000fea0003800000 */
[----:B------:R-:W-:Y:S05]  /*ed40*/  BRA.DIV ~URZ, `(.L_x_1029) ;  /* 0x000006f27f007947 */ /* 0x000fea000b800000 */
[----:B--2---:R2:W3:Y:S02]  /*ed50*/  SHFL.IDX PT, R0, R36, RZ, 0x1f ;  /* 0x00001fff24007589 */ /* 0x0044e400000e0000 */
.L_x_1040:
[----:B-1----:R-:W1:Y:S01]  /*ed60*/  S2R R2, SR_TID.X ;  /* 0x0000000000027919 */ /* 0x002e620000002100 */
[----:B------:R-:W-:Y:S03]  /*ed70*/  WARPSYNC 0xffffffff ;  /* 0xffffffff00007948 */ /* 0x000fe60003800000 */
[----:B------:R-:W-:Y:S06]  /*ed80*/  BAR.SYNC.DEFER_BLOCKING 0x4, 0x80 ;  /* 0x0102000000007b1d */ /* 0x000fec0000010000 */
[----:B---3--:R3:W-:Y:S01]  /*ed90*/  STL [R1+0x58], R0 ;  /* 0x0000580001007387 */ /* 0x0087e20000100800 */
[----:B-1----:R-:W-:-:S13]  /*eda0*/  LOP3.LUT P0, RZ, R2, 0x7f, RZ, 0xc0, !PT ;  /* 0x0000007f02ff7812 */ /* 0x002fda000780c0ff */
[----:B------:R3:W-:Y:S04]  /*edb0*/  @!P0 STS [0xc100], R36 ;  /* 0x00c10024ff008388 */ /* 0x0007e80000000800 */
[----:B------:R-:W-:Y:S06]  /*edc0*/  BAR.ARV 0x5, 0x80 ;  /* 0x0142000000007b1d */ /* 0x000fec0000002000 */
.L_x_1028:
[----:B--23--:R-:W2:Y:S02]  /*edd0*/  LDL R0, [R1+0x58] ;  /* 0x0000580001007983 */ /* 0x00cea40000100800 */
[----:B--2---:R-:W-:-:S13]  /*ede0*/  ISETP.GE.AND P0, PT, R0, c[0x0][0x538], PT ;  /* 0x00014e0000007a0c */ /* 0x004fda0003f06270 */
[----:B-1--4-:R-:W-:Y:S01]  /*edf0*/  @P0 CALL.REL.NOINC `(.L_x_1030) ;  /* 0x0000001000000944 */ /* 0x012fe20003c00000 */
[----:B------:R-:W-:Y:S05]  /*ee00*/  BRA `(.L_x_1031) ;  /* 0xffff1a2000007947 */ /* 0x000fea000383ffff */
.L_x_1030:
[----:B------:R-:W-:Y:S05]  /*ee10*/  EXIT ;  /* 0x000000000000794d */ /* 0x000fea0003800000 */
.L_x_996:
[----:B------:R-:W-:Y:S01]  /*ee20*/  IMAD.MOV.U32 R7, RZ, RZ, R14 ;  /* 0x000000ffff077224 */ /* 0x000fe200078e000e */
[----:B------:R-:W-:Y:S01]  /*ee30*/  MOV R6, RZ ;  /* 0x000000ff00067202 */ /* 0x000fe20000000f00 */
[----:B-1----:R-:W-:Y:S01]  /*ee40*/  IMAD.MOV.U32 R3, RZ, RZ, 0x1c1f ;  /* 0x00001c1fff037424 */ /* 0x002fe200078e00ff */
[----:B------:R-:W-:Y:S02]  /*ee50*/  MOV R2, 0xee70 ;  /* 0x0000ee7000027802 */ /* 0x000fe40000000f00 */
[----:B------:R-:W-:Y:S05]  /*ee60*/  CALL.REL.NOINC `($__internal_17_$__cuda_sm70_shflsync_idx_p) ;  /* 0x0000068000007944 */ /* 0x000fea0003c00000 */
[----:B------:R-:W-:Y:S01]  /*ee70*/  MOV R5, R6 ;  /* 0x0000000600057202 */ /* 0x000fe20000000f00 */
[----:B------:R-:W-:Y:S05]  /*ee80*/  BRA `(.L_x_1032) ;  /* 0xffff29b000007947 */ /* 0x000fea000383ffff */
.L_x_997:
[----:B------:R-:W-:Y:S01]  /*ee90*/  IMAD.MOV.U32 R7, RZ, RZ, R16 ;  /* 0x000000ffff077224 */ /* 0x000fe200078e0010 */
[----:B------:R-:W-:Y:S01]  /*eea0*/  MOV R6, RZ ;  /* 0x000000ff00067202 */ /* 0x000fe20000000f00 */
[----:B-1----:R-:W-:Y:S01]  /*eeb0*/  IMAD.MOV.U32 R3, RZ, RZ, 0x1c1f ;  /* 0x00001c1fff037424 */ /* 0x002fe200078e00ff */
[----:B------:R-:W-:Y:S02]  /*eec0*/  MOV R2, 0xeee0 ;  /* 0x0000eee000027802 */ /* 0x000fe40000000f00 */
[----:B--23--:R-:W-:Y:S05]  /*eed0*/  CALL.REL.NOINC `($__internal_17_$__cuda_sm70_shflsync_idx_p) ;  /* 0x0000061000007944 */ /* 0x00cfea0003c00000 */
[----:B------:R-:W-:Y:S01]  /*eee0*/  MOV R2, R6 ;  /* 0x0000000600027202 */ /* 0x000fe20000000f00 */
[----:B------:R-:W-:Y:S05]  /*eef0*/  BRA `(.L_x_1033) ;  /* 0xffff296000007947 */ /* 0x000fea000383ffff */
.L_x_1000:
[----:B--2---:R-:W-:Y:S01]  /*ef00*/  IMAD.MOV.U32 R7, RZ, RZ, R14 ;  /* 0x000000ffff077224 */ /* 0x004fe200078e000e */
[----:B------:R-:W-:Y:S01]  /*ef10*/  MOV R6, 0x1 ;  /* 0x0000000100067802 */ /* 0x000fe20000000f00 */
[----:B------:R-:W-:Y:S01]  /*ef20*/  IMAD.MOV.U32 R3, RZ, RZ, 0x1c1f ;  /* 0x00001c1fff037424 */ /* 0x000fe200078e00ff */
[----:B----4-:R-:W-:-:S02]  /*ef30*/  MOV R2, 0xef50 ;  /* 0x0000ef5000027802 */ /* 0x010fc40000000f00 */
[----:B-1-3--:R-:W-:Y:S05]  /*ef40*/  CALL.REL.NOINC `($__internal_17_$__cuda_sm70_shflsync_idx_p) ;  /* 0x000005a000007944 */ /* 0x00afea0003c00000 */
[----:B------:R-:W-:Y:S01]  /*ef50*/  IMAD.MOV.U32 R5, RZ, RZ, R6 ;  /* 0x000000ffff057224 */ /* 0x000fe200078e0006 */
[----:B------:R-:W-:Y:S01]  /*ef60*/  MOV R6, 0x1 ;  /* 0x0000000100067802 */ /* 0x000fe20000000f00 */
[----:B------:R-:W-:Y:S01]  /*ef70*/  IMAD.MOV.U32 R7, RZ, RZ, R16 ;  /* 0x000000ffff077224 */ /* 0x000fe200078e0010 */
[----:B------:R-:W-:-:S02]  /*ef80*/  MOV R3, 0x1c1f ;  /* 0x00001c1f00037802 */ /* 0x000fc40000000f00 */
[----:B------:R-:W-:Y:S02]  /*ef90*/  MOV R2, 0xefb0 ;  /* 0x0000efb000027802 */ /* 0x000fe40000000f00 */
[----:B------:R-:W-:Y:S05]  /*efa0*/  CALL.REL.NOINC `($__internal_17_$__cuda_sm70_shflsync_idx_p) ;  /* 0x0000054000007944 */ /* 0x000fea0003c00000 */
[----:B------:R-:W-:Y:S01]  /*efb0*/  MOV R2, R6 ;  /* 0x0000000600027202 */ /* 0x000fe20000000f00 */
[----:B------:R-:W-:Y:S05]  /*efc0*/  BRA `(.L_x_1034) ;  /* 0xffff2a6000007947 */ /* 0x000fea000383ffff */
.L_x_1003:
[----:B-1----:R-:W-:Y:S01]  /*efd0*/  IMAD.MOV.U32 R7, RZ, RZ, R14 ;  /* 0x000000ffff077224 */ /* 0x002fe200078e000e */
[----:B------:R-:W-:Y:S01]  /*efe0*/  MOV R6, 0x2 ;  /* 0x0000000200067802 */ /* 0x000fe20000000f00 */
[----:B------:R-:W-:Y:S01]  /*eff0*/  IMAD.MOV.U32 R3, RZ, RZ, 0x1c1f ;  /* 0x00001c1fff037424 */ /* 0x000fe200078e00ff */
[----:B--2---:R-:W-:Y:S02]  /*f000*/  MOV R2, 0xf020 ;  /* 0x0000f02000027802 */ /* 0x004fe40000000f00 */
[----:B---3--:R-:W-:Y:S05]  /*f010*/  CALL.REL.NOINC `($__internal_17_$__cuda_sm70_shflsync_idx_p) ;  /* 0x000004d000007944 */ /* 0x008fea0003c00000 */
[----:B------:R-:W-:Y:S01]  /*f020*/  MOV R5, R6 ;  /* 0x0000000600057202 */ /* 0x000fe20000000f00 */
[----:B------:R-:W-:Y:S05]  /*f030*/  BRA `(.L_x_1035) ;  /* 0xffff2ba000007947 */ /* 0x000fea000383ffff */
.L_x_1004:
[----:B------:R-:W-:Y:S01]  /*f040*/  IMAD.MOV.U32 R7, RZ, RZ, R16 ;  /* 0x000000ffff077224 */ /* 0x000fe200078e0010 */
[----:B------:R-:W-:Y:S01]  /*f050*/  MOV R6, 0x2 ;  /* 0x0000000200067802 */ /* 0x000fe20000000f00 */
[----:B------:R-:W-:Y:S01]  /*f060*/  IMAD.MOV.U32 R3, RZ, RZ, 0x1c1f ;  /* 0x00001c1fff037424 */ /* 0x000fe200078e00ff */
[----:B--2---:R-:W-:Y:S02]  /*f070*/  MOV R2, 0xf090 ;  /* 0x0000f09000027802 */ /* 0x004fe40000000f00 */
[----:B-1-34-:R-:W-:Y:S05]  /*f080*/  CALL.REL.NOINC `($__internal_17_$__cuda_sm70_shflsync_idx_p) ;  /* 0x0000046000007944 */ /* 0x01afea0003c00000 */
[----:B------:R-:W-:Y:S01]  /*f090*/  MOV R2, R6 ;  /* 0x0000000600027202 */ /* 0x000fe20000000f00 */
[----:B------:R-:W-:Y:S05]  /*f0a0*/  BRA `(.L_x_1036) ;  /* 0xffff2b5000007947 */ /* 0x000fea000383ffff */
.L_x_1007:
[----:B-1----:R-:W-:Y:S01]  /*f0b0*/  IMAD.MOV.U32 R7, RZ, RZ, R14 ;  /* 0x000000ffff077224 */ /* 0x002fe200078e000e */
[----:B------:R-:W-:Y:S01]  /*f0c0*/  MOV R6, 0x3 ;  /* 0x0000000300067802 */ /* 0x000fe20000000f00 */
[----:B------:R-:W-:Y:S01]  /*f0d0*/  IMAD.MOV.U32 R3, RZ, RZ, 0x1c1f ;  /* 0x00001c1fff037424 */ /* 0x000fe200078e00ff */
[----:B------:R-:W-:-:S02]  /*f0e0*/  MOV R2, 0xf100 ;  /* 0x0000f10000027802 */ /* 0x000fc40000000f00 */
[----:B--234-:R-:W-:Y:S05]  /*f0f0*/  CALL.REL.NOINC `($__internal_17_$__cuda_sm70_shflsync_idx_p) ;  /* 0x000003f000007944 */ /* 0x01cfea0003c00000 */
        /* <DEDUP_REMOVED lines=8> */
.L_x_1014:
[----:B------:R1:W5:Y:S01]  /*f180*/  LDL R0, [R1+0x20] ;  /* 0x0000200001007983 */ /* 0x0003620000100800 */
[----:B------:R-:W-:Y:S02]  /*f190*/  MOV R3, 0x2 ;  /* 0x0000000200037802 */ /* 0x000fe40000000f00 */
[----:B------:R-:W-:Y:S02]  /*f1a0*/  MOV R2, 0xf1c0 ;  /* 0x0000f1c000027802 */ /* 0x000fe40000000f00 */
[----:B-1---5:R-:W-:Y:S05]  /*f1b0*/  CALL.REL.NOINC `($__internal_16_$__cuda_sm70_shflsync_bfly_p) ;  /* 0x000002f000007944 */ /* 0x022fea0003c00000 */
[----:B------:R-:W-:Y:S01]  /*f1c0*/  MOV R5, R8 ;  /* 0x0000000800057202 */ /* 0x000fe20000000f00 */
[----:B------:R-:W-:Y:S05]  /*f1d0*/  BRA `(.L_x_1038) ;  /* 0xffffd72000007947 */ /* 0x000fea000383ffff */
.L_x_1015:
[----:B------:R-:W-:Y:S01]  /*f1e0*/  IMAD.MOV.U32 R0, RZ, RZ, R5 ;  /* 0x000000ffff007224 */ /* 0x000fe200078e0005 */
[----:B------:R-:W-:Y:S02]  /*f1f0*/  MOV R3, 0x1 ;  /* 0x0000000100037802 */ /* 0x000fe40000000f00 */
[----:B------:R-:W-:Y:S02]  /*f200*/  MOV R2, 0xf220 ;  /* 0x0000f22000027802 */ /* 0x000fe40000000f00 */
[----:B------:R-:W-:Y:S05]  /*f210*/  CALL.REL.NOINC `($__internal_16_$__cuda_sm70_shflsync_bfly_p) ;  /* 0x0000029000007944 */ /* 0x000fea0003c00000 */
[----:B------:R1:W5:Y:S01]  /*f220*/  LDL R0, [R1+0x24] ;  /* 0x0000240001007983 */ /* 0x0003620000100800 */
[----:B------:R-:W-:Y:S01]  /*f230*/  FADD.FTZ R5, R5, R8 ;  /* 0x0000000805057221 */ /* 0x000fe20000010000 */
[----:B------:R-:W-:-:S02]  /*f240*/  MOV R3, 0x2 ;  /* 0x0000000200037802 */ /* 0x000fc40000000f00 */
[----:B------:R-:W-:Y:S02]  /*f250*/  MOV R2, 0xf270 ;  /* 0x0000f27000027802 */ /* 0x000fe40000000f00 */
[----:B-1---5:R-:W-:Y:S05]  /*f260*/  CALL.REL.NOINC `($__internal_16_$__cuda_sm70_shflsync_bfly_p) ;  /* 0x0000024000007944 */ /* 0x022fea0003c00000 */
[----:B------:R-:W2:Y:S01]  /*f270*/  LDL.LU R0, [R1+0x24] ;  /* 0x0000240001007983 */ /* 0x000ea20000300800 */
[----:B------:R-:W-:Y:S02]  /*f280*/  MOV R3, 0x1 ;  /* 0x0000000100037802 */ /* 0x000fe40000000f00 */
[----:B------:R-:W-:Y:S01]  /*f290*/  MOV R2, 0xf2d0 ;  /* 0x0000f2d000027802 */ /* 0x000fe20000000f00 */
[----:B--2---:R-:W-:-:S05]  /*f2a0*/  FADD.FTZ R4, R0, R8 ;  /* 0x0000000800047221 */ /* 0x004fca0000010000 */
[----:B------:R-:W-:Y:S02]  /*f2b0*/  MOV R0, R4 ;  /* 0x0000000400007202 */ /* 0x000fe40000000f00 */
[----:B------:R-:W-:Y:S05]  /*f2c0*/  CALL.REL.NOINC `($__internal_16_$__cuda_sm70_shflsync_bfly_p) ;  /* 0x000001e000007944 */ /* 0x000fea0003c00000 */
[----:B------:R1:W5:Y:S01]  /*f2d0*/  LDL R0, [R1+0x28] ;  /* 0x0000280001007983 */ /* 0x0003620000100800 */
[----:B------:R-:W-:Y:S01]  /*f2e0*/  FADD.FTZ R4, R4, R8 ;  /* 0x0000000804047221 */ /* 0x000fe20000010000 */
[----:B------:R-:W-:Y:S02]  /*f2f0*/  MOV R3, 0x2 ;  /* 0x0000000200037802 */ /* 0x000fe40000000f00 */
        /* <DEDUP_REMOVED lines=19> */
[----:B------:R-:W-:Y:S05]  /*f430*/  BRA `(.L_x_1039) ;  /* 0xffffd5f000007947 */ /* 0x000fea000383ffff */
.L_x_1029:
[----:B-1----:R-:W-:Y:S01]  /*f440*/  IMAD.MOV.U32 R7, RZ, RZ, R36 ;  /* 0x000000ffff077224 */ /* 0x002fe200078e0024 */
[----:B------:R-:W-:Y:S01]  /*f450*/  MOV R6, RZ ;  /* 0x000000ff00067202 */ /* 0x000fe20000000f00 */
[----:B------:R-:W-:Y:S01]  /*f460*/  IMAD.MOV.U32 R3, RZ, RZ, 0x1f ;  /* 0x0000001fff037424 */ /* 0x000fe200078e00ff */
[----:B------:R-:W-:Y:S02]  /*f470*/  MOV R2, 0xf490 ;  /* 0x0000f49000027802 */ /* 0x000fe40000000f00 */
[----:B--2-4-:R-:W-:Y:S05]  /*f480*/  CALL.REL.NOINC `($__internal_17_$__cuda_sm70_shflsync_idx_p) ;  /* 0x0000006000007944 */ /* 0x014fea0003c00000 */
[----:B------:R-:W-:Y:S01]  /*f490*/  MOV R0, R6 ;  /* 0x0000000600007202 */ /* 0x000fe20000000f00 */
[----:B------:R-:W-:Y:S05]  /*f4a0*/  BRA `(.L_x_1040) ;  /* 0xfffff8b000007947 */ /* 0x000fea000383ffff */
        .weak           $__internal_16_$__cuda_sm70_shflsync_bfly_p
        .type           $__internal_16_$__cuda_sm70_shflsync_bfly_p,@function
        .size           $__internal_16_$__cuda_sm70_shflsync_bfly_p,($__internal_17_$__cuda_sm70_shflsync_idx_p - $__internal_16_$__cuda_sm70_shflsync_bfly_p)
$__internal_16_$__cuda_sm70_shflsync_bfly_p:
[----:B------:R-:W-:Y:S04]  /*f4b0*/  WARPSYNC R9 ;  /* 0x0000000900007348 */ /* 0x000fe80003800000 */
[----:B------:R1:W2:Y:S02]  /*f4c0*/  SHFL.BFLY PT, R8, R0, R3, R10 ;  /* 0x0c00000300087389 */ /* 0x0002a400000e000a */
[----:B-1----:R-:W-:-:S04]  /*f4d0*/  MOV R3, 0x0 ;  /* 0x0000000000037802 */ /* 0x002fc80000000f00 */
[----:B--2---:R-:W-:Y:S05]  /*f4e0*/  RET.REL.NODEC R2 `(_ZN7cutlass13device_kernelIN5flash19enable_sm80_to_sm89INS1_16FlashAttnFwdSm80INS1_25CollectiveMainloopFwdSm80ILi4ELi1ELb0EN4cute5tupleIJNS5_1CILi128EEENS7_ILi64EEENS7_ILi96EEEEEELi96ENS_10bfloat16_tEfNS_4arch4Sm80ELb1ELb0ELb0ELb0ELb0ELb0ELb1ELb1EEENS1_21CollectiveEpilogueFwdINS6_IJS8_SA_S9_EEENS6_IJNS7_ILi1EEESI_SI_EEESC_SE_Li128ELb0ELb1ELb1ELb0EEENS1_30DynamicPersistentTileSchedulerILi128ELi128ELb1ELb1ELb0EEEEEEEEEvNT_6ParamsE) ;  /* 0xffff0b1002007950 */ /* 0x004fea0003c3ffff */
        .weak           $__internal_17_$__cuda_sm70_shflsync_idx_p
        .type           $__internal_17_$__cuda_sm70_shflsync_idx_p,@function
        .size           $__internal_17_$__cuda_sm70_shflsync_idx_p,(.L_x_1446 - $__internal_17_$__cuda_sm70_shflsync_idx_p)
$__internal_17_$__cuda_sm70_shflsync_idx_p:
[----:B------:R-:W-:-:S04]  /*f4f0*/  MOV R8, 0xffffffff ;  /* 0xffffffff00087802 */ /* 0x000fc80000000f00 */
[----:B------:R-:W-:Y:S04]  /*f500*/  WARPSYNC R8 ;  /* 0x0000000800007348 */ /* 0x000fe80003800000 */
[----:B------:R1:W2:Y:S02]  /*f510*/  SHFL.IDX PT, R6, R7, R6, R3 ;  /* 0x0000000607067389 */ /* 0x0002a400000e0003 */
[----:B-1----:R-:W-:-:S04]  /*f520*/  MOV R3, 0x0 ;  /* 0x0000000000037802 */ /* 0x002fc80000000f00 */
[----:B--2---:R-:W-:Y:S05]  /*f530*/  RET.REL.NODEC R2 `(_ZN7cutlass13device_kernelIN5flash19enable_sm80_to_sm89INS1_16FlashAttnFwdSm80INS1_25CollectiveMainloopFwdSm80ILi4ELi1ELb0EN4cute5tupleIJNS5_1CILi128EEENS7_ILi64EEENS7_ILi96EEEEEELi96ENS_10bfloat16_tEfNS_4arch4Sm80ELb1ELb0ELb0ELb0ELb0ELb0ELb1ELb1EEENS1_21CollectiveEpilogueFwdINS6_IJS8_SA_S9_EEENS6_IJNS7_ILi1EEESI_SI_EEESC_SE_Li128ELb0ELb1ELb1ELb0EEENS1_30DynamicPersistentTileSchedulerILi128ELi128ELb1ELb1ELb0EEEEEEEEEvNT_6ParamsE) ;  /* 0xffff0ac002007950 */ /* 0x004fea0003c3ffff */
.L_x_1041:
        /* <DEDUP_REMOVED lines=12> */
.L_x_1446:


//--------------------- .text._ZN7cutlass13device_kernelIN5flash19enable_sm80_to_sm89INS1_16FlashAttnFwdSm80INS1_25CollectiveMainloopFwdSm80ILi4ELi1ELb0EN4cute5tupleIJNS5_1CILi128EEENS7_ILi48EEENS7_ILi96EEEEEELi96ENS_10bfloat16_tEfNS_4arch4Sm80ELb1ELb0ELb0ELb1ELb0ELb0ELb1ELb1EEENS1_21CollectiveEpilogueFwdINS6_IJS8_SA_S9_EEENS6_IJNS7_ILi1EEESI_SI_EEESC_SE_Li128ELb1ELb1ELb1ELb0EEENS1_36VarlenDynamicPersistentTileSchedulerILi128ELi48ELi128ELi128ELb1ELb1ELb0ELb1ELb1ELb1EEEEEEEEEvNT_6ParamsE --------------------------
	.section	.text._ZN7cutlass13device_kernelIN5flash19enable_sm80_to_sm89INS1_16FlashAttnFwdSm80INS1_25CollectiveMainloopFwdSm80ILi4ELi1ELb0EN4cute5tupleIJNS5_1CILi128EEENS7_ILi48EEENS7_ILi96EEEEEELi96ENS_10bfloat16_tEfNS_4arch4Sm80ELb1ELb0ELb0ELb1ELb0ELb0ELb1ELb1EEENS1_21CollectiveEpilogueFwdINS6_IJS8_SA_S9_EEENS6_IJNS7_ILi1EEESI_SI_EEESC_SE_Li128ELb1ELb1ELb1ELb0EEENS1_36VarlenDynamicPersistentTileSchedulerILi128ELi48ELi128ELi128ELb1ELb1ELb0ELb1ELb1ELb1EEEEEEEEEvNT_6ParamsE,"ax",@progbits
	.sectioninfo	@"SHI_REGISTERS=255"
	.align	128
.text._ZN7cutlass13device_kernelIN5flash19enable_sm80_to_sm89INS1_16FlashAttnFwdSm80INS1_25CollectiveMainloopFwdSm80ILi4ELi1ELb0EN4cute5tupleIJNS5_1CILi128EEENS7_ILi48EEENS7_ILi96EEEEEELi96ENS_10bfloat16_tEfNS_4arch4Sm80ELb1ELb0ELb0ELb1ELb0ELb0ELb1ELb1EEENS1_21CollectiveEpilogueFwdINS6_IJS8_SA_S9_EEENS6_IJNS7_ILi1EEESI_SI_EEESC_SE_Li128ELb1ELb1ELb1ELb0EEENS1_36VarlenDynamicPersistentTileSchedulerILi128ELi48ELi128ELi128ELb1ELb1ELb0ELb1ELb1ELb1EEEEEEEEEvNT_6ParamsE:
        .type           _ZN7cutlass13device_kernelIN5flash19enable_sm80_to_sm89INS1_16FlashAttnFwdSm80INS1_25CollectiveMainloopFwdSm80ILi4ELi1ELb0EN4cute5tupleIJNS5_1CILi128EEENS7_ILi48EEENS7_ILi96EEEEEELi96ENS_10bfloat16_tEfNS_4arch4Sm80ELb1ELb0ELb0ELb1ELb0ELb0ELb1ELb1EEENS1_21CollectiveEpilogueFwdINS6_IJS8_SA_S9_EEENS6_IJNS7_ILi1EEESI_SI_EEESC_SE_Li128ELb1ELb1ELb1ELb0EEENS1_36VarlenDynamicPersistentTileSchedulerILi128ELi48ELi128ELi128ELb1ELb1ELb0ELb1ELb1ELb1EEEEEEEEEvNT_6ParamsE,@function
        .size           _ZN7cutlass13device_kernelIN5flash19enable_sm80_to_sm89INS1_16FlashAttnFwdSm80INS1_25CollectiveMainloopFwdSm80ILi4ELi1ELb0EN4cute5tupleIJNS5_1CILi128EEENS7_ILi48EEENS7_ILi96EEEEEELi96ENS_10bfloat16_tEfNS_4arch4Sm80ELb1ELb0ELb0ELb1ELb0ELb0ELb1ELb1EEENS1_21CollectiveEpilogueFwdINS6_IJS8_SA_S9_EEENS6_IJNS7_ILi1EEESI_SI_EEESC_SE_Li128ELb1ELb1ELb1ELb0EEENS1_36VarlenDynamicPersistentTileSchedulerILi128ELi48ELi128ELi128ELb1ELb1ELb0ELb1ELb1ELb1EEEEEEEEEvNT_6ParamsE,(.L_x_1449 - _ZN7cutlass13device_kernelIN5flash19enable_sm80_to_sm89INS1_16FlashAttnFwdSm80INS1_25CollectiveMainloopFwdSm80ILi4ELi1ELb0EN4cute5tupleIJNS5_1CILi128EEENS7_ILi48EEENS7_ILi96EEEEEELi96ENS_10bfloat16_tEfNS_4arch4Sm80ELb1ELb0ELb0ELb1ELb0ELb0ELb1ELb1EEENS1_21CollectiveEpilogueFwdINS6_IJS8_SA_S9_EEENS6_IJNS7_ILi1EEESI_SI_EEESC_SE_Li128ELb1ELb1ELb1ELb0EEENS1_36VarlenDynamicPersistentTileSchedulerILi128ELi48ELi128ELi128ELb1ELb1ELb0ELb1ELb1ELb1EEEEEEEEEvNT_6ParamsE)
        .other          _ZN7cutlass13device_kernelIN5flash19enable_sm80_to_sm89INS1_16FlashAttnFwdSm80INS1_25CollectiveMainloopFwdSm80ILi4ELi1ELb0EN4cute5tupleIJNS5_1CILi128EEENS7_ILi48EEENS7_ILi96EEEEEELi96ENS_10bfloat16_tEfNS_4arch4Sm80ELb1ELb0ELb0ELb1ELb0ELb0ELb1ELb1EEENS1_21CollectiveEpilogueFwdINS6_IJS8_SA_S9_EEENS6_IJNS7_ILi1EEESI_SI_EEESC_SE_Li128ELb1ELb1ELb1ELb0EEENS1_36VarlenDynamicPersistentTileSchedulerILi128ELi48ELi128ELi128ELb1ELb1ELb0ELb1ELb1ELb1EEEEEEEEEvNT_6ParamsE,@"STO_CUDA_ENTRY STV_DEFAULT"
_ZN7cutlass13device_kernelIN5flash19enable_sm80_to_sm89INS1_16FlashAttnFwdSm80INS1_25CollectiveMainloopFwdSm80ILi4ELi1ELb0EN4cute5tupleIJNS5_1CILi128EEENS7_ILi48EEENS7_ILi96EEEEEELi96ENS_10bfloat16_tEfNS_4arch4Sm80ELb1ELb0ELb0ELb1ELb0ELb0ELb1ELb1EEENS1_21CollectiveEpilogueFwdINS6_IJS8_SA_S9_EEENS6_IJNS7_ILi1EEESI_SI_EEESC_SE_Li128ELb1ELb1ELb1ELb0EEENS1_36VarlenDynamicPersistentTileSchedulerILi128ELi48ELi128ELi128ELb1ELb1ELb0ELb1ELb1ELb1EEEEEEEEEvNT_6ParamsE:
        /* <DEDUP_REMOVED lines=54> */
.L_x_1047:
        /* <DEDUP_REMOVED lines=16> */
.L_x_1157:
        /* <DEDUP_REMOVED lines=16> */
.L_x_1158:
[----:B--2---:R-:W-:-:S05]  /*0560*/  IMAD R0, R0, c[0x0][0x538], RZ ;  /* 0x00014e0000007a24 */ /* 0x004fca00078e02ff */
[----:B------:R-:W-:-:S04]  /*0570*/  IADD3 R6, R0, R6, RZ ;  /* 0x0000000600067210 */ /* 0x000fc80007ffe0ff */
[----:B------:R-:W-:-:S13]  /*0580*/  ISETP.GT.AND P0, PT, R6, UR4, PT ;  /* 0x0000000406007c0c */ /* 0x000fda000bf04270 */
[----:B-1----:R-:W-:Y:S05]  /*0590*/  @!P0 BRA `(.L_x_1047) ;  /* 0xfffffdc000008947 */ /* 0x002fea000383ffff */
.L_x_1043:
[----:B------:R-:W-:-:S05]  /*05a0*/  IADD3 R11, -R0, R6, RZ ;  /* 0x00000006000b7210 */ /* 0x000fca0007ffe1ff */
[----:B------:R-:W-:-:S05]  /*05b0*/  IMAD R0, R4, c[0x0][0x538], R11 ;  /* 0x00014e0004007a24 */ /* 0x000fca00078e020b */
[----:B------:R-:W-:Y:S01]  /*05c0*/  ISETP.GT.AND P0, PT, R0, UR4, PT ;  /* 0x0000000400007c0c */ /* 0x000fe2000bf04270 */
[----:B------:R-:W-:-:S12]  /*05d0*/  BRA.DIV ~URZ, `(.L_x_1048) ;  /* 0x00010c527f007947 */ /* 0x000fd8000b800000 */
[----:B------:R-:W-:-:S04]  /*05e0*/  VOTE.ANY R10, PT, !P0 ;  /* 0x00000000000a7806 */ /* 0x000fc800040e0100 */
.L_x_1159:
[----:B------:R-:W1:Y:S02]  /*05f0*/  POPC R6, R10 ;  /* 0x0000000a00067309 */ /* 0x000e640000000000 */
[----:B-1----:R-:W-:-:S05]  /*0600*/  IADD3 R0, R6, R7, RZ ;  /* 0x0000000706007210 */ /* 0x002fca0007ffe0ff */
[----:B------:R1:W-:Y:S01]  /*0610*/  STL [R1+0xc], R0 ;  /* 0x00000c0001007387 */ /* 0x0003e20000100800 */
[----:B------:R-:W-:Y:S05]  /*0620*/  BRA.DIV ~URZ, `(.L_x_1049) ;  /* 0x00010c527f007947 */ /* 0x000fea000b800000 */
[----:B------:R2:W3:Y:S01]  /*0630*/  SHFL.IDX PT, R12, R9, R6, 0x1f ;  /* 0x00001f06090c7589 */ /* 0x0004e200000e0000 */
[----:B------:R-:W-:-:S03]  /*0640*/  MOV R7, RZ ;  /* 0x000000ff00077202 */ /* 0x000fc60000000f00 */
[----:B------:R2:W4:Y:S04]  /*0650*/  SHFL.IDX PT, R9, R8, R6, 0x1f ;  /* 0x00001f0608097589 */ /* 0x00052800000e0000 */
.L_x_1160:
[----:B------:R-:W-:Y:S01]  /*0660*/  ISETP.NE.AND P0, PT, R10, RZ, PT ;  /* 0x000000ff0a00720c */ /* 0x000fe20003f05270 */
[----:B------:R-:W-:-:S12]  /*0670*/  BSSY B0, `(.L_x_1050) ;  /* 0x0000005000007945 */ /* 0x000fd80003800000 */
[----:B------:R-:W-:Y:S05]  /*0680*/  @!P0 BRA `(.L_x_1051) ;  /* 0x0000003000008947 */ /* 0x000fea0003800000 */
[----:B------:R-:W-:Y:S01]  /*0690*/  IADD3 R3, R6, -0x1, RZ ;  /* 0xffffffff06037810 */ /* 0x000fe20007ffe0ff */
[----:B------:R-:W-:Y:S05]  /*06a0*/  BRA.DIV ~URZ, `(.L_x_1052) ;  /* 0x00010cb27f007947 */ /* 0x000fea000b800000 */
[----:B------:R1:W2:Y:S02]  /*06b0*/  SHFL.IDX PT, R7, R4, R3, 0x1f ;  /* 0x00001f0304077589 */ /* 0x0002a400000e0000 */
.L_x_1051:
[----:B------:R-:W-:Y:S05]  /*06c0*/  BSYNC B0 ;  /* 0x0000000000007941 */ /* 0x000fea0003800000 */
.L_x_1050:
[----:B-12---:R-:W-:Y:S01]  /*06d0*/  IMAD R0, R7, c[0x0][0x538], R11 ;  /* 0x00014e0007007a24 */ /* 0x006fe200078e020b */
[----:B----4-:R-:W-:Y:S01]  /*06e0*/  ISETP.NE.AND P0, PT, R9, 0x1, PT ;  /* 0x000000010900780c */ /* 0x010fe20003f05270 */
[----:B------:R-:W-:Y:S03]  /*06f0*/  BSSY B0, `(.L_x_1053) ;  /* 0x0000089000007945 */ /* 0x000fe60003800000 */
[----:B------:R1:W-:Y:S01]  /*0700*/  STL [R1], R0 ;  /* 0x0000000001007387 */ /* 0x0003e20000100800 */
        /* <DEDUP_REMOVED lines=65> */
.L_x_1054:
        /* <DEDUP_REMOVED lines=16> */
[----:B------:R-:W-:Y:S01]  /*0c20*/  IMAD R4, R4, R6, RZ ;  /* 0x0000000604047224 */ /* 0x000fe200078e02ff */
[----:B------:R-:W-:-:S03]  /*0c30*/  MOV R5, R0 ;  /* 0x0000000000057202 */ /* 0x000fc60000000f00 */
        /* <DEDUP_REMOVED lines=52> */
.L_x_1055:
[----:B------:R-:W-:Y:S05]  /*0f80*/  BSYNC B0 ;  /* 0x0000000000007941 */ /* 0x000fea0003800000 */
.L_x_1053:
[----:B------:R-:W-:-:S04]  /*0f90*/  LOP3.LUT R0, RZ, R0, RZ, 0x33, !PT ;  /* 0x00000000ff007212 */ /* 0x000fc800078e33ff */
[----:B------:R-:W-:-:S05]  /*0fa0*/  IADD3 R0, R0, R12, RZ ;  /* 0x0000000c00007210 */ /* 0x000fca0007ffe0ff */
[----:B------:R2:W-:Y:S01]  /*0fb0*/  STL [R1+0x4], R0 ;  /* 0x0000040001007387 */ /* 0x0005e20000100800 */
[----:B------:R-:W-:Y:S05]  /*0fc0*/  BRA `(.L_x_1056) ;  /* 0x0000006000007947 */ /* 0x000fea0003800000 */
.L_x_1044:
[----:B------:R-:W-:Y:S01]  /*0fd0*/  MOV R0, UR4 ;  /* 0x0000000400007c02 */ /* 0x000fe20008000f00 */
[----:B------:R-:W-:Y:S04]  /*0fe0*/  STL [R1+0x4], RZ ;  /* 0x000004ff01007387 */ /* 0x000fe80000100800 */
[----:B------:R1:W-:Y:S04]  /*0ff0*/  STL [R1], R0 ;  /* 0x0000000001007387 */ /* 0x0003e80000100800 */
[----:B------:R2:W-:Y:S01]  /*1000*/  STL [R1+0x8], RZ ;  /* 0x000008ff01007387 */ /* 0x0005e20000100800 */
[----:B-1----:R-:W-:-:S05]  /*1010*/  MOV R0, c[0x0][0x53c] ;  /* 0x00014f0000007a02 */ /* 0x002fca0000000f00 */
[----:B------:R2:W-:Y:S02]  /*1020*/  STL [R1+0xc], R0 ;  /* 0x00000c0001007387 */ /* 0x0005e40000100800 */
.L_x_1056:
[----:B------:R-:W3:Y:S04]  /*1030*/  LDL R4, [R1] ;  /* 0x0000000001047983 */ /* 0x000ee80000100800 */
[----:B------:R-:W3:Y:S04]  /*1040*/  LDL R5, [R1+0x4] ;  /* 0x0000040001057983 */ /* 0x000ee80000100800 */
[----:B------:R-:W3:Y:S04]  /*1050*/  LDL R6, [R1+0x8] ;  /* 0x0000080001067983 */ /* 0x000ee80000100800 */
[----:B------:R-:W3:Y:S01]  /*1060*/  LDL R7, [R1+0xc] ;  /* 0x00000c0001077983 */ /* 0x000ee20000100800 */
[----:B------:R-:W-:Y:S01]  /*1070*/  ISETP.NE.AND P0, PT, R13, RZ, PT ;  /* 0x000000ff0d00720c */ /* 0x000fe20003f05270 */
[----:B------:R-:W-:-:S12]  /*1080*/  WARPSYNC 0xffffffff ;  /* 0xffffffff00007948 */ /* 0x000fd80003800000 */
[----:B---3--:R3:W-:Y:S04]  /*1090*/  @!P0 STS.128 [0xc080], R4 ;  /* 0x00c08004ff008388 */ /* 0x0087e80000000c00 */
[----:B------:R-:W-:Y:S06]  /*10a0*/  BAR.ARV 0x5, 0x80 ;  /* 0x0142000000007b1d */ /* 0x000fec0000002000 */
.L_x_1042:
[----:B--2---:R-:W2:Y:S02]  /*10b0*/  LDL R0, [R1+0xc] ;  /* 0x00000c0001007983 */ /* 0x004ea40000100800 */
[----:B--2---:R-:W-:-:S13]  /*10c0*/  ISETP.GE.AND P0, PT, R0, c[0x0][0x53c], PT ;  /* 0x00014f0000007a0c */ /* 0x004fda0003f06270 */
[----:B------:R-:W-:Y:S05]  /*10d0*/  @P0 EXIT ;  /* 0x000000000000094d */ /* 0x000fea0003800000 */
[----:B------:R-:W2:Y:S02]  /*10e0*/  S2R R11, SR_TID.X ;  /* 0x00000000000b7919 */ /* 0x000ea40000002100 */
[----:B--2---:R-:W-:-:S04]  /*10f0*/  SHF.R.S32.HI R9, RZ, 0x1f, R11 ;  /* 0x0000001fff097819 */ /* 0x004fc8000001140b */
[CC--:B------:R-:W-:Y:S02]  /*1100*/  LEA.HI R17, R9.reuse, R11.reuse, RZ, 0x3 ;  /* 0x0000000b09117211 */ /* 0x0c0fe400078f18ff */
[----:B------:R-:W-:Y:S02]  /*1110*/  LEA.HI R3, R9, R11, RZ, 0x4 ;  /* 0x0000000b09037211 */ /* 0x000fe400078f20ff */
[----:B-1----:R-:W-:Y:S02]  /*1120*/  LOP3.LUT R2, R17, 0xfffffff8, RZ, 0xc0, !PT ;  /* 0xfffffff811027812 */ /* 0x002fe400078ec0ff */
        /* <DEDUP_REMOVED lines=25> */
[----:B------:R-:W-:Y:S02]  /*12c0*/  LEA.HI R5, R6, R247, RZ, 0x1 ;  /* 0x000000f706057211 */ /* 0x000fe400078f08ff */
[----:B------:R-:W-:Y:S01]  /*12d0*/  SHF.R.U32.HI R4, RZ, 0x3, R0 ;  /* 0x00000003ff047819 */ /* 0x000fe20000011600 */
[----:B------:R-:W-:Y:S01]  /*12e0*/  IMAD.IADD R22, R11, 0x1, -R2 ;  /* 0x000000010b167824 */ /* 0x000fe200078e0a02 */
        /* <DEDUP_REMOVED lines=13> */
[----:B------:R-:W-:Y:S01]  /*13c0*/  IMAD.IADD R4, R7, 0x1, -R3 ;  /* 0x0000000107047824 */ /* 0x000fe200078e0a03 */
[----:B------:R-:W-:Y:S01]  /*13d0*/  SHF.R.S32.HI R3, RZ, 0x2, R11 ;  /* 0x00000002ff037819 */ /* 0x000fe2000001140b */
[----:B------:R-:W-:Y:S01]  /*13e0*/  IMAD.U32 R5, R0, 0x20, R5 ;  /* 0x0000002000057824 */ /* 0x000fe200078e0005 */
[----:B------:R-:W-:Y:S02]  /*13f0*/  LOP3.LUT R2, R2, 0xfffffff8, RZ, 0xc0, !PT ;  /* 0xfffffff802027812 */ /* 0x000fe400078ec0ff */
[----:B------:R-:W-:Y:S01]  /*1400*/  LEA.HI R0, R18, R18, RZ, 0x1 ;  /* 0x0000001212007211 */ /* 0x000fe200078f08ff */
[----:B------:R-:W-:Y:S01]  /*1410*/  IMAD R19, R4, 0x10, R3 ;  /* 0x0000001004137824 */ /* 0x000fe200078e0203 */
[----:B------:R-:W-:Y:S01]  /*1420*/  SHF.R.S32.HI R3, RZ, 0x1, R8 ;  /* 0x00000001ff037819 */ /* 0x000fe20000011408 */
[----:B------:R-:W-:Y:S01]  /*1430*/  IMAD.IADD R4, R247, 0x1, -R2 ;  /* 0x00000001f7047824 */ /* 0x000fe200078e0a02 */
[C---:B------:R-:W-:Y:S01]  /*1440*/  LOP3.LUT R2, R0.reuse, 0x1ffffffe, RZ, 0xc0, !PT ;  /* 0x1ffffffe00027812 */ /* 0x040fe200078ec0ff */
[----:B------:R-:W-:Y:S01]  /*1450*/  IMAD.SHL.U32 R0, R0, 0x20, RZ ;  /* 0x0000002000007824 */ /* 0x000fe200078e00ff */
[----:B------:R1:W-:Y:S01]  /*1460*/  STL [R1+0x78], R5 ;  /* 0x0000780501007387 */ /* 0x0003e20000100800 */
[----:B------:R-:W-:-:S02]  /*1470*/  SHF.R.S32.HI R6, RZ, 0x1, R10 ;  /* 0x00000001ff067819 */ /* 0x000fc4000001140a */
[----:B------:R-:W-:Y:S01]  /*1480*/  IMAD.IADD R8, R18, 0x1, -R2 ;  /* 0x0000000112087824 */ /* 0x000fe200078e0a02 */
[----:B------:R-:W-:Y:S01]  /*1490*/  LOP3.LUT R0, R0, 0xffffffc0, RZ, 0xc0, !PT ;  /* 0xffffffc000007812 */ /* 0x000fe200078ec0ff */
[C---:B------:R-:W-:Y:S01]  /*14a0*/  IMAD.SHL.U32 R2, R3.reuse, 0x40, RZ ;  /* 0x0000004003027824 */ /* 0x040fe200078e00ff */
[----:B------:R-:W-:Y:S01]  /*14b0*/  SHF.R.S32.HI R10, RZ, 0x1f, R10 ;  /* 0x0000001fff0a7819 */ /* 0x000fe2000001140a */
[----:B------:R-:W-:Y:S01]  /*14c0*/  STL [R1+0xb4], R19 ;  /* 0x0000b41301007387 */ /* 0x000fe20000100800 */
[----:B------:R-:W-:Y:S01]  /*14d0*/  LOP3.LUT P2, RZ, R3, 0x2, RZ, 0xc0, !PT ;  /* 0x0000000203ff7812 */ /* 0x000fe2000784c0ff */
[----:B------:R-:W-:Y:S01]  /*14e0*/  IMAD R14, R8, 0x8, R0 ;  /* 0x00000008080e7824 */ /* 0x000fe200078e0200 */
[----:B------:R-:W-:Y:S01]  /*14f0*/  LEA.HI R3, R10, R6, RZ, 0x2 ;  /* 0x000000060a037211 */ /* 0x000fe200078f10ff */
[----:B------:R-:W-:Y:S01]  /*1500*/  IMAD.SHL.U32 R8, R7, 0x200, RZ ;  /* 0x0000020007087824 */ /* 0x000fe200078e00ff */
[----:B------:R-:W-:Y:S02]  /*1510*/  LOP3.LUT R0, R2, 0xc0, RZ, 0xc0, !PT ;  /* 0x000000c002007812 */ /* 0x000fe400078ec0ff */
[----:B------:R-:W-:Y:S01]  /*1520*/  LOP3.LUT R2, R3, 0xfffffffc, RZ, 0xc0, !PT ;  /* 0xfffffffc03027812 */ /* 0x000fe200078ec0ff */
[----:B------:R-:W-:Y:S01]  /*1530*/  IMAD R3, R18, 0x2, R8 ;  /* 0x0000000212037824 */ /* 0x000fe200078e0208 */
[----:B------:R-:W-:-:S02]  /*1540*/  LOP3.LUT R7, R0, 0x8, R17, 0xf8, !PT ;  /* 0x0000000800077812 */ /* 0x000fc400078ef811 */
[----:B------:R-:W-:Y:S01]  /*1550*/  IADD3 R252, R20, 0x20, RZ ;  /* 0x0000002014fc7810 */ /* 0x000fe20007ffe0ff */
[----:B------:R-:W-:Y:S01]  /*1560*/  IMAD.IADD R2, R6, 0x1, -R2 ;  /* 0x0000000106027824 */ /* 0x000fe200078e0a02 */
[----:B------:R-:W-:-:S04]  /*1570*/  SHF.R.S32.HI R21, RZ, 0x1f, R20 ;  /* 0x0000001fff157819 */ /* 0x000fc80000011414 */
[C---:B------:R-:W-:Y:S01]  /*1580*/  LOP3.LUT P3, RZ, R2.reuse, 0x2, RZ, 0xc0, !PT ;  /* 0x0000000202ff7812 */ /* 0x040fe2000786c0ff */
[----:B------:R-:W-:Y:S01]  /*1590*/  IMAD.SHL.U32 R2, R2, 0x40, RZ ;  /* 0x0000004002027824 */ /* 0x000fe200078e00ff */
[----:B-1----:R-:W-:-:S04]  /*15a0*/  LEA.HI R5, R4, R4, RZ, 0x1 ;  /* 0x0000000404057211 */ /* 0x002fc800078f08ff */
[----:B------:R-:W-:Y:S02]  /*15b0*/  LOP3.LUT R9, R5, 0x3fffffe, RZ, 0xc0, !PT ;  /* 0x03fffffe05097812 */ /* 0x000fe400078ec0ff */
[----:B------:R-:W-:-:S03]  /*15c0*/  LOP3.LUT R2, R2, 0xc0, RZ, 0xc0, !PT ;  /* 0x000000c002027812 */ /* 0x000fc600078ec0ff */
[----:B------:R-:W-:Y:S01]  /*15d0*/  IMAD.IADD R9, R4, 0x1, -R9 ;  /* 0x0000000104097824 */ /* 0x000fe200078e0a09 */
[----:B------:R-:W-:Y:S02]  /*15e0*/  SHF.R.U32.HI R4, RZ, 0x3, R0 ;  /* 0x00000003ff047819 */ /* 0x000fe40000011600 */
[----:B------:R-:W-:Y:S01]  /*15f0*/  SHF.R.S32.HI R0, RZ, 0x1, R5 ;  /* 0x00000001ff007819 */ /* 0x000fe20000011405 */
[----:B------:R-:W-:Y:S01]  /*1600*/  IMAD R6, R9, 0x20, R3 ;  /* 0x0000002009067824 */ /* 0x000fe200078e0203 */
[----:B------:R-:W-:Y:S01]  /*1610*/  LOP3.LUT R10, R7, R4, RZ, 0x3c, !PT ;  /* 0x00000004070a7212 */ /* 0x000fe200078e3cff */
[----:B------:R-:W-:Y:S01]  /*1620*/  IMAD.SHL.U32 R5, R16, 0x20, RZ ;  /* 0x0000002010057824 */ /* 0x000fe200078e00ff */
[C---:B------:R-:W-:Y:S01]  /*1630*/  LOP3.LUT R4, R0.reuse, 0x1, RZ, 0xc0, !PT ;  /* 0x0000000100047812 */ /* 0x040fe200078ec0ff */
[C---:B------:R-:W-:Y:S01]  /*1640*/  IMAD.SHL.U32 R3, R0.reuse, 0x40, RZ ;  /* 0x0000004000037824 */ /* 0x040fe200078e00ff */
[----:B------:R-:W-:Y:S01]  /*1650*/  LOP3.LUT P0, RZ, R0, 0x2, RZ, 0xc0, !PT ;  /* 0x0000000200ff7812 */ /* 0x000fe2000780c0ff */
[----:B------:R-:W-:Y:S01]  /*1660*/  IMAD.SHL.U32 R7, R12, 0x8, RZ ;  /* 0x000000080c077824 */ /* 0x000fe200078e00ff */
[----:B------:R-:W-:Y:S01]  /*1670*/  ISETP.NE.U32.AND P1, PT, R4, 0x1, PT ;  /* 0x000000010400780c */ /* 0x000fe20003f25070 */
[----:B------:R-:W-:Y:S01]  /*1680*/  IMAD R9, R12, 0x8, R15 ;  /* 0x000000080c097824 */ /* 0x000fe200078e020f */
[----:B------:R-:W-:-:S02]  /*1690*/  LOP3.LUT R3, R3, 0xc0, RZ, 0xc0, !PT ;  /* 0x000000c003037812 */ /* 0x000fc400078ec0ff */
[----:B------:R-:W-:Y:S02]  /*16a0*/  LOP3.LUT R0, R5, 0xffffff00, RZ, 0xc0, !PT ;  /* 0xffffff0005007812 */ /* 0x000fe400078ec0ff */
[----:B------:R-:W-:Y:S02]  /*16b0*/  LEA.HI R3, R3, R3, RZ, 0x1d ;  /* 0x0000000303037211 */ /* 0x000fe400078fe8ff */
[----:B------:R-:W-:Y:S01]  /*16c0*/  SHF.R.U32.HI R5, RZ, 0x3, R2 ;  /* 0x00000003ff057819 */ /* 0x000fe20000011602 */
[----:B------:R-:W-:Y:S02]  /*16d0*/  IMAD.IADD R4, R0, 0x1, R8 ;  /* 0x0000000100047824 */ /* 0x000fe400078e0208 */
[----:B------:R-:W-:Y:S01]  /*16e0*/  IMAD.IADD R3, R3, 0x1, R6 ;  /* 0x0000000103037824 */ /* 0x000fe200078e0206 */
[----:B------:R-:W-:Y:S01]  /*16f0*/  LOP3.LUT R6, R2, 0x8, R7, 0xf8, !PT ;  /* 0x0000000802067812 */ /* 0x000fe200078ef807 */
[----:B------:R-:W-:Y:S01]  /*1700*/  IMAD R2, R13, 0x20, R4 ;  /* 0x000000200d027824 */ /* 0x000fe200078e0204 */
[----:B------:R-:W-:Y:S01]  /*1710*/  LOP3.LUT R4, R11, 0x7ffffffc, RZ, 0xc0, !PT ;  /* 0x7ffffffc0b047812 */ /* 0x000fe200078ec0ff */
[----:B------:R-:W-:Y:S01]  /*1720*/  IMAD.SHL.U32 R18, R3, 0x2, RZ ;  /* 0x0000000203127824 */ /* 0x000fe200078e00ff */
[----:B------:R-:W-:Y:S01]  /*1730*/  LOP3.LUT R3, R6, R5, RZ, 0x3c, !PT ;  /* 0x0000000506037212 */ /* 0x000fe200078e3cff */
[----:B------:R-:W-:-:S02]  /*1740*/  IMAD R7, R13, 0x20, R0 ;  /* 0x000000200d077824 */ /* 0x000fc400078e0200 */
[----:B------:R-:W-:Y:S01]  /*1750*/  IMAD.IADD R4, R22, 0x1, -R4 ;  /* 0x0000000116047824 */ /* 0x000fe200078e0a04 */
[C---:B------:R-:W-:Y:S01]  /*1760*/  IADD3 R5, R18.reuse, 0x80, RZ ;  /* 0x0000008012057810 */ /* 0x040fe20007ffe0ff */
[C---:B------:R-:W-:Y:S01]  /*1770*/  IMAD.IADD R2, R3.reuse, 0x1, R2 ;  /* 0x0000000103027824 */ /* 0x040fe200078e0202 */
[----:B------:R-:W-:Y:S01]  /*1780*/  IADD3 R17, R18, 0x70, RZ ;  /* 0x0000007012117810 */ /* 0x000fe20007ffe0ff */
[----:B------:R-:W-:Y:S01]  /*1790*/  IMAD.IADD R3, R3, 0x1, R7 ;  /* 0x0000000103037824 */ /* 0x000fe200078e0207 */
[----:B------:R-:W-:Y:S01]  /*17a0*/  @P1 IADD3 R17, R5, 0x10, RZ ;  /* 0x0000001005111810 */ /* 0x000fe20007ffe0ff */
[----:B------:R-:W-:Y:S01]  /*17b0*/  STL [R1+0x30], R18 ;  /* 0x0000301201007387 */ /* 0x000fe20000100800 */
[----:B------:R-:W-:Y:S01]  /*17c0*/  IADD3 R5, R20, 0x40, RZ ;  /* 0x0000004014057810 */ /* 0x000fe20007ffe0ff */
[----:B------:R-:W-:Y:S01]  /*17d0*/  IMAD.SHL.U32 R4, R4, 0x2, RZ ;  /* 0x0000000204047824 */ /* 0x000fe200078e00ff */
[----:B------:R-:W-:Y:S01]  /*17e0*/  SHF.R.S32.HI R7, RZ, 0x1f, R252 ;  /* 0x0000001fff077819 */ /* 0x000fe200000114fc */
[----:B------:R-:W-:Y:S01]  /*17f0*/  STL [R1+0x34], R17 ;  /* 0x0000341101007387 */ /* 0x000fe20000100800 */
[----:B------:R-:W-:Y:S01]  /*1800*/  SHF.R.S32.HI R8, RZ, 0x1f, R5 ;  /* 0x0000001fff087819 */ /* 0x000fe20000011405 */
[----:B------:R-:W-:Y:S01]  /*1810*/  IMAD.U32 R0, R9, 0x20, R10 ;  /* 0x0000002009007824 */ /* 0x000fe200078e000a */
[C---:B------:R-:W-:Y:S01]  /*1820*/  IADD3 R16, R4.reuse, 0x10, RZ ;  /* 0x0000001004107810 */ /* 0x040fe20007ffe0ff */
[----:B------:R1:W-:Y:S01]  /*1830*/  STL [R1+0x18], R5 ;  /* 0x0000180501007387 */ /* 0x0003e20000100800 */
[C---:B------:R-:W-:Y:S01]  /*1840*/  IADD3 R15, R4.reuse, 0x18, RZ ;  /* 0x00000018040f7810 */ /* 0x040fe20007ffe0ff */
[----:B------:R-:W-:Y:S01]  /*1850*/  IMAD.MOV.U32 R6, RZ, RZ, 0x20 ;  /* 0x00000020ff067424 */ /* 0x000fe200078e00ff */
[C---:B------:R-:W-:Y:S01]  /*1860*/  IADD3 R13, R4.reuse, 0x28, RZ ;  /* 0x00000028040d7810 */ /* 0x040fe20007ffe0ff */
[----:B------:R-:W-:Y:S01]  /*1870*/  STL.64 [R1+0x10], R20 ;  /* 0x0000101401007387 */ /* 0x000fe20000100a00 */
[----:B------:R-:W-:-:S02]  /*1880*/  IADD3 R12, R4, 0x30, RZ ;  /* 0x00000030040c7810 */ /* 0x000fc40007ffe0ff */
[C---:B------:R-:W-:Y:S01]  /*1890*/  IADD3 R11, R4.reuse, 0x38, RZ ;  /* 0x00000038040b7810 */ /* 0x040fe20007ffe0ff */
[----:B------:R2:W-:Y:S01]  /*18a0*/  STL [R1+0x70], R7 ;  /* 0x0000700701007387 */ /* 0x0005e20000100800 */
[C---:B------:R-:W-:Y:S02]  /*18b0*/  IADD3 R10, R4.reuse, 0x40, RZ ;  /* 0x00000040040a7810 */ /* 0x040fe40007ffe0ff */
[----:B------:R-:W-:Y:S01]  /*18c0*/  IADD3 R9, R4, 0x48, RZ ;  /* 0x0000004804097810 */ /* 0x000fe20007ffe0ff */
[----:B------:R3:W-:Y:S01]  /*18d0*/  STL [R1+0x6c], R8 ;  /* 0x00006c0801007387 */ /* 0x0007e20000100800 */
[----:B------:R-:W-:Y:S02]  /*18e0*/  LEA R184, R0, 0x3c80, 0x1 ;  /* 0x00003c8000b87811 */ /* 0x000fe400078e08ff */
[----:B------:R-:W-:Y:S01]  /*18f0*/  SHF.R.S32.HI R0, RZ, 0x1f, R10 ;  /* 0x0000001fff007819 */ /* 0x000fe2000001140a */
[----:B------:R-:W-:Y:S01]  /*1900*/  STL [R1+0x1c], R4 ;  /* 0x00001c0401007387 */ /* 0x000fe20000100800 */
[----:B------:R-:W-:-:S02]  /*1910*/  IADD3 R189, R184, 0x20, RZ ;  /* 0x00000020b8bd7810 */ /* 0x000fc40007ffe0ff */
[----:B------:R-:W-:Y:S02]  /*1920*/  LEA R187, R2, 0x6080, 0x1 ;  /* 0x0000608002bb7811 */ /* 0x000fe400078e08ff */
[----:B------:R-:W-:Y:S02]  /*1930*/  LEA R185, R3, 0x1880, 0x1 ;  /* 0x0000188003b97811 */ /* 0x000fe400078e08ff */
[----:B------:R-:W-:Y:S02]  /*1940*/  @P2 IADD3 R189, R184, -0x20, RZ ;  /* 0xffffffe0b8bd2810 */ /* 0x000fe40007ffe0ff */
[----:B-1----:R-:W-:Y:S02]  /*1950*/  SEL R5, R6, 0xffffffe0, !P0 ;  /* 0xffffffe006057807 */ /* 0x002fe40004000000 */
[C---:B------:R-:W-:Y:S02]  /*1960*/  IADD3 R197, R189.reuse, 0x400, RZ ;  /* 0x00000400bdc57810 */ /* 0x040fe40007ffe0ff */
[----:B------:R-:W-:-:S02]  /*1970*/  IADD3 R196, R189, 0x800, RZ ;  /* 0x00000800bdc47810 */ /* 0x000fc40007ffe0ff */
[----:B------:R-:W-:Y:S01]  /*1980*/  IADD3 R195, R189, 0xc00, RZ ;  /* 0x00000c00bdc37810 */ /* 0x000fe20007ffe0ff */
[----:B--2---:R-:W-:Y:S01]  /*1990*/  IMAD.IADD R7, R19, 0x1, R14 ;  /* 0x0000000113077824 */ /* 0x004fe200078e020e */
[C---:B------:R-:W-:Y:S02]  /*19a0*/  IADD3 R19, R4.reuse, 0x8, RZ ;  /* 0x0000000804137810 */ /* 0x040fe40007ffe0ff */
[C---:B------:R-:W-:Y:S02]  /*19b0*/  IADD3 R14, R4.reuse, 0x20, RZ ;  /* 0x00000020040e7810 */ /* 0x040fe40007ffe0ff */
[----:B------:R1:W-:Y:S01]  /*19c0*/  STL [R1+0xac], R7 ;  /* 0x0000ac0701007387 */ /* 0x0003e20000100800 */
[----:B---3--:R-:W-:Y:S02]  /*19d0*/  IADD3 R8, R4, 0x50, RZ ;  /* 0x0000005004087810 */ /* 0x008fe40007ffe0ff */
[C---:B------:R-:W-:Y:S02]  /*19e0*/  IADD3 R194, R189.reuse, 0x1000, RZ ;  /* 0x00001000bdc27810 */ /* 0x040fe40007ffe0ff */
[----:B------:R-:W-:-:S02]  /*19f0*/  IADD3 R193, R189, 0x1400, RZ ;  /* 0x00001400bdc17810 */ /* 0x000fc40007ffe0ff */
[C---:B------:R-:W-:Y:S02]  /*1a00*/  IADD3 R192, R189.reuse, 0x1800, RZ ;  /* 0x00001800bdc07810 */ /* 0x040fe40007ffe0ff */
[C---:B------:R-:W-:Y:S02]  /*1a10*/  IADD3 R191, R189.reuse, 0x1c00, RZ ;  /* 0x00001c00bdbf7810 */ /* 0x040fe40007ffe0ff */
[----:B------:R-:W-:Y:S02]  /*1a20*/  IADD3 R190, R189, 0x2000, RZ ;  /* 0x00002000bdbe7810 */ /* 0x000fe40007ffe0ff */
[----:B-1----:R-:W-:-:S05]  /*1a30*/  SHF.R.S32.HI R7, RZ, 0x1f, R4 ;  /* 0x0000001fff077819 */ /* 0x002fca0000011404 */
[----:B------:R1:W-:Y:S04]  /*1a40*/  STL [R1+0xa8], R7 ;  /* 0x0000a80701007387 */ /* 0x0003e80000100800 */
[----:B------:R2:W-:Y:S04]  /*1a50*/  STL [R1+0x60], R19 ;  /* 0x0000601301007387 */ /* 0x0005e80000100800 */
[----:B------:R-:W-:Y:S04]  /*1a60*/  STL [R1+0x5c], R16 ;  /* 0x00005c1001007387 */ /* 0x000fe80000100800 */
[----:B------:R3:W-:Y:S04]  /*1a70*/  STL [R1+0x58], R15 ;  /* 0x0000580f01007387 */ /* 0x0007e80000100800 */
[----:B------:R4:W-:Y:S04]  /*1a80*/  STL [R1+0x54], R14 ;  /* 0x0000540e01007387 */ /* 0x0009e80000100800 */
[----:B------:R-:W-:Y:S04]  /*1a90*/  STL [R1+0x50], R13 ;  /* 0x0000500d01007387 */ /* 0x000fe80000100800 */
[----:B------:R5:W-:Y:S01]  /*1aa0*/  STL [R1+0x4c], R12 ;  /* 0x00004c0c01007387 */ /* 0x000be20000100800 */
[----:B-1----:R-:W-:-:S02]  /*1ab0*/  IADD3 R7, R4, 0x58, RZ ;  /* 0x0000005804077810 */ /* 0x002fc40007ffe0ff */
[----:B------:R-:W-:Y:S01]  /*1ac0*/  SEL R4, R6, 0xffffffe0, !P3 ;  /* 0xffffffe006047807 */ /* 0x000fe20005800000 */
[----:B------:R-:W-:Y:S01]  /*1ad0*/  STL [R1+0x48], R11 ;  /* 0x0000480b01007387 */ /* 0x000fe20000100800 */
[----:B--2---:R-:W-:Y:S02]  /*1ae0*/  SHF.R.S32.HI R19, RZ, 0x1f, R19 ;  /* 0x0000001fff137819 */ /* 0x004fe40000011413 */
[----:B------:R-:W-:Y:S01]  /*1af0*/  SHF.R.S32.HI R6, RZ, 0x1f, R16 ;  /* 0x0000001fff067819 */ /* 0x000fe20000011410 */
[----:B------:R-:W-:Y:S01]  /*1b00*/  STL [R1+0x44], R10 ;  /* 0x0000440a01007387 */ /* 0x000fe20000100800 */
[----:B------:R-:W-:Y:S02]  /*1b10*/  IMAD.IADD R188, R187, 0x1, R4 ;  /* 0x00000001bbbc7824 */ /* 0x000fe400078e0204 */
[----:B------:R-:W-:Y:S01]  /*1b20*/  IMAD.IADD R186, R4, 0x1, R185 ;  /* 0x0000000104ba7824 */ /* 0x000fe200078e02b9 */
[----:B------:R1:W-:Y:S01]  /*1b30*/  STL [R1+0x40], R9 ;  /* 0x0000400901007387 */ /* 0x0003e20000100800 */
[----:B---3--:R-:W-:-:S03]  /*1b40*/  SHF.R.S32.HI R15, RZ, 0x1f, R15 ;  /* 0x0000001fff0f7819 */ /* 0x008fc6000001140f */
[----:B------:R-:W-:Y:S01]  /*1b50*/  STL [R1+0x3c], R8 ;  /* 0x00003c0801007387 */ /* 0x000fe20000100800 */
[----:B----4-:R-:W-:-:S03]  /*1b60*/  SHF.R.S32.HI R14, RZ, 0x1f, R14 ;  /* 0x0000001fff0e7819 */ /* 0x010fc6000001140e */
[----:B------:R-:W-:Y:S04]  /*1b70*/  STL [R1+0xa4], R19 ;  /* 0x0000a41301007387 */ /* 0x000fe80000100800 */
[----:B------:R-:W-:Y:S01]  /*1b80*/  STL [R1+0x38], R7 ;  /* 0x0000380701007387 */ /* 0x000fe20000100800 */
[----:B-----5:R-:W-:-:S03]  /*1b90*/  SHF.R.S32.HI R12, RZ, 0x1f, R12 ;  /* 0x0000001fff0c7819 */ /* 0x020fc6000001140c */
[----:B------:R2:W-:Y:S04]  /*1ba0*/  STL [R1+0xa0], R6 ;  /* 0x0000a00601007387 */ /* 0x0005e80000100800 */
[----:B------:R-:W-:Y:S04]  /*1bb0*/  STL [R1+0x9c], R15 ;  /* 0x00009c0f01007387 */ /* 0x000fe80000100800 */
[----:B------:R-:W-:Y:S01]  /*1bc0*/  STL [R1+0x98], R14 ;  /* 0x0000980e01007387 */ /* 0x000fe20000100800 */
[----:B-1----:R-:W-:Y:S02]  /*1bd0*/  SHF.R.S32.HI R9, RZ, 0x1f, R9 ;  /* 0x0000001fff097819 */ /* 0x002fe40000011409 */
[----:B--2---:R-:W-:-:S05]  /*1be0*/  SHF.R.S32.HI R6, RZ, 0x1f, R13 ;  /* 0x0000001fff067819 */ /* 0x004fca000001140d */
        /* <DEDUP_REMOVED lines=14> */
.L_x_1156:
[----:B-1----:R-:W2:Y:S01]  /*1cd0*/  LDL R0, [R1+0xc] ;  /* 0x00000c0001007983 */ /* 0x002ea20000100800 */
[----:B------:R-:W-:Y:S01]  /*1ce0*/  IMAD.MOV.U32 R13, RZ, RZ, 0x4 ;  /* 0x00000004ff0d7424 */ /* 0x000fe200078e00ff */
[----:B------:R-:W-:Y:S02]  /*1cf0*/  ISETP.NE.U32.AND P2, PT, RZ, c[0x0][0x370], PT ;  /* 0x0000dc00ff007a0c */ /* 0x000fe40003f45070 */
[----:B------:R-:W3:Y:S02]  /*1d00*/  LDL R10, [R1+0x8] ;  /* 0x00000800010a7983 */ /* 0x000ee40000100800 */
[----:B------:R-:W-:Y:S01]  /*1d10*/  ISETP.NE.AND.EX P2, PT, RZ, c[0x0][0x374], PT, P2 ;  /* 0x0000dd00ff007a0c */ /* 0x000fe20003f45320 */
[----:B--2---:R-:W-:-:S05]  /*1d20*/  IMAD.WIDE R2, R0, R13, c[0x0][0x588] ;  /* 0x0001620000027625 */ /* 0x004fca00078e020d */
[----:B------:R-:W2:Y:S01]  /*1d30*/  LDG.E R19, [R2.64] ;  /* 0x0000000602137981 */ /* 0x000ea2000c1e1900 */
[----:B------:R-:W-:Y:S01]  /*1d40*/  ISETP.NE.U32.AND P5, PT, RZ, c[0x0][0x360], PT ;  /* 0x0000d800ff007a0c */ /* 0x000fe20003fa5070 */
[----:B------:R-:W-:Y:S01]  /*1d50*/  CS2R R8, SRZ ;  /* 0x0000000000087805 */ /* 0x000fe2000001ff00 */
[----:B------:R-:W-:Y:S02]  /*1d60*/  ISETP.NE.U32.AND P1, PT, RZ, c[0x0][0x348], PT ;  /* 0x0000d200ff007a0c */ /* 0x000fe40003f25070 */
[----:B------:R-:W-:Y:S02]  /*1d70*/  ISETP.NE.AND.EX P5, PT, RZ, c[0x0][0x364], PT, P5 ;  /* 0x0000d900ff007a0c */ /* 0x000fe40003fa5350 */
[----:B------:R-:W-:Y:S01]  /*1d80*/  ISETP.NE.AND.EX P1, PT, RZ, c[0x0][0x34c], PT, P1 ;  /* 0x0000d300ff007a0c */ /* 0x000fe20003f25310 */
[----:B------:R-:W-:Y:S01]  /*1d90*/  IMAD.MOV.U32 R11, RZ, RZ, RZ ;  /* 0x000000ffff0b7224 */ /* 0x000fe200078e00ff */
[----:B--2---:R-:W-:Y:S01]  /*1da0*/  SHF.R.S32.HI R74, RZ, 0x1f, R19 ;  /* 0x0000001fff4a7819 */ /* 0x004fe20000011413 */
[----:B------:R1:W-:Y:S01]  /*1db0*/  STL [R1+0x20], R19 ;  /* 0x0000201301007387 */ /* 0x0003e20000100800 */
[----:B------:R-:W-:-:S02]  /*1dc0*/  @P2 LEA R2, P0, R19, c[0x0][0x370], 0x2 ;  /* 0x0000dc0013022a11 */ /* 0x000fc400078010ff */
[C---:B------:R-:W-:Y:S01]  /*1dd0*/  LEA R4, P4, R19.reuse, c[0x0][0x348], 0x2 ;  /* 0x0000d20013047a11 */ /* 0x040fe200078810ff */
[----:B------:R1:W-:Y:S01]  /*1de0*/  STL [R1+0x2c], R74 ;  /* 0x00002c4a01007387 */ /* 0x0003e20000100800 */
[----:B------:R-:W-:Y:S02]  /*1df0*/  @P2 LEA.HI.X R3, R19, c[0x0][0x374], R74, 0x2, P0 ;  /* 0x0000dd0013032a11 */ /* 0x000fe400000f144a */
[----:B------:R-:W-:-:S03]  /*1e00*/  ISETP.NE.U32.AND P0, PT, RZ, c[0x0][0x350], PT ;  /* 0x0000d400ff007a0c */ /* 0x000fc60003f05070 */
[----:B------:R2:W5:Y:S01]  /*1e10*/  @P2 LDG.E R8, [R2.64] ;  /* 0x0000000602082981 */ /* 0x000562000c1e1900 */
[----:B------:R-:W-:Y:S02]  /*1e20*/  ISETP.NE.AND.EX P0, PT, RZ, c[0x0][0x354], PT, P0 ;  /* 0x0000d500ff007a0c */ /* 0x000fe40003f05300 */
[C---:B------:R-:W-:Y:S02]  /*1e30*/  @P5 LEA R6, P2, R19.reuse, c[0x0][0x360], 0x2 ;  /* 0x0000d80013065a11 */ /* 0x040fe400078410ff */
[C-C-:B------:R-:W-:Y:S02]  /*1e40*/  LEA.HI.X R5, R19.reuse, c[0x0][0x34c], R74.reuse, 0x2, P4 ;  /* 0x0000d30013057a11 */ /* 0x140fe400020f144a */
[----:B------:R-:W-:-:S03]  /*1e50*/  @P5 LEA.HI.X R7, R19, c[0x0][0x364], R74, 0x2, P2 ;  /* 0x0000d90013075a11 */ /* 0x000fc600010f144a */
[----:B------:R1:W5:Y:S04]  /*1e60*/  @P1 LDG.E R11, [R4.64] ;  /* 0x00000006040b1981 */ /* 0x000368000c1e1900 */
[----:B------:R1:W5:Y:S01]  /*1e70*/  @P5 LDG.E R250, [R6.64] ;  /* 0x0000000606fa5981 */ /* 0x000362000c1e1900 */
[----:B--2---:R-:W-:-:S04]  /*1e80*/  LEA R2, P3, R19, c[0x0][0x350], 0x2 ;  /* 0x0000d40013027a11 */ /* 0x004fc800078610ff */
[----:B------:R-:W-:-:S05]  /*1e90*/  LEA.HI.X R3, R19, c[0x0][0x354], R74, 0x2, P3 ;  /* 0x0000d50013037a11 */ /* 0x000fca00018f144a */
[----:B------:R1:W5:Y:S01]  /*1ea0*/  @P0 LDG.E R9, [R2.64] ;  /* 0x0000000602090981 */ /* 0x000362000c1e1900 */
[----:B---3--:R-:W-:-:S05]  /*1eb0*/  LOP3.LUT R75, R10, 0xffff, RZ, 0xc0, !PT ;  /* 0x0000ffff0a4b7812 */ /* 0x008fca00078ec0ff */
[----:B------:R1:W-:Y:S01]  /*1ec0*/  STL [R1+0x24], R75 ;  /* 0x0000244b01007387 */ /* 0x0003e20000100800 */
[----:B------:R-:W-:Y:S01]  /*1ed0*/  YIELD ;  /* 0x0000000000007946 */ /* 0x000fe20003800000 */
[----:B------:R-:W-:Y:S05]  /*1ee0*/  @P5 BRA `(.L_x_1057) ;  /* 0x0000005000005947 */ /* 0x000fea0003800000 */
[----:B-----5:R-:W-:Y:S01]  /*1ef0*/  MOV R250, c[0x0][0x168] ;  /* 0x00005a0000fa7a02 */ /* 0x020fe20000000f00 */
[----:B------:R-:W-:Y:S05]  /*1f00*/  @!P1 BRA `(.L_x_1057) ;  /* 0x0000003000009947 */ /* 0x000fea0003800000 */
[----:B-1----:R-:W2:Y:S04]  /*1f10*/  LDG.E R6, [R4.64] ;  /* 0x0000000604067981 */ /* 0x002ea8000c1e1900 */
[----:B------:R-:W2:Y:S02]  /*1f20*/  LDG.E R0, [R4.64+0x4] ;  /* 0x0000040604007981 */ /* 0x000ea4000c1e1900 */
[----:B--2---:R-:W-:Y:S02]  /*1f30*/  IADD3 R250, -R6, R0, RZ ;  /* 0x0000000006fa7210 */ /* 0x004fe40007ffe1ff */
.L_x_1057:
[----:B------:R-:W-:-:S04]  /*1f40*/  ISETP.NE.U32.AND P2, PT, RZ, c[0x0][0x368], PT ;  /* 0x0000da00ff007a0c */ /* 0x000fc80003f45070 */
[----:B------:R-:W-:-:S13]  /*1f50*/  ISETP.NE.AND.EX P2, PT, RZ, c[0x0][0x36c], PT, P2 ;  /* 0x0000db00ff007a0c */ /* 0x000fda0003f45320 */
[----:B------:R-:W-:Y:S05]  /*1f60*/  @!P2 BRA `(.L_x_1058) ;  /* 0x000000400000a947 */ /* 0x000fea0003800000 */
[----:B-1----:R-:W-:-:S04]  /*1f70*/  LEA R2, P2, R19, c[0x0][0x368], 0x2 ;  /* 0x0000da0013027a11 */ /* 0x002fc800078410ff */
[----:B------:R-:W-:-:S05]  /*1f80*/  LEA.HI.X R3, R19, c[0x0][0x36c], R74, 0x2, P2 ;  /* 0x0000db0013037a11 */ /* 0x000fca00010f144a */
[----:B------:R1:W5:Y:S01]  /*1f90*/  LDG.E R0, [R2.64] ;  /* 0x0000000602007981 */ /* 0x000362000c1e1900 */
[----:B------:R-:W-:Y:S05]  /*1fa0*/  BRA `(.L_x_1059) ;  /* 0x0000005000007947 */ /* 0x000fea0003800000 */
.L_x_1058:
[----:B------:R-:W-:Y:S01]  /*1fb0*/  MOV R0, c[0x0][0x1d0] ;  /* 0x0000740000007a02 */ /* 0x000fe20000000f00 */
[----:B------:R-:W-:Y:S05]  /*1fc0*/  @!P0 BRA `(.L_x_1059) ;  /* 0x0000003000008947 */ /* 0x000fea0003800000 */
[----:B-1----:R-:W2:Y:S04]  /*1fd0*/  LDG.E R4, [R2.64] ;  /* 0x0000000602047981 */ /* 0x002ea8000c1e1900 */
[----:B------:R-:W2:Y:S02]  /*1fe0*/  LDG.E R0, [R2.64+0x4] ;  /* 0x0000040602007981 */ /* 0x000ea4000c1e1900 */
[----:B--2---:R-:W-:Y:S02]  /*1ff0*/  IADD3 R0, -R4, R0, RZ ;  /* 0x0000000004007210 */ /* 0x004fe40007ffe1ff */
.L_x_1059:
[----:B-1----:R-:W2:Y:S01]  /*2000*/  LDL.LU R3, [R1+0x4] ;  /* 0x0000040001037983 */ /* 0x002ea20000300800 */
[----:B------:R-:W-:Y:S01]  /*2010*/  IMAD.MOV.U32 R2, RZ, RZ, c[0x0][0x2c4] ;  /* 0x0000b100ff027624 */ /* 0x000fe200078e00ff */
[----:B------:R-:W-:Y:S01]  /*2020*/  BSSY B0, `(.L_x_1060) ;  /* 0x000003d000007945 */ /* 0x000fe20003800000 */
[----:B-----5:R-:W-:-:S02]  /*2030*/  IMAD.IADD R251, R0, 0x1, -R8 ;  /* 0x0000000100fb7824 */ /* 0x020fc400078e0a08 */
[----:B------:R-:W-:Y:S01]  /*2040*/  IMAD.IADD R12, R9, 0x1, R8 ;  /* 0x00000001090c7824 */ /* 0x000fe200078e0208 */
[----:B------:R-:W-:Y:S01]  /*2050*/  ISETP.NE.AND P3, PT, R2, 0x1, PT ;  /* 0x000000010200780c */ /* 0x000fe20003f65270 */
[----:B--2---:R-:W-:-:S05]  /*2060*/  IMAD.SHL.U32 R16, R3, 0x80, RZ ;  /* 0x0000008003107824 */ /* 0x004fca00078e00ff */
[----:B------:R-:W-:Y:S01]  /*2070*/  IADD3 R2, R16, 0x7f, RZ ;  /* 0x0000007f10027810 */ /* 0x000fe20007ffe0ff */
[----:B------:R1:W-:Y:S06]  /*2080*/  STL [R1+0x4], R16 ;  /* 0x0000041001007387 */ /* 0x0003ec0000100800 */
[----:B------:R-:W-:-:S04]  /*2090*/  @P3 IMAD.HI.U32 R3, R2, c[0x0][0x2c8], RZ ;  /* 0x0000b20002033a27 */ /* 0x000fc800078e00ff */
[----:B------:R-:W-:Y:S01]  /*20a0*/  IMAD.MOV.U32 R0, RZ, RZ, R2 ;  /* 0x000000ffff007224 */ /* 0x000fe200078e0002 */
[C---:B------:R-:W-:Y:S02]  /*20b0*/  IADD3 R2, R251.reuse, 0x30, -R250 ;  /* 0x00000030fb027810 */ /* 0x040fe40007ffe8fa */
[----:B------:R-:W-:Y:S02]  /*20c0*/  @P3 SHF.R.U32.HI R0, RZ, c[0x0][0x2cc], R3 ;  /* 0x0000b300ff003a19 */ /* 0x000fe40000011603 */
[----:B------:R-:W-:-:S03]  /*20d0*/  IADD3 R3, R251, 0x2f, RZ ;  /* 0x0000002ffb037810 */ /* 0x000fc60007ffe0ff */
[----:B------:R-:W-:Y:S02]  /*20e0*/  IMAD.IADD R0, R2, 0x1, R0 ;  /* 0x0000000102007824 */ /* 0x000fe400078e0200 */
[----:B------:R-:W-:-:S04]  /*20f0*/  IMAD.HI R2, R3, 0x2aaaaaab, RZ ;  /* 0x2aaaaaab03027827 */ /* 0x000fc800078e02ff */
[----:B------:R-:W-:Y:S01]  /*2100*/  IMAD.HI R0, R0, 0x2aaaaaab, RZ ;  /* 0x2aaaaaab00007827 */ /* 0x000fe200078e02ff */
[----:B------:R-:W-:-:S04]  /*2110*/  SHF.R.U32.HI R4, RZ, 0x1f, R2 ;  /* 0x0000001fff047819 */ /* 0x000fc80000011602 */
[----:B------:R-:W-:Y:S02]  /*2120*/  SHF.R.U32.HI R3, RZ, 0x1f, R0 ;  /* 0x0000001fff037819 */ /* 0x000fe40000011600 */
[----:B------:R-:W-:Y:S02]  /*2130*/  LEA.HI.SX32 R4, R2, R4, 0x1d ;  /* 0x0000000402047211 */ /* 0x000fe400078feaff */
[----:B------:R-:W-:Y:S02]  /*2140*/  LOP3.LUT R2, R10, 0xff000000, RZ, 0xc0, !PT ;  /* 0xff0000000a027812 */ /* 0x000fe400078ec0ff */
[----:B------:R-:W-:Y:S02]  /*2150*/  LEA.HI.SX32 R0, R0, R3, 0x1d ;  /* 0x0000000300007211 */ /* 0x000fe400078feaff */
[----:B------:R-:W-:Y:S02]  /*2160*/  LOP3.LUT R3, R10, 0xff0000, RZ, 0xc0, !PT ;  /* 0x00ff00000a037812 */ /* 0x000fe400078ec0ff */
[----:B------:R-:W-:-:S02]  /*2170*/  SHF.R.U32.HI R2, RZ, 0x8, R2 ;  /* 0x00000008ff027819 */ /* 0x000fc40000011602 */
[----:B------:R-:W-:Y:S02]  /*2180*/  IMNMX R6, R4, R0, PT ;  /* 0x0000000004067217 */ /* 0x000fe40003800200 */
[----:B------:R-:W-:Y:S01]  /*2190*/  LEA.HI R3, R3, R2, RZ, 0x10 ;  /* 0x0000000203037211 */ /* 0x000fe200078f80ff */
[----:B------:R-:W-:Y:S01]  /*21a0*/  IMAD.MOV.U32 R2, RZ, RZ, RZ ;  /* 0x000000ffff027224 */ /* 0x000fe200078e00ff */
[----:B------:R-:W-:Y:S02]  /*21b0*/  ISETP.GE.AND P2, PT, R6, 0x1, PT ;  /* 0x000000010600780c */ /* 0x000fe40003f46270 */
        /* <DEDUP_REMOVED lines=35> */
.L_x_1061:
[----:B------:R-:W-:Y:S05]  /*23f0*/  BSYNC B0 ;  /* 0x0000000000007941 */ /* 0x000fea0003800000 */
.L_x_1060:
        /* <DEDUP_REMOVED lines=56> */
[----:B------:R-:W2:Y:S01]  /*2780*/  LDL.64 R20, [R1+0x10] ;  /* 0x0000100001147983 */ /* 0x000ea20000100a00 */
[----:B------:R-:W-:-:S03]  /*2790*/  ISETP.NE.U32.AND P2, PT, RZ, c[0x0][0x340], PT ;  /* 0x0000d000ff007a0c */ /* 0x000fc60003f45070 */
[----:B------:R-:W3:Y:S01]  /*27a0*/  LDL.LU R18, [R1+0x28] ;  /* 0x0000280001127983 */ /* 0x000ee20000300800 */
[----:B------:R-:W-:-:S03]  /*27b0*/  ISETP.NE.AND.EX P2, PT, RZ, c[0x0][0x344], PT, P2 ;  /* 0x0000d100ff007a0c */ /* 0x000fc60003f45320 */
[----:B------:R-:W4:Y:S04]  /*27c0*/  LDL R17, [R1+0x18] ;  /* 0x0000180001117983 */ /* 0x000f280000100800 */
[----:B-1----:R-:W1:Y:S06]  /*27d0*/  S2R R5, SR_TID.X ;  /* 0x0000000000057919 */ /* 0x002e6c0000002100 */
[----:B------:R-:W-:-:S05]  /*27e0*/  @P2 IMAD.WIDE R2, R19, R13, c[0x0][0x340] ;  /* 0x0000d00013022625 */ /* 0x000fca00078e020d */
[----:B------:R5:W3:Y:S01]  /*27f0*/  @P2 LDG.E R15, [R2.64] ;  /* 0x00000006020f2981 */ /* 0x000ae2000c1e1900 */
[----:B------:R-:W-:-:S05]  /*2800*/  SHF.R.S32.HI R0, RZ, 0x1f, R11 ;  /* 0x0000001fff007819 */ /* 0x000fca000001140b */
[----:B------:R-:W-:-:S04]  /*2810*/  IMAD R0, R0, c[0x0][0x178], RZ ;  /* 0x00005e0000007a24 */ /* 0x000fc800078e02ff */
[----:B------:R-:W-:Y:S01]  /*2820*/  IMAD R0, R11, c[0x0][0x17c], R0 ;  /* 0x00005f000b007a24 */ /* 0x000fe200078e0200 */
[----:B-1----:R-:W-:-:S04]  /*2830*/  SHF.R.S32.HI R4, RZ, 0x1f, R5 ;  /* 0x0000001fff047819 */ /* 0x002fc80000011405 */
[----:B------:R-:W-:-:S04]  /*2840*/  LEA.HI R4, R4, R5, RZ, 0x2 ;  /* 0x0000000504047211 */ /* 0x000fc800078f10ff */
[----:B------:R-:W-:Y:S01]  /*2850*/  LOP3.LUT R4, R4, 0xfffffffc, RZ, 0xc0, !PT ;  /* 0xfffffffc04047812 */ /* 0x000fe200078ec0ff */
[----:B-----5:R-:W-:-:S04]  /*2860*/  IMAD.WIDE.U32 R2, R11, c[0x0][0x178], RZ ;  /* 0x00005e000b027a25 */ /* 0x020fc800078e00ff */
[----:B------:R-:W-:Y:S01]  /*2870*/  IMAD.IADD R4, R5, 0x1, -R4 ;  /* 0x0000000105047824 */ /* 0x000fe200078e0a04 */
[----:B------:R-:W-:-:S03]  /*2880*/  IADD3 R3, R3, R0, RZ ;  /* 0x0000000003037210 */ /* 0x000fc60007ffe0ff */
[----:B------:R-:W-:Y:S01]  /*2890*/  IMAD R4, R4, 0x20, R247 ;  /* 0x0000002004047824 */ /* 0x000fe200078e02f7 */
[----:B------:R-:W-:-:S03]  /*28a0*/  SEL R8, R74, RZ, !P1 ;  /* 0x000000ff4a087207 */ /* 0x000fc60004800000 */
[----:B------:R-:W-:Y:S01]  /*28b0*/  IMAD.IADD R10, R16, 0x1, R4 ;  /* 0x00000001100a7824 */ /* 0x000fe200078e0204 */
[----:B------:R-:W-:Y:S01]  /*28c0*/  SHF.R.S32.HI R6, RZ, 0x1f, R12 ;  /* 0x0000001fff067819 */ /* 0x000fe2000001140c */
[----:B------:R-:W-:Y:S01]  /*28d0*/  IMAD.WIDE.U32 R4, R75, c[0x0][0x1b8], R2 ;  /* 0x00006e004b047a25 */ /* 0x000fe200078e0002 */
[----:B------:R-:W-:-:S03]  /*28e0*/  IADD3 R2, P4, R247, R12, RZ ;  /* 0x0000000cf7027210 */ /* 0x000fc60007f9e0ff */
[----:B------:R-:W-:Y:S01]  /*28f0*/  @P3 IMAD.HI.U32 R7, R10, c[0x0][0x2c8], RZ ;  /* 0x0000b2000a073a27 */ /* 0x000fe200078e00ff */
[----:B------:R-:W-:Y:S02]  /*2900*/  MOV R0, R10 ;  /* 0x0000000a00007202 */ /* 0x000fe40000000f00 */
[----:B------:R-:W-:Y:S01]  /*2910*/  SEL R3, R19, RZ, !P1 ;  /* 0x000000ff13037207 */ /* 0x000fe20004800000 */
[----:B------:R-:W-:Y:S01]  /*2920*/  IMAD R9, R8, c[0x0][0x1c0], RZ ;  /* 0x0000700008097a24 */ /* 0x000fe200078e02ff */
[----:B------:R-:W-:Y:S01]  /*2930*/  @P3 SHF.R.U32.HI R0, RZ, c[0x0][0x2cc], R7 ;  /* 0x0000b300ff003a19 */ /* 0x000fe20000011607 */
[----:B------:R-:W-:Y:S01]  /*2940*/  IMAD R5, R75, c[0x0][0x1bc], R5 ;  /* 0x00006f004b057a24 */ /* 0x000fe200078e0205 */
[----:B------:R-:W-:Y:S01]  /*2950*/  LEA.HI.X.SX32 R8, R247, R6, 0x1, P4 ;  /* 0x00000006f7087211 */ /* 0x000fe200020f0eff */
[C---:B------:R-:W-:Y:S01]  /*2960*/  IMAD R12, R3.reuse, c[0x0][0x1c4], R9 ;  /* 0x00007100030c7a24 */ /* 0x040fe200078e0209 */
[----:B------:R-:W-:Y:S01]  /*2970*/  SHF.R.S32.HI R11, RZ, 0x1f, R0 ;  /* 0x0000001fff0b7819 */ /* 0x000fe20000011400 */
[----:B------:R-:W-:-:S04]  /*2980*/  IMAD.WIDE.U32 R4, R3, c[0x0][0x1c0], R4 ;  /* 0x0000700003047a25 */ /* 0x000fc800078e0004 */
[C---:B------:R-:W-:Y:S02]  /*2990*/  IMAD R14, R8.reuse, c[0x0][0x1e0], RZ ;  /* 0x00007800080e7a24 */ /* 0x040fe400078e02ff */
[----:B------:R-:W-:Y:S02]  /*29a0*/  IMAD R13, R8, c[0x0][0x208], RZ ;  /* 0x00008200080d7a24 */ /* 0x000fe400078e02ff */
[----:B------:R-:W-:Y:S02]  /*29b0*/  IMAD.IADD R3, R5, 0x1, R12 ;  /* 0x0000000105037824 */ /* 0x000fe400078e020c */
[C---:B------:R-:W-:Y:S02]  /*29c0*/  IMAD R12, R2.reuse, c[0x0][0x1e4], R14 ;  /* 0x00007900020c7a24 */ /* 0x040fe400078e020e */
[----:B------:R-:W-:Y:S02]  /*29d0*/  IMAD R13, R2, c[0x0][0x20c], R13 ;  /* 0x00008300020d7a24 */ /* 0x000fe400078e020d */
[----:B------:R-:W-:Y:S01]  /*29e0*/  IMAD R5, R11, c[0x0][0x1b0], RZ ;  /* 0x00006c000b057a24 */ /* 0x000fe200078e02ff */
[----:B------:R-:W-:-:S02]  /*29f0*/  IADD3 R11, -R0, RZ, RZ ;  /* 0x000000ff000b7210 */ /* 0x000fc40007ffe1ff */
[----:B------:R-:W-:Y:S02]  /*2a00*/  ISETP.GE.AND P5, PT, R252, c[0x0][0x1d4], PT ;  /* 0x00007500fc007a0c */ /* 0x000fe40003fa6270 */
[----:B------:R-:W-:Y:S01]  /*2a10*/  IADD3 R56, R207, -0x1, RZ ;  /* 0xffffffffcf387810 */ /* 0x000fe20007ffe0ff */
[----:B--2---:R-:W-:-:S04]  /*2a20*/  IMAD.WIDE.U32 R6, R2, c[0x0][0x1e0], R20 ;  /* 0x0000780002067a25 */ /* 0x004fc800078e0014 */
[----:B------:R-:W-:-:S04]  /*2a30*/  IMAD.WIDE.U32 R8, R2, c[0x0][0x208], R20 ;  /* 0x0000820002087a25 */ /* 0x000fc800078e0014 */
[----:B------:R-:W-:Y:S02]  /*2a40*/  IMAD.MOV.U32 R2, RZ, RZ, R4 ;  /* 0x000000ffff027224 */ /* 0x000fe400078e0004 */
[C---:B------:R-:W-:Y:S02]  /*2a50*/  IMAD R4, R0.reuse, c[0x0][0x1b4], R5 ;  /* 0x00006d0000047a24 */ /* 0x040fe400078e0205 */
[----:B------:R-:W-:-:S04]  /*2a60*/  IMAD.WIDE.U32 R2, R0, c[0x0][0x1b0], R2 ;  /* 0x00006c0000027a25 */ /* 0x000fc800078e0002 */
[----:B------:R-:W-:Y:S01]  /*2a70*/  IMAD R0, R11, c[0x0][0x2c4], R10 ;  /* 0x0000b1000b007a24 */ /* 0x000fe200078e020a */
[----:B------:R-:W-:Y:S01]  /*2a80*/  IADD3 R3, R3, R4, RZ ;  /* 0x0000000403037210 */ /* 0x000fe20007ffe0ff */
[----:B------:R-:W-:-:S03]  /*2a90*/  IMAD.MOV.U32 R4, RZ, RZ, R8 ;  /* 0x000000ffff047224 */ /* 0x000fc600078e0008 */
[----:B------:R-:W-:Y:S02]  /*2aa0*/  SHF.R.S32.HI R10, RZ, 0x1f, R0 ;  /* 0x0000001fff0a7819 */ /* 0x000fe40000011400 */
[----:B------:R-:W-:Y:S02]  /*2ab0*/  IADD3 R7, R7, R12, RZ ;  /* 0x0000000c07077210 */ /* 0x000fe40007ffe0ff */
[----:B------:R-:W-:Y:S01]  /*2ac0*/  SEL R8, RZ, 0xffffffff, P5 ;  /* 0xffffffffff087807 */ /* 0x000fe20002800000 */
[----:B------:R-:W-:Y:S01]  /*2ad0*/  IMAD R10, R10, c[0x0][0x1a8], RZ ;  /* 0x00006a000a0a7a24 */ /* 0x000fe200078e02ff */
[----:B------:R-:W-:Y:S01]  /*2ae0*/  ISETP.GE.AND P6, PT, R20, c[0x0][0x1d4], PT ;  /* 0x0000750014007a0c */ /* 0x000fe20003fc6270 */
[----:B------:R-:W-:Y:S01]  /*2af0*/  IMAD.IADD R5, R9, 0x1, R13 ;  /* 0x0000000109057824 */ /* 0x000fe200078e020d */
[----:B------:R-:W-:Y:S01]  /*2b00*/  SHF.L.U32 R11, R8, 0x1, RZ ;  /* 0x00000001080b7819 */ /* 0x000fe200000006ff */
[----:B------:R-:W-:Y:S01]  /*2b10*/  IMAD.WIDE.U32 R8, R75, c[0x0][0x1e8], R6 ;  /* 0x00007a004b087a25 */ /* 0x000fe200078e0006 */
[----:B------:R-:W-:-:S03]  /*2b20*/  SEL R12, RZ, 0x1, P6 ;  /* 0x00000001ff0c7807 */ /* 0x000fc60003000000 */
[C---:B------:R-:W-:Y:S02]  /*2b30*/  IMAD R10, R0.reuse, c[0x0][0x1ac], R10 ;  /* 0x00006b00000a7a24 */ /* 0x040fe400078e020a */
[----:B------:R-:W-:Y:S01]  /*2b40*/  IMAD.WIDE.U32 R6, R0, c[0x0][0x1a8], R2 ;  /* 0x00006a0000067a25 */ /* 0x000fe200078e0002 */
[----:B------:R-:W-:-:S03]  /*2b50*/  LOP3.LUT R13, R11, 0x2, R12, 0xe2, !PT ;  /* 0x000000020b0d7812 */ /* 0x000fc600078ee20c */
[----:B------:R-:W-:Y:S01]  /*2b60*/  IMAD.IADD R7, R7, 0x1, R10 ;  /* 0x0000000107077824 */ /* 0x000fe200078e020a */
[C---:B------:R-:W-:Y:S02]  /*2b70*/  LEA R12, P1, R6.reuse, c[0x0][0x160], 0x1 ;  /* 0x00005800060c7a11 */ /* 0x040fe400078208ff */
[----:B---3--:R-:W-:Y:S02]  /*2b80*/  @P2 SHF.R.S32.HI R0, RZ, 0x1f, R15 ;  /* 0x0000001fff002819 */ /* 0x008fe4000001140f */
[----:B------:R-:W-:Y:S01]  /*2b90*/  LEA.HI.X R11, R6, c[0x0][0x164], R7, 0x1, P1 ;  /* 0x00005900060b7a11 */ /* 0x000fe200008f0c07 */
[----:B------:R-:W-:Y:S01]  /*2ba0*/  @!P2 IMAD.MOV.U32 R0, RZ, RZ, R74 ;  /* 0x000000ffff00a224 */ /* 0x000fe200078e004a */
[----:B------:R-:W-:Y:S02]  /*2bb0*/  ISETP.GE.AND P1, PT, R20, c[0x0][0x198], PT ;  /* 0x0000660014007a0c */ /* 0x000fe40003f26270 */
[----:B------:R-:W-:Y:S02]  /*2bc0*/  @!P2 MOV R15, R19 ;  /* 0x00000013000fa202 */ /* 0x000fe40000000f00 */
[----:B------:R-:W-:-:S02]  /*2bd0*/  SEL R6, R0, RZ, !P0 ;  /* 0x000000ff00067207 */ /* 0x000fc40004000000 */
[----:B------:R-:W-:Y:S02]  /*2be0*/  SEL R0, R15, RZ, !P0 ;  /* 0x000000ff0f007207 */ /* 0x000fe40004000000 */
[----:B------:R-:W-:Y:S02]  /*2bf0*/  ISETP.GE.AND P0, PT, R252, c[0x0][0x198], PT ;  /* 0x00006600fc007a0c */ /* 0x000fe40003f06270 */
[----:B------:R-:W-:Y:S01]  /*2c00*/  LOP3.LUT R18, R18, 0xfffffffd, RZ, 0xc0, !PT ;  /* 0xfffffffd12127812 */ /* 0x000fe200078ec0ff */
[----:B------:R-:W-:-:S03]  /*2c10*/  IMAD.WIDE.U32 R2, R75, c[0x0][0x210], R4 ;  /* 0x000084004b027a25 */ /* 0x000fc600078e0004 */
[----:B------:R-:W-:Y:S01]  /*2c20*/  @P1 LOP3.LUT R18, R18, 0x2, RZ, 0xfc, !PT ;  /* 0x0000000212121812 */ /* 0x000fe200078efcff */
[C---:B------:R-:W-:Y:S01]  /*2c30*/  IMAD R5, R75.reuse, c[0x0][0x1ec], R9 ;  /* 0x00007b004b057a24 */ /* 0x040fe200078e0209 */
[----:B------:R-:W-:Y:S01]  /*2c40*/  MOV R4, R8 ;  /* 0x0000000800047202 */ /* 0x000fe20000000f00 */
[----:B------:R-:W-:Y:S01]  /*2c50*/  IMAD R8, R6, c[0x0][0x1f0], RZ ;  /* 0x00007c0006087a24 */ /* 0x000fe200078e02ff */
[----:B------:R-:W-:Y:S01]  /*2c60*/  LOP3.LUT R18, R18, 0xfffffffe, RZ, 0xc0, !PT ;  /* 0xfffffffe12127812 */ /* 0x000fe200078ec0ff */
[----:B------:R-:W-:Y:S01]  /*2c70*/  IMAD R3, R75, c[0x0][0x214], R3 ;  /* 0x000085004b037a24 */ /* 0x000fe200078e0203 */
[----:B----4-:R-:W-:Y:S01]  /*2c80*/  ISETP.GE.AND P4, PT, R17, c[0x0][0x1d4], PT ;  /* 0x0000750011007a0c */ /* 0x010fe20003f86270 */
[----:B------:R-:W-:Y:S01]  /*2c90*/  IMAD R7, R6, c[0x0][0x218], RZ ;  /* 0x0000860006077a24 */ /* 0x000fe200078e02ff */
[----:B------:R-:W-:Y:S01]  /*2ca0*/  @P0 LOP3.LUT R18, R18, 0x1, RZ, 0xfc, !PT ;  /* 0x0000000112120812 */ /* 0x000fe200078efcff */
[C---:B------:R-:W-:Y:S01]  /*2cb0*/  IMAD R8, R0.reuse, c[0x0][0x1f4], R8 ;  /* 0x00007d0000087a24 */ /* 0x040fe200078e0208 */
[----:B------:R-:W-:Y:S01]  /*2cc0*/  SEL R6, RZ, 0x4, P4 ;  /* 0x00000004ff067807 */ /* 0x000fe20002000000 */
[----:B------:R-:W-:-:S04]  /*2cd0*/  IMAD.WIDE.U32 R238, R0, c[0x0][0x1f0], R4 ;  /* 0x00007c0000ee7a25 */ /* 0x000fc800078e0004 */
[C---:B------:R-:W-:Y:S02]  /*2ce0*/  IMAD R7, R0.reuse, c[0x0][0x21c], R7 ;  /* 0x0000870000077a24 */ /* 0x040fe400078e0207 */
[----:B------:R-:W-:Y:S01]  /*2cf0*/  IMAD.WIDE.U32 R236, R0, c[0x0][0x218], R2 ;  /* 0x0000860000ec7a25 */ /* 0x000fe200078e0002 */
[----:B------:R1:W-:Y:S01]  /*2d00*/  STL [R1+0x28], R18 ;  /* 0x0000281201007387 */ /* 0x0003e20000100800 */
[----:B------:R-:W-:Y:S02]  /*2d10*/  ISETP.GE.AND P2, PT, R17, c[0x0][0x198], PT ;  /* 0x0000660011007a0c */ /* 0x000fe40003f46270 */
[----:B------:R-:W-:Y:S01]  /*2d20*/  IMAD.IADD R9, R247, 0x1, R16 ;  /* 0x00000001f7097824 */ /* 0x000fe200078e0210 */
[----:B------:R-:W-:Y:S01]  /*2d30*/  IADD3 R240, R239, R8, RZ ;  /* 0x00000008eff07210 */ /* 0x000fe20007ffe0ff */
[----:B------:R-:W-:Y:S01]  /*2d40*/  IMAD.IADD R235, R237, 0x1, R7 ;  /* 0x00000001edeb7824 */ /* 0x000fe200078e0207 */
[----:B-1----:R-:W-:Y:S01]  /*2d50*/  LOP3.LUT R18, R13, R6, RZ, 0xfc, !PT ;  /* 0x000000060d127212 */ /* 0x002fe200078efcff */
[----:B------:R-:W-:Y:S05]  /*2d60*/  BRA.DIV ~URZ, `(.L_x_1063) ;  /* 0x0000e6527f007947 */ /* 0x000fea000b800000 */
[----:B------:R1:W2:Y:S02]  /*2d70*/  SHFL.IDX PT, R8, R11, RZ, 0x1c1f ;  /* 0x001c1fff0b087589 */ /* 0x0002a400000e0000 */
.L_x_1161:
[----:B------:R-:W-:Y:S05]  /*2d80*/  BRA.DIV ~URZ, `(.L_x_1064) ;  /* 0x0000e6a27f007947 */ /* 0x000fea000b800000 */
[----:B------:R3:W4:Y:S02]  /*2d90*/  SHFL.IDX PT, R0, R12, RZ, 0x1c1f ;  /* 0x001c1fff0c007589 */ /* 0x00072400000e0000 */
.L_x_1162:
        /* <DEDUP_REMOVED lines=12> */
[----:B------:R-:W-:-:S04]  /*2e60*/  LEA R4, P0, R252, R0, 0x1 ;  /* 0x00000000fc047211 */ /* 0x000fc800078008ff */
[----:B---3--:R-:W-:Y:S02]  /*2e70*/  LEA.HI.X R5, R252, R8, R2, 0x1, P0 ;  /* 0x00000008fc057211 */ /* 0x008fe400000f0c02 */
[----:B----4-:R-:W-:-:S04]  /*2e80*/  LEA R2, P0, R15, R0, 0x1 ;  /* 0x000000000f027211 */ /* 0x010fc800078008ff */
[----:B--2---:R-:W-:Y:S02]  /*2e90*/  LEA.HI.X R3, R15, R8, R16, 0x1, P0 ;  /* 0x000000080f037211 */ /* 0x004fe400000f0c10 */
[C---:B------:R-:W-:Y:S02]  /*2ea0*/  LOP3.LUT P0, RZ, R14.reuse, 0x2, RZ, 0xc0, !PT ;  /* 0x000000020eff7812 */ /* 0x040fe4000780c0ff */
[----:B------:R-:W-:Y:S01]  /*2eb0*/  LOP3.LUT P1, RZ, R14, 0x1, RZ, 0xc0, !PT ;  /* 0x000000010eff7812 */ /* 0x000fe2000782c0ff */
[----:B------:R-:W-:-:S10]  /*2ec0*/  IMAD.SHL.U32 R0, R13, 0x2, RZ ;  /* 0x000000020d007824 */ /* 0x000fd400078e00ff */
[----:B------:R-:W-:Y:S01]  /*2ed0*/  @!PT LDS RZ, [RZ] ;  /* 0x00000000fffff984 */ /* 0x000fe20000000800 */
[----:B------:R-:W-:Y:S01]  /*2ee0*/  @!PT LDS RZ, [RZ] ;  /* 0x00000000fffff984 */ /* 0x000fe20000000800 */
[----:B------:R-:W-:Y:S01]  /*2ef0*/  @!PT LDS RZ, [RZ] ;  /* 0x00000000fffff984 */ /* 0x000fe20000000800 */
[----:B------:R2:W-:Y:S04]  /*2f00*/  LDGSTS.E.BYPASS.LTC128B.128 [R0+0x6080], [R6.64], !P0 ;  /* 0x0608000006007fae */ /* 0x0005e8000c101d46 */
[----:B------:R2:W-:Y:S04]  /*2f10*/  LDGSTS.E.BYPASS.LTC128B.128 [R0+0x8080], [R4.64], !P1 ;  /* 0x0808000004007fae */ /* 0x0005e8000c901d46 */
[----:B------:R2:W-:Y:S02]  /*2f20*/  LDGSTS.E.BYPASS.LTC128B.128 [R0+0xa080], [R2.64], !P2 ;  /* 0x0a08000002007fae */ /* 0x0005e4000d101d46 */
.L_x_1066:
[----:B------:R-:W-:Y:S05]  /*2f30*/  BSYNC B0 ;  /* 0x0000000000007941 */ /* 0x000fea0003800000 */
.L_x_1065:
[----:B------:R-:W-:Y:S05]  /*2f40*/  BRA.DIV ~URZ, `(.L_x_1067) ;  /* 0x0000e5427f007947 */ /* 0x000fea000b800000 */
[----:B--2---:R2:W1:Y:S04]  /*2f50*/  SHFL.IDX PT, R8, R11, 0x1, 0x1c1f ;  /* 0x003c1f000b087f89 */ /* 0x00446800000e0000 */
[----:B----4-:R2:W4:Y:S02]  /*2f60*/  SHFL.IDX PT, R0, R12, 0x1, 0x1c1f ;  /* 0x003c1f000c007f89 */ /* 0x01052400000e0000 */
.L_x_1163:
        /* <DEDUP_REMOVED lines=12> */
[----:B------:R-:W-:-:S04]  /*3030*/  LEA R4, P0, R252, R0, 0x1 ;  /* 0x00000000fc047211 */ /* 0x000fc800078008ff */
[----:B--2---:R-:W-:Y:S02]  /*3040*/  LEA.HI.X R5, R252, R8, R3, 0x1, P0 ;  /* 0x00000008fc057211 */ /* 0x004fe400000f0c03 */
[----:B---3--:R-:W-:-:S04]  /*3050*/  LEA R2, P0, R15, R0, 0x1 ;  /* 0x000000000f027211 */ /* 0x008fc800078008ff */
[----:B----4-:R-:W-:Y:S02]  /*3060*/  LEA.HI.X R3, R15, R8, R16, 0x1, P0 ;  /* 0x000000080f037211 */ /* 0x010fe400000f0c10 */
        /* <DEDUP_REMOVED lines=9> */
.L_x_1069:
[----:B------:R-:W-:Y:S05]  /*3100*/  BSYNC B0 ;  /* 0x0000000000007941 */ /* 0x000fea0003800000 */
.L_x_1068:
[----:B------:R-:W-:Y:S05]  /*3110*/  BRA.DIV ~URZ, `(.L_x_1070) ;  /* 0x0000e4327f007947 */ /* 0x000fea000b800000 */
[----:B-1----:R1:W2:Y:S02]  /*3120*/  SHFL.IDX PT, R8, R11, 0x2, 0x1c1f ;  /* 0x005c1f000b087f89 */ /* 0x0022a400000e0000 */
.L_x_1164:
[----:B------:R-:W-:Y:S05]  /*3130*/  BRA.DIV ~URZ, `(.L_x_1071) ;  /* 0x0000e4827f007947 */ /* 0x000fea000b800000 */
[----:B----4-:R4:W1:Y:S02]  /*3140*/  SHFL.IDX PT, R0, R12, 0x2, 0x1c1f ;  /* 0x005c1f000c007f89 */ /* 0x01086400000e0000 */
.L_x_1165:
        /* <DEDUP_REMOVED lines=25> */
.L_x_1073:
[----:B------:R-:W-:Y:S05]  /*32e0*/  BSYNC B0 ;  /* 0x0000000000007941 */ /* 0x000fea0003800000 */
.L_x_1072:
[----:B------:R-:W-:Y:S05]  /*32f0*/  BRA.DIV ~URZ, `(.L_x_1074) ;  /* 0x0000e3227f007947 */ /* 0x000fea000b800000 */
[----:B-1----:R1:W3:Y:S04]  /*3300*/  SHFL.IDX PT, R6, R11, 0x3, 0x1c1f ;  /* 0x007c1f000b067f89 */ /* 0x0022e800000e0000 */
[----:B------:R1:W4:Y:S02]  /*3310*/  SHFL.IDX PT, R0, R12, 0x3, 0x1c1f ;  /* 0x007c1f000c007f89 */ /* 0x00032400000e0000 */
.L_x_1166:
[----:B------:R-:W5:Y:S04]  /*3320*/  LDL.64 R14, [R1+0x10] ;  /* 0x00001000010e7983 */ /* 0x000f680000100a00 */
[----:B----4-:R-:W4:Y:S04]  /*3330*/  LDL R13, [R1+0x70] ;  /* 0x00007000010d7983 */ /* 0x010f280000100800 */
[----:B--2---:R-:W2:Y:S04]  /*3340*/  LDL R8, [R1+0x28] ;  /* 0x0000280001087983 */ /* 0x004ea80000100800 */
[----:B---3--:R-:W3:Y:S04]  /*3350*/  LDL R7, [R1+0x78] ;  /* 0x0000780001077983 */ /* 0x008ee80000100800 */
[----:B-1----:R-:W3:Y:S04]  /*3360*/  LDL R11, [R1+0x18] ;  /* 0x00001800010b7983 */ /* 0x002ee80000100800 */
[----:B------:R-:W3:Y:S01]  /*3370*/  LDL R12, [R1+0x6c] ;  /* 0x00006c00010c7983 */ /* 0x000ee20000100800 */
[----:B------:R-:W-:-:S04]  /*3380*/  IADD3 R2, R9, 0x60, RZ ;  /* 0x0000006009027810 */ /* 0x000fc80007ffe0ff */
[----:B------:R-:W-:Y:S01]  /*3390*/  ISETP.GE.AND P1, PT, R2, R10, PT ;  /* 0x0000000a0200720c */ /* 0x000fe20003f26270 */
[----:B------:R-:W-:-:S04]  /*33a0*/  IMAD.MOV.U32 R9, RZ, RZ, 0x30 ;  /* 0x00000030ff097424 */ /* 0x000fc800078e00ff */
[----:B------:R-:W-:Y:S01]  /*33b0*/  IMAD R9, R207, -0x30, R9 ;  /* 0xffffffd0cf097824 */ /* 0x000fe200078e0209 */
[----:B------:R-:W-:-:S03]  /*33c0*/  P2R R48, PR, RZ, 0x8 ;  /* 0x00000008ff307803 */ /* 0x000fc60000000000 */
[----:B------:R-:W-:Y:S02]  /*33d0*/  IMAD.IADD R57, R251, 0x1, R9 ;  /* 0x00000001fb397824 */ /* 0x000fe400078e0209 */
[----:B------:R-:W-:Y:S02]  /*33e0*/  IMAD.MOV.U32 R58, RZ, RZ, R238 ;  /* 0x000000ffff3a7224 */ /* 0x000fe400078e00ee */
[----:B------:R-:W-:Y:S02]  /*33f0*/  IMAD.MOV.U32 R59, RZ, RZ, R240 ;  /* 0x000000ffff3b7224 */ /* 0x000fe400078e00f0 */
[----:B------:R-:W-:Y:S01]  /*3400*/  IMAD.MOV.U32 R10, RZ, RZ, 0x20 ;  /* 0x00000020ff0a7424 */ /* 0x000fe200078e00ff */
[----:B------:R-:W-:Y:S02]  /*3410*/  P2R R19, PR, RZ, 0x40 ;  /* 0x00000040ff137803 */ /* 0x000fe40000000000 */
[----:B-----5:R-:W-:-:S04]  /*3420*/  @!P1 LEA R4, P0, R14, R0, 0x1 ;  /* 0x000000000e049211 */ /* 0x020fc800078008ff */
[----:B------:R-:W-:Y:S02]  /*3430*/  @!P1 LEA.HI.X R5, R14, R6, R15, 0x1, P0 ;  /* 0x000000060e059211 */ /* 0x000fe400000f0c0f */
[----:B------:R-:W-:-:S04]  /*3440*/  @!P1 LEA R2, P0, R252, R0, 0x1 ;  /* 0x00000000fc029211 */ /* 0x000fc800078008ff */
[----:B----4-:R-:W-:Y:S02]  /*3450*/  @!P1 LEA.HI.X R3, R252, R6, R13, 0x1, P0 ;  /* 0x00000006fc039211 */ /* 0x010fe400000f0c0d */
[C---:B--2---:R-:W-:Y:S01]  /*3460*/  LOP3.LUT P0, RZ, R8.reuse, 0x2, RZ, 0xc0, !PT ;  /* 0x0000000208ff7812 */ /* 0x044fe2000780c0ff */
[----:B---3--:R-:W-:Y:S01]  /*3470*/  IMAD.SHL.U32 R198, R7, 0x2, RZ ;  /* 0x0000000207c67824 */ /* 0x008fe200078e00ff */
[----:B------:R-:W-:Y:S02]  /*3480*/  LOP3.LUT P3, RZ, R8, 0x1, RZ, 0xc0, !PT ;  /* 0x0000000108ff7812 */ /* 0x000fe4000786c0ff */
[----:B------:R-:W-:-:S09]  /*3490*/  SHF.R.S32.HI R8, RZ, 0x1f, R56 ;  /* 0x0000001fff087819 */ /* 0x000fd20000011438 */
[----:B------:R-:W-:Y:S01]  /*34a0*/  @!PT LDS RZ, [RZ] ;  /* 0x00000000fffff984 */ /* 0x000fe20000000800 */
[----:B------:R-:W-:Y:S01]  /*34b0*/  @!PT LDS RZ, [RZ] ;  /* 0x00000000fffff984 */ /* 0x000fe20000000800 */
[----:B------:R-:W-:Y:S01]  /*34c0*/  @!PT LDS RZ, [RZ] ;  /* 0x00000000fffff984 */ /* 0x000fe20000000800 */
[----:B------:R1:W-:Y:S01]  /*34d0*/  @!P1 LDGSTS.E.BYPASS.LTC128B.128 [R198+0x7880], [R4.64], !P0 ;  /* 0x0788000004c69fae */ /* 0x0003e2000c101d46 */
[----:B------:R-:W-:-:S03]  /*34e0*/  IMAD R7, R8, c[0x0][0x1e0], RZ ;  /* 0x0000780008077a24 */ /* 0x000fc600078e02ff */
[----:B------:R2:W-:Y:S01]  /*34f0*/  @!P1 LDGSTS.E.BYPASS.LTC128B.128 [R198+0x9880], [R2.64], !P3 ;  /* 0x0988000002c69fae */ /* 0x0005e2000d901d46 */
[----:B------:R-:W-:Y:S01]  /*3500*/  IMAD R7, R56, c[0x0][0x1e4], R7 ;  /* 0x0000790038077a24 */ /* 0x000fe200078e0207 */
[----:B-1----:R-:W-:Y:S02]  /*3510*/  @!P1 LEA R4, P0, R11, R0, 0x1 ;  /* 0x000000000b049211 */ /* 0x002fe400078008ff */
[----:B------:R-:W-:Y:S02]  /*3520*/  IMNMX R0, R57, 0x30, PT ;  /* 0x0000003039007817 */ /* 0x000fe40003800200 */
[----:B------:R-:W-:-:S03]  /*3530*/  @!P1 LEA.HI.X R5, R11, R6, R12, 0x1, P0 ;  /* 0x000000060b059211 */ /* 0x000fc600000f0c0c */
[----:B------:R-:W-:Y:S02]  /*3540*/  IMAD.IADD R0, R0, 0x1, -R247 ;  /* 0x0000000100007824 */ /* 0x000fe400078e0af7 */
[----:B--2---:R-:W-:Y:S01]  /*3550*/  IMAD.WIDE.U32 R2, R56, c[0x0][0x1e0], RZ ;  /* 0x0000780038027a25 */ /* 0x004fe200078e00ff */
[----:B------:R1:W-:Y:S02]  /*3560*/  @!P1 LDGSTS.E.BYPASS.LTC128B.128 [R198+0xb880], [R4.64], !P2 ;  /* 0x0b88000004c69fae */ /* 0x0003e4000d101d46 */
[C---:B------:R-:W-:Y:S01]  /*3570*/  ISETP.GE.AND P0, PT, R0.reuse, 0x1, PT ;  /* 0x000000010000780c */ /* 0x040fe20003f06270 */
[----:B------:R-:W-:Y:S01]  /*3580*/  IMAD.IADD R7, R3, 0x1, R7 ;  /* 0x0000000103077824 */ /* 0x000fe200078e0207 */
[----:B------:R-:W0:Y:S01]  /*3590*/  LDGDEPBAR ;  /* 0x00000000000079af */ /* 0x000e220000000000 */
[----:B------:R-:W-:Y:S03]  /*35a0*/  WARPSYNC 0xffffffff ;  /* 0xffffffff00007948 */ /* 0x000fe60003800000 */
[----:B------:R-:W-:Y:S01]  /*35b0*/  BAR.SYNC.DEFER_BLOCKING 0x0 ;  /* 0x0000000000007b1d */ /* 0x000fe20000010000 */
[----:B------:R-:W-:Y:S01]  /*35c0*/  ISETP.GE.AND P1, PT, R0, 0x21, PT ;  /* 0x000000210000780c */ /* 0x000fe20003f26270 */
[----:B------:R-:W-:-:S04]  /*35d0*/  IMAD.WIDE.U32 R2, R2, 0x30, R58 ;  /* 0x0000003002027825 */ /* 0x000fc800078e003a */
[----:B------:R-:W-:Y:S02]  /*35e0*/  IMAD R0, R7, 0x30, RZ ;  /* 0x0000003007007824 */ /* 0x000fe400078e02ff */
[----:B------:R-:W-:-:S04]  /*35f0*/  IMAD.WIDE.U32 R6, R10, c[0x0][0x1e0], RZ ;  /* 0x000078000a067a25 */ /* 0x000fc800078e00ff */
[----:B------:R-:W-:Y:S02]  /*3600*/  IMAD.IADD R0, R3, 0x1, R0 ;  /* 0x0000000103007824 */ /* 0x000fe400078e0200 */
[----:B------:R-:W-:Y:S01]  /*3610*/  IMAD R10, R10, c[0x0][0x1e4], RZ ;  /* 0x000079000a0a7a24 */ /* 0x000fe200078e02ff */
[----:B-1----:R-:W-:-:S04]  /*3620*/  @P0 LEA R4, P2, R2, c[0x0][0x1c8], 0x1 ;  /* 0x0000720002040a11 */ /* 0x002fc800078408ff */
[C---:B------:R-:W-:Y:S02]  /*3630*/  @P0 LEA.HI.X R5, R2.reuse, c[0x0][0x1cc], R0, 0x1, P2 ;  /* 0x0000730002050a11 */ /* 0x040fe400010f0c00 */
[----:B------:R-:W-:Y:S01]  /*3640*/  @P1 IADD3 R3, P2, R2, R6, RZ ;  /* 0x0000000602031210 */ /* 0x000fe20007f5e0ff */
[----:B------:R-:W1:Y:S03]  /*3650*/  S2R R11, SR_TID.X ;  /* 0x00000000000b7919 */ /* 0x000e660000002100 */
[----:B------:R-:W-:Y:S01]  /*3660*/  @P1 IADD3.X R0, R0, R7, R10, P2, !PT ;  /* 0x0000000700001210 */ /* 0x000fe200017fe40a */
[----:B------:R-:W-:Y:S01]  /*3670*/  @!PT LDS RZ, [RZ] ;  /* 0x00000000fffff984 */ /* 0x000fe20000000800 */
[----:B------:R-:W-:Y:S01]  /*3680*/  @!PT LDS RZ, [RZ] ;  /* 0x00000000fffff984 */ /* 0x000fe20000000800 */
[----:B------:R-:W-:Y:S01]  /*3690*/  @!PT LDS RZ, [RZ] ;  /* 0x00000000fffff984 */ /* 0x000fe20000000800 */
[----:B------:R2:W-:Y:S01]  /*36a0*/  @P0 LDGSTS.E.BYPASS.LTC128B.128 [R198+0x3c80], [R4.64], !P6 ;  /* 0x03c8000004c60fae */ /* 0x0005e2000f101d46 */
[----:B------:R-:W-:-:S03]  /*36b0*/  @P1 LEA R2, P2, R3, c[0x0][0x1c8], 0x1 ;  /* 0x0000720003021a11 */ /* 0x000fc600078408ff */
[----:B------:R2:W-:Y:S01]  /*36c0*/  @P0 LDGSTS.E.BYPASS.LTC128B.128 [R198+0x4880], [R4.64+0x40], !P5 ;  /* 0x0488004004c60fae */ /* 0x0005e2000e901d46 */
[----:B------:R-:W-:-:S03]  /*36d0*/  @P1 LEA.HI.X R3, R3, c[0x0][0x1cc], R0, 0x1, P2 ;  /* 0x0000730003031a11 */ /* 0x000fc600010f0c00 */
[----:B------:R2:W-:Y:S04]  /*36e0*/  @P0 LDGSTS.E.BYPASS.LTC128B.128 [R198+0x5480], [R4.64+0x80], !P4 ;  /* 0x0548008004c60fae */ /* 0x0005e8000e101d46 */
[----:B------:R3:W-:Y:S04]  /*36f0*/  @P1 LDGSTS.E.BYPASS.LTC128B.128 [R198+0x4480], [R2.64], !P6 ;  /* 0x0448000002c61fae */ /* 0x0007e8000f101d46 */
[----:B------:R3:W-:Y:S04]  /*3700*/  @P1 LDGSTS.E.BYPASS.LTC128B.128 [R198+0x5080], [R2.64+0x40], !P5 ;  /* 0x0508004002c61fae */ /* 0x0007e8000e901d46 */
[----:B------:R3:W-:Y:S04]  /*3710*/  @P1 LDGSTS.E.BYPASS.LTC128B.128 [R198+0x5c80], [R2.64+0x80], !P4 ;  /* 0x05c8008002c61fae */ /* 0x0007e8000e101d46 */
[----:B------:R-:W0:Y:S01]  /*3720*/  LDGDEPBAR ;  /* 0x00000000000079af */ /* 0x000e220000000000 */
[----:B------:R-:W-:Y:S01]  /*3730*/  IMAD R8, R8, c[0x0][0x208], RZ ;  /* 0x0000820008087a24 */ /* 0x000fe200078e02ff */
[----:B-1----:R-:W-:Y:S01]  /*3740*/  ISETP.GT.AND P0, PT, R11, 0x3f, PT ;  /* 0x0000003f0b00780c */ /* 0x002fe20003f04270 */
[----:B------:R-:W-:-:S04]  /*3750*/  IMAD.WIDE.U32 R6, R56, c[0x0][0x208], RZ ;  /* 0x0000820038067a25 */ /* 0x000fc800078e00ff */
[----:B------:R-:W-:-:S04]  /*3760*/  IMAD R0, R56, c[0x0][0x20c], R8 ;  /* 0x0000830038007a24 */ /* 0x000fc800078e0208 */
[----:B------:R-:W-:-:S04]  /*3770*/  IMAD.IADD R0, R7, 0x1, R0 ;  /* 0x0000000107007824 */ /* 0x000fc800078e0200 */
[----:B------:R-:W-:Y:S02]  /*3780*/  IMAD R0, R0, 0x30, RZ ;  /* 0x0000003000007824 */ /* 0x000fe400078e02ff */
[----:B---3--:R-:W-:Y:S01]  /*3790*/  IMAD.MOV.U32 R2, RZ, RZ, R236 ;  /* 0x000000ffff027224 */ /* 0x008fe200078e00ec */
[----:B------:R-:W-:-:S04]  /*37a0*/  DEPBAR.LE SB0, 0x1 ;  /* 0x000080400000791a */ /* 0x000fc80000000000 */
[----:B------:R-:W-:Y:S01]  /*37b0*/  IMAD.MOV.U32 R3, RZ, RZ, R235 ;  /* 0x000000ffff037224 */ /* 0x000fe200078e00eb */
[----:B------:R-:W-:-:S04]  /*37c0*/  DEPBAR.LE SB0, 0x0 ;  /* 0x000080000000791a */ /* 0x000fc80000000000 */
[----:B--2---:R-:W-:Y:S01]  /*37d0*/  IMAD.WIDE.U32 R4, R6, 0x30, R2 ;  /* 0x0000003006047825 */ /* 0x004fe200078e0002 */
        /* <DEDUP_REMOVED lines=8> */
[----:B------:R-:W-:Y:S02]  /*3860*/  IADD3 R0, R9, R251, -R247 ;  /* 0x000000fb09007210 */ /* 0x000fe40007ffe8f7 */
[----:B------:R-:W-:Y:S02]  /*3870*/  @!P0 LEA.HI.X R17, R5, R3, R4, 0x6, P1 ;  /* 0x0000000305118211 */ /* 0x000fe400008f3404 */
[----:B------:R-:W-:-:S02]  /*3880*/  ISETP.LT.OR P1, PT, R0, 0x1, !P3 ;  /* 0x000000010000780c */ /* 0x000fc40005f21670 */
[----:B------:R-:W-:Y:S01]  /*3890*/  LOP3.LUT P2, RZ, R18, 0x2, RZ, 0xc0, !PT ;  /* 0x0000000212ff7812 */ /* 0x000fe2000784c0ff */
[----:B------:R-:W-:Y:S04]  /*38a0*/  LDSM.16.M88.4 R8, [R187+0x1000] ;  /* 0x00100000bb08783b */ /* 0x000fe80000000200 */
[----:B------:R-:W1:Y:S04]  /*38b0*/  LDSM.16.M88.4 R32, [R184] ;  /* 0x00000000b820783b */ /* 0x000e680000000200 */
[----:B------:R-:W2:Y:S04]  /*38c0*/  LDSM.16.M88.4 R28, [R184+0x400] ;  /* 0x00040000b81c783b */ /* 0x000ea80000000200 */
[----:B------:R-:W3:Y:S04]  /*38d0*/  LDSM.16.M88.4 R20, [R184+0x800] ;  /* 0x00080000b814783b */ /* 0x000ee80000000200 */
[----:B------:R-:W4:Y:S04]  /*38e0*/  LDSM.16.M88.4 R12, [R187] ;  /* 0x00000000bb0c783b */ /* 0x000f280000000200 */
[----:B------:R-:W-:Y:S04]  /*38f0*/  LDSM.16.M88.4 R24, [R188] ;  /* 0x00000000bc18783b */ /* 0x000fe80000000200 */
[----:B------:R-:W-:Y:S04]  /*3900*/  LDSM.16.M88.4 R4, [R188+0x1000] ;  /* 0x00100000bc04783b */ /* 0x000fe80000000200 */
[----:B------:R-:W5:Y:S04]  /*3910*/  LDSM.16.M88.4 R36, [R189] ;  /* 0x00000000bd24783b */ /* 0x000f680000000200 */
[----:B------:R-:W3:Y:S04]  /*3920*/  LDSM.16.M88.4 R40, [R197] ;  /* 0x00000000c528783b */ /* 0x000ee80000000200 */
[----:B------:R-:W3:Y:S04]  /*3930*/  LDSM.16.M88.4 R44, [R196] ;  /* 0x00000000c42c783b */ /* 0x000ee80000000200 */
[----:B------:R-:W-:Y:S01]  /*3940*/  @!PT LDS RZ, [RZ] ;  /* 0x00000000fffff984 */ /* 0x000fe20000000800 */
[----:B------:R-:W-:Y:S01]  /*3950*/  @!PT LDS RZ, [RZ] ;  /* 0x00000000fffff984 */ /* 0x000fe20000000800 */
[----:B------:R-:W-:Y:S01]  /*3960*/  @!PT LDS RZ, [RZ] ;  /* 0x00000000fffff984 */ /* 0x000fe20000000800 */
[----:B------:R2:W-:Y:S01]  /*3970*/  LDGSTS.E.BYPASS.LTC128B.128 [R198+0x1880], [R2.64], !P1 ;  /* 0x0188000002c67fae */ /* 0x0005e2000c901d46 */
[----:B------:R-:W-:-:S02]  /*3980*/  ISETP.LT.OR P1, PT, R0, 0x1, !P2 ;  /* 0x000000010000780c */ /* 0x000fc40005721670 */
[----:B------:R-:W-:-:S11]  /*3990*/  @!P0 ISETP.LT.OR P3, PT, R0, 0x21, !P3 ;  /* 0x000000210000880c */ /* 0x000fd60005f61670 */
[----:B------:R3:W-:Y:S01]  /*39a0*/  LDGSTS.E.BYPASS.LTC128B.128 [R198+0x2480], [R2.64+0x40], !P1 ;  /* 0x0248004002c67fae */ /* 0x0007e2000c901d46 */
[----:B------:R-:W-:-:S04]  /*39b0*/  LOP3.LUT P1, RZ, R18, 0x4, RZ, 0xc0, !PT ;  /* 0x0000000412ff7812 */ /* 0x000fc8000782c0ff */
[----:B------:R-:W-:Y:S01]  /*39c0*/  ISETP.LT.OR P6, PT, R0, 0x1, !P1 ;  /* 0x000000010000780c */ /* 0x000fe20004fc1670 */
[C---:B-1----:R-:W-:Y:S08]  /*39d0*/  HMMA.16816.F32.BF16 R68, R8.reuse, R32, RZ ;  /* 0x000000200844723c */ /* 0x042ff000000418ff */
[C---:B--2---:R-:W-:Y:S04]  /*39e0*/  HMMA.16816.F32.BF16 R60, R8.reuse, R28, RZ ;  /* 0x0000001c083c723c */ /* 0x044fe800000418ff */
[----:B------:R1:W-:Y:S04]  /*39f0*/  LDGSTS.E.BYPASS.LTC128B.128 [R198+0x3080], [R2.64+0x80], !P6 ;  /* 0x0308008002c67fae */ /* 0x0003e8000f101d46 */
[----:B------:R2:W-:Y:S01]  /*3a00*/  @!P0 LDGSTS.E.BYPASS.LTC128B.128 [R198+0x2080], [R16.64], !P3 ;  /* 0x0208000010c68fae */ /* 0x0005e2000d901d46 */
[----:B------:R-:W-:Y:S01]  /*3a10*/  ISETP.NE.AND P3, PT, R48, RZ, PT ;  /* 0x000000ff3000720c */ /* 0x000fe20003f65270 */
[C---:B------:R-:W-:Y:S08]  /*3a20*/  HMMA.16816.F32.BF16 R64, R8.reuse, R34, RZ ;  /* 0x000000220840723c */ /* 0x040ff000000418ff */
[C---:B---3--:R-:W-:Y:S08]  /*3a30*/  HMMA.16816.F32.BF16 R48, R8.reuse, R20, RZ ;  /* 0x000000140830723c */ /* 0x048ff000000418ff */
[C---:B------:R-:W-:Y:S08]  /*3a40*/  HMMA.16816.F32.BF16 R52, R8.reuse, R30, RZ ;  /* 0x0000001e0834723c */ /* 0x040ff000000418ff */
[----:B------:R-:W-:Y:S01]  /*3a50*/  HMMA.16816.F32.BF16 R8, R8, R22, RZ ;  /* 0x000000160808723c */ /* 0x000fe200000418ff */
[----:B------:R-:W-:-:S02]  /*3a60*/  @!P0 ISETP.LT.OR P2, PT, R0, 0x21, !P2 ;  /* 0x000000210000880c */ /* 0x000fc40005741670 */
[----:B------:R-:W-:-:S05]  /*3a70*/  @!P0 ISETP.LT.OR P1, PT, R0, 0x21, !P1 ;  /* 0x000000210000880c */ /* 0x000fca0004f21670 */
[----:B----4-:R-:W-:Y:S01]  /*3a80*/  HMMA.16816.F32.BF16 R72, R12, R32, RZ ;  /* 0x000000200c48723c */ /* 0x010fe200000418ff */
[----:B------:R-:W-:-:S05]  /*3a90*/  ISETP.NE.AND P6, PT, R19, RZ, PT ;  /* 0x000000ff1300720c */ /* 0x000fca0003fc5270 */
[----:B------:R2:W-:Y:S02]  /*3aa0*/  @!P0 LDGSTS.E.BYPASS.LTC128B.128 [R198+0x2c80], [R16.64+0x40], !P2 ;  /* 0x02c8004010c68fae */ /* 0x0005e4000d101d46 */
[C---:B------:R-:W-:Y:S02]  /*3ab0*/  HMMA.16816.F32.BF16 R84, R12.reuse, R34, RZ ;  /* 0x000000220c54723c */ /* 0x040fe400000418ff */
[----:B------:R2:W-:Y:S04]  /*3ac0*/  @!P0 LDGSTS.E.BYPASS.LTC128B.128 [R198+0x3880], [R16.64+0x80], !P1 ;  /* 0x0388008010c68fae */ /* 0x0005e8000c901d46 */
[----:B------:R-:W0:Y:S02]  /*3ad0*/  LDGDEPBAR ;  /* 0x00000000000079af */ /* 0x000e240000000000 */
[C---:B------:R-:W-:Y:S08]  /*3ae0*/  HMMA.16816.F32.BF16 R32, R12.reuse, R28, RZ ;  /* 0x0000001c0c20723c */ /* 0x040ff000000418ff */
[C---:B------:R-:W-:Y:S01]  /*3af0*/  HMMA.16816.F32.BF16 R80, R12.reuse, R30, RZ ;  /* 0x0000001e0c50723c */ /* 0x040fe200000418ff */
[----:B------:R-:W-:Y:S07]  /*3b00*/  LDSM.16.M88.4 R28, [R184+0xc00] ;  /* 0x000c0000b81c783b */ /* 0x000fee0000000200 */
[C---:B------:R-:W-:Y:S01]  /*3b10*/  HMMA.16816.F32.BF16 R76, R12.reuse, R20, RZ ;  /* 0x000000140c4c723c */ /* 0x040fe200000418ff */
[----:B--2---:R-:W-:Y:S07]  /*3b20*/  LDSM.16.M88.4 R16, [R184+0x1000] ;  /* 0x00100000b810783b */ /* 0x004fee0000000200 */
[----:B------:R-:W-:Y:S01]  /*3b30*/  HMMA.16816.F32.BF16 R92, R12, R22, RZ ;  /* 0x000000160c5c723c */ /* 0x000fe200000418ff */
[----:B------:R-:W-:Y:S04]  /*3b40*/  LDSM.16.M88.4 R12, [R184+0x1400] ;  /* 0x00140000b80c783b */ /* 0x000fe80000000200 */
[----:B------:R-:W-:Y:S03]  /*3b50*/  LDSM.16.M88.4 R20, [R188+0x3000] ;  /* 0x00300000bc14783b */ /* 0x000fe60000000200 */
[C---:B-----5:R-:W-:Y:S08]  /*3b60*/  HMMA.16816.F32.BF16 R108, R4.reuse, R36, R68 ;  /* 0x00000024046c723c */ /* 0x060ff00000041844 */
[C---:B------:R-:W-:Y:S08]  /*3b70*/  HMMA.16816.F32.BF16 R104, R4.reuse, R40, R60 ;  /* 0x000000280468723c */ /* 0x040ff0000004183c */
[C---:B------:R-:W-:Y:S01]  /*3b80*/  HMMA.16816.F32.BF16 R100, R4.reuse, R44, R48 ;  /* 0x0000002c0464723c */ /* 0x040fe20000041830 */
[----:B------:R-:W-:Y:S07]  /*3b90*/  LDSM.16.M88.4 R48, [R195] ;  /* 0x00000000c330783b */ /* 0x000fee0000000200 */
[C---:B------:R-:W-:Y:S08]  /*3ba0*/  HMMA.16816.F32.BF16 R96, R4.reuse, R38, R64 ;  /* 0x000000260460723c */ /* 0x040ff00000041840 */
[C---:B------:R-:W-:Y:S01]  /*3bb0*/  HMMA.16816.F32.BF16 R88, R4.reuse, R42, R52 ;  /* 0x0000002a0458723c */ /* 0x040fe20000041834 */
[----:B------:R-:W-:Y:S07]  /*3bc0*/  LDSM.16.M88.4 R52, [R193] ;  /* 0x00000000c134783b */ /* 0x000fee0000000200 */
[----:B------:R-:W-:Y:S01]  /*3bd0*/  HMMA.16816.F32.BF16 R68, R4, R46, R8 ;  /* 0x0000002e0444723c */ /* 0x000fe20000041808 */
[----:B------:R-:W2:Y:S04]  /*3be0*/  LDSM.16.M88.4 R4, [R187+0x3000] ;  /* 0x00300000bb04783b */ /* 0x000ea80000000200 */
[----:B------:R-:W3:Y:S03]  /*3bf0*/  LDSM.16.M88.4 R8, [R187+0x2000] ;  /* 0x00200000bb08783b */ /* 0x000ee60000000200 */
[C---:B------:R-:W-:Y:S08]  /*3c00*/  HMMA.16816.F32.BF16 R72, R24.reuse, R36, R72 ;  /* 0x000000241848723c */ /* 0x040ff00000041848 */
[C---:B------:R-:W-:Y:S01]  /*3c10*/  HMMA.16816.F32.BF16 R60, R24.reuse, R40, R32 ;  /* 0x00000028183c723c */ /* 0x040fe20000041820 */
[----:B------:R-:W4:Y:S07]  /*3c20*/  LDSM.16.M88.4 R32, [R194] ;  /* 0x00000000c220783b */ /* 0x000f2e0000000200 */
[C---:B------:R-:W-:Y:S08]  /*3c30*/  HMMA.16816.F32.BF16 R36, R24.reuse, R38, R84 ;  /* 0x000000261824723c */ /* 0x040ff00000041854 */
[C---:B------:R-:W-:Y:S08]  /*3c40*/  HMMA.16816.F32.BF16 R64, R24.reuse, R44, R76 ;  /* 0x0000002c1840723c */ /* 0x040ff0000004184c */
[C---:B------:R-:W-:Y:S08]  /*3c50*/  HMMA.16816.F32.BF16 R40, R24.reuse, R42, R80 ;  /* 0x0000002a1828723c */ /* 0x040ff00000041850 */
[----:B------:R-:W-:Y:S01]  /*3c60*/  HMMA.16816.F32.BF16 R44, R24, R46, R92 ;  /* 0x0000002e182c723c */ /* 0x000fe2000004185c */
[----:B------:R-:W5:Y:S07]  /*3c70*/  LDSM.16.M88.4 R24, [R188+0x2000] ;  /* 0x00200000bc18783b */ /* 0x000f6e0000000200 */
[C---:B--2---:R-:W-:Y:S08]  /*3c80*/  HMMA.16816.F32.BF16 R80, R4.reuse, R28, R108 ;  /* 0x0000001c0450723c */ /* 0x044ff0000004186c */
[C---:B------:R-:W-:Y:S08]  /*3c90*/  HMMA.16816.F32.BF16 R104, R4.reuse, R16, R104 ;  /* 0x000000100468723c */ /* 0x040ff00000041868 */
[C---:B------:R-:W-:Y:S08]  /*3ca0*/  HMMA.16816.F32.BF16 R100, R4.reuse, R12, R100 ;  /* 0x0000000c0464723c */ /* 0x040ff00000041864 */
[C---:B------:R-:W-:Y:S08]  /*3cb0*/  HMMA.16816.F32.BF16 R96, R4.reuse, R30, R96 ;  /* 0x0000001e0460723c */ /* 0x040ff00000041860 */
[----:B------:R-:W-:Y:S08]  /*3cc0*/  HMMA.16816.F32.BF16 R84, R4, R14, R68 ;  /* 0x0000000e0454723c */ /* 0x000ff00000041844 */
[----:B---3--:R-:W-:Y:S08]  /*3cd0*/  HMMA.16816.F32.BF16 R76, R8, R28, R72 ;  /* 0x0000001c084c723c */ /* 0x008ff00000041848 */
[----:B------:R-:W-:Y:S08]  /*3ce0*/  HMMA.16816.F32.BF16 R88, R4, R18, R88 ;  /* 0x000000120458723c */ /* 0x000ff00000041858 */
[C---:B------:R-:W-:Y:S01]  /*3cf0*/  HMMA.16816.F32.BF16 R72, R8.reuse, R30, R36 ;  /* 0x0000001e0848723c */ /* 0x040fe20000041824 */
[----:B------:R-:W-:Y:S07]  /*3d00*/  LDSM.16.M88.4 R36, [R184+0x2000] ;  /* 0x00200000b824783b */ /* 0x000fee0000000200 */
[C---:B------:R-:W-:Y:S08]  /*3d10*/  HMMA.16816.F32.BF16 R68, R8.reuse, R16, R60 ;  /* 0x000000100844723c */ /* 0x040ff0000004183c */
[C---:B------:R-:W-:Y:S01]  /*3d20*/  HMMA.16816.F32.BF16 R28, R8.reuse, R18, R40 ;  /* 0x00000012081c723c */ /* 0x040fe20000041828 */
[----:B------:R-:W-:Y:S04]  /*3d30*/  LDSM.16.M88.4 R40, [R184+0x1c00] ;  /* 0x001c0000b828783b */ /* 0x000fe80000000200 */
[----:B------:R-:W-:Y:S03]  /*3d40*/  LDSM.16.M88.4 R16, [R187+0x4000] ;  /* 0x00400000bb10783b */ /* 0x000fe60000000200 */
[C---:B------:R-:W-:Y:S08]  /*3d50*/  HMMA.16816.F32.BF16 R4, R8.reuse, R12, R64 ;  /* 0x0000000c0804723c */ /* 0x040ff00000041840 */
[----:B------:R-:W-:Y:S01]  /*3d60*/  HMMA.16816.F32.BF16 R8, R8, R14, R44 ;  /* 0x0000000e0808723c */ /* 0x000fe2000004182c */
[----:B------:R-:W-:Y:S04]  /*3d70*/  LDSM.16.M88.4 R12, [R187+0x5000] ;  /* 0x00500000bb0c783b */ /* 0x000fe80000000200 */
[----:B------:R-:W2:Y:S03]  /*3d80*/  LDSM.16.M88.4 R44, [R184+0x1800] ;  /* 0x00180000b82c783b */ /* 0x000ea60000000200 */
[C---:B------:R-:W-:Y:S08]  /*3d90*/  HMMA.16816.F32.BF16 R64, R20.reuse, R48, R80 ;  /* 0x000000301440723c */ /* 0x040ff00000041850 */
[C---:B------:R-:W-:Y:S08]  /*3da0*/  HMMA.16816.F32.BF16 R60, R20.reuse, R50, R96 ;  /* 0x00000032143c723c */ /* 0x040ff00000041860 */
[C---:B----4-:R-:W-:Y:S08]  /*3db0*/  HMMA.16816.F32.BF16 R112, R20.reuse, R32, R104 ;  /* 0x000000201470723c */ /* 0x050ff00000041868 */
[C---:B------:R-:W-:Y:S08]  /*3dc0*/  HMMA.16816.F32.BF16 R116, R20.reuse, R52, R100 ;  /* 0x000000341474723c */ /* 0x040ff00000041864 */
[C---:B------:R-:W-:Y:S08]  /*3dd0*/  HMMA.16816.F32.BF16 R108, R20.reuse, R34, R88 ;  /* 0x00000022146c723c */ /* 0x040ff00000041858 */
[----:B------:R-:W-:Y:S01]  /*3de0*/  HMMA.16816.F32.BF16 R104, R20, R54, R84 ;  /* 0x000000361468723c */ /* 0x000fe20000041854 */
[----:B------:R-:W-:Y:S07]  /*3df0*/  LDSM.16.M88.4 R20, [R190] ;  /* 0x00000000be14783b */ /* 0x000fee0000000200 */
[C---:B-----5:R-:W-:Y:S08]  /*3e00*/  HMMA.16816.F32.BF16 R100, R24.reuse, R48, R76 ;  /* 0x000000301864723c */ /* 0x060ff0000004184c */
[C---:B------:R-:W-:Y:S08]  /*3e10*/  HMMA.16816.F32.BF16 R92, R24.reuse, R32, R68 ;  /* 0x00000020185c723c */ /* 0x040ff00000041844 */
[C---:B------:R-:W-:Y:S08]  /*3e20*/  HMMA.16816.F32.BF16 R96, R24.reuse, R50, R72 ;  /* 0x000000321860723c */ /* 0x040ff00000041848 */
[C---:B------:R-:W-:Y:S01]  /*3e30*/  HMMA.16816.F32.BF16 R88, R24.reuse, R34, R28 ;  /* 0x000000221858723c */ /* 0x040fe2000004181c */
[----:B------:R-:W-:Y:S04]  /*3e40*/  LDSM.16.M88.4 R32, [R192] ;  /* 0x00000000c020783b */ /* 0x000fe80000000200 */
[----:B------:R-:W-:Y:S03]  /*3e50*/  LDSM.16.M88.4 R28, [R191] ;  /* 0x00000000bf1c783b */ /* 0x000fe60000000200 */
[C---:B------:R-:W-:Y:S01]  /*3e60*/  HMMA.16816.F32.BF16 R84, R24.reuse, R52, R4 ;  /* 0x000000341854723c */ /* 0x040fe20000041804 */
[----:B------:R-:W3:Y:S07]  /*3e70*/  LDSM.16.M88.4 R4, [R188+0x5000] ;  /* 0x00500000bc04783b */ /* 0x000eee0000000200 */
[----:B------:R-:W-:Y:S01]  /*3e80*/  HMMA.16816.F32.BF16 R80, R24, R54, R8 ;  /* 0x000000361850723c */ /* 0x000fe20000041808 */
[----:B------:R-:W4:Y:S01]  /*3e90*/  LDSM.16.M88.4 R8, [R188+0x4000] ;  /* 0x00400000bc08783b */ /* 0x000f220000000200 */
        /* <DEDUP_REMOVED lines=18> */
[C---:B------:R-:W-:Y:S08]  /*3fc0*/  HMMA.16816.F32.BF16 R64, R4.reuse, R30, R64 ;  /* 0x0000001e0440723c */ /* 0x040ff00000041840 */
[C---:B------:R-:W-:Y:S08]  /*3fd0*/  HMMA.16816.F32.BF16 R60, R4.reuse, R20, R60 ;  /* 0x00000014043c723c */ /* 0x040ff0000004183c */
[----:B------:R-:W-:Y:S08]  /*3fe0*/  HMMA.16816.F32.BF16 R52, R4, R22, R52 ;  /* 0x000000160434723c */ /* 0x000ff00000041834 */
[C---:B----4-:R-:W-:Y:S08]  /*3ff0*/  HMMA.16816.F32.BF16 R48, R8.reuse, R32, R48 ;  /* 0x000000200830723c */ /* 0x050ff00000041830 */
        /* <DEDUP_REMOVED lines=11> */
[----:B------:R-:W-:Y:S02]  /*40b0*/  SHF.R.S32.HI R2, RZ, 0x1f, R0 ;  /* 0x0000001fff027819 */ /* 0x000fe40000011400 */
[----:B------:R-:W-:-:S03]  /*40c0*/  ISETP.GE.AND P2, PT, R3, 0x1, PT ;  /* 0x000000010300780c */ /* 0x000fc60003f46270 */
        /* <DEDUP_REMOVED lines=9> */
[----:B------:R-:W-:Y:S01]  /*4160*/  @P2 IMAD.WIDE.U32 R2, R6, 0x30, R58 ;  /* 0x0000003006022825 */ /* 0x000fe200078e003a */
[----:B------:R-:W-:-:S03]  /*4170*/  @P1 IADD3 R6, P0, R238, R4, RZ ;  /* 0x00000004ee061210 */ /* 0x000fc60007f1e0ff */
[C---:B------:R-:W-:Y:S02]  /*4180*/  @P1 IMAD R7, R0.reuse, 0x30, RZ ;  /* 0x0000003000071824 */ /* 0x040fe400078e02ff */
[----:B------:R-:W-:-:S03]  /*4190*/  @P2 IMAD R0, R0, 0x30, RZ ;  /* 0x0000003000002824 */ /* 0x000fc600078e02ff */
[----:B------:R-:W-:Y:S01]  /*41a0*/  @P1 IADD3.X R7, R240, R7, R5, P0, !PT ;  /* 0x00000007f0071210 */ /* 0x000fe200007fe405 */
[----:B------:R-:W-:Y:S01]  /*41b0*/  @P2 IMAD.IADD R0, R3, 0x1, R0 ;  /* 0x0000000103002824 */ /* 0x000fe200078e0200 */
[----:B------:R-:W-:-:S04]  /*41c0*/  @P2 LEA R4, P0, R2, c[0x0][0x1c8], 0x1 ;  /* 0x0000720002042a11 */ /* 0x000fc800078008ff */
        /* <DEDUP_REMOVED lines=12> */
.L_x_1076:
[----:B-1----:R-:W-:Y:S05]  /*4290*/  BSYNC B0 ;  /* 0x0000000000007941 */ /* 0x002fea0003800000 */
.L_x_1075:
[----:B------:R-:W2:Y:S04]  /*42a0*/  LDL R233, [R1+0x4] ;  /* 0x0000040001e97983 */ /* 0x000ea80000100800 */
[----:B------:R-:W2:Y:S04]  /*42b0*/  LDL R232, [R1+0xac] ;  /* 0x0000ac0001e87983 */ /* 0x000ea80000100800 */
[----:B------:R-:W3:Y:S04]  /*42c0*/  LDL R5, [R1+0x1c] ;  /* 0x00001c0001057983 */ /* 0x000ee80000100800 */
[----:B------:R-:W-:Y:S04]  /*42d0*/  LDSM.16.MT88.4 R80, [R186] ;  /* 0x00000000ba50783b */ /* 0x000fe80000004200 */
[----:B------:R-:W-:Y:S04]  /*42e0*/  LDSM.16.MT88.4 R88, [R185+0xc00] ;  /* 0x000c0000b958783b */ /* 0x000fe80000004200 */
[----:B------:R-:W-:Y:S04]  /*42f0*/  LDSM.16.MT88.4 R84, [R186+0xc00] ;  /* 0x000c0000ba54783b */ /* 0x000fe80000004200 */
[----:B------:R-:W-:Y:S04]  /*4300*/  LDSM.16.MT88.4 R100, [R185+0x1800] ;  /* 0x00180000b964783b */ /* 0x000fe80000004200 */
[----:B------:R-:W-:Y:S04]  /*4310*/  LDSM.16.MT88.4 R104, [R186+0x1800] ;  /* 0x00180000ba68783b */ /* 0x000fe80000004200 */
[----:B------:R-:W0:Y:S01]  /*4320*/  LDGDEPBAR ;  /* 0x00000000000079af */ /* 0x000e220000000000 */
[----:B--2---:R-:W-:-:S04]  /*4330*/  IMAD.IADD R3, R232, 0x1, R233 ;  /* 0x00000001e8037824 */ /* 0x004fc800078e02e9 */
[----:B------:R-:W-:-:S05]  /*4340*/  @P3 IMAD.HI.U32 R0, R3, c[0x0][0x2c8], RZ ;  /* 0x0000b20003003a27 */ /* 0x000fca00078e00ff */
[----:B------:R-:W-:-:S05]  /*4350*/  @P3 SHF.R.U32.HI R3, RZ, c[0x0][0x2cc], R0 ;  /* 0x0000b300ff033a19 */ /* 0x000fca0000011600 */
[----:B------:R-:W1:Y:S04]  /*4360*/  SHFL.IDX PT, R2, R3, 0x2, 0x1c1f ;  /* 0x005c1f0003027f89 */ /* 0x000e6800000e0000 */
[----:B------:R-:W2:Y:S01]  /*4370*/  SHFL.IDX PT, R4, R3, 0x3, 0x1c1f ;  /* 0x007c1f0003047f89 */ /* 0x000ea200000e0000 */
[----:B---3--:R-:W-:Y:S01]  /*4380*/  IADD3 R0, -R5, 0x1, R57 ;  /* 0x0000000105007810 */ /* 0x008fe20007ffe139 */
[----:B------:R-:W-:Y:S02]  /*4390*/  IMAD.IADD R8, R57, 0x1, -R5 ;  /* 0x0000000139087824 */ /* 0x000fe400078e0a05 */
[----:B------:R-:W-:Y:S02]  /*43a0*/  LDSM.16.MT88.4 R56, [R185+0x400] ;  /* 0x00040000b938783b */ /* 0x000fe40000004200 */
[----:B------:R-:W-:-:S04]  /*43b0*/  IMAD.IADD R7, R0, 0x1, -R250 ;  /* 0x0000000100077824 */ /* 0x000fc800078e0afa */
[C---:B-1----:R-:W-:Y:S02]  /*43c0*/  IMAD.IADD R2, R7.reuse, 0x1, R2 ;  /* 0x0000000107027824 */ /* 0x042fe400078e0202 */
[----:B--2---:R-:W-:-:S03]  /*43d0*/  IMAD.IADD R0, R7, 0x1, R4 ;  /* 0x0000000107007824 */ /* 0x004fc600078e0204 */
[----:B------:R-:W-:-:S04]  /*43e0*/  IMNMX R2, R8, R2, PT ;  /* 0x0000000208027217 */ /* 0x000fc80003800200 */
[C---:B------:R-:W-:Y:S02]  /*43f0*/  ISETP.GT.AND P1, PT, R2.reuse, RZ, PT ;  /* 0x000000ff0200720c */ /* 0x040fe40003f24270 */
[----:B------:R-:W-:Y:S02]  /*4400*/  ISETP.GT.AND P0, PT, R2, 0x1, PT ;  /* 0x000000010200780c */ /* 0x000fe40003f04270 */
[----:B------:R-:W-:Y:S02]  /*4410*/  IMNMX R0, R8, R0, PT ;  /* 0x0000000008007217 */ /* 0x000fe40003800200 */
[----:B------:R-:W-:Y:S02]  /*4420*/  ISETP.GT.AND P2, PT, R2, 0x8, PT ;  /* 0x000000080200780c */ /* 0x000fe40003f44270 */
[----:B------:R-:W-:Y:S02]  /*4430*/  FSEL R9, R76, -INF , P1 ;  /* 0xff8000004c097808 */ /* 0x000fe40000800000 */
[----:B------:R-:W-:-:S02]  /*4440*/  FSEL R10, R77, -INF , P0 ;  /* 0xff8000004d0a7808 */ /* 0x000fc40000000000 */
[----:B------:R-:W-:Y:S02]  /*4450*/  ISETP.GT.AND P1, PT, R2, 0x9, PT ;  /* 0x000000090200780c */ /* 0x000fe40003f24270 */
[----:B------:R-:W-:Y:S02]  /*4460*/  ISETP.GT.AND P0, PT, R0, RZ, PT ;  /* 0x000000ff0000720c */ /* 0x000fe40003f04270 */
[----:B------:R-:W-:Y:S02]  /*4470*/  FSEL R11, R72, -INF , P2 ;  /* 0xff800000480b7808 */ /* 0x000fe40001000000 */
[----:B------:R-:W-:Y:S02]  /*4480*/  ISETP.GT.AND P2, PT, R0, 0x1, PT ;  /* 0x000000010000780c */ /* 0x000fe40003f44270 */
[----:B------:R-:W-:Y:S02]  /*4490*/  FMNMX.FTZ R4, R9, R10, !PT ;  /* 0x0000000a09047209 */ /* 0x000fe40007810000 */
[----:B------:R-:W-:-:S02]  /*44a0*/  FSEL R14, R73, -INF , P1 ;  /* 0xff800000490e7808 */ /* 0x000fc40000800000 */
[----:B------:R-:W-:Y:S02]  /*44b0*/  FSEL R15, R78, -INF , P0 ;  /* 0xff8000004e0f7808 */ /* 0x000fe40000000000 */
[C---:B------:R-:W-:Y:S02]  /*44c0*/  ISETP.GT.AND P1, PT, R0.reuse, 0x8, PT ;  /* 0x000000080000780c */ /* 0x040fe40003f24270 */
[----:B------:R-:W-:Y:S02]  /*44d0*/  ISETP.GT.AND P0, PT, R0, 0x9, PT ;  /* 0x000000090000780c */ /* 0x000fe40003f04270 */
[----:B------:R-:W-:Y:S02]  /*44e0*/  FSEL R16, R79, -INF , P2 ;  /* 0xff8000004f107808 */ /* 0x000fe40001000000 */
[----:B------:R-:W-:Y:S01]  /*44f0*/  ISETP.GT.AND P2, PT, R2, 0x10, PT ;  /* 0x000000100200780c */ /* 0x000fe20003f44270 */
[----:B------:R-:W-:Y:S01]  /*4500*/  LDSM.16.MT88.4 R76, [R185+0x1c00] ;  /* 0x001c0000b94c783b */ /* 0x000fe20000004200 */
[----:B------:R-:W-:-:S02]  /*4510*/  FMNMX.FTZ R4, R11, R4, !PT ;  /* 0x000000040b047209 */ /* 0x000fc40007810000 */
[----:B------:R-:W-:Y:S02]  /*4520*/  FSEL R17, R74, -INF , P1 ;  /* 0xff8000004a117808 */ /* 0x000fe40000800000 */
[----:B------:R-:W-:Y:S02]  /*4530*/  FSEL R18, R75, -INF , P0 ;  /* 0xff8000004b127808 */ /* 0x000fe40000000000 */
[----:B------:R-:W-:Y:S01]  /*4540*/  ISETP.GT.AND P0, PT, R2, 0x11, PT ;  /* 0x000000110200780c */ /* 0x000fe20003f04270 */
[----:B------:R-:W-:Y:S01]  /*4550*/  LDSM.16.MT88.4 R72, [R185] ;  /* 0x00000000b948783b */ /* 0x000fe20000004200 */
[----:B------:R-:W-:Y:S02]  /*4560*/  FSEL R19, R68, -INF , P2 ;  /* 0xff80000044137808 */ /* 0x000fe40001000000 */
[----:B------:R-:W-:Y:S02]  /*4570*/  ISETP.GT.AND P1, PT, R2, 0x18, PT ;  /* 0x000000180200780c */ /* 0x000fe40003f24270 */
[----:B------:R-:W-:-:S02]  /*4580*/  FMNMX.FTZ R4, R14, R4, !PT ;  /* 0x000000040e047209 */ /* 0x000fc40007810000 */
[----:B------:R-:W-:Y:S02]  /*4590*/  FSEL R21, R69, -INF , P0 ;  /* 0xff80000045157808 */ /* 0x000fe40000000000 */
[----:B------:R-:W-:Y:S02]  /*45a0*/  FSEL R24, R64, -INF , P1 ;  /* 0xff80000040187808 */ /* 0x000fe40000800000 */
[----:B------:R-:W-:Y:S02]  /*45b0*/  FMNMX.FTZ R4, R19, R4, !PT ;  /* 0x0000000413047209 */ /* 0x000fe40007810000 */
[C---:B------:R-:W-:Y:S02]  /*45c0*/  ISETP.GT.AND P1, PT, R2.reuse, 0x20, PT ;  /* 0x000000200200780c */ /* 0x040fe40003f24270 */
[----:B------:R-:W-:Y:S02]  /*45d0*/  ISETP.GT.AND P0, PT, R2, 0x19, PT ;  /* 0x000000190200780c */ /* 0x000fe40003f04270 */
[----:B------:R-:W-:-:S02]  /*45e0*/  FMNMX.FTZ R4, R21, R4, !PT ;  /* 0x0000000415047209 */ /* 0x000fc40007810000 */
[----:B------:R-:W-:Y:S02]  /*45f0*/  FSEL R154, R60, -INF , P1 ;  /* 0xff8000003c9a7808 */ /* 0x000fe40000800000 */
[----:B------:R-:W-:Y:S02]  /*4600*/  FMNMX.FTZ R5, R15, R16, !PT ;  /* 0x000000100f057209 */ /* 0x000fe40007810000 */
[----:B------:R-:W-:Y:S02]  /*4610*/  FSEL R25, R65, -INF , P0 ;  /* 0xff80000041197808 */ /* 0x000fe40000000000 */
[----:B------:R-:W-:Y:S02]  /*4620*/  ISETP.GT.AND P1, PT, R0, 0x10, PT ;  /* 0x000000100000780c */ /* 0x000fe40003f24270 */
[----:B------:R-:W-:Y:S02]  /*4630*/  ISETP.GT.AND P0, PT, R2, 0x21, PT ;  /* 0x000000210200780c */ /* 0x000fe40003f04270 */
[----:B------:R-:W-:-:S02]  /*4640*/  FMNMX.FTZ R4, R24, R4, !PT ;  /* 0x0000000418047209 */ /* 0x000fc40007810000 */
[----:B------:R-:W-:Y:S02]  /*4650*/  FMNMX.FTZ R5, R17, R5, !PT ;  /* 0x0000000511057209 */ /* 0x000fe40007810000 */
[----:B------:R-:W-:Y:S02]  /*4660*/  FSEL R30, R70, -INF , P1 ;  /* 0xff800000461e7808 */ /* 0x000fe40000800000 */
[C---:B------:R-:W-:Y:S02]  /*4670*/  ISETP.GT.AND P2, PT, R2.reuse, 0x28, PT ;  /* 0x000000280200780c */ /* 0x040fe40003f44270 */
[----:B------:R-:W-:Y:S02]  /*4680*/  FSEL R155, R61, -INF , P0 ;  /* 0xff8000003d9b7808 */ /* 0x000fe40000000000 */
[----:B------:R-:W-:Y:S02]  /*4690*/  ISETP.GT.AND P1, PT, R2, 0x29, PT ;  /* 0x000000290200780c */ /* 0x000fe40003f24270 */
[----:B------:R-:W-:-:S02]  /*46a0*/  ISETP.GT.AND P0, PT, R0, 0x11, PT ;  /* 0x000000110000780c */ /* 0x000fc40003f04270 */
[----:B------:R-:W-:Y:S02]  /*46b0*/  FMNMX.FTZ R2, R25, R4, !PT ;  /* 0x0000000419027209 */ /* 0x000fe40007810000 */
[----:B------:R-:W-:Y:S02]  /*46c0*/  FMNMX.FTZ R5, R18, R5, !PT ;  /* 0x0000000512057209 */ /* 0x000fe40007810000 */
[----:B------:R-:W-:Y:S02]  /*46d0*/  FSEL R27, R71, -INF , P0 ;  /* 0xff800000471b7808 */ /* 0x000fe40000000000 */
[----:B------:R-:W-:Y:S02]  /*46e0*/  FMNMX.FTZ R2, R154, R2, !PT ;  /* 0x000000029a027209 */ /* 0x000fe40007810000 */
[----:B------:R-:W-:Y:S02]  /*46f0*/  ISETP.GT.AND P0, PT, R0, 0x18, PT ;  /* 0x000000180000780c */ /* 0x000fe40003f04270 */
[----:B------:R-:W-:-:S02]  /*4700*/  FMNMX.FTZ R5, R30, R5, !PT ;  /* 0x000000051e057209 */ /* 0x000fc40007810000 */
[----:B------:R-:W-:Y:S02]  /*4710*/  FSEL R146, R53, -INF , P1 ;  /* 0xff80000035927808 */ /* 0x000fe40000800000 */
[----:B------:R-:W-:Y:S02]  /*4720*/  FSEL R153, R52, -INF , P2 ;  /* 0xff80000034997808 */ /* 0x000fe40001000000 */
[----:B------:R-:W-:Y:S02]  /*4730*/  FMNMX.FTZ R2, R155, R2, !PT ;  /* 0x000000029b027209 */ /* 0x000fe40007810000 */
[----:B------:R-:W-:Y:S02]  /*4740*/  ISETP.GT.AND P1, PT, R0, 0x19, PT ;  /* 0x000000190000780c */ /* 0x000fe40003f24270 */
[----:B------:R-:W-:Y:S02]  /*4750*/  FSEL R26, R66, -INF , P0 ;  /* 0xff800000421a7808 */ /* 0x000fe40000000000 */
[----:B------:R-:W-:-:S02]  /*4760*/  FMNMX.FTZ R5, R27, R5, !PT ;  /* 0x000000051b057209 */ /* 0x000fc40007810000 */
[----:B------:R-:W-:Y:S02]  /*4770*/  FMNMX.FTZ R2, R153, R2, !PT ;  /* 0x0000000299027209 */ /* 0x000fe40007810000 */
[----:B------:R-:W-:Y:S02]  /*4780*/  FSEL R31, R67, -INF , P1 ;  /* 0xff800000431f7808 */ /* 0x000fe40000800000 */
[----:B------:R-:W-:Y:S01]  /*4790*/  ISETP.GT.AND P1, PT, R0, 0x20, PT ;  /* 0x000000200000780c */ /* 0x000fe20003f24270 */
[----:B------:R-:W-:Y:S01]  /*47a0*/  LDSM.16.MT88.4 R64, [R186+0x1c00] ;  /* 0x001c0000ba40783b */ /* 0x000fe20000004200 */
[----:B------:R-:W-:Y:S02]  /*47b0*/  FMNMX.FTZ R5, R26, R5, !PT ;  /* 0x000000051a057209 */ /* 0x000fe40007810000 */
[----:B------:R-:W-:Y:S02]  /*47c0*/  FMNMX.FTZ R4, R146, R2, !PT ;  /* 0x0000000292047209 */ /* 0x000fe40007810000 */
[----:B------:R-:W-:-:S02]  /*47d0*/  ISETP.GT.AND P0, PT, R0, 0x21, PT ;  /* 0x000000210000780c */ /* 0x000fc40003f04270 */
[----:B------:R-:W-:Y:S02]  /*47e0*/  FSEL R152, R62, -INF , P1 ;  /* 0xff8000003e987808 */ /* 0x000fe40000800000 */
[----:B------:R-:W-:Y:S02]  /*47f0*/  FMNMX.FTZ R2, R31, R5, !PT ;  /* 0x000000051f027209 */ /* 0x000fe40007810000 */
[----:B------:R-:W-:Y:S02]  /*4800*/  FSEL R147, R63, -INF , P0 ;  /* 0xff8000003f937808 */ /* 0x000fe40000000000 */
[----:B------:R-:W-:Y:S01]  /*4810*/  ISETP.GT.AND P1, PT, R0, 0x28, PT ;  /* 0x000000280000780c */ /* 0x000fe20003f24270 */
[----:B------:R-:W1:Y:S01]  /*4820*/  SHFL.BFLY PT, R6, R4, 0x2, 0x1f ;  /* 0x0c401f0004067f89 */ /* 0x000e6200000e0000 */
[----:B------:R-:W-:Y:S02]  /*4830*/  FMNMX.FTZ R2, R152, R2, !PT ;  /* 0x0000000298027209 */ /* 0x000fe40007810000 */
[----:B------:R-:W-:Y:S01]  /*4840*/  ISETP.GT.AND P0, PT, R0, 0x29, PT ;  /* 0x000000290000780c */ /* 0x000fe20003f04270 */
[----:B------:R-:W-:Y:S01]  /*4850*/  LDSM.16.MT88.4 R60, [R186+0x400] ;  /* 0x00040000ba3c783b */ /* 0x000fe20000004200 */
        /* <DEDUP_REMOVED lines=9> */
[----:B--2---:R-:W-:-:S05]  /*48f0*/  FMNMX.FTZ R2, R2, R5, !PT ;  /* 0x0000000502027209 */ /* 0x004fca0007810000 */
[----:B------:R-:W2:Y:S01]  /*4900*/  SHFL.BFLY PT, R5, R2, 0x1, 0x1f ;  /* 0x0c201f0002057f89 */ /* 0x000ea200000e0000 */
[----:B-1----:R-:W-:-:S04]  /*4910*/  FMNMX.FTZ R136, R0, R4, !PT ;  /* 0x0000000400887209 */ /* 0x002fc80007810000 */
[C---:B------:R-:W-:Y:S01]  /*4920*/  FSETP.NEU.FTZ.AND P0, PT, R136.reuse, -INF , PT ;  /* 0xff8000008800780b */ /* 0x040fe20003f1d000 */
[----:B------:R-:W-:-:S05]  /*4930*/  FMUL.FTZ R0, R136, c[0x0][0x2d0] ;  /* 0x0000b40088007a20 */ /* 0x000fca0000410000 */
[----:B------:R-:W-:-:S05]  /*4940*/  FSEL R13, R0, RZ, P0 ;  /* 0x000000ff000d7208 */ /* 0x000fca0000000000 */
[--C-:B------:R-:W-:Y:S01]  /*4950*/  FFMA.FTZ R0, R9, c[0x0][0x2d0], -R13.reuse ;  /* 0x0000b40009007a23 */ /* 0x100fe2000001080d */
[----:B--2---:R-:W-:Y:S01]  /*4960*/  FMNMX.FTZ R134, R2, R5, !PT ;  /* 0x0000000502867209 */ /* 0x004fe20007810000 */
[----:B------:R-:W-:Y:S02]  /*4970*/  FFMA.FTZ R2, R11, c[0x0][0x2d0], -R13 ;  /* 0x0000b4000b027a23 */ /* 0x000fe4000001080d */
[----:B------:R1:W-:Y:S01]  /*4980*/  MUFU.EX2 R204, R0 ;  /* 0x0000000000cc7308 */ /* 0x0003e20000000800 */
[----:B------:R-:W-:-:S07]  /*4990*/  FSETP.NEU.FTZ.AND P0, PT, R134, -INF , PT ;  /* 0xff8000008600780b */ /* 0x000fce0003f1d000 */
[----:B------:R2:W-:Y:S01]  /*49a0*/  MUFU.EX2 R206, R2 ;  /* 0x0000000200ce7308 */ /* 0x0005e20000000800 */
[----:B-1----:R-:W-:-:S07]  /*49b0*/  FFMA.FTZ R0, R10, c[0x0][0x2d0], -R13 ;  /* 0x0000b4000a007a23 */ /* 0x002fce000001080d */
[----:B------:R1:W3:Y:S01]  /*49c0*/  MUFU.EX2 R203, R0 ;  /* 0x0000000000cb7308 */ /* 0x0002e20000000800 */
[----:B--2---:R-:W2:Y:S04]  /*49d0*/  SHFL.IDX PT, R2, R3, RZ, 0x1c1f ;  /* 0x001c1fff03027589 */ /* 0x004ea800000e0000 */
[----:B------:R-:W4:Y:S01]  /*49e0*/  SHFL.IDX PT, R3, R3, 0x1, 0x1c1f ;  /* 0x003c1f0003037f89 */ /* 0x000f2200000e0000 */
[----:B-1----:R-:W-:-:S05]  /*49f0*/  FMUL.FTZ R0, R134, c[0x0][0x2d0] ;  /* 0x0000b40086007a20 */ /* 0x002fca0000410000 */
[----:B------:R-:W-:Y:S01]  /*4a00*/  FSEL R12, R0, RZ, P0 ;  /* 0x000000ff000c7208 */ /* 0x000fe20000000000 */
[----:B------:R-:W-:-:S04]  /*4a10*/  FFMA.FTZ R0, R14, c[0x0][0x2d0], -R13 ;  /* 0x0000b4000e007a23 */ /* 0x000fc8000001080d */
[----:B------:R1:W5:Y:S01]  /*4a20*/  MUFU.EX2 R205, R0 ;  /* 0x0000000000cd7308 */ /* 0x0003620000000800 */
[----:B--2---:R-:W-:Y:S02]  /*4a30*/  IMAD.IADD R2, R7, 0x1, R2 ;  /* 0x0000000107027824 */ /* 0x004fe400078e0202 */
[----:B-1----:R-:W-:-:S05]  /*4a40*/  FFMA.FTZ R0, R15, c[0x0][0x2d0], -R12 ;  /* 0x0000b4000f007a23 */ /* 0x002fca000001080c */
[----:B------:R1:W-:Y:S01]  /*4a50*/  MUFU.EX2 R200, R0 ;  /* 0x0000000000c87308 */ /* 0x0003e20000000800 */
[----:B----4-:R-:W-:Y:S01]  /*4a60*/  IMAD.IADD R3, R7, 0x1, R3 ;  /* 0x0000000107037824 */ /* 0x010fe200078e0203 */
[----:B------:R-:W-:Y:S01]  /*4a70*/  IMNMX R2, R8, R2, PT ;  /* 0x0000000208027217 */ /* 0x000fe20003800200 */
[----:B-1----:R-:W-:-:S05]  /*4a80*/  FFMA.FTZ R0, R16, c[0x0][0x2d0], -R12 ;  /* 0x0000b40010007a23 */ /* 0x002fca000001080c */
[----:B------:R1:W2:Y:S01]  /*4a90*/  MUFU.EX2 R199, R0 ;  /* 0x0000000000c77308 */ /* 0x0002a20000000800 */
[C---:B------:R-:W-:Y:S02]  /*4aa0*/  ISETP.GT.AND P1, PT, R2.reuse, RZ, PT ;  /* 0x000000ff0200720c */ /* 0x040fe40003f24270 */
[----:B------:R-:W-:Y:S01]  /*4ab0*/  ISETP.GT.AND P0, PT, R2, 0x1, PT ;  /* 0x000000010200780c */ /* 0x000fe20003f04270 */
[----:B-1----:R-:W-:-:S04]  /*4ac0*/  FFMA.FTZ R0, R17, c[0x0][0x2d0], -R12 ;  /* 0x0000b40011007a23 */ /* 0x002fc8000001080c */
[----:B------:R1:W-:Y:S01]  /*4ad0*/  MUFU.EX2 R202, R0 ;  /* 0x0000000000ca7308 */ /* 0x0003e20000000800 */
[----:B------:R-:W-:Y:S02]  /*4ae0*/  FSEL R14, R48, -INF , P1 ;  /* 0xff800000300e7808 */ /* 0x000fe40000800000 */
[----:B------:R-:W-:Y:S02]  /*4af0*/  ISETP.GT.AND P2, PT, R2, 0x8, PT ;  /* 0x000000080200780c */ /* 0x000fe40003f44270 */
[----:B------:R-:W-:Y:S01]  /*4b00*/  FSEL R15, R49, -INF , P0 ;  /* 0xff800000310f7808 */ /* 0x000fe20000000000 */
[----:B-1----:R-:W-:-:S04]  /*4b10*/  FFMA.FTZ R0, R18, c[0x0][0x2d0], -R12 ;  /* 0x0000b40012007a23 */ /* 0x002fc8000001080c */
[----:B------:R1:W4:Y:S01]  /*4b20*/  MUFU.EX2 R201, R0 ;  /* 0x0000000000c97308 */ /* 0x0003220000000800 */
[----:B------:R-:W-:Y:S02]  /*4b30*/  FSEL R16, R44, -INF , P2 ;  /* 0xff8000002c107808 */ /* 0x000fe40001000000 */
[----:B------:R-:W-:Y:S02]  /*4b40*/  FMNMX.FTZ R4, R14, R15, !PT ;  /* 0x0000000f0e047209 */ /* 0x000fe40007810000 */
[----:B-1----:R-:W-:-:S04]  /*4b50*/  IMNMX R0, R8, R3, PT ;  /* 0x0000000308007217 */ /* 0x002fc80003800200 */
[C---:B------:R-:W-:Y:S01]  /*4b60*/  ISETP.GT.AND P1, PT, R0.reuse, RZ, PT ;  /* 0x000000ff0000720c */ /* 0x040fe20003f24270 */
[----:B------:R-:W-:Y:S01]  /*4b70*/  FFMA.FTZ R3, R19, c[0x0][0x2d0], -R13 ;  /* 0x0000b40013037a23 */ /* 0x000fe2000001080d */
[----:B------:R-:W-:Y:S02]  /*4b80*/  ISETP.GT.AND P0, PT, R0, 0x1, PT ;  /* 0x000000010000780c */ /* 0x000fe40003f04270 */
[----:B------:R-:W-:Y:S02]  /*4b90*/  FSEL R29, R50, -INF , P1 ;  /* 0xff800000321d7808 */ /* 0x000fe40000800000 */
[C---:B------:R-:W-:Y:S01]  /*4ba0*/  ISETP.GT.AND P1, PT, R2.reuse, 0x9, PT ;  /* 0x000000090200780c */ /* 0x040fe20003f24270 */
[----:B------:R1:W-:Y:S01]  /*4bb0*/  MUFU.EX2 R183, R3 ;  /* 0x0000000300b77308 */ /* 0x0003e20000000800 */
[----:B------:R-:W-:Y:S02]  /*4bc0*/  FSEL R33, R51, -INF , P0 ;  /* 0xff80000033217808 */ /* 0x000fe40000000000 */
[----:B------:R-:W-:Y:S01]  /*4bd0*/  ISETP.GT.AND P0, PT, R2, 0x10, PT ;  /* 0x000000100200780c */ /* 0x000fe20003f04270 */
[----:B------:R-:W-:Y:S01]  /*4be0*/  LDSM.16.MT88.4 R48, [R185+0x1000] ;  /* 0x00100000b930783b */ /* 0x000fe20000004200 */
[----:B------:R-:W-:-:S02]  /*4bf0*/  FSEL R17, R45, -INF , P1 ;  /* 0xff8000002d117808 */ /* 0x000fc40000800000 */
[----:B------:R-:W-:Y:S02]  /*4c00*/  ISETP.GT.AND P1, PT, R0, 0x8, PT ;  /* 0x000000080000780c */ /* 0x000fe40003f24270 */
[----:B------:R-:W-:Y:S02]  /*4c10*/  FSEL R20, R36, -INF , P0 ;  /* 0xff80000024147808 */ /* 0x000fe40000000000 */
[----:B------:R-:W-:Y:S02]  /*4c20*/  ISETP.GT.AND P2, PT, R2, 0x11, PT ;  /* 0x000000110200780c */ /* 0x000fe40003f44270 */
[----:B-1----:R-:W-:-:S04]  /*4c30*/  FMNMX.FTZ R3, R16, R4, !PT ;  /* 0x0000000410037209 */ /* 0x002fc80007810000 */
[----:B------:R-:W-:Y:S02]  /*4c40*/  FMNMX.FTZ R3, R17, R3, !PT ;  /* 0x0000000311037209 */ /* 0x000fe40007810000 */
[----:B------:R-:W-:Y:S02]  /*4c50*/  ISETP.GT.AND P0, PT, R0, 0x9, PT ;  /* 0x000000090000780c */ /* 0x000fe40003f04270 */
[----:B------:R-:W-:Y:S02]  /*4c60*/  FSEL R34, R46, -INF , P1 ;  /* 0xff8000002e227808 */ /* 0x000fe40000800000 */
[----:B------:R-:W-:Y:S02]  /*4c70*/  ISETP.GT.AND P1, PT, R2, 0x18, PT ;  /* 0x000000180200780c */ /* 0x000fe40003f24270 */
[----:B------:R-:W-:Y:S02]  /*4c80*/  FSEL R22, R37, -INF , P2 ;  /* 0xff80000025167808 */ /* 0x000fe40001000000 */
[----:B------:R-:W-:-:S02]  /*4c90*/  FMNMX.FTZ R3, R20, R3, !PT ;  /* 0x0000000314037209 */ /* 0x000fc40007810000 */
[----:B------:R-:W-:Y:S02]  /*4ca0*/  FSEL R35, R47, -INF , P0 ;  /* 0xff8000002f237808 */ /* 0x000fe40000000000 */
[----:B------:R-:W-:Y:S02]  /*4cb0*/  ISETP.GT.AND P0, PT, R2, 0x19, PT ;  /* 0x000000190200780c */ /* 0x000fe40003f04270 */
[----:B------:R-:W-:Y:S02]  /*4cc0*/  FSEL R28, R40, -INF , P1 ;  /* 0xff800000281c7808 */ /* 0x000fe40000800000 */
[----:B------:R-:W-:Y:S02]  /*4cd0*/  FMNMX.FTZ R3, R22, R3, !PT ;  /* 0x0000000316037209 */ /* 0x000fe40007810000 */
[----:B------:R-:W-:Y:S02]  /*4ce0*/  ISETP.GT.AND P1, PT, R2, 0x20, PT ;  /* 0x000000200200780c */ /* 0x000fe40003f24270 */
[----:B------:R-:W-:-:S02]  /*4cf0*/  FSEL R23, R41, -INF , P0 ;  /* 0xff80000029177808 */ /* 0x000fc40000000000 */
[----:B------:R-:W-:Y:S02]  /*4d00*/  FMNMX.FTZ R3, R28, R3, !PT ;  /* 0x000000031c037209 */ /* 0x000fe40007810000 */
[----:B------:R-:W-:Y:S02]  /*4d10*/  FSEL R115, R148, -INF , P1 ;  /* 0xff80000094737808 */ /* 0x000fe40000800000 */
[C---:B------:R-:W-:Y:S02]  /*4d20*/  ISETP.GT.AND P0, PT, R2.reuse, 0x21, PT ;  /* 0x000000210200780c */ /* 0x040fe40003f04270 */
[C---:B------:R-:W-:Y:S02]  /*4d30*/  ISETP.GT.AND P2, PT, R2.reuse, 0x28, PT ;  /* 0x000000280200780c */ /* 0x040fe40003f44270 */
[----:B------:R-:W-:Y:S01]  /*4d40*/  ISETP.GT.AND P1, PT, R2, 0x29, PT ;  /* 0x000000290200780c */ /* 0x000fe20003f24270 */
[----:B------:R-:W-:Y:S01]  /*4d50*/  FFMA.FTZ R2, R25, c[0x0][0x2d0], -R13 ;  /* 0x0000b40019027a23 */ /* 0x000fe2000001080d */
[----:B------:R-:W-:-:S03]  /*4d60*/  FMNMX.FTZ R3, R23, R3, !PT ;  /* 0x0000000317037209 */ /* 0x000fc60007810000 */
[----:B------:R1:W-:Y:S01]  /*4d70*/  MUFU.EX2 R180, R2 ;  /* 0x0000000200b47308 */ /* 0x0003e20000000800 */
[----:B------:R-:W-:Y:S02]  /*4d80*/  FSEL R114, R149, -INF , P0 ;  /* 0xff80000095727808 */ /* 0x000fe40000000000 */
[----:B------:R-:W-:Y:S02]  /*4d90*/  FSEL R113, R156, -INF , P2 ;  /* 0xff8000009c717808 */ /* 0x000fe40001000000 */
[----:B-1----:R-:W-:Y:S01]  /*4da0*/  FMNMX.FTZ R2, R115, R3, !PT ;  /* 0x0000000373027209 */ /* 0x002fe20007810000 */
[----:B------:R-:W-:-:S04]  /*4db0*/  FFMA.FTZ R3, R30, c[0x0][0x2d0], -R12 ;  /* 0x0000b4001e037a23 */ /* 0x000fc8000001080c */
[----:B------:R1:W-:Y:S01]  /*4dc0*/  MUFU.EX2 R179, R3 ;  /* 0x0000000300b37308 */ /* 0x0003e20000000800 */
[----:B------:R-:W-:Y:S02]  /*4dd0*/  FMNMX.FTZ R2, R114, R2, !PT ;  /* 0x0000000272027209 */ /* 0x000fe40007810000 */
[----:B------:R-:W-:Y:S02]  /*4de0*/  FSEL R112, R157, -INF , P1 ;  /* 0xff8000009d707808 */ /* 0x000fe40000800000 */
[----:B------:R-:W-:Y:S02]  /*4df0*/  FMNMX.FTZ R2, R113, R2, !PT ;  /* 0x0000000271027209 */ /* 0x000fe40007810000 */
[----:B------:R-:W-:Y:S01]  /*4e00*/  ISETP.GT.AND P0, PT, R0, 0x10, PT ;  /* 0x000000100000780c */ /* 0x000fe20003f04270 */
[----:B-1----:R-:W-:-:S04]  /*4e10*/  FFMA.FTZ R3, R27, c[0x0][0x2d0], -R12 ;  /* 0x0000b4001b037a23 */ /* 0x002fc8000001080c */
[----:B------:R1:W-:Y:S01]  /*4e20*/  MUFU.EX2 R178, R3 ;  /* 0x0000000300b27308 */ /* 0x0003e20000000800 */
[----:B------:R-:W-:Y:S01]  /*4e30*/  FFMA.FTZ R4, R21, c[0x0][0x2d0], -R13 ;  /* 0x0000b40015047a23 */ /* 0x000fe2000001080d */
[----:B------:R-:W-:Y:S02]  /*4e40*/  FMNMX.FTZ R2, R112, R2, !PT ;  /* 0x0000000270027209 */ /* 0x000fe40007810000 */
[----:B------:R-:W-:Y:S02]  /*4e50*/  FSEL R21, R38, -INF , P0 ;  /* 0xff80000026157808 */ /* 0x000fe40000000000 */
[----:B------:R-:W-:Y:S02]  /*4e60*/  ISETP.GT.AND P0, PT, R0, 0x11, PT ;  /* 0x000000110000780c */ /* 0x000fe40003f04270 */
[----:B-1----:R-:W-:-:S04]  /*4e70*/  FMNMX.FTZ R3, R29, R33, !PT ;  /* 0x000000211d037209 */ /* 0x002fc80007810000 */
[----:B------:R-:W-:Y:S01]  /*4e80*/  FMNMX.FTZ R3, R34, R3, !PT ;  /* 0x0000000322037209 */ /* 0x000fe20007810000 */
[----:B------:R-:W1:Y:S03]  /*4e90*/  SHFL.BFLY PT, R5, R2, 0x2, 0x1f ;  /* 0x0c401f0002057f89 */ /* 0x000e6600000e0000 */
[----:B------:R-:W-:Y:S02]  /*4ea0*/  FMNMX.FTZ R3, R35, R3, !PT ;  /* 0x0000000323037209 */ /* 0x000fe40007810000 */
[----:B------:R-:W-:Y:S02]  /*4eb0*/  FSEL R19, R39, -INF , P0 ;  /* 0xff80000027137808 */ /* 0x000fe40000000000 */
[----:B------:R-:W-:Y:S02]  /*4ec0*/  ISETP.GT.AND P1, PT, R0, 0x18, PT ;  /* 0x000000180000780c */ /* 0x000fe40003f24270 */
[----:B------:R-:W-:-:S02]  /*4ed0*/  FMNMX.FTZ R3, R21, R3, !PT ;  /* 0x0000000315037209 */ /* 0x000fc40007810000 */
[----:B------:R-:W-:Y:S02]  /*4ee0*/  ISETP.GT.AND P0, PT, R0, 0x19, PT ;  /* 0x000000190000780c */ /* 0x000fe40003f04270 */
[----:B------:R-:W-:Y:S02]  /*4ef0*/  FSEL R18, R42, -INF , P1 ;  /* 0xff8000002a127808 */ /* 0x000fe40000800000 */
[----:B------:R-:W-:Y:S02]  /*4f00*/  FMNMX.FTZ R3, R19, R3, !PT ;  /* 0x0000000313037209 */ /* 0x000fe40007810000 */
[----:B------:R-:W-:Y:S02]  /*4f10*/  FSEL R32, R43, -INF , P0 ;  /* 0xff8000002b207808 */ /* 0x000fe40000000000 */
[----:B------:R-:W-:Y:S02]  /*4f20*/  ISETP.GT.AND P0, PT, R0, 0x20, PT ;  /* 0x000000200000780c */ /* 0x000fe40003f04270 */
[----:B------:R-:W-:-:S02]  /*4f30*/  FMNMX.FTZ R3, R18, R3, !PT ;  /* 0x0000000312037209 */ /* 0x000fc40007810000 */
[----:B------:R-:W-:Y:S02]  /*4f40*/  FSEL R71, R150, -INF , P0 ;  /* 0xff80000096477808 */ /* 0x000fe40000000000 */
[C---:B------:R-:W-:Y:S02]  /*4f50*/  ISETP.GT.AND P2, PT, R0.reuse, 0x21, PT ;  /* 0x000000210000780c */ /* 0x040fe40003f44270 */
[C---:B------:R-:W-:Y:S02]  /*4f60*/  ISETP.GT.AND P1, PT, R0.reuse, 0x28, PT ;  /* 0x000000280000780c */ /* 0x040fe40003f24270 */
[----:B------:R-:W-:Y:S02]  /*4f70*/  ISETP.GT.AND P0, PT, R0, 0x29, PT ;  /* 0x000000290000780c */ /* 0x000fe40003f04270 */
[----:B------:R-:W-:Y:S02]  /*4f80*/  FMNMX.FTZ R0, R32, R3, !PT ;  /* 0x0000000320007209 */ /* 0x000fe40007810000 */
[----:B------:R-:W-:-:S02]  /*4f90*/  FSEL R70, R151, -INF , P2 ;  /* 0xff80000097467808 */ /* 0x000fc40001000000 */
[----:B------:R-:W-:Y:S01]  /*4fa0*/  FMNMX.FTZ R0, R71, R0, !PT ;  /* 0x0000000047007209 */ /* 0x000fe20007810000 */
[----:B------:R2:W2:Y:S01]  /*4fb0*/  MUFU.EX2 R182, R4 ;  /* 0x0000000400b67308 */ /* 0x0004a20000000800 */
[----:B------:R-:W-:Y:S02]  /*4fc0*/  FSEL R69, R158, -INF , P1 ;  /* 0xff8000009e457808 */ /* 0x000fe40000800000 */
[----:B------:R-:W-:Y:S02]  /*4fd0*/  FMNMX.FTZ R0, R70, R0, !PT ;  /* 0x0000000046007209 */ /* 0x000fe40007810000 */
[----:B-1----:R-:W-:Y:S02]  /*4fe0*/  FMNMX.FTZ R2, R2, R5, !PT ;  /* 0x0000000502027209 */ /* 0x002fe40007810000 */
[----:B------:R-:W-:Y:S02]  /*4ff0*/  FSEL R68, R159, -INF , P0 ;  /* 0xff8000009f447808 */ /* 0x000fe40000000000 */
[----:B------:R-:W-:Y:S01]  /*5000*/  FMNMX.FTZ R0, R69, R0, !PT ;  /* 0x0000000045007209 */ /* 0x000fe20007810000 */
[----:B--2---:R-:W-:Y:S01]  /*5010*/  FFMA.FTZ R4, R24, c[0x0][0x2d0], -R13 ;  /* 0x0000b40018047a23 */ /* 0x004fe2000001080d */
[----:B---3--:R-:W-:-:S03]  /*5020*/  F2FP.BF16.PACK_AB R8, R203, R204 ;  /* 0x000000cccb08723e */ /* 0x008fc600000010ff */
[----:B------:R1:W2:Y:S01]  /*5030*/  MUFU.EX2 R181, R4 ;  /* 0x0000000400b57308 */ /* 0x0002a20000000800 */
[----:B-----5:R-:W-:Y:S02]  /*5040*/  F2FP.BF16.PACK_AB R10, R205, R206 ;  /* 0x000000cecd0a723e */ /* 0x020fe400000010ff */
[----:B------:R-:W-:Y:S02]  /*5050*/  F2FP.BF16.PACK_AB R9, R199, R200 ;  /* 0x000000c8c709723e */ /* 0x000fe400000010ff */
[----:B----4-:R-:W-:Y:S01]  /*5060*/  F2FP.BF16.PACK_AB R11, R201, R202 ;  /* 0x000000cac90b723e */ /* 0x010fe200000010ff */
[----:B------:R-:W3:Y:S01]  /*5070*/  SHFL.BFLY PT, R3, R2, 0x1, 0x1f ;  /* 0x0c201f0002037f89 */ /* 0x000ee200000e0000 */
[----:B------:R-:W-:Y:S01]  /*5080*/  FMNMX.FTZ R0, R68, R0, !PT ;  /* 0x0000000044007209 */ /* 0x000fe20007810000 */
[----:B-1----:R-:W-:-:S04]  /*5090*/  FFMA.FTZ R4, R26, c[0x0][0x2d0], -R12 ;  /* 0x0000b4001a047a23 */ /* 0x002fc8000001080c */
[----:B------:R1:W-:Y:S01]  /*50a0*/  MUFU.EX2 R177, R4 ;  /* 0x0000000400b17308 */ /* 0x0003e20000000800 */
[C---:B------:R-:W-:Y:S08]  /*50b0*/  HMMA.16816.F32.BF16 R124, R8.reuse, R72, RZ ;  /* 0x00000048087c723c */ /* 0x040ff000000418ff */
[----:B------:R-:W-:Y:S01]  /*50c0*/  HMMA.16816.F32.BF16 R140, R8, R80, RZ ;  /* 0x00000050088c723c */ /* 0x000fe200000418ff */
[----:B-1----:R-:W-:-:S07]  /*50d0*/  FFMA.FTZ R4, R31, c[0x0][0x2d0], -R12 ;  /* 0x0000b4001f047a23 */ /* 0x002fce000001080c */
[C---:B------:R-:W-:Y:S01]  /*50e0*/  HMMA.16816.F32.BF16 R128, R8.reuse, R88, RZ ;  /* 0x000000580880723c */ /* 0x040fe200000418ff */
[----:B------:R1:W4:Y:S07]  /*50f0*/  MUFU.EX2 R176, R4 ;  /* 0x0000000400b07308 */ /* 0x00032e0000000800 */
        /* <DEDUP_REMOVED lines=9> */
[----:B------:R-:W5:Y:S01]  /*5190*/  SHFL.BFLY PT, R8, R0, 0x2, 0x1f ;  /* 0x0c401f0000087f89 */ /* 0x000f6200000e0000 */
[----:B-1----:R-:W-:-:S02]  /*51a0*/  F2FP.BF16.PACK_AB R4, R182, R183 ;  /* 0x000000b7b604723e */ /* 0x002fc400000010ff */
[----:B------:R-:W-:Y:S02]  /*51b0*/  F2FP.BF16.PACK_AB R5, R178, R179 ;  /* 0x000000b3b205723e */ /* 0x000fe400000010ff */
[----:B--2---:R-:W-:Y:S02]  /*51c0*/  F2FP.BF16.PACK_AB R6, R180, R181 ;  /* 0x000000b5b406723e */ /* 0x004fe400000010ff */
[----:B----4-:R-:W-:Y:S02]  /*51d0*/  F2FP.BF16.PACK_AB R7, R176, R177 ;  /* 0x000000b1b007723e */ /* 0x010fe400000010ff */
[----:B---3--:R-:W-:-:S05]  /*51e0*/  FMNMX.FTZ R138, R2, R3, !PT ;  /* 0x00000003028a7209 */ /* 0x008fca0007810000 */
[----:B------:R-:W-:Y:S01]  /*51f0*/  HMMA.16816.F32.BF16 R160, R4, R48, R128 ;  /* 0x0000003004a0723c */ /* 0x000fe20000041880 */
[C---:B------:R-:W-:Y:S01]  /*5200*/  FMUL.FTZ R2, R138.reuse, c[0x0][0x2d0] ;  /* 0x0000b4008a027a20 */ /* 0x040fe20000410000 */
[----:B------:R-:W-:Y:S02]  /*5210*/  FSETP.NEU.FTZ.AND P0, PT, R138, -INF , PT ;  /* 0xff8000008a00780b */ /* 0x000fe40003f1d000 */
[----:B-----5:R-:W-:Y:S02]  /*5220*/  FMNMX.FTZ R0, R0, R8, !PT ;  /* 0x0000000800007209 */ /* 0x020fe40007810000 */
[----:B------:R-:W-:-:S03]  /*5230*/  FSEL R2, R2, RZ, P0 ;  /* 0x000000ff02027208 */ /* 0x000fc60000000000 */
[----:B------:R-:W1:Y:S02]  /*5240*/  SHFL.BFLY PT, R8, R0, 0x1, 0x1f ;  /* 0x0c201f0000087f89 */ /* 0x000e6400000e0000 */
[----:B------:R-:W-:-:S04]  /*5250*/  FFMA.FTZ R3, R14, c[0x0][0x2d0], -R2 ;  /* 0x0000b4000e037a23 */ /* 0x000fc80000010802 */
[----:B------:R2:W-:Y:S09]  /*5260*/  MUFU.EX2 R167, R3 ;  /* 0x0000000300a77308 */ /* 0x0005f20000000800 */
[----:B------:R-:W-:Y:S02]  /*5270*/  IMAD.MOV.U32 R128, RZ, RZ, R163 ;  /* 0x000000ffff807224 */ /* 0x000fe400078e00a3 */
[----:B--2---:R-:W-:-:S04]  /*5280*/  FFMA.FTZ R3, R15, c[0x0][0x2d0], -R2 ;  /* 0x0000b4000f037a23 */ /* 0x004fc80000010802 */
[----:B------:R2:W3:Y:S01]  /*5290*/  MUFU.EX2 R164, R3 ;  /* 0x0000000300a47308 */ /* 0x0004e20000000800 */
[----:B-1----:R-:W-:Y:S01]  /*52a0*/  FMNMX.FTZ R137, R0, R8, !PT ;  /* 0x0000000800897209 */ /* 0x002fe20007810000 */
[--C-:B------:R-:W-:Y:S02]  /*52b0*/  FFMA.FTZ R0, R22, c[0x0][0x2d0], -R2.reuse ;  /* 0x0000b40016007a23 */ /* 0x100fe40000010802 */
[----:B--2---:R-:W-:-:S04]  /*52c0*/  FFMA.FTZ R3, R16, c[0x0][0x2d0], -R2 ;  /* 0x0000b40010037a23 */ /* 0x004fc80000010802 */
[----:B------:R1:W-:Y:S01]  /*52d0*/  MUFU.EX2 R163, R3 ;  /* 0x0000000300a37308 */ /* 0x0003e20000000800 */
[----:B------:R-:W-:Y:S01]  /*52e0*/  IMAD.MOV.U32 R129, RZ, RZ, R162 ;  /* 0x000000ffff817224 */ /* 0x000fe200078e00a2 */
[----:B------:R-:W-:Y:S01]  /*52f0*/  FSETP.NEU.FTZ.AND P0, PT, R137, -INF , PT ;  /* 0xff8000008900780b */ /* 0x000fe20003f1d000 */
[----:B------:R-:W-:Y:S02]  /*5300*/  IMAD.MOV.U32 R131, RZ, RZ, R160 ;  /* 0x000000ffff837224 */ /* 0x000fe400078e00a0 */
[----:B-1----:R-:W-:-:S04]  /*5310*/  FFMA.FTZ R3, R17, c[0x0][0x2d0], -R2 ;  /* 0x0000b40011037a23 */ /* 0x002fc80000010802 */
[----:B------:R1:W2:Y:S08]  /*5320*/  MUFU.EX2 R165, R3 ;  /* 0x0000000300a57308 */ /* 0x0002b00000000800 */
[----:B------:R4:W-:Y:S01]  /*5330*/  MUFU.EX2 R162, R0 ;  /* 0x0000000000a27308 */ /* 0x0009e20000000800 */
[----:B-1----:R-:W-:-:S07]  /*5340*/  FFMA.FTZ R3, R20, c[0x0][0x2d0], -R2 ;  /* 0x0000b40014037a23 */ /* 0x002fce0000010802 */
[----:B------:R1:W-:Y:S01]  /*5350*/  MUFU.EX2 R166, R3 ;  /* 0x0000000300a67308 */ /* 0x0003e20000000800 */
[----:B----4-:R-:W-:Y:S02]  /*5360*/  FMUL.FTZ R0, R137, c[0x0][0x2d0] ;  /* 0x0000b40089007a20 */ /* 0x010fe40000410000 */
[----:B------:R-:W-:-:S03]  /*5370*/  IMAD.MOV.U32 R130, RZ, RZ, R161 ;  /* 0x000000ffff827224 */ /* 0x000fc600078e00a1 */
[----:B------:R-:W-:Y:S01]  /*5380*/  FSEL R0, R0, RZ, P0 ;  /* 0x000000ff00007208 */ /* 0x000fe20000000000 */
[----:B-1----:R-:W-:-:S04]  /*5390*/  FFMA.FTZ R3, R28, c[0x0][0x2d0], -R2 ;  /* 0x0000b4001c037a23 */ /* 0x002fc80000010802 */
[----:B------:R1:W-:Y:S02]  /*53a0*/  MUFU.EX2 R160, R3 ;  /* 0x0000000300a07308 */ /* 0x0003e40000000800 */
[----:B-1----:R-:W-:-:S06]  /*53b0*/  FFMA.FTZ R3, R23, c[0x0][0x2d0], -R2 ;  /* 0x0000b40017037a23 */ /* 0x002fcc0000010802 */
[----:B------:R1:W-:Y:S02]  /*53c0*/  MUFU.EX2 R161, R3 ;  /* 0x0000000300a17308 */ /* 0x0003e40000000800 */
[----:B-1----:R-:W-:-:S06]  /*53d0*/  FFMA.FTZ R3, R29, c[0x0][0x2d0], -R0 ;  /* 0x0000b4001d037a23 */ /* 0x002fcc0000010800 */
[----:B------:R1:W-:Y:S02]  /*53e0*/  MUFU.EX2 R133, R3 ;  /* 0x0000000300857308 */ /* 0x0003e40000000800 */
[----:B-1----:R-:W-:-:S06]  /*53f0*/  FFMA.FTZ R3, R33, c[0x0][0x2d0], -R0 ;  /* 0x0000b40021037a23 */ /* 0x002fcc0000010800 */
[----:B------:R1:W4:Y:S02]  /*5400*/  MUFU.EX2 R132, R3 ;  /* 0x0000000300847308 */ /* 0x0003240000000800 */
[----:B-1----:R-:W-:-:S06]  /*5410*/  FFMA.FTZ R3, R34, c[0x0][0x2d0], -R0 ;  /* 0x0000b40022037a23 */ /* 0x002fcc0000010800 */
[----:B------:R1:W-:Y:S01]  /*5420*/  MUFU.EX2 R135, R3 ;  /* 0x0000000300877308 */ /* 0x0003e20000000800 */
[----:B------:R-:W-:Y:S01]  /*5430*/  HMMA.16816.F32.BF16 R220, R4, R60, R140 ;  /* 0x0000003c04dc723c */ /* 0x000fe2000004188c */
[----:B-1----:R-:W-:-:S06]  /*5440*/  FFMA.FTZ R3, R35, c[0x0][0x2d0], -R0 ;  /* 0x0000b40023037a23 */ /* 0x002fcc0000010800 */
[----:B------:R1:W5:Y:S01]  /*5450*/  MUFU.EX2 R139, R3 ;  /* 0x00000003008b7308 */ /* 0x0003620000000800 */
[----:B------:R-:W-:Y:S01]  /*5460*/  HMMA.16816.F32.BF16 R120, R4, R52, R120 ;  /* 0x000000340478723c */ /* 0x000fe20000041878 */
[----:B---3--:R-:W-:Y:S02]  /*5470*/  F2FP.BF16.PACK_AB R8, R164, R167 ;  /* 0x000000a7a408723e */ /* 0x008fe400000010ff */
[----:B--2---:R-:W-:Y:S01]  /*5480*/  F2FP.BF16.PACK_AB R10, R165, R163 ;  /* 0x000000a3a50a723e */ /* 0x004fe200000010ff */
[----:B-1----:R-:W-:-:S04]  /*5490*/  FFMA.FTZ R3, R21, c[0x0][0x2d0], -R0 ;  /* 0x0000b40015037a23 */ /* 0x002fc80000010800 */
[----:B------:R1:W-:Y:S01]  /*54a0*/  MUFU.EX2 R141, R3 ;  /* 0x00000003008d7308 */ /* 0x0003e20000000800 */
[----:B----4-:R-:W-:Y:S02]  /*54b0*/  F2FP.BF16.PACK_AB R9, R132, R133 ;  /* 0x000000858409723e */ /* 0x010fe400000010ff */
[----:B-----5:R-:W-:Y:S01]  /*54c0*/  F2FP.BF16.PACK_AB R11, R139, R135 ;  /* 0x000000878b0b723e */ /* 0x020fe200000010ff */
[----:B------:R-:W-:Y:S01]  /*54d0*/  HMMA.16816.F32.BF16 R116, R4, R76, R116 ;  /* 0x0000004c0474723c */ /* 0x000fe20000041874 */
[----:B-1----:R-:W-:-:S04]  /*54e0*/  FFMA.FTZ R3, R19, c[0x0][0x2d0], -R0 ;  /* 0x0000b40013037a23 */ /* 0x002fc80000010800 */
[----:B------:R1:W2:Y:S03]  /*54f0*/  MUFU.EX2 R143, R3 ;  /* 0x00000003008f7308 */ /* 0x0002a60000000800 */
[----:B------:R-:W-:Y:S01]  /*5500*/  HMMA.16816.F32.BF16 R20, R8, R88, RZ ;  /* 0x000000580814723c */ /* 0x000fe200000418ff */
[----:B-1----:R-:W-:-:S04]  /*5510*/  FFMA.FTZ R3, R18, c[0x0][0x2d0], -R0 ;  /* 0x0000b40012037a23 */ /* 0x002fc80000010800 */
[----:B------:R1:W-:Y:S02]  /*5520*/  MUFU.EX2 R142, R3 ;  /* 0x00000003008e7308 */ /* 0x0003e40000000800 */
[----:B-1----:R-:W-:-:S06]  /*5530*/  FFMA.FTZ R3, R32, c[0x0][0x2d0], -R0 ;  /* 0x0000b40020037a23 */ /* 0x002fcc0000010800 */
[----:B------:R-:W1:Y:S01]  /*5540*/  MUFU.EX2 R140, R3 ;  /* 0x00000003008c7308 */ /* 0x000e620000000800 */
[----:B------:R-:W-:Y:S01]  /*5550*/  HMMA.16816.F32.BF16 R108, R4, R64, R108 ;  /* 0x00000040046c723c */ /* 0x000fe2000004186c */
[----:B------:R-:W-:Y:S02]  /*5560*/  IMAD.MOV.U32 R159, RZ, RZ, R120 ;  /* 0x000000ffff9f7224 */ /* 0x000fe400078e0078 */
[----:B------:R-:W-:Y:S02]  /*5570*/  IMAD.MOV.U32 R158, RZ, RZ, R121 ;  /* 0x000000ffff9e7224 */ /* 0x000fe400078e0079 */
[----:B------:R-:W-:-:S03]  /*5580*/  IMAD.MOV.U32 R157, RZ, RZ, R122 ;  /* 0x000000ffff9d7224 */ /* 0x000fc600078e007a */
[----:B------:R-:W-:Y:S01]  /*5590*/  HMMA.16816.F32.BF16 R212, R4, R66, R24 ;  /* 0x0000004204d4723c */ /* 0x000fe20000041818 */
[----:B------:R-:W-:-:S07]  /*55a0*/  IMAD.MOV.U32 R156, RZ, RZ, R123 ;  /* 0x000000ffff9c7224 */ /* 0x000fce00078e007b */
[----:B------:R-:W-:Y:S08]  /*55b0*/  HMMA.16816.F32.BF16 R24, R8, R80, RZ ;  /* 0x000000500818723c */ /* 0x000ff000000418ff */
[----:B------:R-:W-:Y:S01]  /*55c0*/  HMMA.16816.F32.BF16 R208, R4, R56, R124 ;  /* 0x0000003804d0723c */ /* 0x000fe2000004187c */
[----:B------:R-:W-:-:S07]  /*55d0*/  IMAD.MOV.U32 R171, RZ, RZ, R116 ;  /* 0x000000ffffab7224 */ /* 0x000fce00078e0074 */
[----:B------:R-:W-:Y:S01]  /*55e0*/  HMMA.16816.F32.BF16 R120, R4, R58, R96 ;  /* 0x0000003a0478723c */ /* 0x000fe20000041860 */
[----:B------:R-:W-:-:S07]  /*55f0*/  IMAD.MOV.U32 R170, RZ, RZ, R117 ;  /* 0x000000ffffaa7224 */ /* 0x000fce00078e0075 */
[----:B------:R-:W-:Y:S01]  /*5600*/  HMMA.16816.F32.BF16 R124, R4, R62, R92 ;  /* 0x0000003e047c723c */ /* 0x000fe2000004185c */
[----:B------:R-:W-:-:S07]  /*5610*/  IMAD.MOV.U32 R169, RZ, RZ, R118 ;  /* 0x000000ffffa97224 */ /* 0x000fce00078e0076 */
[----:B------:R-:W-:Y:S01]  /*5620*/  HMMA.16816.F32.BF16 R228, R4, R50, R44 ;  /* 0x0000003204e4723c */ /* 0x000fe2000004182c */
[----:B------:R-:W-:-:S07]  /*5630*/  IMAD.MOV.U32 R168, RZ, RZ, R119 ;  /* 0x000000ffffa87224 */ /* 0x000fce00078e0077 */
[C---:B------:R-:W-:Y:S08]  /*5640*/  HMMA.16816.F32.BF16 R224, R4.reuse, R54, R40 ;  /* 0x0000003604e0723c */ /* 0x040ff00000041828 */
[----:B------:R-:W-:Y:S07]  /*5650*/  HMMA.16816.F32.BF16 R216, R4, R78, R36 ;  /* 0x0000004e04d8723c */ /* 0x000fee0000041824 */
[----:B------:R-:W-:-:S02]  /*5660*/  F2FP.BF16.PACK_AB R4, R162, R166 ;  /* 0x000000a6a204723e */ /* 0x000fc400000010ff */
[----:B--2---:R-:W-:Y:S02]  /*5670*/  F2FP.BF16.PACK_AB R5, R143, R141 ;  /* 0x0000008d8f05723e */ /* 0x004fe400000010ff */
[----:B------:R-:W-:Y:S02]  /*5680*/  F2FP.BF16.PACK_AB R6, R161, R160 ;  /* 0x000000a0a106723e */ /* 0x000fe400000010ff */
[----:B-1----:R-:W-:Y:S01]  /*5690*/  F2FP.BF16.PACK_AB R7, R140, R142 ;  /* 0x0000008e8c07723e */ /* 0x002fe200000010ff */
[----:B------:R-:W-:Y:S08]  /*56a0*/  HMMA.16816.F32.BF16 R16, R8, R84, RZ ;  /* 0x000000540810723c */ /* 0x000ff000000418ff */
[----:B------:R-:W-:Y:S08]  /*56b0*/  HMMA.16816.F32.BF16 R116, R4, R48, R20 ;  /* 0x000000300474723c */ /* 0x000ff00000041814 */
[----:B------:R-:W-:Y:S01]  /*56c0*/  HMMA.16816.F32.BF16 R20, R8, R100, RZ ;  /* 0x000000640814723c */ /* 0x000fe200000418ff */
[----:B------:R-:W-:-:S02]  /*56d0*/  IMAD.MOV.U32 R243, RZ, RZ, R108 ;  /* 0x000000fffff37224 */ /* 0x000fc400078e006c */
[----:B------:R-:W-:Y:S02]  /*56e0*/  IMAD.MOV.U32 R242, RZ, RZ, R109 ;  /* 0x000000fffff27224 */ /* 0x000fe400078e006d */
[----:B------:R-:W-:Y:S02]  /*56f0*/  IMAD.MOV.U32 R241, RZ, RZ, R110 ;  /* 0x000000fffff17224 */ /* 0x000fe400078e006e */
[----:B------:R-:W-:Y:S02]  /*5700*/  IMAD.MOV.U32 R234, RZ, RZ, R111 ;  /* 0x000000ffffea7224 */ /* 0x000fe400078e006f */
[----:B------:R-:W-:Y:S08]  /*5710*/  HMMA.16816.F32.BF16 R108, R4, R60, R24 ;  /* 0x0000003c046c723c */ /* 0x000ff00000041818 */
[C---:B------:R-:W-:Y:S08]  /*5720*/  HMMA.16816.F32.BF16 R24, R8.reuse, R90, RZ ;  /* 0x0000005a0818723c */ /* 0x040ff000000418ff */
[C---:B------:R-:W-:Y:S07]  /*5730*/  HMMA.16816.F32.BF16 R28, R8.reuse, R72, RZ ;  /* 0x00000048081c723c */ /* 0x040fee00000418ff */
[----:B------:R-:W-:Y:S01]  /*5740*/  IMAD.MOV.U32 R72, RZ, RZ, R171 ;  /* 0x000000ffff487224 */ /* 0x000fe200078e00ab */
[----:B------:R-:W-:Y:S01]  /*5750*/  HMMA.16816.F32.BF16 R32, R8, R74, RZ ;  /* 0x0000004a0820723c */ /* 0x000fe200000418ff */
[----:B------:R-:W-:-:S06]  /*5760*/  IMAD.MOV.U32 R73, RZ, RZ, R170 ;  /* 0x000000ffff497224 */ /* 0x000fcc00078e00aa */
[----:B------:R-:W-:Y:S02]  /*5770*/  IMAD.MOV.U32 R74, RZ, RZ, R169 ;  /* 0x000000ffff4a7224 */ /* 0x000fe400078e00a9 */
[----:B------:R-:W-:Y:S02]  /*5780*/  IMAD.MOV.U32 R75, RZ, RZ, R168 ;  /* 0x000000ffff4b7224 */ /* 0x000fe400078e00a8 */
[----:B------:R-:W-:Y:S08]  /*5790*/  HMMA.16816.F32.BF16 R168, R4, R76, R20 ;  /* 0x0000004c04a8723c */ /* 0x000ff00000041814 */
[----:B------:R-:W-:Y:S01]  /*57a0*/  HMMA.16816.F32.BF16 R20, R8, R86, RZ ;  /* 0x000000560814723c */ /* 0x000fe200000418ff */
[----:B------:R-:W-:-:S07]  /*57b0*/  FFMA.FTZ R3, R115, c[0x0][0x2d0], -R2 ;  /* 0x0000b40073037a23 */ /* 0x000fce0000010802 */
[----:B------:R-:W-:Y:S08]  /*57c0*/  HMMA.16816.F32.BF16 R172, R4, R52, R16 ;  /* 0x0000003404ac723c */ /* 0x000ff00000041810 */
[----:B------:R-:W-:Y:S08]  /*57d0*/  HMMA.16816.F32.BF16 R16, R8, R104, RZ ;  /* 0x000000680810723c */ /* 0x000ff000000418ff */
[C---:B------:R-:W-:Y:S01]  /*57e0*/  HMMA.16816.F32.BF16 R48, R4.reuse, R50, R24 ;  /* 0x000000320430723c */ /* 0x040fe20000041818 */
[----:B------:R1:W-:Y:S07]  /*57f0*/  MUFU.EX2 R24, R3 ;  /* 0x0000000300187308 */ /* 0x0003ee0000000800 */
[----:B------:R-:W-:Y:S01]  /*5800*/  HMMA.16816.F32.BF16 R40, R4, R54, R20 ;  /* 0x000000360428723c */ /* 0x000fe20000041814 */
[----:B-1----:R-:W-:-:S04]  /*5810*/  FFMA.FTZ R3, R114, c[0x0][0x2d0], -R2 ;  /* 0x0000b40072037a23 */ /* 0x002fc80000010802 */
[----:B------:R1:W-:Y:S03]  /*5820*/  MUFU.EX2 R25, R3 ;  /* 0x0000000300197308 */ /* 0x0003e60000000800 */
[----:B------:R-:W-:Y:S01]  /*5830*/  HMMA.16816.F32.BF16 R84, R4, R64, R16 ;  /* 0x000000400454723c */ /* 0x000fe20000041810 */
[--C-:B-1----:R-:W-:Y:S02]  /*5840*/  FFMA.FTZ R3, R113, c[0x0][0x2d0], -R2.reuse ;  /* 0x0000b40071037a23 */ /* 0x102fe40000010802 */
[----:B------:R-:W-:-:S05]  /*5850*/  FFMA.FTZ R2, R112, c[0x0][0x2d0], -R2 ;  /* 0x0000b40070027a23 */ /* 0x000fca0000010802 */
[----:B------:R-:W-:Y:S08]  /*5860*/  HMMA.16816.F32.BF16 R148, R4, R56, R28 ;  /* 0x000000380494723c */ /* 0x000ff0000004181c */
[----:B------:R-:W-:Y:S01]  /*5870*/  HMMA.16816.F32.BF16 R36, R8, R102, RZ ;  /* 0x000000660824723c */ /* 0x000fe200000418ff */
[----:B------:R1:W-:Y:S01]  /*5880*/  MUFU.EX2 R22, R2 ;  /* 0x0000000200167308 */ /* 0x0003e20000000800 */
[----:B------:R-:W-:Y:S01]  /*5890*/  IMAD.MOV.U32 R80, RZ, RZ, R131 ;  /* 0x000000ffff507224 */ /* 0x000fe200078e0083 */
[----:B------:R-:W-:Y:S01]  /*58a0*/  LDSM.16.MT88.4 R112, [R186+0x800] ;  /* 0x00080000ba70783b */ /* 0x000fe20000004200 */
[----:B-1----:R-:W-:-:S05]  /*58b0*/  FFMA.FTZ R2, R71, c[0x0][0x2d0], -R0 ;  /* 0x0000b40047027a23 */ /* 0x002fca0000010800 */
[----:B------:R1:W-:Y:S01]  /*58c0*/  MUFU.EX2 R18, R2 ;  /* 0x0000000200127308 */ /* 0x0003e20000000800 */
[----:B------:R-:W-:Y:S01]  /*58d0*/  HMMA.16816.F32.BF16 R28, R8, R82, RZ ;  /* 0x00000052081c723c */ /* 0x000fe200000418ff */
[----:B-1----:R-:W-:-:S06]  /*58e0*/  FFMA.FTZ R2, R70, c[0x0][0x2d0], -R0 ;  /* 0x0000b40046027a23 */ /* 0x002fcc0000010800 */
[----:B------:R1:W-:Y:S01]  /*58f0*/  MUFU.EX2 R20, R2 ;  /* 0x0000000200147308 */ /* 0x0003e20000000800 */
[----:B------:R-:W-:Y:S01]  /*5900*/  HMMA.16816.F32.BF16 R8, R8, R106, RZ ;  /* 0x0000006a0808723c */ /* 0x000fe200000418ff */
[--C-:B-1----:R-:W-:Y:S02]  /*5910*/  FFMA.FTZ R2, R69, c[0x0][0x2d0], -R0.reuse ;  /* 0x0000b40045027a23 */ /* 0x102fe40000010800 */
[----:B------:R-:W-:-:S04]  /*5920*/  FFMA.FTZ R0, R68, c[0x0][0x2d0], -R0 ;  /* 0x0000b40044007a23 */ /* 0x000fc80000010800 */
[----:B------:R1:W-:Y:S01]  /*5930*/  MUFU.EX2 R19, R0 ;  /* 0x0000000000137308 */ /* 0x0003e20000000800 */
[----:B------:R-:W-:Y:S01]  /*5940*/  HMMA.16816.F32.BF16 R32, R4, R58, R32 ;  /* 0x0000003a0420723c */ /* 0x000fe20000041820 */
[----:B-1----:R-:W-:-:S06]  /*5950*/  FFMA.FTZ R0, R154, c[0x0][0x2d0], -R13 ;  /* 0x0000b4009a007a23 */ /* 0x002fcc000001080d */
[----:B------:R1:W-:Y:S01]  /*5960*/  MUFU.EX2 R15, R0 ;  /* 0x00000000000f7308 */ /* 0x0003e20000000800 */
[----:B------:R-:W-:Y:S02]  /*5970*/  IMAD.MOV.U32 R56, RZ, RZ, R159 ;  /* 0x000000ffff387224 */ /* 0x000fe400078e009f */
[----:B------:R-:W-:Y:S02]  /*5980*/  IMAD.MOV.U32 R57, RZ, RZ, R158 ;  /* 0x000000ffff397224 */ /* 0x000fe400078e009e */
[----:B------:R-:W-:Y:S02]  /*5990*/  IMAD.MOV.U32 R58, RZ, RZ, R157 ;  /* 0x000000ffff3a7224 */ /* 0x000fe400078e009d */
[----:B-1----:R-:W-:-:S04]  /*59a0*/  FFMA.FTZ R0, R155, c[0x0][0x2d0], -R13 ;  /* 0x0000b4009b007a23 */ /* 0x002fc8000001080d */
[----:B------:R1:W2:Y:S01]  /*59b0*/  MUFU.EX2 R16, R0 ;  /* 0x0000000000107308 */ /* 0x0002a20000000800 */
[----:B------:R-:W-:Y:S02]  /*59c0*/  IMAD.MOV.U32 R59, RZ, RZ, R156 ;  /* 0x000000ffff3b7224 */ /* 0x000fe400078e009c */
[----:B------:R-:W-:Y:S01]  /*59d0*/  IMAD.MOV.U32 R81, RZ, RZ, R130 ;  /* 0x000000ffff517224 */ /* 0x000fe200078e0082 */
[----:B------:R-:W3:Y:S01]  /*59e0*/  LDSM.16.MT88.4 R156, [R185+0x800] ;  /* 0x00080000b99c783b */ /* 0x000ee20000004200 */
[----:B------:R-:W-:Y:S02]  /*59f0*/  IMAD.MOV.U32 R82, RZ, RZ, R129 ;  /* 0x000000ffff527224 */ /* 0x000fe400078e0081 */
[----:B------:R-:W-:Y:S02]  /*5a00*/  IMAD.MOV.U32 R83, RZ, RZ, R128 ;  /* 0x000000ffff537224 */ /* 0x000fe400078e0080 */
[----:B------:R-:W4:Y:S01]  /*5a10*/  LDSM.16.MT88.4 R128, [R185+0x1400] ;  /* 0x00140000b980783b */ /* 0x000f220000004200 */
[----:B-1----:R-:W-:-:S04]  /*5a20*/  FFMA.FTZ R0, R153, c[0x0][0x2d0], -R13 ;  /* 0x0000b40099007a23 */ /* 0x002fc8000001080d */
[----:B------:R1:W-:Y:S01]  /*5a30*/  MUFU.EX2 R17, R0 ;  /* 0x0000000000117308 */ /* 0x0003e20000000800 */
[----:B------:R-:W-:Y:S07]  /*5a40*/  HMMA.16816.F32.BF16 R28, R4, R62, R28 ;  /* 0x0000003e041c723c */ /* 0x000fee000004181c */
[----:B------:R-:W-:Y:S01]  /*5a50*/  MUFU.EX2 R26, R3 ;  /* 0x00000003001a7308 */ /* 0x000fe20000000800 */
[----:B-1----:R-:W-:-:S07]  /*5a60*/  FFMA.FTZ R0, R146, c[0x0][0x2d0], -R13 ;  /* 0x0000b40092007a23 */ /* 0x002fce000001080d */
[----:B------:R1:W5:Y:S01]  /*5a70*/  MUFU.EX2 R14, R0 ;  /* 0x00000000000e7308 */ /* 0x0003620000000800 */
[C---:B------:R-:W-:Y:S08]  /*5a80*/  HMMA.16816.F32.BF16 R36, R4.reuse, R78, R36 ;  /* 0x0000004e0424723c */ /* 0x040ff00000041824 */
[----:B------:R-:W-:Y:S01]  /*5a90*/  HMMA.16816.F32.BF16 R44, R4, R66, R8 ;  /* 0x00000042042c723c */ /* 0x000fe20000041808 */
[----:B------:R-:W3:Y:S01]  /*5aa0*/  LDSM.16.MT88.4 R4, [R186+0x2000] ;  /* 0x00200000ba04783b */ /* 0x000ee20000004200 */
[----:B------:R4:W-:Y:S01]  /*5ab0*/  MUFU.EX2 R21, R2 ;  /* 0x0000000200157308 */ /* 0x0009e20000000800 */
[----:B--2---:R-:W-:Y:S01]  /*5ac0*/  F2FP.BF16.PACK_AB R92, R16, R15 ;  /* 0x0000000f105c723e */ /* 0x004fe200000010ff */
[----:B------:R-:W-:Y:S01]  /*5ad0*/  IMAD.MOV.U32 R88, RZ, RZ, R243 ;  /* 0x000000ffff587224 */ /* 0x000fe200078e00f3 */
[----:B------:R-:W-:Y:S01]  /*5ae0*/  F2FP.BF16.PACK_AB R96, R25, R24 ;  /* 0x000000181960723e */ /* 0x000fe200000010ff */
[----:B------:R-:W-:-:S02]  /*5af0*/  IMAD.MOV.U32 R89, RZ, RZ, R242 ;  /* 0x000000ffff597224 */ /* 0x000fc400078e00f2 */
[----:B-1----:R-:W-:Y:S01]  /*5b00*/  FFMA.FTZ R0, R152, c[0x0][0x2d0], -R12 ;  /* 0x0000b40098007a23 */ /* 0x002fe2000001080c */
[----:B-----5:R-:W-:Y:S01]  /*5b10*/  F2FP.BF16.PACK_AB R94, R14, R17 ;  /* 0x000000110e5e723e */ /* 0x020fe200000010ff */
[----:B------:R-:W-:Y:S01]  /*5b20*/  IMAD.MOV.U32 R90, RZ, RZ, R241 ;  /* 0x000000ffff5a7224 */ /* 0x000fe200078e00f1 */
[----:B------:R-:W-:Y:S01]  /*5b30*/  F2FP.BF16.PACK_AB R97, R20, R18 ;  /* 0x000000121461723e */ /* 0x000fe200000010ff */
[----:B------:R1:W-:Y:S01]  /*5b40*/  MUFU.EX2 R3, R0 ;  /* 0x0000000000037308 */ /* 0x0003e20000000800 */
[----:B------:R-:W-:Y:S01]  /*5b50*/  IMAD.MOV.U32 R91, RZ, RZ, R234 ;  /* 0x000000ffff5b7224 */ /* 0x000fe200078e00ea */
[----:B------:R-:W-:Y:S01]  /*5b60*/  F2FP.BF16.PACK_AB R98, R22, R26 ;  /* 0x0000001a1662723e */ /* 0x000fe200000010ff */
[----:B------:R-:W2:Y:S01]  /*5b70*/  LDSM.16.MT88.4 R64, [R186+0x1400] ;  /* 0x00140000ba40783b */ /* 0x000ea20000004200 */
[--C-:B----4-:R-:W-:Y:S02]  /*5b80*/  FFMA.FTZ R2, R145, c[0x0][0x2d0], -R12.reuse ;  /* 0x0000b40091027a23 */ /* 0x110fe4000001080c */
[----:B-1----:R-:W-:-:S04]  /*5b90*/  FFMA.FTZ R0, R147, c[0x0][0x2d0], -R12 ;  /* 0x0000b40093007a23 */ /* 0x002fc8000001080c */
[----:B------:R1:W4:Y:S02]  /*5ba0*/  MUFU.EX2 R11, R0 ;  /* 0x00000000000b7308 */ /* 0x0003240000000800 */
[----:B-1----:R-:W-:-:S06]  /*5bb0*/  FFMA.FTZ R0, R144, c[0x0][0x2d0], -R12 ;  /* 0x0000b40090007a23 */ /* 0x002fcc000001080c */
[----:B------:R1:W-:Y:S08]  /*5bc0*/  MUFU.EX2 R12, R2 ;  /* 0x00000002000c7308 */ /* 0x0003f00000000800 */
[----:B------:R5:W2:Y:S01]  /*5bd0*/  MUFU.EX2 R13, R0 ;  /* 0x00000000000d7308 */ /* 0x000aa20000000800 */
[----:B-1----:R-:W-:Y:S01]  /*5be0*/  @P3 IMAD.HI.U32 R2, R233, c[0x0][0x2c8], RZ ;  /* 0x0000b200e9023a27 */ /* 0x002fe200078e00ff */
[----:B----4-:R-:W-:-:S03]  /*5bf0*/  F2FP.BF16.PACK_AB R93, R11, R3 ;  /* 0x000000030b5d723e */ /* 0x010fc600000010ff */
[----:B-----5:R-:W-:Y:S01]  /*5c00*/  IMAD.MOV.U32 R0, RZ, RZ, R233 ;  /* 0x000000ffff007224 */ /* 0x020fe200078e00e9 */
[----:B------:R-:W-:Y:S02]  /*5c10*/  @P3 SHF.R.U32.HI R0, RZ, c[0x0][0x2cc], R2 ;  /* 0x0000b300ff003a19 */ /* 0x000fe40000011602 */
[----:B--2---:R-:W-:Y:S02]  /*5c20*/  F2FP.BF16.PACK_AB R95, R13, R12 ;  /* 0x0000000c0d5f723e */ /* 0x004fe400000010ff */
[----:B------:R-:W-:-:S05]  /*5c30*/  IADD3 R0, R0, R251, -R250 ;  /* 0x000000fb00007210 */ /* 0x000fca0007ffe8fa */
[----:B------:R-:W-:Y:S01]  /*5c40*/  IMAD.HI R9, R0, 0x2aaaaaab, RZ ;  /* 0x2aaaaaab00097827 */ /* 0x000fe200078e02ff */
[----:B---3--:R-:W-:Y:S01]  /*5c50*/  HMMA.16816.F32.BF16 R152, R92, R158, R120 ;  /* 0x0000009e5c98723c */ /* 0x008fe20000041878 */
[----:B------:R-:W-:-:S03]  /*5c60*/  F2FP.BF16.PACK_AB R99, R19, R21 ;  /* 0x000000151363723e */ /* 0x000fc600000010ff */
[----:B------:R-:W-:-:S04]  /*5c70*/  SHF.R.U32.HI R10, RZ, 0x1f, R9 ;  /* 0x0000001fff0a7819 */ /* 0x000fc80000011609 */
[C---:B------:R-:W-:Y:S01]  /*5c80*/  HMMA.16816.F32.BF16 R120, R92.reuse, R128, R80 ;  /* 0x000000805c78723c */ /* 0x040fe20000041850 */
[----:B------:R-:W1:Y:S01]  /*5c90*/  LDSM.16.MT88.4 R80, [R185+0x2000] ;  /* 0x00200000b950783b */ /* 0x000e620000004200 */
[----:B------:R-:W-:Y:S01]  /*5ca0*/  FADD.FTZ R2, R167, R164 ;  /* 0x000000a4a7027221 */ /* 0x000fe20000010000 */
[----:B------:R-:W-:Y:S01]  /*5cb0*/  LEA.HI.SX32 R23, R9, R10, 0x1d ;  /* 0x0000000a09177211 */ /* 0x000fe200078feaff */
[----:B------:R-:W-:Y:S02]  /*5cc0*/  FADD.FTZ R0, R133, R132 ;  /* 0x0000008485007221 */ /* 0x000fe40000010000 */
[----:B------:R-:W-:Y:S02]  /*5cd0*/  FADD.FTZ R8, R204, R203 ;  /* 0x000000cbcc087221 */ /* 0x000fe40000010000 */
[----:B------:R-:W-:Y:S01]  /*5ce0*/  FADD.FTZ R10, R200, R199 ;  /* 0x000000c7c80a7221 */ /* 0x000fe20000010000 */
[----:B------:R-:W-:Y:S01]  /*5cf0*/  HMMA.16816.F32.BF16 R88, R92, R4, R88 ;  /* 0x000000045c58723c */ /* 0x000fe20000041858 */
[----:B------:R-:W-:-:S02]  /*5d00*/  FADD.FTZ R9, R163, R2 ;  /* 0x00000002a3097221 */ /* 0x000fc40000010000 */
[----:B------:R-:W-:-:S05]  /*5d10*/  FADD.FTZ R2, R206, R8 ;  /* 0x00000008ce027221 */ /* 0x000fca0000010000 */
        /* <DEDUP_REMOVED lines=15> */
[----:B------:R-:W-:Y:S01]  /*5e10*/  FADD.FTZ R4, R181, R4 ;  /* 0x00000004b5047221 */ /* 0x000fe20000010000 */
[----:B------:R-:W-:Y:S01]  /*5e20*/  IADD3 R199, R207, -0x2, RZ ;  /* 0xfffffffecfc77810 */ /* 0x000fe20007ffe0ff */
[----:B------:R-:W-:Y:S01]  /*5e30*/  FADD.FTZ R0, R160, R0 ;  /* 0x00000000a0007221 */ /* 0x000fe20000010000 */
[----:B------:R-:W-:Y:S01]  /*5e40*/  IMNMX R248, R245, R23, !PT ;  /* 0x00000017f5f87217 */ /* 0x000fe20007800200 */
[----:B------:R-:W-:Y:S02]  /*5e50*/  FADD.FTZ R2, R142, R2 ;  /* 0x000000028e027221 */ /* 0x000fe40000010000 */
[----:B------:R-:W-:Y:S02]  /*5e60*/  FADD.FTZ R5, R177, R5 ;  /* 0x00000005b1057221 */ /* 0x000fe40000010000 */
[----:B------:R-:W-:Y:S01]  /*5e70*/  FADD.FTZ R4, R180, R4 ;  /* 0x00000004b4047221 */ /* 0x000fe20000010000 */
[----:B------:R-:W-:Y:S01]  /*5e80*/  ISETP.GE.AND P0, PT, R199, R248, PT ;  /* 0x000000f8c700720c */ /* 0x000fe20003f06270 */
        /* <DEDUP_REMOVED lines=12> */
[----:B------:R-:W-:Y:S01]  /*5f50*/  HMMA.16816.F32.BF16 R108, R92, R114, R124 ;  /* 0x000000725c6c723c */ /* 0x000fe2000004187c */
[----:B------:R-:W-:Y:S02]  /*5f60*/  FADD.FTZ R0, R26, R0 ;  /* 0x000000001a007221 */ /* 0x000fe40000010000 */
[----:B------:R-:W-:Y:S02]  /*5f70*/  FADD.FTZ R2, R21, R2 ;  /* 0x0000000215027221 */ /* 0x000fe40000010000 */
[----:B------:R-:W-:Y:S02]  /*5f80*/  FADD.FTZ R3, R17, R3 ;  /* 0x0000000311037221 */ /* 0x000fe40000010000 */
[----:B------:R-:W-:Y:S01]  /*5f90*/  FADD.FTZ R4, R12, R4 ;  /* 0x000000040c047221 */ /* 0x000fe20000010000 */
[----:B------:R-:W-:Y:S01]  /*5fa0*/  HMMA.16816.F32.BF16 R148, R96, R156, R148 ;  /* 0x0000009c6094723c */ /* 0x000fe20000041894 */
[----:B------:R-:W-:Y:S02]  /*5fb0*/  FADD.FTZ R241, R22, R0 ;  /* 0x0000000016f17221 */ /* 0x000fe40000010000 */
[----:B------:R-:W-:-:S05]  /*5fc0*/  FADD.FTZ R243, R19, R2 ;  /* 0x0000000213f37221 */ /* 0x000fca0000010000 */
[----:B------:R-:W-:Y:S01]  /*5fd0*/  HMMA.16816.F32.BF16 R144, R92, R156, R208 ;  /* 0x0000009c5c90723c */ /* 0x000fe200000418d0 */
[----:B------:R-:W-:Y:S02]  /*5fe0*/  FADD.FTZ R242, R14, R3 ;  /* 0x000000030ef27221 */ /* 0x000fe40000010000 */
[----:B------:R-:W-:-:S05]  /*5ff0*/  FADD.FTZ R244, R13, R4 ;  /* 0x000000040df47221 */ /* 0x000fca0000010000 */
[----:B------:R-:W-:Y:S08]  /*6000*/  HMMA.16816.F32.BF16 R104, R92, R112, R220 ;  /* 0x000000705c68723c */ /* 0x000ff000000418dc */
[----:B------:R-:W-:Y:S08]  /*6010*/  HMMA.16816.F32.BF16 R116, R96, R128, R116 ;  /* 0x000000806074723c */ /* 0x000ff00000041874 */
[C---:B------:R-:W-:Y:S08]  /*6020*/  HMMA.16816.F32.BF16 R56, R92.reuse, R64, R56 ;  /* 0x000000405c38723c */ /* 0x040ff00000041838 */
[C---:B-1----:R-:W-:Y:S08]  /*6030*/  HMMA.16816.F32.BF16 R72, R92.reuse, R80, R72 ;  /* 0x000000505c48723c */ /* 0x042ff00000041848 */
        /* <DEDUP_REMOVED lines=12> */
[----:B------:R-:W-:Y:S07]  /*6100*/  @!P0 BRA `(.L_x_1077) ;  /* 0x00002f8000008947 */ /* 0x000fee0003800000 */
[----:B------:R-:W-:Y:S01]  /*6110*/  IADD3 R246, R232, R233, RZ ;  /* 0x000000e9e8f67210 */ /* 0x000fe20007ffe0ff */
[----:B------:R-:W-:Y:S01]  /*6120*/  IMAD.MOV.U32 R3, RZ, RZ, R138 ;  /* 0x000000ffff037224 */ /* 0x000fe200078e008a */
[----:B------:R-:W-:Y:S01]  /*6130*/  MOV R132, R137 ;  /* 0x0000008900847202 */ /* 0x000fe20000000f00 */
[----:B------:R-:W-:Y:S01]  /*6140*/  IMAD.MOV.U32 R139, RZ, RZ, R136 ;  /* 0x000000ffff8b7224 */ /* 0x000fe200078e0088 */
[----:B------:R-:W-:Y:S01]  /*6150*/  MOV R140, R134 ;  /* 0x00000086008c7202 */ /* 0x000fe20000000f00 */
[----:B------:R-:W-:-:S05]  /*6160*/  @P3 IMAD.HI.U32 R0, R246, c[0x0][0x2c8], RZ ;  /* 0x0000b200f6003a27 */ /* 0x000fca00078e00ff */
[----:B------:R-:W-:-:S06]  /*6170*/  @P3 SHF.R.U32.HI R249, RZ, c[0x0][0x2cc], R0 ;  /* 0x0000b300fff93a19 */ /* 0x000fcc0000011600 */
.L_x_1082:
[----:B------:R-:W-:Y:S04]  /*6180*/  DEPBAR.LE SB0, 0x0 ;  /* 0x000080000000791a */ /* 0x000fe80000000000 */
[----:B------:R-:W-:Y:S01]  /*6190*/  WARPSYNC 0xffffffff ;  /* 0xffffffff00007948 */ /* 0x000fe20003800000 */
[----:B------:R-:W-:Y:S01]  /*61a0*/  BAR.SYNC.DEFER_BLOCKING 0x0 ;  /* 0x0000000000007b1d */ /* 0x000fe20000010000 */
[----:B------:R-:W-:Y:S05]  /*61b0*/  ISETP.GT.AND P0, PT, R245, R199, PT ;  /* 0x000000c7f500720c */ /* 0x000fea0003f04270 */
[----:B------:R1:W2:Y:S01]  /*61c0*/  LDSM.16.M88.4 R48, [R187] ;  /* 0x00000000bb30783b */ /* 0x0002a20000000200 */
[----:B------:R-:W-:Y:S03]  /*61d0*/  BSSY B0, `(.L_x_1078) ;  /* 0x000002a000007945 */ /* 0x000fe60003800000 */
[----:B------:R1:W3:Y:S04]  /*61e0*/  LDSM.16.M88.4 R44, [R187+0x1000] ;  /* 0x00100000bb2c783b */ /* 0x0002e80000000200 */
[----:B------:R1:W4:Y:S04]  /*61f0*/  LDSM.16.M88.4 R16, [R184] ;  /* 0x00000000b810783b */ /* 0x0003280000000200 */
[----:B------:R1:W1:Y:S04]  /*6200*/  LDSM.16.M88.4 R32, [R184+0x400] ;  /* 0x00040000b820783b */ /* 0x0002680000000200 */
[----:B------:R1:W1:Y:S04]  /*6210*/  LDSM.16.M88.4 R160, [R184+0x800] ;  /* 0x00080000b8a0783b */ /* 0x0002680000000200 */
[----:B------:R1:W1:Y:S04]  /*6220*/  LDSM.16.M88.4 R164, [R188] ;  /* 0x00000000bca4783b */ /* 0x0002680000000200 */
[----:B------:R1:W1:Y:S04]  /*6230*/  LDSM.16.M88.4 R172, [R188+0x1000] ;  /* 0x00100000bcac783b */ /* 0x0002680000000200 */
[----:B------:R1:W1:Y:S04]  /*6240*/  LDSM.16.M88.4 R168, [R189] ;  /* 0x00000000bda8783b */ /* 0x0002680000000200 */
[----:B------:R1:W1:Y:S04]  /*6250*/  LDSM.16.M88.4 R176, [R197] ;  /* 0x00000000c5b0783b */ /* 0x0002680000000200 */
[----:B------:R1:W1:Y:S01]  /*6260*/  LDSM.16.M88.4 R180, [R196] ;  /* 0x00000000c4b4783b */ /* 0x0002620000000200 */
[----:B------:R-:W-:-:S05]  /*6270*/  @P0 BRA `(.L_x_1079) ;  /* 0x000001f000000947 */ /* 0x000fca0003800000 */
[----:B------:R-:W5:Y:S01]  /*6280*/  S2R R2, SR_TID.X ;  /* 0x0000000000027919 */ /* 0x000f620000002100 */
[----:B------:R-:W-:Y:S01]  /*6290*/  SHF.R.S32.HI R0, RZ, 0x1f, R199 ;  /* 0x0000001fff007819 */ /* 0x000fe200000114c7 */
[C---:B------:R-:W-:Y:S04]  /*62a0*/  IMAD.WIDE.U32 R4, R199.reuse, c[0x0][0x208], RZ ;  /* 0x00008200c7047a25 */ /* 0x040fe800078e00ff */
[----:B------:R-:W-:Y:S04]  /*62b0*/  IMAD R0, R0, c[0x0][0x208], RZ ;  /* 0x0000820000007a24 */ /* 0x000fe800078e02ff */
[----:B------:R-:W-:Y:S04]  /*62c0*/  IMAD R0, R199, c[0x0][0x20c], R0 ;  /* 0x00008300c7007a24 */ /* 0x000fe800078e0200 */
[----:B------:R-:W-:Y:S02]  /*62d0*/  IMAD.IADD R0, R5, 0x1, R0 ;  /* 0x0000000105007824 */ /* 0x000fe400078e0200 */
[----:B------:R-:W-:Y:S04]  /*62e0*/  IMAD.WIDE.U32 R4, R4, 0x30, RZ ;  /* 0x0000003004047825 */ /* 0x000fe800078e00ff */
[----:B------:R-:W-:Y:S01]  /*62f0*/  IMAD R0, R0, 0x30, RZ ;  /* 0x0000003000007824 */ /* 0x000fe200078e02ff */
[----:B-----5:R-:W-:Y:S02]  /*6300*/  ISETP.GT.AND P0, PT, R2, 0x3f, PT ;  /* 0x0000003f0200780c */ /* 0x020fe40003f04270 */
[----:B------:R-:W-:Y:S02]  /*6310*/  IADD3 R2, P2, R236, R4, RZ ;  /* 0x00000004ec027210 */ /* 0x000fe40007f5e0ff */
[----:B------:R-:W-:Y:S09]  /*6320*/  IADD3 R0, R5, R0, RZ ;  /* 0x0000000005007210 */ /* 0x000ff20007ffe0ff */
[----:B------:R-:W-:Y:S02]  /*6330*/  @!P0 IMAD.MOV.U32 R7, RZ, RZ, c[0x0][0x208] ;  /* 0x00008200ff078624 */ /* 0x000fe400078e00ff */
[----:B------:R-:W-:Y:S03]  /*6340*/  @!P0 IMAD.MOV.U32 R8, RZ, RZ, c[0x0][0x20c] ;  /* 0x00008300ff088624 */ /* 0x000fe600078e00ff */
[C---:B------:R-:W-:Y:S04]  /*6350*/  @!P0 LEA R6, P1, R7.reuse, R4, 0x5 ;  /* 0x0000000407068211 */ /* 0x040fe800078228ff */
[----:B------:R-:W-:Y:S01]  /*6360*/  @!P0 LEA.HI.X R4, R7, R0, R8, 0x5, P1 ;  /* 0x0000000007048211 */ /* 0x000fe200008f2c08 */
[----:B------:R-:W-:Y:S01]  /*6370*/  IMAD.X R7, R0, 0x1, R235, P2 ;  /* 0x0000000100077824 */ /* 0x000fe200010e06eb */
[----:B------:R-:W-:Y:S02]  /*6380*/  @!P0 IADD3 R5, P1, R6, R236, RZ ;  /* 0x000000ec06058210 */ /* 0x000fe40007f3e0ff */
[----:B------:R-:W-:Y:S02]  /*6390*/  LEA R6, P2, R2, c[0x0][0x1f8], 0x1 ;  /* 0x00007e0002067a11 */ /* 0x000fe400078408ff */
[----:B------:R-:W-:Y:S02]  /*63a0*/  @!P0 IADD3.X R0, R4, R235, RZ, P1, !PT ;  /* 0x000000eb04008210 */ /* 0x000fe40000ffe4ff */
[----:B------:R-:W-:Y:S02]  /*63b0*/  LEA.HI.X R7, R2, c[0x0][0x1fc], R7, 0x1, P2 ;  /* 0x00007f0002077a11 */ /* 0x000fe400010f0c07 */
[C---:B------:R-:W-:Y:S03]  /*63c0*/  @!P0 LEA R4, P1, R5.reuse, c[0x0][0x1f8], 0x1 ;  /* 0x00007e0005048a11 */ /* 0x040fe600078208ff */
[----:B------:R-:W-:Y:S01]  /*63d0*/  @!PT LDS RZ, [RZ] ;  /* 0x00000000fffff984 */ /* 0x000fe20000000800 */
[----:B------:R-:W-:Y:S01]  /*63e0*/  @!PT LDS RZ, [RZ] ;  /* 0x00000000fffff984 */ /* 0x000fe20000000800 */
[----:B------:R-:W-:Y:S01]  /*63f0*/  @!PT LDS RZ, [RZ] ;  /* 0x00000000fffff984 */ /* 0x000fe20000000800 */
[----:B------:R4:W-:Y:S01]  /*6400*/  LDGSTS.E.BYPASS.LTC128B.128 [R198+0x1880], [R6.64], !P6 ;  /* 0x0188000006c67fae */ /* 0x0009e2000f101d46 */
[----:B------:R-:W-:Y:S03]  /*6410*/  @!P0 LEA.HI.X R5, R5, c[0x0][0x1fc], R0, 0x1, P1 ;  /* 0x00007f0005058a11 */ /* 0x000fe600008f0c00 */
[----:B------:R4:W-:Y:S04]  /*6420*/  LDGSTS.E.BYPASS.LTC128B.128 [R198+0x2480], [R6.64+0x40], !P5 ;  /* 0x0248004006c67fae */ /* 0x0009e8000e901d46 */
[----:B------:R4:W-:Y:S04]  /*6430*/  LDGSTS.E.BYPASS.LTC128B.128 [R198+0x3080], [R6.64+0x80], !P4 ;  /* 0x0308008006c67fae */ /* 0x0009e8000e101d46 */
[----:B------:R4:W-:Y:S04]  /*6440*/  @!P0 LDGSTS.E.BYPASS.LTC128B.128 [R198+0x2080], [R4.64], !P6 ;  /* 0x0208000004c68fae */ /* 0x0009e8000f101d46 */
[----:B------:R4:W-:Y:S04]  /*6450*/  @!P0 LDGSTS.E.BYPASS.LTC128B.128 [R198+0x2c80], [R4.64+0x40], !P5 ;  /* 0x02c8004004c68fae */ /* 0x0009e8000e901d46 */
[----:B------:R4:W-:Y:S02]  /*6460*/  @!P0 LDGSTS.E.BYPASS.LTC128B.128 [R198+0x3880], [R4.64+0x80], !P4 ;  /* 0x0388008004c68fae */ /* 0x0009e4000e101d46 */
.L_x_1079:
[----:B------:R-:W-:Y:S05]  /*6470*/  BSYNC B0 ;  /* 0x0000000000007941 */ /* 0x000fea0003800000 */
.L_x_1078:
[-C--:B--2-4-:R-:W-:Y:S01]  /*6480*/  HMMA.16816.F32.BF16 R4, R48, R16.reuse, RZ ;  /* 0x000000103004723c */ /* 0x094fe200000418ff */
[----:B------:R-:W0:Y:S01]  /*6490*/  LDGDEPBAR ;  /* 0x00000000000079af */ /* 0x000e220000000000 */
[----:B------:R-:W-:Y:S01]  /*64a0*/  BSSY B0, `(.L_x_1080) ;  /* 0x000008a000007945 */ /* 0x000fe20003800000 */
[----:B------:R-:W-:Y:S05]  /*64b0*/  ISETP.GT.AND P0, PT, R199, R245, PT ;  /* 0x000000f5c700720c */ /* 0x000fea0003f04270 */
[C---:B---3--:R-:W-:Y:S08]  /*64c0*/  HMMA.16816.F32.BF16 R8, R44.reuse, R16, RZ ;  /* 0x000000102c08723c */ /* 0x048ff000000418ff */
[-C--:B------:R-:W-:Y:S08]  /*64d0*/  HMMA.16816.F32.BF16 R12, R44, R18.reuse, RZ ;  /* 0x000000122c0c723c */ /* 0x080ff000000418ff */
[C---:B------:R-:W-:Y:S08]  /*64e0*/  HMMA.16816.F32.BF16 R16, R48.reuse, R18, RZ ;  /* 0x000000123010723c */ /* 0x040ff000000418ff */
[-C--:B-1----:R-:W-:Y:S08]  /*64f0*/  HMMA.16816.F32.BF16 R20, R48, R32.reuse, RZ ;  /* 0x000000203014723c */ /* 0x082ff000000418ff */
        /* <DEDUP_REMOVED lines=91> */
[----:B------:R-:W-:Y:S04]  /*6ab0*/  IADD3 R0, -R247, 0x30, RZ ;  /* 0x00000030f7007810 */ /* 0x000fe80007ffe1ff */
[C---:B------:R-:W-:Y:S02]  /*6ac0*/  ISETP.GE.AND P0, PT, R0.reuse, 0x21, PT ;  /* 0x000000210000780c */ /* 0x040fe40003f06270 */
[----:B------:R-:W-:Y:S11]  /*6ad0*/  ISETP.GE.AND P1, PT, R0, 0x1, PT ;  /* 0x000000010000780c */ /* 0x000ff60003f26270 */
[----:B------:R-:W-:Y:S01]  /*6ae0*/  @P0 IMAD.MOV.U32 R135, RZ, RZ, c[0x0][0x1e0] ;  /* 0x00007800ff870624 */ /* 0x000fe200078e00ff */
[C---:B------:R-:W-:Y:S01]  /*6af0*/  @P0 IADD3 R0, R199.reuse, -0x1, RZ ;  /* 0xffffffffc7000810 */ /* 0x040fe20007ffe0ff */
[----:B------:R-:W-:Y:S01]  /*6b00*/  @P0 IMAD.MOV.U32 R136, RZ, RZ, 0x5 ;  /* 0x00000005ff880424 */ /* 0x000fe200078e00ff */
[----:B------:R-:W-:Y:S02]  /*6b10*/  @P1 IADD3 R2, R199, -0x1, RZ ;  /* 0xffffffffc7021810 */ /* 0x000fe40007ffe0ff */
[----:B------:R-:W-:Y:S02]  /*6b20*/  @P0 SHF.R.S32.HI R133, RZ, 0x1f, R0 ;  /* 0x0000001fff850819 */ /* 0x000fe40000011400 */
[----:B------:R-:W-:Y:S01]  /*6b30*/  @P1 SHF.R.S32.HI R134, RZ, 0x1f, R2 ;  /* 0x0000001fff861819 */ /* 0x000fe20000011402 */
[----:B------:R-:W-:Y:S01]  /*6b40*/  @P1 IMAD.WIDE.U32 R142, R2, c[0x0][0x1e0], RZ ;  /* 0x00007800028e1a25 */ /* 0x000fe200078e00ff */
[C---:B------:R-:W-:Y:S02]  /*6b50*/  @P0 SHF.L.U64.HI R137, R135.reuse, R136, c[0x0][0x1e4] ;  /* 0x0000790087890619 */ /* 0x040fe40000010288 */
[----:B------:R-:W-:Y:S01]  /*6b60*/  @P0 SHF.L.U32 R136, R135, 0x5, RZ ;  /* 0x0000000587880819 */ /* 0x000fe200000006ff */
[----:B------:R-:W-:Y:S02]  /*6b70*/  @P0 IMAD R133, R133, c[0x0][0x1e0], RZ ;  /* 0x0000780085850a24 */ /* 0x000fe400078e02ff */
[----:B------:R-:W-:Y:S02]  /*6b80*/  @P1 IMAD R138, R134, c[0x0][0x1e0], RZ ;  /* 0x00007800868a1a24 */ /* 0x000fe400078e02ff */
[C---:B------:R-:W-:Y:S04]  /*6b90*/  @P0 IMAD.WIDE.U32 R134, R0.reuse, c[0x0][0x1e0], RZ ;  /* 0x0000780000860a25 */ /* 0x040fe800078e00ff */
[----:B------:R-:W-:Y:S02]  /*6ba0*/  @P0 IMAD R133, R0, c[0x0][0x1e4], R133 ;  /* 0x0000790000850a24 */ /* 0x000fe400078e0285 */
[----:B------:R-:W-:Y:S02]  /*6bb0*/  @P1 IMAD R138, R2, c[0x0][0x1e4], R138 ;  /* 0x00007900028a1a24 */ /* 0x000fe400078e028a */
[----:B------:R-:W-:Y:S01]  /*6bc0*/  @P0 IMAD.WIDE.U32 R136, R134, 0x30, R136 ;  /* 0x0000003086880825 */ /* 0x000fe200078e0088 */
[----:B------:R-:W-:Y:S03]  /*6bd0*/  @P1 MOV R134, R238 ;  /* 0x000000ee00861202 */ /* 0x000fe60000000f00 */
[----:B------:R-:W-:Y:S01]  /*6be0*/  @P0 IMAD.IADD R2, R135, 0x1, R133 ;  /* 0x0000000187020824 */ /* 0x000fe200078e0285 */
[----:B------:R-:W-:Y:S01]  /*6bf0*/  @P0 IADD3 R0, P2, R238, R136, RZ ;  /* 0x00000088ee000210 */ /* 0x000fe20007f5e0ff */
[----:B------:R-:W-:Y:S02]  /*6c00*/  @P1 IMAD.IADD R133, R143, 0x1, R138 ;  /* 0x000000018f851824 */ /* 0x000fe400078e028a */
[----:B------:R-:W-:Y:S02]  /*6c10*/  @P1 IMAD.MOV.U32 R135, RZ, RZ, R240 ;  /* 0x000000ffff871224 */ /* 0x000fe400078e00f0 */
[----:B------:R-:W-:Y:S02]  /*6c20*/  @P0 IMAD R2, R2, 0x30, RZ ;  /* 0x0000003002020824 */ /* 0x000fe400078e02ff */
[----:B------:R-:W-:Y:S03]  /*6c30*/  @P1 IMAD.WIDE.U32 R134, R142, 0x30, R134 ;  /* 0x000000308e861825 */ /* 0x000fe600078e0086 */
[----:B------:R-:W-:Y:S01]  /*6c40*/  @P0 IADD3.X R138, R240, R2, R137, P2, !PT ;  /* 0x00000002f08a0210 */ /* 0x000fe200017fe489 */
[----:B------:R-:W-:Y:S01]  /*6c50*/  @P1 IMAD R133, R133, 0x30, RZ ;  /* 0x0000003085851824 */ /* 0x000fe200078e02ff */
[C---:B------:R-:W-:Y:S04]  /*6c60*/  @P1 LEA R136, P2, R134.reuse, c[0x0][0x1c8], 0x1 ;  /* 0x0000720086881a11 */ /* 0x040fe800078408ff */
        /* <DEDUP_REMOVED lines=13> */
.L_x_1081:
[----:B------:R-:W-:Y:S05]  /*6d40*/  BSYNC B0 ;  /* 0x0000000000007941 */ /* 0x000fea0003800000 */
.L_x_1080:
[----:B-1----:R-:W2:Y:S01]  /*6d50*/  LDL R134, [R1+0x1c] ;  /* 0x00001c0001867983 */ /* 0x002ea20000100800 */
[----:B------:R-:W-:Y:S02]  /*6d60*/  MOV R0, R246 ;  /* 0x000000f600007202 */ /* 0x000fe40000000f00 */
[----:B------:R-:W-:Y:S01]  /*6d70*/  @P3 MOV R0, R249 ;  /* 0x000000f900003202 */ /* 0x000fe20000000f00 */
[----:B------:R-:W0:Y:S08]  /*6d80*/  LDGDEPBAR ;  /* 0x00000000000079af */ /* 0x000e300000000000 */
[----:B------:R-:W1:Y:S08]  /*6d90*/  SHFL.IDX PT, R2, R0, RZ, 0x1c1f ;  /* 0x001c1fff00027589 */ /* 0x000e7000000e0000 */
[----:B------:R-:W3:Y:S08]  /*6da0*/  SHFL.IDX PT, R133, R0, 0x1, 0x1c1f ;  /* 0x003c1f0000857f89 */ /* 0x000ef000000e0000 */
[----:B------:R-:W-:Y:S08]  /*6db0*/  SHFL.IDX PT, R136, R0, 0x3, 0x1c1f ;  /* 0x007c1f0000887f89 */ /* 0x000ff000000e0000 */
[----:B------:R4:W5:Y:S02]  /*6dc0*/  SHFL.IDX PT, R135, R0, 0x2, 0x1c1f ;  /* 0x005c1f0000877f89 */ /* 0x00096400000e0000 */
[----:B----4-:R-:W-:Y:S05]  /*6dd0*/  IMAD R0, R199, -0x30, RZ ;  /* 0xffffffd0c7007824 */ /* 0x010fea00078e02ff */
[----:B--2---:R-:W-:Y:S04]  /*6de0*/  IADD3 R0, -R134, 0x1, R0 ;  /* 0x0000000186007810 */ /* 0x004fe80007ffe100 */
[----:B------:R-:W-:Y:S04]  /*6df0*/  IADD3 R0, -R250, R0, R251 ;  /* 0x00000000fa007210 */ /* 0x000fe80007ffe1fb */
[C---:B-1----:R-:W-:Y:S02]  /*6e00*/  IADD3 R134, R0.reuse, R2, RZ ;  /* 0x0000000200867210 */ /* 0x042fe40007ffe0ff */
[----:B---3--:R-:W-:Y:S02]  /*6e10*/  IADD3 R133, R0, R133, RZ ;  /* 0x0000008500857210 */ /* 0x008fe40007ffe0ff */
[----:B------:R-:W-:Y:S02]  /*6e20*/  ISETP.GT.AND P0, PT, R134, RZ, PT ;  /* 0x000000ff8600720c */ /* 0x000fe40003f04270 */
[----:B-----5:R-:W-:Y:S02]  /*6e30*/  IADD3 R2, R0, R135, RZ ;  /* 0x0000008700027210 */ /* 0x020fe40007ffe0ff */
[----:B------:R-:W-:Y:S02]  /*6e40*/  FSEL R135, R4, -INF , P0 ;  /* 0xff80000004877808 */ /* 0x000fe40000000000 */
[C---:B------:R-:W-:Y:S02]  /*6e50*/  ISETP.GT.AND P2, PT, R134.reuse, 0x1, PT ;  /* 0x000000018600780c */ /* 0x040fe40003f44270 */
[----:B------:R-:W-:Y:S02]  /*6e60*/  ISETP.GT.AND P0, PT, R133, 0x1, PT ;  /* 0x000000018500780c */ /* 0x000fe40003f04270 */
[----:B------:R-:W-:Y:S02]  /*6e70*/  FMNMX.FTZ R4, R135, R3, !PT ;  /* 0x0000000387047209 */ /* 0x000fe40007810000 */
[----:B------:R-:W-:Y:S02]  /*6e80*/  FSEL R137, R5, -INF , P2 ;  /* 0xff80000005897808 */ /* 0x000fe40001000000 */
[C---:B------:R-:W-:Y:S02]  /*6e90*/  ISETP.GT.AND P2, PT, R134.reuse, 0x8, PT ;  /* 0x000000088600780c */ /* 0x040fe40003f44270 */
[----:B------:R-:W-:Y:S02]  /*6ea0*/  ISETP.GT.AND P1, PT, R133, RZ, PT ;  /* 0x000000ff8500720c */ /* 0x000fe40003f24270 */
[----:B------:R-:W-:Y:S02]  /*6eb0*/  FSEL R142, R7, -INF , P0 ;  /* 0xff800000078e7808 */ /* 0x000fe40000000000 */
[----:B------:R-:W-:Y:S02]  /*6ec0*/  ISETP.GT.AND P0, PT, R134, 0x9, PT ;  /* 0x000000098600780c */ /* 0x000fe40003f04270 */
[----:B------:R-:W-:Y:S02]  /*6ed0*/  IADD3 R0, R0, R136, RZ ;  /* 0x0000008800007210 */ /* 0x000fe40007ffe0ff */
[----:B------:R-:W-:Y:S02]  /*6ee0*/  FSEL R136, R16, -INF , P2 ;  /* 0xff80000010887808 */ /* 0x000fe40001000000 */
[----:B------:R-:W-:Y:S02]  /*6ef0*/  FMNMX.FTZ R4, R137, R4, !PT ;  /* 0x0000000489047209 */ /* 0x000fe40007810000 */
[----:B------:R-:W-:Y:S02]  /*6f00*/  FSEL R17, R17, -INF , P0 ;  /* 0xff80000011117808 */ /* 0x000fe40000000000 */
[----:B------:R-:W-:Y:S02]  /*6f10*/  FSEL R141, R6, -INF , P1 ;  /* 0xff800000068d7808 */ /* 0x000fe40000800000 */
[----:B------:R-:W-:Y:S02]  /*6f20*/  ISETP.GT.AND P1, PT, R134, 0x10, PT ;  /* 0x000000108600780c */ /* 0x000fe40003f24270 */
[----:B------:R-:W-:Y:S02]  /*6f30*/  FMNMX.FTZ R4, R136, R4, !PT ;  /* 0x0000000488047209 */ /* 0x000fe40007810000 */
[----:B------:R-:W-:Y:S02]  /*6f40*/  FSEL R183, R20, -INF , P1 ;  /* 0xff80000014b77808 */ /* 0x000fe40000800000 */
[C---:B------:R-:W-:Y:S02]  /*6f50*/  ISETP.GT.AND P1, PT, R134.reuse, 0x11, PT ;  /* 0x000000118600780c */ /* 0x040fe40003f24270 */
[----:B------:R-:W-:Y:S02]  /*6f60*/  FMNMX.FTZ R4, R17, R4, !PT ;  /* 0x0000000411047209 */ /* 0x000fe40007810000 */
[----:B------:R-:W-:Y:S02]  /*6f70*/  ISETP.GT.AND P0, PT, R133, 0x9, PT ;  /* 0x000000098500780c */ /* 0x000fe40003f04270 */
[----:B------:R-:W-:Y:S02]  /*6f80*/  FSEL R182, R21, -INF , P1 ;  /* 0xff80000015b67808 */ /* 0x000fe40000800000 */
[----:B------:R-:W-:Y:S02]  /*6f90*/  FSEL R19, R19, -INF , P0 ;  /* 0xff80000013137808 */ /* 0x000fe40000000000 */
[----:B------:R-:W-:Y:S02]  /*6fa0*/  ISETP.GT.AND P2, PT, R133, 0x8, PT ;  /* 0x000000088500780c */ /* 0x000fe40003f44270 */
[----:B------:R-:W-:Y:S02]  /*6fb0*/  ISETP.GT.AND P0, PT, R134, 0x18, PT ;  /* 0x000000188600780c */ /* 0x000fe40003f04270 */
        /* <DEDUP_REMOVED lines=13> */
[----:B------:R-:W-:Y:S02]  /*7090*/  ISETP.GT.AND P0, PT, R134, 0x28, PT ;  /* 0x000000288600780c */ /* 0x000fe40003f04270 */
[----:B------:R-:W-:Y:S02]  /*70a0*/  FMNMX.FTZ R4, R223, R4, !PT ;  /* 0x00000004df047209 */ /* 0x000fe40007810000 */
[----:B------:R-:W-:Y:S02]  /*70b0*/  FSEL R181, R22, -INF , P2 ;  /* 0xff80000016b57808 */ /* 0x000fe40001000000 */
[----:B------:R-:W-:Y:S02]  /*70c0*/  ISETP.GT.AND P2, PT, R134, 0x29, PT ;  /* 0x000000298600780c */ /* 0x000fe40003f44270 */
[----:B------:R-:W-:Y:S02]  /*70d0*/  FSEL R221, R48, -INF , P0 ;  /* 0xff80000030dd7808 */ /* 0x000fe40000000000 */
[----:B------:R-:W-:Y:S02]  /*70e0*/  FMNMX.FTZ R4, R222, R4, !PT ;  /* 0x00000004de047209 */ /* 0x000fe40007810000 */
[----:B------:R-:W-:Y:S02]  /*70f0*/  FSEL R220, R49, -INF , P2 ;  /* 0xff80000031dc7808 */ /* 0x000fe40001000000 */
[----:B------:R-:W-:Y:S02]  /*7100*/  FMNMX.FTZ R4, R221, R4, !PT ;  /* 0x00000004dd047209 */ /* 0x000fe40007810000 */
[----:B------:R-:W-:Y:S02]  /*7110*/  ISETP.GT.AND P0, PT, R133, 0x19, PT ;  /* 0x000000198500780c */ /* 0x000fe40003f04270 */
[----:B------:R-:W-:Y:S02]  /*7120*/  FMNMX.FTZ R4, R220, R4, !PT ;  /* 0x00000004dc047209 */ /* 0x000fe40007810000 */
[----:B------:R-:W-:Y:S02]  /*7130*/  FSEL R179, R35, -INF , P0 ;  /* 0xff80000023b37808 */ /* 0x000fe40000000000 */
[C---:B------:R-:W-:Y:S01]  /*7140*/  ISETP.GT.AND P0, PT, R133.reuse, 0x20, PT ;  /* 0x000000208500780c */ /* 0x040fe20003f04270 */
[----:B------:R-:W1:Y:S01]  /*7150*/  SHFL.BFLY PT, R20, R4, 0x2, 0x1f ;  /* 0x0c401f0004147f89 */ /* 0x000e6200000e0000 */
[C---:B------:R-:W-:Y:S02]  /*7160*/  ISETP.GT.AND P1, PT, R133.reuse, 0x11, PT ;  /* 0x000000118500780c */ /* 0x040fe40003f24270 */
[----:B------:R-:W-:Y:S02]  /*7170*/  FSEL R219, R38, -INF , P0 ;  /* 0xff80000026db7808 */ /* 0x000fe40000000000 */
[----:B------:R-:W-:Y:S02]  /*7180*/  ISETP.GT.AND P0, PT, R133, 0x29, PT ;  /* 0x000000298500780c */ /* 0x000fe40003f04270 */
[----:B------:R-:W-:Y:S02]  /*7190*/  FSEL R178, R23, -INF , P1 ;  /* 0xff80000017b27808 */ /* 0x000fe40000800000 */
[----:B------:R-:W-:Y:S02]  /*71a0*/  ISETP.GT.AND P1, PT, R133, 0x18, PT ;  /* 0x000000188500780c */ /* 0x000fe40003f24270 */
[----:B------:R-:W-:Y:S02]  /*71b0*/  FMNMX.FTZ R5, R141, R132, !PT ;  /* 0x000000848d057209 */ /* 0x000fe40007810000 */
[----:B------:R-:W-:Y:S02]  /*71c0*/  FSEL R216, R51, -INF , P0 ;  /* 0xff80000033d87808 */ /* 0x000fe40000000000 */
[----:B------:R-:W-:Y:S02]  /*71d0*/  ISETP.GT.AND P0, PT, R2, RZ, PT ;  /* 0x000000ff0200720c */ /* 0x000fe40003f04270 */
[----:B------:R-:W-:Y:S02]  /*71e0*/  FSEL R180, R34, -INF , P1 ;  /* 0xff80000022b47808 */ /* 0x000fe40000800000 */
[C---:B------:R-:W-:Y:S02]  /*71f0*/  ISETP.GT.AND P1, PT, R133.reuse, 0x28, PT ;  /* 0x000000288500780c */ /* 0x040fe40003f24270 */
[----:B------:R-:W-:Y:S02]  /*7200*/  FMNMX.FTZ R5, R142, R5, !PT ;  /* 0x000000058e057209 */ /* 0x000fe40007810000 */
[----:B------:R-:W-:Y:S02]  /*7210*/  ISETP.GT.AND P2, PT, R133, 0x21, PT ;  /* 0x000000218500780c */ /* 0x000fe40003f44270 */
[----:B------:R-:W-:Y:S02]  /*7220*/  FSEL R6, R8, -INF , P0 ;  /* 0xff80000008067808 */ /* 0x000fe40000000000 */
[----:B------:R-:W-:Y:S02]  /*7230*/  ISETP.GT.AND P0, PT, R0, 0x1, PT ;  /* 0x000000010000780c */ /* 0x000fe40003f04270 */
[----:B------:R-:W-:Y:S02]  /*7240*/  FMNMX.FTZ R5, R18, R5, !PT ;  /* 0x0000000512057209 */ /* 0x000fe40007810000 */
[----:B------:R-:W-:Y:S02]  /*7250*/  FSEL R217, R50, -INF , P1 ;  /* 0xff80000032d97808 */ /* 0x000fe40000800000 */
[----:B------:R-:W-:Y:S02]  /*7260*/  ISETP.GT.AND P1, PT, R0, RZ, PT ;  /* 0x000000ff0000720c */ /* 0x000fe40003f24270 */
[----:B------:R-:W-:Y:S02]  /*7270*/  FSEL R218, R39, -INF , P2 ;  /* 0xff80000027da7808 */ /* 0x000fe40001000000 */
[C---:B------:R-:W-:Y:S01]  /*7280*/  ISETP.GT.AND P2, PT, R2.reuse, 0x1, PT ;  /* 0x000000010200780c */ /* 0x040fe20003f44270 */
[----:B------:R-:W-:Y:S01]  /*7290*/  LDSM.16.MT88.4 R36, [R186] ;  /* 0x00000000ba24783b */ /* 0x000fe20000004200 */
[----:B------:R-:W-:Y:S02]  /*72a0*/  FSEL R11, R11, -INF , P0 ;  /* 0xff8000000b0b7808 */ /* 0x000fe40000000000 */
[----:B------:R-:W-:Y:S02]  /*72b0*/  ISETP.GT.AND P0, PT, R2, 0x8, PT ;  /* 0x000000080200780c */ /* 0x000fe40003f04270 */
[----:B------:R-:W-:Y:S02]  /*72c0*/  FMNMX.FTZ R5, R19, R5, !PT ;  /* 0x0000000513057209 */ /* 0x000fe40007810000 */
[----:B------:R-:W-:Y:S02]  /*72d0*/  FSEL R10, R10, -INF , P1 ;  /* 0xff8000000a0a7808 */ /* 0x000fe40000800000 */
[----:B------:R-:W-:Y:S02]  /*72e0*/  ISETP.GT.AND P1, PT, R0, 0x8, PT ;  /* 0x000000080000780c */ /* 0x000fe40003f24270 */
[----:B-1----:R-:W-:Y:S02]  /*72f0*/  FMNMX.FTZ R4, R4, R20, !PT ;  /* 0x0000001404047209 */ /* 0x002fe40007810000 */
[----:B------:R-:W-:Y:S01]  /*7300*/  FSEL R16, R9, -INF , P2 ;  /* 0xff80000009107808 */ /* 0x000fe20001000000 */
[----:B------:R-:W-:Y:S01]  /*7310*/  LDSM.16.MT88.4 R20, [R185] ;  /* 0x00000000b914783b */ /* 0x000fe20000004200 */
[----:B------:R-:W-:Y:S02]  /*7320*/  FSEL R9, R12, -INF , P0 ;  /* 0xff8000000c097808 */ /* 0x000fe40000000000 */
[----:B------:R-:W-:Y:S02]  /*7330*/  FMNMX.FTZ R12, R6, R139, !PT ;  /* 0x0000008b060c7209 */ /* 0x000fe40007810000 */
[----:B------:R-:W-:Y:S02]  /*7340*/  FSEL R7, R14, -INF , P1 ;  /* 0xff8000000e077808 */ /* 0x000fe40000800000 */
[----:B------:R-:W-:Y:S01]  /*7350*/  FMNMX.FTZ R5, R181, R5, !PT ;  /* 0x00000005b5057209 */ /* 0x000fe20007810000 */
[----:B------:R-:W1:Y:S01]  /*7360*/  SHFL.BFLY PT, R14, R4, 0x1, 0x1f ;  /* 0x0c201f00040e7f89 */ /* 0x000e6200000e0000 */
[----:B------:R-:W-:Y:S02]  /*7370*/  FMNMX.FTZ R12, R16, R12, !PT ;  /* 0x0000000c100c7209 */ /* 0x000fe40007810000 */
[----:B------:R-:W-:Y:S02]  /*7380*/  ISETP.GT.AND P2, PT, R2, 0x9, PT ;  /* 0x000000090200780c */ /* 0x000fe40003f44270 */
[----:B------:R-:W-:Y:S02]  /*7390*/  ISETP.GT.AND P0, PT, R0, 0x9, PT ;  /* 0x000000090000780c */ /* 0x000fe40003f04270 */
[----:B------:R-:W-:Y:S02]  /*73a0*/  FMNMX.FTZ R5, R178, R5, !PT ;  /* 0x00000005b2057209 */ /* 0x000fe40007810000 */
[----:B------:R-:W-:Y:S02]  /*73b0*/  FSEL R8, R13, -INF , P2 ;  /* 0xff8000000d087808 */ /* 0x000fe40001000000 */
[----:B------:R-:W-:Y:S02]  /*73c0*/  FSEL R15, R15, -INF , P0 ;  /* 0xff8000000f0f7808 */ /* 0x000fe40000000000 */
[----:B------:R-:W-:Y:S02]  /*73d0*/  ISETP.GT.AND P0, PT, R2, 0x10, PT ;  /* 0x000000100200780c */ /* 0x000fe40003f04270 */
[----:B------:R-:W-:Y:S02]  /*73e0*/  FMNMX.FTZ R12, R9, R12, !PT ;  /* 0x0000000c090c7209 */ /* 0x000fe40007810000 */
[----:B------:R-:W-:Y:S02]  /*73f0*/  FMNMX.FTZ R5, R180, R5, !PT ;  /* 0x00000005b4057209 */ /* 0x000fe40007810000 */
[----:B------:R-:W-:Y:S02]  /*7400*/  FSEL R171, R24, -INF , P0 ;  /* 0xff80000018ab7808 */ /* 0x000fe40000000000 */
[----:B------:R-:W-:Y:S02]  /*7410*/  ISETP.GT.AND P2, PT, R2, 0x11, PT ;  /* 0x000000110200780c */ /* 0x000fe40003f44270 */
[----:B------:R-:W-:Y:S02]  /*7420*/  ISETP.GT.AND P1, PT, R0, 0x10, PT ;  /* 0x000000100000780c */ /* 0x000fe40003f24270 */
[----:B------:R-:W-:Y:S02]  /*7430*/  FMNMX.FTZ R12, R8, R12, !PT ;  /* 0x0000000c080c7209 */ /* 0x000fe40007810000 */
[----:B------:R-:W-:Y:S02]  /*7440*/  FMNMX.FTZ R5, R179, R5, !PT ;  /* 0x00000005b3057209 */ /* 0x000fe40007810000 */
[----:B------:R-:W-:Y:S02]  /*7450*/  FSEL R169, R25, -INF , P2 ;  /* 0xff80000019a97808 */ /* 0x000fe40001000000 */
[----:B------:R-:W-:Y:S02]  /*7460*/  FSEL R174, R26, -INF , P1 ;  /* 0xff8000001aae7808 */ /* 0x000fe40000800000 */
[----:B------:R-:W-:Y:S02]  /*7470*/  ISETP.GT.AND P0, PT, R0, 0x11, PT ;  /* 0x000000110000780c */ /* 0x000fe40003f04270 */
[C---:B------:R-:W-:Y:S02]  /*7480*/  ISETP.GT.AND P1, PT, R2.reuse, 0x18, PT ;  /* 0x000000180200780c */ /* 0x040fe40003f24270 */
[----:B------:R-:W-:Y:S02]  /*7490*/  FMNMX.FTZ R12, R171, R12, !PT ;  /* 0x0000000cab0c7209 */ /* 0x000fe40007810000 */
[----:B------:R-:W-:Y:S02]  /*74a0*/  FMNMX.FTZ R5, R219, R5, !PT ;  /* 0x00000005db057209 */ /* 0x000fe40007810000 */
[----:B------:R-:W-:Y:S02]  /*74b0*/  FSEL R177, R27, -INF , P0 ;  /* 0xff8000001bb17808 */ /* 0x000fe40000000000 */
[C---:B------:R-:W-:Y:S02]  /*74c0*/  ISETP.GT.AND P0, PT, R2.reuse, 0x19, PT ;  /* 0x000000190200780c */ /* 0x040fe40003f04270 */
[----:B------:R-:W-:Y:S02]  /*74d0*/  ISETP.GT.AND P2, PT, R2, 0x20, PT ;  /* 0x000000200200780c */ /* 0x000fe40003f44270 */
[----:B------:R-:W-:Y:S02]  /*74e0*/  FSEL R168, R28, -INF , P1 ;  /* 0xff8000001ca87808 */ /* 0x000fe40000800000 */
[----:B------:R-:W-:Y:S02]  /*74f0*/  FMNMX.FTZ R12, R169, R12, !PT ;  /* 0x0000000ca90c7209 */ /* 0x000fe40007810000 */
[----:B------:R-:W-:Y:S02]  /*7500*/  FMNMX.FTZ R5, R218, R5, !PT ;  /* 0x00000005da057209 */ /* 0x000fe40007810000 */
[----:B------:R-:W-:Y:S02]  /*7510*/  FSEL R215, R40, -INF , P2 ;  /* 0xff80000028d77808 */ /* 0x000fe40001000000 */
[C---:B------:R-:W-:Y:S02]  /*7520*/  ISETP.GT.AND P1, PT, R2.reuse, 0x21, PT ;  /* 0x000000210200780c */ /* 0x040fe40003f24270 */
[----:B------:R-:W-:Y:S02]  /*7530*/  FSEL R167, R29, -INF , P0 ;  /* 0xff8000001da77808 */ /* 0x000fe40000000000 */
[C---:B------:R-:W-:Y:S02]  /*7540*/  ISETP.GT.AND P0, PT, R2.reuse, 0x28, PT ;  /* 0x000000280200780c */ /* 0x040fe40003f04270 */
[----:B------:R-:W-:Y:S02]  /*7550*/  ISETP.GT.AND P2, PT, R2, 0x29, PT ;  /* 0x000000290200780c */ /* 0x000fe40003f44270 */
[----:B------:R-:W-:Y:S02]  /*7560*/  FMNMX.FTZ R2, R10, R140, !PT ;  /* 0x0000008c0a027209 */ /* 0x000fe40007810000 */
[----:B------:R-:W-:Y:S02]  /*7570*/  FMNMX.FTZ R12, R168, R12, !PT ;  /* 0x0000000ca80c7209 */ /* 0x000fe40007810000 */
[----:B------:R-:W-:Y:S02]  /*7580*/  FMNMX.FTZ R5, R217, R5, !PT ;  /* 0x00000005d9057209 */ /* 0x000fe40007810000 */
[----:B------:R-:W-:Y:S02]  /*7590*/  FMNMX.FTZ R2, R11, R2, !PT ;  /* 0x000000020b027209 */ /* 0x000fe40007810000 */
[----:B-1----:R-:W-:Y:S02]  /*75a0*/  FMNMX.FTZ R138, R4, R14, !PT ;  /* 0x0000000e048a7209 */ /* 0x002fe40007810000 */
[----:B------:R-:W-:Y:S02]  /*75b0*/  FMNMX.FTZ R4, R167, R12, !PT ;  /* 0x0000000ca7047209 */ /* 0x000fe40007810000 */
[----:B------:R-:W-:Y:S02]  /*75c0*/  FMNMX.FTZ R5, R216, R5, !PT ;  /* 0x00000005d8057209 */ /* 0x000fe40007810000 */
[----:B------:R-:W-:Y:S02]  /*75d0*/  FSEL R214, R41, -INF , P1 ;  /* 0xff80000029d67808 */ /* 0x000fe40000800000 */
[----:B------:R-:W-:Y:S01]  /*75e0*/  FMNMX.FTZ R2, R7, R2, !PT ;  /* 0x0000000207027209 */ /* 0x000fe20007810000 */
[----:B------:R-:W1:Y:S01]  /*75f0*/  SHFL.BFLY PT, R13, R5, 0x2, 0x1f ;  /* 0x0c401f00050d7f89 */ /* 0x000e6200000e0000 */
[----:B------:R-:W-:Y:S02]  /*7600*/  FMNMX.FTZ R4, R215, R4, !PT ;  /* 0x00000004d7047209 */ /* 0x000fe40007810000 */
[----:B------:R-:W-:Y:S02]  /*7610*/  FSEL R213, R44, -INF , P0 ;  /* 0xff8000002cd57808 */ /* 0x000fe40000000000 */
[----:B------:R-:W-:Y:S02]  /*7620*/  FMNMX.FTZ R2, R15, R2, !PT ;  /* 0x000000020f027209 */ /* 0x000fe40007810000 */
[----:B------:R-:W-:Y:S02]  /*7630*/  FMNMX.FTZ R12, R214, R4, !PT ;  /* 0x00000004d60c7209 */ /* 0x000fe40007810000 */
[----:B------:R-:W-:Y:S02]  /*7640*/  ISETP.GT.AND P0, PT, R0, 0x19, PT ;  /* 0x000000190000780c */ /* 0x000fe40003f04270 */
[----:B------:R-:W-:Y:S02]  /*7650*/  FMNMX.FTZ R4, R174, R2, !PT ;  /* 0x00000002ae047209 */ /* 0x000fe40007810000 */
[----:B------:R-:W-:Y:S01]  /*7660*/  FMNMX.FTZ R2, R213, R12, !PT ;  /* 0x0000000cd5027209 */ /* 0x000fe20007810000 */
[C---:B------:R-:W-:Y:S01]  /*7670*/  FMUL.FTZ R12, R138.reuse, c[0x0][0x2d0] ;  /* 0x0000b4008a0c7a20 */ /* 0x040fe20000410000 */
[----:B------:R-:W-:Y:S02]  /*7680*/  FSEL R172, R31, -INF , P0 ;  /* 0xff8000001fac7808 */ /* 0x000fe40000000000 */
[----:B------:R-:W-:Y:S02]  /*7690*/  FSETP.NEU.FTZ.AND P0, PT, R138, -INF , PT ;  /* 0xff8000008a00780b */ /* 0x000fe40003f1d000 */
[----:B------:R-:W-:Y:S02]  /*76a0*/  ISETP.GT.AND P1, PT, R0, 0x18, PT ;  /* 0x000000180000780c */ /* 0x000fe40003f24270 */
[----:B------:R-:W-:Y:S02]  /*76b0*/  FSEL R162, R12, RZ, P0 ;  /* 0x000000ff0ca27208 */ /* 0x000fe40000000000 */
[----:B------:R-:W-:Y:S02]  /*76c0*/  FSEL R209, R45, -INF , P2 ;  /* 0xff8000002dd17808 */ /* 0x000fe40001000000 */
[----:B------:R-:W-:Y:S01]  /*76d0*/  FSEL R170, R30, -INF , P1 ;  /* 0xff8000001eaa7808 */ /* 0x000fe20000800000 */
[--C-:B------:R-:W-:Y:S01]  /*76e0*/  FFMA.FTZ R12, R135, c[0x0][0x2d0], -R162.reuse ;  /* 0x0000b400870c7a23 */ /* 0x100fe200000108a2 */
[C---:B------:R-:W-:Y:S02]  /*76f0*/  ISETP.GT.AND P1, PT, R0.reuse, 0x21, PT ;  /* 0x000000210000780c */ /* 0x040fe40003f24270 */
[----:B------:R-:W-:Y:S01]  /*7700*/  ISETP.GT.AND P2, PT, R0, 0x20, PT ;  /* 0x000000200000780c */ /* 0x000fe20003f44270 */
[----:B------:R2:W-:Y:S01]  /*7710*/  MUFU.EX2 R173, R12 ;  /* 0x0000000c00ad7308 */ /* 0x0005e20000000800 */
[----:B------:R-:W-:Y:S02]  /*7720*/  FSEL R176, R43, -INF , P1 ;  /* 0xff8000002bb07808 */ /* 0x000fe40000800000 */
[----:B------:R-:W-:Y:S02]  /*7730*/  FSEL R207, R42, -INF , P2 ;  /* 0xff8000002acf7808 */ /* 0x000fe40001000000 */
[C---:B------:R-:W-:Y:S02]  /*7740*/  ISETP.GT.AND P2, PT, R0.reuse, 0x28, PT ;  /* 0x000000280000780c */ /* 0x040fe40003f44270 */
[----:B------:R-:W-:Y:S01]  /*7750*/  ISETP.GT.AND P1, PT, R0, 0x29, PT ;  /* 0x000000290000780c */ /* 0x000fe20003f24270 */
[--C-:B------:R-:W-:Y:S01]  /*7760*/  FFMA.FTZ R0, R137, c[0x0][0x2d0], -R162.reuse ;  /* 0x0000b40089007a23 */ /* 0x100fe200000108a2 */
[----:B------:R-:W-:Y:S02]  /*7770*/  FMNMX.FTZ R2, R209, R2, !PT ;  /* 0x00000002d1027209 */ /* 0x000fe40007810000 */
[----:B------:R-:W-:Y:S01]  /*7780*/  FMNMX.FTZ R4, R177, R4, !PT ;  /* 0x00000004b1047209 */ /* 0x000fe20007810000 */
[----:B------:R3:W-:Y:S01]  /*7790*/  MUFU.EX2 R204, R0 ;  /* 0x0000000000cc7308 */ /* 0x0007e20000000800 */
[----:B-1----:R-:W-:Y:S02]  /*77a0*/  FMNMX.FTZ R5, R5, R13, !PT ;  /* 0x0000000d05057209 */ /* 0x002fe40007810000 */
[----:B------:R-:W1:Y:S01]  /*77b0*/  SHFL.BFLY PT, R13, R2, 0x2, 0x1f ;  /* 0x0c401f00020d7f89 */ /* 0x000e6200000e0000 */
[----:B------:R-:W-:Y:S02]  /*77c0*/  FMNMX.FTZ R4, R170, R4, !PT ;  /* 0x00000004aa047209 */ /* 0x000fe40007810000 */
[----:B------:R-:W-:Y:S02]  /*77d0*/  FSEL R175, R46, -INF , P2 ;  /* 0xff8000002eaf7808 */ /* 0x000fe40001000000 */
[----:B------:R-:W-:Y:S02]  /*77e0*/  FMNMX.FTZ R4, R172, R4, !PT ;  /* 0x00000004ac047209 */ /* 0x000fe40007810000 */
[----:B------:R-:W-:Y:S01]  /*77f0*/  FSEL R135, R47, -INF , P1 ;  /* 0xff8000002f877808 */ /* 0x000fe20000800000 */
[----:B------:R-:W4:Y:S01]  /*7800*/  SHFL.BFLY PT, R14, R5, 0x1, 0x1f ;  /* 0x0c201f00050e7f89 */ /* 0x000f2200000e0000 */
[----:B------:R-:W-:Y:S01]  /*7810*/  FMNMX.FTZ R4, R207, R4, !PT ;  /* 0x00000004cf047209 */ /* 0x000fe20007810000 */
[--C-:B--2---:R-:W-:Y:S03]  /*7820*/  FFMA.FTZ R12, R136, c[0x0][0x2d0], -R162.reuse ;  /* 0x0000b400880c7a23 */ /* 0x104fe600000108a2 */
[----:B------:R-:W-:Y:S01]  /*7830*/  FMNMX.FTZ R4, R176, R4, !PT ;  /* 0x00000004b0047209 */ /* 0x000fe20007810000 */
[----:B------:R2:W-:Y:S03]  /*7840*/  MUFU.EX2 R231, R12 ;  /* 0x0000000c00e77308 */ /* 0x0005e60000000800 */
[----:B---3--:R-:W-:Y:S02]  /*7850*/  FMNMX.FTZ R0, R175, R4, !PT ;  /* 0x00000004af007209 */ /* 0x008fe40007810000 */
[----:B-1----:R-:W-:Y:S02]  /*7860*/  FMNMX.FTZ R4, R2, R13, !PT ;  /* 0x0000000d02047209 */ /* 0x002fe40007810000 */
[----:B------:R-:W-:Y:S03]  /*7870*/  FMNMX.FTZ R0, R135, R0, !PT ;  /* 0x0000000087007209 */ /* 0x000fe60007810000 */
[----:B------:R-:W1:Y:S01]  /*7880*/  SHFL.BFLY PT, R13, R4, 0x1, 0x1f ;  /* 0x0c201f00040d7f89 */ /* 0x000e6200000e0000 */
[----:B----4-:R-:W-:Y:S04]  /*7890*/  FMNMX.FTZ R137, R5, R14, !PT ;  /* 0x0000000e05897209 */ /* 0x010fe80007810000 */
[C---:B------:R-:W-:Y:S03]  /*78a0*/  FSETP.NEU.FTZ.AND P2, PT, R137.reuse, -INF , PT ;  /* 0xff8000008900780b */ /* 0x040fe60003f5d000 */
[----:B------:R-:W3:Y:S01]  /*78b0*/  SHFL.BFLY PT, R2, R0, 0x2, 0x1f ;  /* 0x0c401f0000027f89 */ /* 0x000ee200000e0000 */
[----:B------:R-:W-:Y:S02]  /*78c0*/  FMUL.FTZ R5, R137, c[0x0][0x2d0] ;  /* 0x0000b40089057a20 */ /* 0x000fe40000410000 */
[----:B--2---:R-:W-:Y:S03]  /*78d0*/  FFMA.FTZ R12, R17, c[0x0][0x2d0], -R162 ;  /* 0x0000b400110c7a23 */ /* 0x004fe600000108a2 */
[----:B------:R-:W-:Y:S01]  /*78e0*/  FSEL R160, R5, RZ, P2 ;  /* 0x000000ff05a07208 */ /* 0x000fe20001000000 */
[----:B------:R-:W2:Y:S04]  /*78f0*/  MUFU.EX2 R232, R12 ;  /* 0x0000000c00e87308 */ /* 0x000ea80000000800 */
[--C-:B------:R-:W-:Y:S01]  /*7900*/  FFMA.FTZ R5, R141, c[0x0][0x2d0], -R160.reuse ;  /* 0x0000b4008d057a23 */ /* 0x100fe200000108a0 */
[----:B-1----:R-:W-:Y:S05]  /*7910*/  FMNMX.FTZ R136, R4, R13, !PT ;  /* 0x0000000d04887209 */ /* 0x002fea0007810000 */
[----:B------:R1:W-:Y:S01]  /*7920*/  MUFU.EX2 R166, R5 ;  /* 0x0000000500a67308 */ /* 0x0003e20000000800 */
[C---:B------:R-:W-:Y:S01]  /*7930*/  FSETP.NEU.FTZ.AND P1, PT, R136.reuse, -INF , PT ;  /* 0xff8000008800780b */ /* 0x040fe20003f3d000 */
[----:B------:R-:W-:Y:S01]  /*7940*/  FMUL.FTZ R4, R136, c[0x0][0x2d0] ;  /* 0x0000b40088047a20 */ /* 0x000fe20000410000 */
[----:B---3--:R-:W-:Y:S01]  /*7950*/  FMNMX.FTZ R0, R0, R2, !PT ;  /* 0x0000000200007209 */ /* 0x008fe20007810000 */
[--C-:B------:R-:W-:Y:S03]  /*7960*/  FFMA.FTZ R2, R18, c[0x0][0x2d0], -R160.reuse ;  /* 0x0000b40012027a23 */ /* 0x100fe600000108a0 */
[----:B------:R-:W-:Y:S03]  /*7970*/  FSEL R161, R4, RZ, P1 ;  /* 0x000000ff04a17208 */ /* 0x000fe60000800000 */
[----:B------:R3:W-:Y:S02]  /*7980*/  MUFU.EX2 R229, R2 ;  /* 0x0000000200e57308 */ /* 0x0007e40000000800 */
[--C-:B------:R-:W-:Y:S02]  /*7990*/  FFMA.FTZ R4, R16, c[0x0][0x2d0], -R161.reuse ;  /* 0x0000b40010047a23 */ /* 0x100fe400000108a1 */
[--C-:B------:R-:W-:Y:S06]  /*79a0*/  FFMA.FTZ R6, R6, c[0x0][0x2d0], -R161.reuse ;  /* 0x0000b40006067a23 */ /* 0x100fec00000108a1 */
[----:B------:R-:W-:Y:S01]  /*79b0*/  MUFU.EX2 R227, R4 ;  /* 0x0000000400e37308 */ /* 0x000fe20000000800 */
[--C-:B-1----:R-:W-:Y:S01]  /*79c0*/  FFMA.FTZ R5, R142, c[0x0][0x2d0], -R160.reuse ;  /* 0x0000b4008e057a23 */ /* 0x102fe200000108a0 */
[----:B--2---:R-:W-:Y:S08]  /*79d0*/  F2FP.BF16.PACK_AB R142, R232, R231 ;  /* 0x000000e7e88e723e */ /* 0x004ff000000010ff */
[----:B------:R1:W2:Y:S01]  /*79e0*/  MUFU.EX2 R230, R5 ;  /* 0x0000000500e67308 */ /* 0x0002a20000000800 */
[----:B---3--:R-:W3:Y:S09]  /*79f0*/  SHFL.BFLY PT, R2, R0, 0x1, 0x1f ;  /* 0x0c201f0000027f89 */ /* 0x008ef200000e0000 */
[----:B------:R-:W-:Y:S01]  /*7a00*/  MUFU.EX2 R165, R6 ;  /* 0x0000000600a57308 */ /* 0x000fe20000000800 */
[----:B-1----:R-:W-:Y:S01]  /*7a10*/  FFMA.FTZ R5, R19, c[0x0][0x2d0], -R160 ;  /* 0x0000b40013057a23 */ /* 0x002fe200000108a0 */
[----:B--2---:R-:W-:Y:S02]  /*7a20*/  F2FP.BF16.PACK_AB R141, R230, R166 ;  /* 0x000000a6e68d723e */ /* 0x004fe400000010ff */
[----:B---3--:R-:W-:Y:S01]  /*7a30*/  FMNMX.FTZ R134, R0, R2, !PT ;  /* 0x0000000200867209 */ /* 0x008fe20007810000 */
[--C-:B------:R-:W-:Y:S05]  /*7a40*/  FFMA.FTZ R0, R9, c[0x0][0x2d0], -R161.reuse ;  /* 0x0000b40009007a23 */ /* 0x100fea00000108a1 */
[----:B------:R-:W1:Y:S01]  /*7a50*/  MUFU.EX2 R234, R5 ;  /* 0x0000000500ea7308 */ /* 0x000e620000000800 */
[----:B------:R-:W-:Y:S02]  /*7a60*/  FFMA.FTZ R2, R8, c[0x0][0x2d0], -R161 ;  /* 0x0000b40008027a23 */ /* 0x000fe400000108a1 */
[----:B------:R-:W-:Y:S07]  /*7a70*/  FMUL.FTZ R4, R134, c[0x0][0x2d0] ;  /* 0x0000b40086047a20 */ /* 0x000fee0000410000 */
[----:B------:R2:W-:Y:S10]  /*7a80*/  MUFU.EX2 R226, R0 ;  /* 0x0000000000e27308 */ /* 0x0005f40000000800 */
[----:B------:R3:W-:Y:S01]  /*7a90*/  MUFU.EX2 R233, R2 ;  /* 0x0000000200e97308 */ /* 0x0007e20000000800 */
[----:B-1----:R-:W-:Y:S02]  /*7aa0*/  F2FP.BF16.PACK_AB R143, R234, R229 ;  /* 0x000000e5ea8f723e */ /* 0x002fe400000010ff */
[----:B--2---:R-:W-:Y:S02]  /*7ab0*/  FSEL R0, R138, RZ, P0 ;  /* 0x000000ff8a007208 */ /* 0x004fe40000000000 */
[----:B------:R-:W-:Y:S03]  /*7ac0*/  FSETP.NEU.FTZ.AND P0, PT, R134, -INF , PT ;  /* 0xff8000008600780b */ /* 0x000fe60003f1d000 */
[----:B------:R-:W-:Y:S01]  /*7ad0*/  FADD.FTZ R0, -R0, R3 ;  /* 0x0000000300007221 */ /* 0x000fe20000010100 */
[----:B------:R-:W-:Y:S03]  /*7ae0*/  FSEL R163, R4, RZ, P0 ;  /* 0x000000ff04a37208 */ /* 0x000fe60000000000 */
[----:B------:R-:W-:Y:S02]  /*7af0*/  FMUL.FTZ R0, R0, c[0x0][0x2d0] ;  /* 0x0000b40000007a20 */ /* 0x000fe40000410000 */
[--C-:B---3--:R-:W-:Y:S02]  /*7b00*/  FFMA.FTZ R2, R10, c[0x0][0x2d0], -R163.reuse ;  /* 0x0000b4000a027a23 */ /* 0x108fe400000108a3 */
[----:B------:R-:W1:Y:S10]  /*7b10*/  MUFU.EX2 R133, R0 ;  /* 0x0000000000857308 */ /* 0x000e740000000800 */
[----:B------:R2:W-:Y:S01]  /*7b20*/  MUFU.EX2 R164, R2 ;  /* 0x0000000200a47308 */ /* 0x0005e20000000800 */
[----:B-1----:R-:W-:Y:S01]  /*7b30*/  FMUL.FTZ R4, R133, R148 ;  /* 0x0000009485047220 */ /* 0x002fe20000410000 */
[----:B------:R-:W-:Y:S01]  /*7b40*/  F2FP.BF16.PACK_AB R148, R227, R165 ;  /* 0x000000a5e394723e */ /* 0x000fe200000010ff */
[C---:B------:R-:W-:Y:S02]  /*7b50*/  FMUL.FTZ R5, R133.reuse, R149 ;  /* 0x0000009585057220 */ /* 0x040fe40000410000 */
[C---:B------:R-:W-:Y:S02]  /*7b60*/  FMUL.FTZ R16, R133.reuse, R156 ;  /* 0x0000009c85107220 */ /* 0x040fe40000410000 */
[C---:B------:R-:W-:Y:S02]  /*7b70*/  FMUL.FTZ R17, R133.reuse, R157 ;  /* 0x0000009d85117220 */ /* 0x040fe40000410000 */
[----:B------:R-:W-:Y:S02]  /*7b80*/  FMUL.FTZ R32, R133, R112 ;  /* 0x0000007085207220 */ /* 0x000fe40000410000 */
[--C-:B--2---:R-:W-:Y:S02]  /*7b90*/  FFMA.FTZ R2, R11, c[0x0][0x2d0], -R163.reuse ;  /* 0x0000b4000b027a23 */ /* 0x104fe400000108a3 */
        /* <DEDUP_REMOVED lines=13> */
[----:B------:R-:W-:Y:S01]  /*7c70*/  FMUL.FTZ R85, R133, R85 ;  /* 0x0000005585557220 */ /* 0x000fe20000410000 */
[----:B-1----:R-:W-:Y:S01]  /*7c80*/  F2FP.BF16.PACK_AB R149, R224, R164 ;  /* 0x000000a4e095723e */ /* 0x002fe200000010ff */
[----:B------:R-:W-:Y:S02]  /*7c90*/  FFMA.FTZ R2, R7, c[0x0][0x2d0], -R163 ;  /* 0x0000b40007027a23 */ /* 0x000fe400000108a3 */
[----:B------:R-:W-:Y:S02]  /*7ca0*/  FFMA.FTZ R129, R213, c[0x0][0x2d0], -R161 ;  /* 0x0000b400d5817a23 */ /* 0x000fe400000108a1 */
[----:B------:R1:W-:Y:S01]  /*7cb0*/  MUFU.EX2 R225, R2 ;  /* 0x0000000200e17308 */ /* 0x0003e20000000800 */
[----:B------:R-:W-:Y:S02]  /*7cc0*/  FFMA.FTZ R128, R176, c[0x0][0x2d0], -R163 ;  /* 0x0000b400b0807a23 */ /* 0x000fe400000108a3 */
[C---:B------:R-:W-:Y:S02]  /*7cd0*/  FMUL.FTZ R96, R133.reuse, R96 ;  /* 0x0000006085607220 */ /* 0x040fe40000410000 */
[----:B------:R-:W-:Y:S01]  /*7ce0*/  FMUL.FTZ R97, R133, R97 ;  /* 0x0000006185617220 */ /* 0x000fe20000410000 */
[----:B-1----:R-:W-:Y:S05]  /*7cf0*/  FSEL R2, R137, RZ, P2 ;  /* 0x000000ff89027208 */ /* 0x002fea0001000000 */
[----:B------:R-:W-:Y:S01]  /*7d00*/  FADD.FTZ R0, -R2, R132 ;  /* 0x0000008402007221 */ /* 0x000fe20000010100 */
[----:B------:R-:W-:Y:S03]  /*7d10*/  FSEL R2, R136, RZ, P1 ;  /* 0x000000ff88027208 */ /* 0x000fe60000800000 */
[----:B------:R-:W-:Y:S04]  /*7d20*/  FMUL.FTZ R0, R0, c[0x0][0x2d0] ;  /* 0x0000b40000007a20 */ /* 0x000fe80000410000 */
[----:B------:R1:W2:Y:S02]  /*7d30*/  MUFU.EX2 R132, R0 ;  /* 0x0000000000847308 */ /* 0x0002a40000000800 */
[----:B-1----:R-:W-:Y:S01]  /*7d40*/  FADD.FTZ R0, -R2, R139 ;  /* 0x0000008b02007221 */ /* 0x002fe20000010100 */
[----:B------:R-:W-:Y:S01]  /*7d50*/  FSEL R2, R134, RZ, P0 ;  /* 0x000000ff86027208 */ /* 0x000fe20000000000 */
[----:B--2---:R-:W-:Y:S01]  /*7d60*/  FMUL.FTZ R6, R132, R150 ;  /* 0x0000009684067220 */ /* 0x004fe20000410000 */
[----:B------:R-:W-:Y:S01]  /*7d70*/  F2FP.BF16.PACK_AB R150, R233, R226 ;  /* 0x000000e2e996723e */ /* 0x000fe200000010ff */
[----:B------:R-:W-:Y:S04]  /*7d80*/  FMUL.FTZ R0, R0, c[0x0][0x2d0] ;  /* 0x0000b40000007a20 */ /* 0x000fe80000410000 */
[----:B------:R-:W-:Y:S01]  /*7d90*/  MUFU.EX2 R139, R129 ;  /* 0x00000081008b7308 */ /* 0x000fe20000000800 */
[C---:B------:R-:W-:Y:S01]  /*7da0*/  FMUL.FTZ R7, R132.reuse, R151 ;  /* 0x0000009784077220 */ /* 0x040fe20000410000 */
[C---:B------:R-:W-:Y:S01]  /*7db0*/  ISETP.GT.AND P0, PT, R199.reuse, R248, PT ;  /* 0x000000f8c700720c */ /* 0x040fe20003f04270 */
[C---:B------:R-:W-:Y:S01]  /*7dc0*/  FMUL.FTZ R18, R132.reuse, R158 ;  /* 0x0000009e84127220 */ /* 0x040fe20000410000 */
[----:B------:R-:W-:Y:S01]  /*7dd0*/  IADD3 R199, R199, -0x1, RZ ;  /* 0xffffffffc7c77810 */ /* 0x000fe20007ffe0ff */
[C---:B------:R-:W-:Y:S02]  /*7de0*/  FMUL.FTZ R19, R132.reuse, R159 ;  /* 0x0000009f84137220 */ /* 0x040fe40000410000 */
[C---:B------:R-:W-:Y:S01]  /*7df0*/  FMUL.FTZ R34, R132.reuse, R114 ;  /* 0x0000007284227220 */ /* 0x040fe20000410000 */
[----:B------:R-:W-:Y:S01]  /*7e00*/  LDSM.16.MT88.4 R156, [R185+0x800] ;  /* 0x00080000b99c783b */ /* 0x000fe20000004200 */
[C---:B------:R-:W-:Y:S01]  /*7e10*/  FMUL.FTZ R35, R132.reuse, R115 ;  /* 0x0000007384237220 */ /* 0x040fe20000410000 */
[----:B------:R1:W2:Y:S01]  /*7e20*/  MUFU.EX2 R3, R0 ;  /* 0x0000000000037308 */ /* 0x0002a20000000800 */
[C---:B------:R-:W-:Y:S02]  /*7e30*/  FMUL.FTZ R50, R132.reuse, R130 ;  /* 0x0000008284327220 */ /* 0x040fe40000410000 */
[C---:B------:R-:W-:Y:S02]  /*7e40*/  FMUL.FTZ R51, R132.reuse, R131 ;  /* 0x0000008384337220 */ /* 0x040fe40000410000 */
[C---:B------:R-:W-:Y:S01]  /*7e50*/  FMUL.FTZ R54, R132.reuse, R54 ;  /* 0x0000003684367220 */ /* 0x040fe20000410000 */
[----:B------:R-:W-:Y:S01]  /*7e60*/  LDSM.16.MT88.4 R112, [R186+0x400] ;  /* 0x00040000ba70783b */ /* 0x000fe20000004200 */
        /* <DEDUP_REMOVED lines=9> */
[----:B-1----:R-:W-:Y:S01]  /*7f00*/  FADD.FTZ R0, -R2, R140 ;  /* 0x0000008c02007221 */ /* 0x002fe20000010100 */
[----:B------:R-:W-:Y:S01]  /*7f10*/  F2FP.BF16.PACK_AB R140, R204, R173 ;  /* 0x000000adcc8c723e */ /* 0x000fe200000010ff */
[--C-:B------:R-:W-:Y:S02]  /*7f20*/  FFMA.FTZ R2, R15, c[0x0][0x2d0], -R163.reuse ;  /* 0x0000b4000f027a23 */ /* 0x100fe400000108a3 */
[----:B------:R-:W-:Y:S02]  /*7f30*/  FMUL.FTZ R0, R0, c[0x0][0x2d0] ;  /* 0x0000b40000007a20 */ /* 0x000fe40000410000 */
[----:B------:R-:W1:Y:S01]  /*7f40*/  MUFU.EX2 R228, R2 ;  /* 0x0000000200e47308 */ /* 0x000e620000000800 */
[C---:B--2---:R-:W-:Y:S01]  /*7f50*/  FMUL.FTZ R24, R3.reuse, R104 ;  /* 0x0000006803187220 */ /* 0x044fe20000410000 */
[-C--:B------:R-:W-:Y:S01]  /*7f60*/  HMMA.16816.F32.BF16 R4, R140, R20.reuse, R4 ;  /* 0x000000148c04723c */ /* 0x080fe20000041804 */
[C---:B------:R-:W-:Y:S02]  /*7f70*/  FMUL.FTZ R8, R3.reuse, R144 ;  /* 0x0000009003087220 */ /* 0x040fe40000410000 */
[C---:B------:R-:W-:Y:S02]  /*7f80*/  FMUL.FTZ R9, R3.reuse, R145 ;  /* 0x0000009103097220 */ /* 0x040fe40000410000 */
[C---:B------:R-:W-:Y:S02]  /*7f90*/  FMUL.FTZ R12, R3.reuse, R152 ;  /* 0x00000098030c7220 */ /* 0x040fe40000410000 */
[C---:B------:R-:W-:Y:S01]  /*7fa0*/  FMUL.FTZ R13, R3.reuse, R153 ;  /* 0x00000099030d7220 */ /* 0x040fe20000410000 */
[----:B------:R-:W2:Y:S01]  /*7fb0*/  MUFU.EX2 R0, R0 ;  /* 0x0000000000007308 */ /* 0x000ea20000000800 */
[C---:B------:R-:W-:Y:S03]  /*7fc0*/  FMUL.FTZ R25, R3.reuse, R105 ;  /* 0x0000006903197220 */ /* 0x040fe60000410000 */
[C---:B------:R-:W-:Y:S02]  /*7fd0*/  FMUL.FTZ R28, R3.reuse, R108 ;  /* 0x0000006c031c7220 */ /* 0x040fe40000410000 */
[C---:B------:R-:W-:Y:S02]  /*7fe0*/  FMUL.FTZ R29, R3.reuse, R109 ;  /* 0x0000006d031d7220 */ /* 0x040fe40000410000 */
[C---:B------:R-:W-:Y:S02]  /*7ff0*/  FMUL.FTZ R40, R3.reuse, R120 ;  /* 0x0000007803287220 */ /* 0x040fe40000410000 */
[C---:B------:R-:W-:Y:S02]  /*8000*/  FMUL.FTZ R41, R3.reuse, R121 ;  /* 0x0000007903297220 */ /* 0x040fe40000410000 */
[----:B------:R-:W-:Y:S01]  /*8010*/  FMUL.FTZ R44, R3, R124 ;  /* 0x0000007c032c7220 */ /* 0x000fe20000410000 */
[----:B-1----:R-:W-:Y:S01]  /*8020*/  F2FP.BF16.PACK_AB R151, R228, R225 ;  /* 0x000000e1e497723e */ /* 0x002fe200000010ff */
[--C-:B------:R-:W-:Y:S02]  /*8030*/  FFMA.FTZ R2, R183, c[0x0][0x2d0], -R162.reuse ;  /* 0x0000b400b7027a23 */ /* 0x100fe400000108a2 */
[C---:B------:R-:W-:Y:S02]  /*8040*/  FMUL.FTZ R45, R3.reuse, R125 ;  /* 0x0000007d032d7220 */ /* 0x040fe40000410000 */
[----:B------:R1:W-:Y:S01]  /*8050*/  MUFU.EX2 R201, R2 ;  /* 0x0000000200c97308 */ /* 0x0003e20000000800 */
[C---:B------:R-:W-:Y:S02]  /*8060*/  FMUL.FTZ R56, R3.reuse, R56 ;  /* 0x0000003803387220 */ /* 0x040fe40000410000 */
[----:B------:R-:W-:Y:S02]  /*8070*/  FMUL.FTZ R57, R3, R57 ;  /* 0x0000003903397220 */ /* 0x000fe40000410000 */
[C---:B--2---:R-:W-:Y:S02]  /*8080*/  FMUL.FTZ R10, R0.reuse, R146 ;  /* 0x00000092000a7220 */ /* 0x044fe40000410000 */
[C---:B------:R-:W-:Y:S02]  /*8090*/  FMUL.FTZ R11, R0.reuse, R147 ;  /* 0x00000093000b7220 */ /* 0x040fe40000410000 */
[C---:B------:R-:W-:Y:S02]  /*80a0*/  FMUL.FTZ R26, R0.reuse, R106 ;  /* 0x0000006a001a7220 */ /* 0x040fe40000410000 */
[C---:B------:R-:W-:Y:S02]  /*80b0*/  FMUL.FTZ R27, R0.reuse, R107 ;  /* 0x0000006b001b7220 */ /* 0x040fe40000410000 */
[----:B------:R-:W-:Y:S01]  /*80c0*/  LDSM.16.MT88.4 R104, [R185+0x400] ;  /* 0x00040000b968783b */ /* 0x000fe20000004200 */
[C---:B------:R-:W-:Y:S01]  /*80d0*/  HMMA.16816.F32.BF16 R8, R148.reuse, R20, R8 ;  /* 0x000000149408723c */ /* 0x040fe20000041808 */
[C---:B------:R-:W-:Y:S02]  /*80e0*/  FMUL.FTZ R14, R0.reuse, R154 ;  /* 0x0000009a000e7220 */ /* 0x040fe40000410000 */
[C---:B------:R-:W-:Y:S02]  /*80f0*/  FMUL.FTZ R15, R0.reuse, R155 ;  /* 0x0000009b000f7220 */ /* 0x040fe40000410000 */
[----:B------:R-:W-:Y:S02]  /*8100*/  FFMA.FTZ R130, R175, c[0x0][0x2d0], -R163 ;  /* 0x0000b400af827a23 */ /* 0x000fe400000108a3 */
        /* <DEDUP_REMOVED lines=12> */
[----:B------:R-:W2:Y:S01]  /*81d0*/  LDSM.16.MT88.4 R100, [R185+0xc00] ;  /* 0x000c0000b964783b */ /* 0x000ea20000004200 */
[C---:B------:R-:W-:Y:S02]  /*81e0*/  FMUL.FTZ R58, R0.reuse, R58 ;  /* 0x0000003a003a7220 */ /* 0x040fe40000410000 */
[C---:B------:R-:W-:Y:S02]  /*81f0*/  FMUL.FTZ R59, R0.reuse, R59 ;  /* 0x0000003b003b7220 */ /* 0x040fe40000410000 */
[-C--:B------:R-:W-:Y:S01]  /*8200*/  HMMA.16816.F32.BF16 R20, R140, R36.reuse, R20 ;  /* 0x000000248c14723c */ /* 0x080fe20000041814 */
[C---:B------:R-:W-:Y:S02]  /*8210*/  FMUL.FTZ R60, R3.reuse, R60 ;  /* 0x0000003c033c7220 */ /* 0x040fe40000410000 */
[C---:B------:R-:W-:Y:S02]  /*8220*/  FMUL.FTZ R61, R3.reuse, R61 ;  /* 0x0000003d033d7220 */ /* 0x040fe40000410000 */
[C---:B------:R-:W-:Y:S02]  /*8230*/  FMUL.FTZ R62, R0.reuse, R62 ;  /* 0x0000003e003e7220 */ /* 0x040fe40000410000 */
[C---:B------:R-:W-:Y:S01]  /*8240*/  FMUL.FTZ R63, R0.reuse, R63 ;  /* 0x0000003f003f7220 */ /* 0x040fe20000410000 */
[C---:B------:R-:W-:Y:S01]  /*8250*/  HMMA.16816.F32.BF16 R24, R148.reuse, R36, R24 ;  /* 0x000000249418723c */ /* 0x040fe20000041818 */
[C---:B------:R-:W-:Y:S03]  /*8260*/  FMUL.FTZ R72, R3.reuse, R72 ;  /* 0x0000004803487220 */ /* 0x040fe60000410000 */
[----:B------:R-:W-:Y:S02]  /*8270*/  FMUL.FTZ R73, R3, R73 ;  /* 0x0000004903497220 */ /* 0x000fe40000410000 */
[C---:B------:R-:W-:Y:S02]  /*8280*/  FMUL.FTZ R74, R0.reuse, R74 ;  /* 0x0000004a004a7220 */ /* 0x040fe40000410000 */
[-C--:B------:R-:W-:Y:S01]  /*8290*/  HMMA.16816.F32.BF16 R28, R148, R38.reuse, R28 ;  /* 0x00000026941c723c */ /* 0x080fe2000004181c */
[C---:B------:R-:W-:Y:S03]  /*82a0*/  FMUL.FTZ R36, R133.reuse, R116 ;  /* 0x0000007485247220 */ /* 0x040fe60000410000 */
[----:B------:R-:W-:Y:S02]  /*82b0*/  FMUL.FTZ R37, R133, R117 ;  /* 0x0000007585257220 */ /* 0x000fe40000410000 */
[----:B------:R-:W-:Y:S02]  /*82c0*/  FMUL.FTZ R75, R0, R75 ;  /* 0x0000004b004b7220 */ /* 0x000fe40000410000 */
[C---:B------:R-:W-:Y:S01]  /*82d0*/  HMMA.16816.F32.BF16 R32, R140.reuse, R38, R32 ;  /* 0x000000268c20723c */ /* 0x040fe20000041820 */
[----:B-1----:R-:W-:Y:S03]  /*82e0*/  FFMA.FTZ R2, R182, c[0x0][0x2d0], -R162 ;  /* 0x0000b400b6027a23 */ /* 0x002fe600000108a2 */
[C---:B------:R-:W-:Y:S01]  /*82f0*/  FMUL.FTZ R76, R3.reuse, R76 ;  /* 0x0000004c034c7220 */ /* 0x040fe20000410000 */
[----:B------:R1:W-:Y:S01]  /*8300*/  MUFU.EX2 R206, R2 ;  /* 0x0000000200ce7308 */ /* 0x0003e20000000800 */
[C---:B------:R-:W-:Y:S02]  /*8310*/  FMUL.FTZ R77, R3.reuse, R77 ;  /* 0x0000004d034d7220 */ /* 0x040fe40000410000 */
[C---:B------:R-:W-:Y:S04]  /*8320*/  FMUL.FTZ R38, R132.reuse, R118 ;  /* 0x0000007684267220 */ /* 0x040fe80000410000 */
[----:B------:R-:W-:Y:S02]  /*8330*/  FMUL.FTZ R39, R132, R119 ;  /* 0x0000007784277220 */ /* 0x000fe40000410000 */
[----:B------:R-:W-:Y:S01]  /*8340*/  LDSM.16.MT88.4 R116, [R185+0x1000] ;  /* 0x00100000b974783b */ /* 0x000fe20000004200 */
[C---:B------:R-:W-:Y:S02]  /*8350*/  FMUL.FTZ R78, R0.reuse, R78 ;  /* 0x0000004e004e7220 */ /* 0x040fe40000410000 */
[C---:B------:R-:W-:Y:S02]  /*8360*/  FMUL.FTZ R79, R0.reuse, R79 ;  /* 0x0000004f004f7220 */ /* 0x040fe40000410000 */
[-C--:B--2---:R-:W-:Y:S01]  /*8370*/  HMMA.16816.F32.BF16 R36, R140, R100.reuse, R36 ;  /* 0x000000648c24723c */ /* 0x084fe20000041824 */
        /* <DEDUP_REMOVED lines=10> */
[----:B------:R-:W-:Y:S02]  /*8420*/  FFMA.FTZ R0, R0, R244, R164 ;  /* 0x000000f400007223 */ /* 0x000fe400000100a4 */
[----:B------:R-:W-:Y:S01]  /*8430*/  MUFU.EX2 R164, R128 ;  /* 0x0000008000a47308 */ /* 0x000fe20000000800 */
[C---:B------:R-:W-:Y:S01]  /*8440*/  FMUL.FTZ R98, R132.reuse, R98 ;  /* 0x0000006284627220 */ /* 0x040fe20000410000 */
[C---:B------:R-:W-:Y:S01]  /*8450*/  HMMA.16816.F32.BF16 R48, R140.reuse, R102, R48 ;  /* 0x000000668c30723c */ /* 0x040fe20000041830 */
[----:B------:R-:W2:Y:S03]  /*8460*/  LDSM.16.MT88.4 R100, [R186+0xc00] ;  /* 0x000c0000ba64783b */ /* 0x000ea60000004200 */
[----:B-1----:R-:W-:Y:S02]  /*8470*/  FFMA.FTZ R2, R181, c[0x0][0x2d0], -R160 ;  /* 0x0000b400b5027a23 */ /* 0x002fe400000108a0 */
[----:B------:R-:W-:Y:S02]  /*8480*/  FMUL.FTZ R99, R132, R99 ;  /* 0x0000006384637220 */ /* 0x000fe40000410000 */
[----:B------:R1:W-:Y:S01]  /*8490*/  MUFU.EX2 R200, R2 ;  /* 0x0000000200c87308 */ /* 0x0003e20000000800 */
[--C-:B------:R-:W-:Y:S03]  /*84a0*/  FFMA.FTZ R127, R223, c[0x0][0x2d0], -R162.reuse ;  /* 0x0000b400df7f7a23 */ /* 0x100fe600000108a2 */
[--C-:B------:R-:W-:Y:S02]  /*84b0*/  FFMA.FTZ R126, R222, c[0x0][0x2d0], -R162.reuse ;  /* 0x0000b400de7e7a23 */ /* 0x100fe400000108a2 */
[----:B------:R-:W-:Y:S02]  /*84c0*/  FFMA.FTZ R125, R221, c[0x0][0x2d0], -R162 ;  /* 0x0000b400dd7d7a23 */ /* 0x000fe400000108a2 */
[--C-:B------:R-:W-:Y:S02]  /*84d0*/  FFMA.FTZ R124, R219, c[0x0][0x2d0], -R160.reuse ;  /* 0x0000b400db7c7a23 */ /* 0x100fe400000108a0 */
[--C-:B------:R-:W-:Y:S02]  /*84e0*/  FFMA.FTZ R123, R218, c[0x0][0x2d0], -R160.reuse ;  /* 0x0000b400da7b7a23 */ /* 0x100fe400000108a0 */
[----:B------:R-:W-:Y:S02]  /*84f0*/  FFMA.FTZ R122, R217, c[0x0][0x2d0], -R160 ;  /* 0x0000b400d97a7a23 */ /* 0x000fe400000108a0 */
[--C-:B------:R-:W-:Y:S02]  /*8500*/  FFMA.FTZ R121, R215, c[0x0][0x2d0], -R161.reuse ;  /* 0x0000b400d7797a23 */ /* 0x100fe400000108a1 */
[--C-:B------:R-:W-:Y:S02]  /*8510*/  FFMA.FTZ R120, R214, c[0x0][0x2d0], -R161.reuse ;  /* 0x0000b400d6787a23 */ /* 0x100fe400000108a1 */
[----:B------:R-:W-:Y:S02]  /*8520*/  FADD.FTZ R0, R224, R0 ;  /* 0x00000000e0007221 */ /* 0x000fe40000010000 */
[--C-:B-1----:R-:W-:Y:S04]  /*8530*/  FFMA.FTZ R2, R178, c[0x0][0x2d0], -R160.reuse ;  /* 0x0000b400b2027a23 */ /* 0x102fe800000108a0 */
[----:B------:R1:W-:Y:S01]  /*8540*/  MUFU.EX2 R203, R2 ;  /* 0x0000000200cb7308 */ /* 0x0003e20000000800 */
[-C--:B--2---:R-:W-:Y:S08]  /*8550*/  HMMA.16816.F32.BF16 R52, R140, R100.reuse, R52 ;  /* 0x000000648c34723c */ /* 0x084ff00000041834 */
[C---:B------:R-:W-:Y:S08]  /*8560*/  HMMA.16816.F32.BF16 R56, R148.reuse, R100, R56 ;  /* 0x000000649438723c */ /* 0x040ff00000041838 */
[-C--:B------:R-:W-:Y:S01]  /*8570*/  HMMA.16816.F32.BF16 R60, R148, R102.reuse, R60 ;  /* 0x00000066943c723c */ /* 0x080fe2000004183c */
[--C-:B-1----:R-:W-:Y:S07]  /*8580*/  FFMA.FTZ R2, R180, c[0x0][0x2d0], -R160.reuse ;  /* 0x0000b400b4027a23 */ /* 0x102fee00000108a0 */
[C---:B------:R-:W-:Y:S01]  /*8590*/  HMMA.16816.F32.BF16 R64, R140.reuse, R102, R64 ;  /* 0x000000668c40723c */ /* 0x040fe20000041840 */
[----:B------:R-:W1:Y:S01]  /*85a0*/  LDSM.16.MT88.4 R100, [R185+0x1800] ;  /* 0x00180000b964783b */ /* 0x000e620000004200 */
[----:B------:R2:W-:Y:S02]  /*85b0*/  MUFU.EX2 R210, R2 ;  /* 0x0000000200d27308 */ /* 0x0005e40000000800 */
[--C-:B--2---:R-:W-:Y:S02]  /*85c0*/  FFMA.FTZ R2, R179, c[0x0][0x2d0], -R160.reuse ;  /* 0x0000b400b3027a23 */ /* 0x104fe400000108a0 */
[----:B------:R-:W-:Y:S06]  /*85d0*/  FFMA.FTZ R160, R216, c[0x0][0x2d0], -R160 ;  /* 0x0000b400d8a07a23 */ /* 0x000fec00000108a0 */
[----:B------:R2:W-:Y:S01]  /*85e0*/  MUFU.EX2 R211, R2 ;  /* 0x0000000200d37308 */ /* 0x0005e20000000800 */
[-C--:B-1----:R-:W-:Y:S08]  /*85f0*/  HMMA.16816.F32.BF16 R68, R140, R100.reuse, R68 ;  /* 0x000000648c44723c */ /* 0x082ff00000041844 */
[C---:B------:R-:W-:Y:S01]  /*8600*/  HMMA.16816.F32.BF16 R72, R148.reuse, R100, R72 ;  /* 0x000000649448723c */ /* 0x040fe20000041848 */
[--C-:B--2---:R-:W-:Y:S02]  /*8610*/  FFMA.FTZ R2, R171, c[0x0][0x2d0], -R161.reuse ;  /* 0x0000b400ab027a23 */ /* 0x104fe400000108a1 */
[----:B------:R-:W-:Y:S05]  /*8620*/  MUFU.EX2 R171, R126 ;  /* 0x0000007e00ab7308 */ /* 0x000fea0000000800 */
[-C--:B------:R-:W-:Y:S08]  /*8630*/  HMMA.16816.F32.BF16 R76, R148, R102.reuse, R76 ;  /* 0x00000066944c723c */ /* 0x080ff0000004184c */
[C---:B------:R-:W-:Y:S01]  /*8640*/  HMMA.16816.F32.BF16 R80, R140.reuse, R102, R80 ;  /* 0x000000668c50723c */ /* 0x040fe20000041850 */
[----:B------:R-:W1:Y:S01]  /*8650*/  LDSM.16.MT88.4 R100, [R186+0x1800] ;  /* 0x00180000ba64783b */ /* 0x000e620000004200 */
[----:B------:R2:W-:Y:S02]  /*8660*/  MUFU.EX2 R182, R2 ;  /* 0x0000000200b67308 */ /* 0x0005e40000000800 */
[--C-:B--2---:R-:W-:Y:S08]  /*8670*/  FFMA.FTZ R2, R169, c[0x0][0x2d0], -R161.reuse ;  /* 0x0000b400a9027a23 */ /* 0x104ff000000108a1 */
[----:B------:R-:W-:Y:S10]  /*8680*/  MUFU.EX2 R169, R127 ;  /* 0x0000007f00a97308 */ /* 0x000ff40000000800 */
[----:B------:R-:W2:Y:S01]  /*8690*/  MUFU.EX2 R183, R2 ;  /* 0x0000000200b77308 */ /* 0x000ea20000000800 */
[-C--:B-1----:R-:W-:Y:S08]  /*86a0*/  HMMA.16816.F32.BF16 R84, R140, R100.reuse, R84 ;  /* 0x000000648c54723c */ /* 0x082ff00000041854 */
[C---:B------:R-:W-:Y:S07]  /*86b0*/  HMMA.16816.F32.BF16 R88, R148.reuse, R100, R88 ;  /* 0x000000649458723c */ /* 0x040fee0000041858 */
[--C-:B------:R-:W-:Y:S01]  /*86c0*/  FFMA.FTZ R100, R202, c[0x0][0x2d0], -R162.reuse ;  /* 0x0000b400ca647a23 */ /* 0x100fe200000108a2 */
[-C--:B------:R-:W-:Y:S01]  /*86d0*/  HMMA.16816.F32.BF16 R92, R148, R102.reuse, R92 ;  /* 0x00000066945c723c */ /* 0x080fe2000004185c */
[--C-:B------:R-:W-:Y:S02]  /*86e0*/  FFMA.FTZ R101, R205, c[0x0][0x2d0], -R162.reuse ;  /* 0x0000b400cd657a23 */ /* 0x100fe400000108a2 */
[----:B------:R1:W-:Y:S01]  /*86f0*/  MUFU.EX2 R212, R100 ;  /* 0x0000006400d47308 */ /* 0x0003e20000000800 */
[----:B------:R-:W-:Y:S01]  /*8700*/  FFMA.FTZ R162, R220, c[0x0][0x2d0], -R162 ;  /* 0x0000b400dca27a23 */ /* 0x000fe200000108a2 */
[----:B--2---:R-:W-:Y:S01]  /*8710*/  F2FP.BF16.PACK_AB R108, R183, R182 ;  /* 0x000000b6b76c723e */ /* 0x004fe200000010ff */
[----:B------:R-:W-:Y:S02]  /*8720*/  FFMA.FTZ R2, R168, c[0x0][0x2d0], -R161 ;  /* 0x0000b400a8027a23 */ /* 0x000fe400000108a1 */
[----:B------:R-:W-:Y:S05]  /*8730*/  HMMA.16816.F32.BF16 R96, R140, R102, R96 ;  /* 0x000000668c60723c */ /* 0x000fea0000041860 */
[----:B------:R2:W-:Y:S02]  /*8740*/  MUFU.EX2 R202, R2 ;  /* 0x0000000200ca7308 */ /* 0x0005e40000000800 */
[----:B------:R-:W-:Y:S01]  /*8750*/  F2FP.BF16.PACK_AB R103, R211, R210 ;  /* 0x000000d2d367723e */ /* 0x000fe200000010ff */
[----:B------:R-:W-:Y:S04]  /*8760*/  FFMA.FTZ R140, R3, R242, R165 ;  /* 0x000000f2038c7223 */ /* 0x000fe800000100a5 */
[----:B------:R-:W-:Y:S02]  /*8770*/  FFMA.FTZ R141, R132, R243, R166 ;  /* 0x000000f3848d7223 */ /* 0x000fe400000100a6 */
[----:B------:R-:W-:Y:S01]  /*8780*/  FFMA.FTZ R3, R207, c[0x0][0x2d0], -R163 ;  /* 0x0000b400cf037a23 */ /* 0x000fe200000108a3 */
[----:B------:R3:W4:Y:S01]  /*8790*/  MUFU.EX2 R208, R101 ;  /* 0x0000006500d07308 */ /* 0x0007220000000800 */
[----:B-1----:R-:W-:Y:S09]  /*87a0*/  F2FP.BF16.PACK_AB R100, R206, R201 ;  /* 0x000000c9ce64723e */ /* 0x002ff200000010ff */
[----:B------:R-:W-:Y:S01]  /*87b0*/  MUFU.EX2 R168, R124 ;  /* 0x0000007c00a87308 */ /* 0x000fe20000000800 */
[--C-:B--2---:R-:W-:Y:S02]  /*87c0*/  FFMA.FTZ R2, R167, c[0x0][0x2d0], -R161.reuse ;  /* 0x0000b400a7027a23 */ /* 0x104fe400000108a1 */
[----:B------:R-:W-:Y:S07]  /*87d0*/  FFMA.FTZ R161, R209, c[0x0][0x2d0], -R161 ;  /* 0x0000b400d1a17a23 */ /* 0x000fee00000108a1 */
[----:B------:R1:W2:Y:S01]  /*87e0*/  MUFU.EX2 R205, R2 ;  /* 0x0000000200cd7308 */ /* 0x0002a20000000800 */
[----:B---3--:R-:W-:Y:S02]  /*87f0*/  F2FP.BF16.PACK_AB R101, R203, R200 ;  /* 0x000000c8cb65723e */ /* 0x008fe400000010ff */
[----:B----4-:R-:W-:Y:S07]  /*8800*/  F2FP.BF16.PACK_AB R102, R212, R208 ;  /* 0x000000d0d466723e */ /* 0x010fee00000010ff */
[----:B------:R-:W-:Y:S01]  /*8810*/  MUFU.EX2 R175, R162 ;  /* 0x000000a200af7308 */ /* 0x000fe20000000800 */
[-C--:B------:R-:W-:Y:S09]  /*8820*/  HMMA.16816.F32.BF16 R4, R100, R104.reuse, R4 ;  /* 0x000000686404723c */ /* 0x080ff20000041804 */
[----:B------:R3:W-:Y:S03]  /*8830*/  MUFU.EX2 R165, R3 ;  /* 0x0000000300a57308 */ /* 0x0007e60000000800 */
[----:B-1----:R-:W-:Y:S01]  /*8840*/  FFMA.FTZ R2, R174, c[0x0][0x2d0], -R163 ;  /* 0x0000b400ae027a23 */ /* 0x002fe200000108a3 */
[----:B--2---:R-:W-:Y:S06]  /*8850*/  F2FP.BF16.PACK_AB R110, R205, R202 ;  /* 0x000000cacd6e723e */ /* 0x004fec00000010ff */
[----:B------:R1:W-:Y:S10]  /*8860*/  MUFU.EX2 R181, R2 ;  /* 0x0000000200b57308 */ /* 0x0003f40000000800 */
[----:B------:R-:W-:Y:S01]  /*8870*/  MUFU.EX2 R174, R160 ;  /* 0x000000a000ae7308 */ /* 0x000fe20000000800 */
[----:B---3--:R-:W-:Y:S09]  /*8880*/  FADD.FTZ R3, R230, R141 ;  /* 0x0000008de6037221 */ /* 0x008ff20000010000 */
[----:B------:R-:W-:Y:S01]  /*8890*/  MUFU.EX2 R166, R121 ;  /* 0x0000007900a67308 */ /* 0x000fe20000000800 */
[----:B-1----:R-:W-:Y:S02]  /*88a0*/  FFMA.FTZ R2, R177, c[0x0][0x2d0], -R163 ;  /* 0x0000b400b1027a23 */ /* 0x002fe400000108a3 */
[----:B------:R-:W-:Y:S07]  /*88b0*/  FADD.FTZ R177, R229, R3 ;  /* 0x00000003e5b17221 */ /* 0x000fee0000010000 */
[----:B------:R1:W2:Y:S10]  /*88c0*/  MUFU.EX2 R180, R2 ;  /* 0x0000000200b47308 */ /* 0x0002b40000000800 */
[----:B------:R-:W3:Y:S01]  /*88d0*/  MUFU.EX2 R167, R120 ;  /* 0x0000007800a77308 */ /* 0x000ee20000000800 */
[--C-:B-1----:R-:W-:Y:S01]  /*88e0*/  FFMA.FTZ R2, R170, c[0x0][0x2d0], -R163.reuse ;  /* 0x0000b400aa027a23 */ /* 0x102fe200000108a3 */
[----:B--2---:R-:W-:Y:S08]  /*88f0*/  F2FP.BF16.PACK_AB R109, R180, R181 ;  /* 0x000000b5b46d723e */ /* 0x004ff000000010ff */
[----:B------:R-:W1:Y:S01]  /*8900*/  MUFU.EX2 R170, R123 ;  /* 0x0000007b00aa7308 */ /* 0x000e620000000800 */
[----:B---3--:R-:W-:Y:S09]  /*8910*/  F2FP.BF16.PACK_AB R160, R167, R166 ;  /* 0x000000a6a7a0723e */ /* 0x008ff200000010ff */
[----:B------:R2:W-:Y:S01]  /*8920*/  MUFU.EX2 R178, R2 ;  /* 0x0000000200b27308 */ /* 0x0005e20000000800 */
[----:B-1----:R-:W-:Y:S01]  /*8930*/  F2FP.BF16.PACK_AB R141, R170, R168 ;  /* 0x000000a8aa8d723e */ /* 0x002fe200000010ff */
[--C-:B--2---:R-:W-:Y:S08]  /*8940*/  FFMA.FTZ R2, R172, c[0x0][0x2d0], -R163.reuse ;  /* 0x0000b400ac027a23 */ /* 0x104ff000000108a3 */
[----:B------:R-:W1:Y:S01]  /*8950*/  MUFU.EX2 R172, R122 ;  /* 0x0000007a00ac7308 */ /* 0x000e620000000800 */
[----:B------:R-:W-:Y:S09]  /*8960*/  FFMA.FTZ R163, R135, c[0x0][0x2d0], -R163 ;  /* 0x0000b40087a37a23 */ /* 0x000ff200000108a3 */
[----:B------:R-:W2:Y:S10]  /*8970*/  MUFU.EX2 R179, R2 ;  /* 0x0000000200b37308 */ /* 0x000eb40000000800 */
[----:B------:R3:W4:Y:S01]  /*8980*/  MUFU.EX2 R135, R161 ;  /* 0x000000a100877308 */ /* 0x0007220000000800 */
[----:B-1----:R-:W-:Y:S09]  /*8990*/  F2FP.BF16.PACK_AB R143, R174, R172 ;  /* 0x000000acae8f723e */ /* 0x002ff200000010ff */
[----:B------:R-:W-:Y:S01]  /*89a0*/  MUFU.EX2 R132, R163 ;  /* 0x000000a300847308 */ /* 0x000fe20000000800 */
[----:B--2---:R-:W-:Y:S01]  /*89b0*/  F2FP.BF16.PACK_AB R111, R179, R178 ;  /* 0x000000b2b36f723e */ /* 0x004fe200000010ff */
[----:B------:R-:W-:Y:S04]  /*89c0*/  FFMA.FTZ R2, R133, R241, R173 ;  /* 0x000000f185027223 */ /* 0x000fe800000100ad */
[----:B------:R-:W-:Y:S04]  /*89d0*/  FADD.FTZ R131, R204, R2 ;  /* 0x00000002cc837221 */ /* 0x000fe80000010000 */
[----:B------:R-:W1:Y:S01]  /*89e0*/  MUFU.EX2 R133, R130 ;  /* 0x0000008200857308 */ /* 0x000e620000000800 */
[C---:B------:R-:W-:Y:S01]  /*89f0*/  HMMA.16816.F32.BF16 R8, R108.reuse, R104, R8 ;  /* 0x000000686c08723c */ /* 0x040fe20000041808 */
[----:B------:R-:W-:Y:S01]  /*8a00*/  FADD.FTZ R2, R227, R140 ;  /* 0x0000008ce3027221 */ /* 0x000fe20000010000 */
[----:B------:R-:W-:Y:S02]  /*8a10*/  F2FP.BF16.PACK_AB R140, R171, R169 ;  /* 0x000000a9ab8c723e */ /* 0x000fe400000010ff */
[----:B---3--:R-:W-:Y:S01]  /*8a20*/  F2FP.BF16.PACK_AB R161, R164, R165 ;  /* 0x000000a5a4a1723e */ /* 0x008fe200000010ff */
[----:B------:R-:W-:Y:S01]  /*8a30*/  FADD.FTZ R3, R226, R2 ;  /* 0x00000002e2037221 */ /* 0x000fe20000010000 */
[----:B----4-:R-:W-:Y:S01]  /*8a40*/  F2FP.BF16.PACK_AB R162, R135, R139 ;  /* 0x0000008b87a2723e */ /* 0x010fe200000010ff */
[----:B------:R-:W-:Y:S01]  /*8a50*/  FADD.FTZ R2, R225, R0 ;  /* 0x00000000e1027221 */ /* 0x000fe20000010000 */
[-C--:B------:R-:W-:Y:S01]  /*8a60*/  HMMA.16816.F32.BF16 R12, R108, R106.reuse, R12 ;  /* 0x0000006a6c0c723c */ /* 0x080fe2000004180c */
[----:B------:R-:W2:Y:S03]  /*8a70*/  MUFU.EX2 R173, R125 ;  /* 0x0000007d00ad7308 */ /* 0x000ea60000000800 */
[----:B------:R-:W-:Y:S02]  /*8a80*/  FADD.FTZ R0, R234, R177 ;  /* 0x000000b1ea007221 */ /* 0x000fe40000010000 */
[----:B------:R-:W-:Y:S02]  /*8a90*/  FADD.FTZ R3, R233, R3 ;  /* 0x00000003e9037221 */ /* 0x000fe40000010000 */
[C---:B------:R-:W-:Y:S01]  /*8aa0*/  HMMA.16816.F32.BF16 R16, R100.reuse, R106, R16 ;  /* 0x0000006a6410723c */ /* 0x040fe20000041810 */
[----:B------:R-:W3:Y:S03]  /*8ab0*/  LDSM.16.MT88.4 R104, [R186+0x1000] ;  /* 0x00100000ba68783b */ /* 0x000ee60000004200 */
[----:B------:R-:W-:Y:S02]  /*8ac0*/  FADD.FTZ R2, R228, R2 ;  /* 0x00000002e4027221 */ /* 0x000fe40000010000 */
[----:B------:R-:W-:Y:S01]  /*8ad0*/  FADD.FTZ R3, R182, R3 ;  /* 0x00000003b6037221 */ /* 0x000fe20000010000 */
[----:B-1----:R-:W-:Y:S01]  /*8ae0*/  F2FP.BF16.PACK_AB R163, R132, R133 ;  /* 0x0000008584a3723e */ /* 0x002fe200000010ff */
[-C--:B------:R-:W-:Y:S01]  /*8af0*/  HMMA.16816.F32.BF16 R20, R100, R112.reuse, R20 ;  /* 0x000000706414723c */ /* 0x080fe20000041814 */
[----:B------:R-:W-:Y:S07]  /*8b00*/  FADD.FTZ R2, R181, R2 ;  /* 0x00000002b5027221 */ /* 0x000fee0000010000 */
[C---:B------:R-:W-:Y:S01]  /*8b10*/  HMMA.16816.F32.BF16 R24, R108.reuse, R112, R24 ;  /* 0x000000706c18723c */ /* 0x040fe20000041818 */
[----:B--2---:R-:W-:Y:S07]  /*8b20*/  F2FP.BF16.PACK_AB R142, R175, R173 ;  /* 0x000000adaf8e723e */ /* 0x004fee00000010ff */
        /* <DEDUP_REMOVED lines=8> */
[-C--:B---3--:R-:W-:Y:S08]  /*8bb0*/  HMMA.16816.F32.BF16 R52, R100, R104.reuse, R52 ;  /* 0x000000686434723c */ /* 0x088ff00000041834 */
[C---:B------:R-:W-:Y:S07]  /*8bc0*/  HMMA.16816.F32.BF16 R56, R108.reuse, R104, R56 ;  /* 0x000000686c38723c */ /* 0x040fee0000041838 */
[----:B------:R-:W-:Y:S01]  /*8bd0*/  FADD.FTZ R104, R231, R131 ;  /* 0x00000083e7687221 */ /* 0x000fe20000010000 */
[-C--:B------:R-:W-:Y:S01]  /*8be0*/  HMMA.16816.F32.BF16 R60, R108, R106.reuse, R60 ;  /* 0x0000006a6c3c723c */ /* 0x080fe2000004183c */
[----:B------:R-:W-:Y:S03]  /*8bf0*/  LDSM.16.MT88.4 R128, [R185+0x1400] ;  /* 0x00140000b980783b */ /* 0x000fe60000004200 */
[----:B------:R-:W-:Y:S04]  /*8c00*/  FADD.FTZ R176, R232, R104 ;  /* 0x00000068e8b07221 */ /* 0x000fe80000010000 */
[C---:B------:R-:W-:Y:S08]  /*8c10*/  HMMA.16816.F32.BF16 R64, R100.reuse, R106, R64 ;  /* 0x0000006a6440723c */ /* 0x040ff00000041840 */
        /* <DEDUP_REMOVED lines=8> */
[----:B------:R-:W-:Y:S08]  /*8ca0*/  HMMA.16816.F32.BF16 R96, R100, R118, R96 ;  /* 0x000000766460723c */ /* 0x000ff00000041860 */
[-C--:B------:R-:W-:Y:S01]  /*8cb0*/  HMMA.16816.F32.BF16 R148, R140, R156.reuse, R4 ;  /* 0x0000009c8c94723c */ /* 0x080fe20000041804 */
[----:B------:R-:W2:Y:S07]  /*8cc0*/  LDSM.16.MT88.4 R4, [R186+0x1400] ;  /* 0x00140000ba04783b */ /* 0x000eae0000004200 */
[C---:B------:R-:W-:Y:S01]  /*8cd0*/  HMMA.16816.F32.BF16 R144, R160.reuse, R156, R8 ;  /* 0x0000009ca090723c */ /* 0x040fe20000041808 */
[----:B------:R-:W3:Y:S07]  /*8ce0*/  LDSM.16.MT88.4 R8, [R185+0x2000] ;  /* 0x00200000b908783b */ /* 0x000eee0000004200 */
[-C--:B------:R-:W-:Y:S01]  /*8cf0*/  HMMA.16816.F32.BF16 R152, R160, R158.reuse, R12 ;  /* 0x0000009ea098723c */ /* 0x080fe2000004180c */
[----:B------:R-:W4:Y:S07]  /*8d00*/  LDSM.16.MT88.4 R12, [R186+0x2000] ;  /* 0x00200000ba0c783b */ /* 0x000f2e0000004200 */
[C---:B------:R-:W-:Y:S08]  /*8d10*/  HMMA.16816.F32.BF16 R156, R140.reuse, R158, R16 ;  /* 0x0000009e8c9c723c */ /* 0x040ff00000041810 */
[-C--:B-1----:R-:W-:Y:S08]  /*8d20*/  HMMA.16816.F32.BF16 R100, R140, R112.reuse, R20 ;  /* 0x000000708c64723c */ /* 0x082ff00000041814 */
[C---:B------:R-:W-:Y:S08]  /*8d30*/  HMMA.16816.F32.BF16 R104, R160.reuse, R112, R24 ;  /* 0x00000070a068723c */ /* 0x040ff00000041818 */
[-C--:B------:R-:W-:Y:S08]  /*8d40*/  HMMA.16816.F32.BF16 R108, R160, R114.reuse, R28 ;  /* 0x00000072a06c723c */ /* 0x080ff0000004181c */
[C---:B------:R-:W-:Y:S08]  /*8d50*/  HMMA.16816.F32.BF16 R112, R140.reuse, R114, R32 ;  /* 0x000000728c70723c */ /* 0x040ff00000041820 */
[-C--:B------:R-:W-:Y:S08]  /*8d60*/  HMMA.16816.F32.BF16 R116, R140, R128.reuse, R36 ;  /* 0x000000808c74723c */ /* 0x080ff00000041824 */
        /* <DEDUP_REMOVED lines=10> */
[C---:B------:R-:W-:Y:S07]  /*8e10*/  HMMA.16816.F32.BF16 R64, R140.reuse, R6, R64 ;  /* 0x000000068c40723c */ /* 0x040fee0000041840 */
        /* <DEDUP_REMOVED lines=28> */
[----:B------:R-:W-:Y:S01]  /*8fe0*/  MOV R139, R136 ;  /* 0x00000088008b7202 */ /* 0x000fe20000000f00 */
[----:B------:R-:W-:Y:S02]  /*8ff0*/  FADD.FTZ R0, R133, R0 ;  /* 0x0000000085007221 */ /* 0x000fe40000010000 */
[----:B------:R-:W-:Y:S01]  /*9000*/  HMMA.16816.F32.BF16 R96, R140, R14, R96 ;  /* 0x0000000e8c60723c */ /* 0x000fe20000041860 */
[----:B------:R-:W-:Y:S03]  /*9010*/  FADD.FTZ R241, R175, R4 ;  /* 0x00000004aff17221 */ /* 0x000fe60000010000 */
[----:B------:R-:W-:Y:S01]  /*9020*/  FADD.FTZ R243, R174, R3 ;  /* 0x00000003aef37221 */ /* 0x000fe20000010000 */
[----:B------:R-:W-:Y:S01]  /*9030*/  MOV R3, R138 ;  /* 0x0000008a00037202 */ /* 0x000fe20000000f00 */
[----:B------:R-:W-:Y:S01]  /*9040*/  FADD.FTZ R242, R135, R2 ;  /* 0x0000000287f27221 */ /* 0x000fe20000010000 */
[----:B------:R-:W-:Y:S01]  /*9050*/  MOV R140, R134 ;  /* 0x00000086008c7202 */ /* 0x000fe20000000f00 */
[----:B------:R-:W-:Y:S01]  /*9060*/  FADD.FTZ R244, R132, R0 ;  /* 0x0000000084f47221 */ /* 0x000fe20000010000 */
[----:B------:R-:W-:Y:S01]  /*9070*/  MOV R132, R137 ;  /* 0x0000008900847202 */ /* 0x000fe20000000f00 */
[----:B------:R-:W-:-:S05]  /*9080*/  @P0 BRA `(.L_x_1082) ;  /* 0xffffd0f000000947 */ /* 0x000fca000383ffff */
.L_x_1077:
[----:B------:R-:W-:-:S13]  /*9090*/  ISETP.GE.AND P0, PT, R199, R245, PT ;  /* 0x000000f5c700720c */ /* 0x000fda0003f06270 */
[----:B------:R-:W-:Y:S05]  /*90a0*/  @!P0 BRA `(.L_x_1083) ;  /* 0x0000297000008947 */ /* 0x000fea0003800000 */
.L_x_1086:
[----:B------:R-:W-:Y:S04]  /*90b0*/  DEPBAR.LE SB0, 0x0 ;  /* 0x000080000000791a */ /* 0x000fe80000000000 */
[----:B------:R-:W-:Y:S01]  /*90c0*/  WARPSYNC 0xffffffff ;  /* 0xffffffff00007948 */ /* 0x000fe20003800000 */
[----:B------:R-:W-:Y:S01]  /*90d0*/  BAR.SYNC.DEFER_BLOCKING 0x0 ;  /* 0x0000000000007b1d */ /* 0x000fe20000010000 */
[----:B------:R-:W-:Y:S01]  /*90e0*/  SHF.R.S32.HI R0, RZ, 0x1f, R199 ;  /* 0x0000001fff007819 */ /* 0x000fe200000114c7 */
[----:B------:R-:W-:Y:S04]  /*90f0*/  IMAD.MOV.U32 R132, RZ, RZ, R136 ;  /* 0x000000ffff847224 */ /* 0x000fe800078e0088 */
[----:B------:R-:W-:Y:S04]  /*9100*/  IMAD R0, R0, c[0x0][0x208], RZ ;  /* 0x0000820000007a24 */ /* 0x000fe800078e02ff */
[C---:B------:R-:W-:Y:S01]  /*9110*/  IMAD R0, R199.reuse, c[0x0][0x20c], R0 ;  /* 0x00008300c7007a24 */ /* 0x040fe200078e0200 */
[----:B------:R-:W-:Y:S01]  /*9120*/  LDSM.16.M88.4 R48, [R187] ;  /* 0x00000000bb30783b */ /* 0x000fe20000000200 */
[----:B------:R-:W-:Y:S06]  /*9130*/  BSSY B0, `(.L_x_1084) ;  /* 0x00000d8000007945 */ /* 0x000fec0003800000 */
[----:B------:R-:W1:Y:S07]  /*9140*/  S2R R2, SR_TID.X ;  /* 0x0000000000027919 */ /* 0x000e6e0000002100 */
[----:B------:R-:W2:Y:S07]  /*9150*/  LDSM.16.M88.4 R16, [R184] ;  /* 0x00000000b810783b */ /* 0x000eae0000000200 */
[----:B------:R-:W3:Y:S07]  /*9160*/  LDSM.16.M88.4 R44, [R187+0x1000] ;  /* 0x00100000bb2c783b */ /* 0x000eee0000000200 */
[----:B------:R-:W4:Y:S07]  /*9170*/  LDSM.16.M88.4 R32, [R184+0x400] ;  /* 0x00040000b820783b */ /* 0x000f2e0000000200 */
[----:B------:R-:W5:Y:S07]  /*9180*/  LDSM.16.M88.4 R140, [R184+0x800] ;  /* 0x00080000b88c783b */ /* 0x000f6e0000000200 */
[----:B------:R-:W-:Y:S07]  /*9190*/  LDSM.16.M88.4 R160, [R188] ;  /* 0x00000000bca0783b */ /* 0x000fee0000000200 */
[----:B------:R-:W2:Y:S07]  /*91a0*/  LDSM.16.M88.4 R164, [R189] ;  /* 0x00000000bda4783b */ /* 0x000eae0000000200 */
[----:B------:R-:W3:Y:S07]  /*91b0*/  LDSM.16.M88.4 R168, [R188+0x1000] ;  /* 0x00100000bca8783b */ /* 0x000eee0000000200 */
[----:B------:R-:W3:Y:S07]  /*91c0*/  LDSM.16.M88.4 R172, [R197] ;  /* 0x00000000c5ac783b */ /* 0x000eee0000000200 */
[----:B------:R-:W4:Y:S01]  /*91d0*/  LDSM.16.M88.4 R176, [R196] ;  /* 0x00000000c4b0783b */ /* 0x000f220000000200 */
[----:B-1----:R-:W-:Y:S01]  /*91e0*/  ISETP.GT.AND P0, PT, R2, 0x3f, PT ;  /* 0x0000003f0200780c */ /* 0x002fe20003f04270 */
[----:B------:R-:W-:Y:S04]  /*91f0*/  IMAD.WIDE.U32 R2, R199, c[0x0][0x208], RZ ;  /* 0x00008200c7027a25 */ /* 0x000fe800078e00ff */
[----:B------:R-:W-:Y:S02]  /*9200*/  IMAD.IADD R0, R3, 0x1, R0 ;  /* 0x0000000103007824 */ /* 0x000fe400078e0200 */
[----:B------:R-:W-:Y:S04]  /*9210*/  IMAD.WIDE.U32 R2, R2, 0x30, RZ ;  /* 0x0000003002027825 */ /* 0x000fe800078e00ff */
[----:B------:R-:W-:Y:S01]  /*9220*/  IMAD R0, R0, 0x30, RZ ;  /* 0x0000003000007824 */ /* 0x000fe200078e02ff */
[-C--:B------:R-:W-:Y:S01]  /*9230*/  IADD3 R8, P1, R236, R2.reuse, RZ ;  /* 0x00000002ec087210 */ /* 0x080fe20007f3e0ff */
[----:B------:R-:W-:Y:S02]  /*9240*/  @!P0 IMAD.MOV.U32 R4, RZ, RZ, c[0x0][0x208] ;  /* 0x00008200ff048624 */ /* 0x000fe400078e00ff */
[----:B------:R-:W-:Y:S02]  /*9250*/  IMAD.IADD R0, R3, 0x1, R0 ;  /* 0x0000000103007824 */ /* 0x000fe400078e0200 */
[----:B------:R-:W-:Y:S01]  /*9260*/  @!P0 IMAD.MOV.U32 R5, RZ, RZ, c[0x0][0x20c] ;  /* 0x00008300ff058624 */ /* 0x000fe200078e00ff */
[----:B------:R-:W-:Y:S01]  /*9270*/  @!P0 LEA R20, P2, R4, R2, 0x5 ;  /* 0x0000000204148211 */ /* 0x000fe200078428ff */
[----:B------:R-:W-:Y:S01]  /*9280*/  IMAD.X R9, R0, 0x1, R235, P1 ;  /* 0x0000000100097824 */ /* 0x000fe200008e06eb */
[----:B------:R-:W-:Y:S02]  /*9290*/  LEA R26, P1, R8, c[0x0][0x1f8], 0x1 ;  /* 0x00007e00081a7a11 */ /* 0x000fe400078208ff */
[----:B------:R-:W-:Y:S02]  /*92a0*/  @!P0 LEA.HI.X R3, R4, R0, R5, 0x5, P2 ;  /* 0x0000000004038211 */ /* 0x000fe400010f2c05 */
[-C--:B--2---:R-:W-:Y:S03]  /*92b0*/  HMMA.16816.F32.BF16 R4, R48, R16.reuse, RZ ;  /* 0x000000103004723c */ /* 0x084fe600000418ff */
[--C-:B------:R-:W-:Y:S02]  /*92c0*/  IADD3 R12, P3, P2, R2, 0x20, R236.reuse ;  /* 0x00000020020c7810 */ /* 0x100fe40007a7e0ec */
[----:B------:R-:W-:Y:S02]  /*92d0*/  LEA.HI.X R27, R8, c[0x0][0x1fc], R9, 0x1, P1 ;  /* 0x00007f00081b7a11 */ /* 0x000fe400008f0c09 */
[----:B------:R-:W-:Y:S01]  /*92e0*/  IADD3.X R13, R0, RZ, R235, P3, P2 ;  /* 0x000000ff000d7210 */ /* 0x000fe20001fe44eb */
[C---:B---3--:R-:W-:Y:S02]  /*92f0*/  HMMA.16816.F32.BF16 R8, R44.reuse, R16, RZ ;  /* 0x000000102c08723c */ /* 0x048fe400000418ff */
[----:B------:R-:W-:Y:S01]  /*9300*/  @!PT LDS RZ, [RZ] ;  /* 0x00000000fffff984 */ /* 0x000fe20000000800 */
[----:B------:R-:W-:Y:S01]  /*9310*/  @!PT LDS RZ, [RZ] ;  /* 0x00000000fffff984 */ /* 0x000fe20000000800 */
[----:B------:R-:W-:Y:S01]  /*9320*/  @!PT LDS RZ, [RZ] ;  /* 0x00000000fffff984 */ /* 0x000fe20000000800 */
[----:B------:R1:W-:Y:S02]  /*9330*/  LDGSTS.E.BYPASS.LTC128B.128 [R198+0x1880], [R26.64], !P6 ;  /* 0x018800001ac67fae */ /* 0x0003e4000f101d46 */
[----:B------:R-:W-:Y:S02]  /*9340*/  LEA R30, P3, R12, c[0x0][0x1f8], 0x1 ;  /* 0x00007e000c1e7a11 */ /* 0x000fe400078608ff */
[--C-:B------:R-:W-:Y:S02]  /*9350*/  IADD3 R2, P2, P1, R2, 0x40, R236.reuse ;  /* 0x0000004002027810 */ /* 0x100fe4000795e0ec */
[----:B------:R-:W-:Y:S02]  /*9360*/  LEA.HI.X R31, R12, c[0x0][0x1fc], R13, 0x1, P3 ;  /* 0x00007f000c1f7a11 */ /* 0x000fe400018f0c0d */
[-C--:B------:R-:W-:Y:S02]  /*9370*/  HMMA.16816.F32.BF16 R12, R44, R18.reuse, RZ ;  /* 0x000000122c0c723c */ /* 0x080fe400000418ff */
[----:B------:R-:W-:Y:S01]  /*9380*/  LEA R28, P3, R2, c[0x0][0x1f8], 0x1 ;  /* 0x00007e00021c7a11 */ /* 0x000fe200078608ff */
[----:B------:R2:W-:Y:S01]  /*9390*/  LDGSTS.E.BYPASS.LTC128B.128 [R198+0x2480], [R30.64], !P5 ;  /* 0x024800001ec67fae */ /* 0x0005e2000e901d46 */
[--C-:B------:R-:W-:Y:S02]  /*93a0*/  IADD3.X R0, R0, RZ, R235.reuse, P2, P1 ;  /* 0x000000ff00007210 */ /* 0x100fe400017e24eb */
[----:B------:R-:W-:Y:S02]  /*93b0*/  @!P0 IADD3 R24, P2, P1, R20, 0x20, R236 ;  /* 0x0000002014188810 */ /* 0x000fe4000795e0ec */
[C---:B------:R-:W-:Y:S04]  /*93c0*/  HMMA.16816.F32.BF16 R16, R48.reuse, R18, RZ ;  /* 0x000000123010723c */ /* 0x040fe800000418ff */
[----:B------:R-:W-:Y:S02]  /*93d0*/  LEA.HI.X R29, R2, c[0x0][0x1fc], R0, 0x1, P3 ;  /* 0x00007f00021d7a11 */ /* 0x000fe400018f0c00 */
[C-C-:B------:R-:W-:Y:S02]  /*93e0*/  @!P0 IADD3.X R39, R3.reuse, RZ, R235.reuse, P2, P1 ;  /* 0x000000ff03278210 */ /* 0x140fe400017e24eb */
[C---:B------:R-:W-:Y:S01]  /*93f0*/  @!P0 IADD3 R0, P1, R20.reuse, R236, RZ ;  /* 0x000000ec14008210 */ /* 0x040fe20007f3e0ff */
[----:B------:R2:W-:Y:S03]  /*9400*/  LDGSTS.E.BYPASS.LTC128B.128 [R198+0x3080], [R28.64], !P4 ;  /* 0x030800001cc67fae */ /* 0x0005e6000e101d46 */
[----:B------:R-:W-:Y:S02]  /*9410*/  @!P0 IADD3 R2, P3, P2, R20, 0x40, R236 ;  /* 0x0000004014028810 */ /* 0x000fe40007a7e0ec */
[-C--:B----4-:R-:W-:Y:S02]  /*9420*/  HMMA.16816.F32.BF16 R20, R48, R32.reuse, RZ ;  /* 0x000000203014723c */ /* 0x090fe400000418ff */
[C-C-:B------:R-:W-:Y:S01]  /*9430*/  @!P0 IADD3.X R25, R3.reuse, RZ, R235.reuse, P3, P2 ;  /* 0x000000ff03198210 */ /* 0x140fe20001fe44eb */
[----:B------:R-:W-:Y:S01]  /*9440*/  @!P0 IMAD.X R3, R3, 0x1, R235, P1 ;  /* 0x0000000103038824 */ /* 0x000fe200008e06eb */
[----:B------:R-:W-:Y:S02]  /*9450*/  @!P0 LEA R36, P3, R0, c[0x0][0x1f8], 0x1 ;  /* 0x00007e0000248a11 */ /* 0x000fe400078608ff */
[----:B------:R-:W-:Y:S02]  /*9460*/  @!P0 LEA R40, P2, R24, c[0x0][0x1f8], 0x1 ;  /* 0x00007e0018288a11 */ /* 0x000fe400078408ff */
[----:B------:R-:W-:Y:S01]  /*9470*/  @!P0 LEA.HI.X R37, R0, c[0x0][0x1fc], R3, 0x1, P3 ;  /* 0x00007f0000258a11 */ /* 0x000fe200018f0c03 */
[----:B------:R-:W-:Y:S03]  /*9480*/  IMAD.MOV.U32 R0, RZ, RZ, R138 ;  /* 0x000000ffff007224 */ /* 0x000fe600078e008a */
[----:B------:R-:W-:Y:S01]  /*9490*/  @!P0 LEA.HI.X R41, R24, c[0x0][0x1fc], R39, 0x1, P2 ;  /* 0x00007f0018298a11 */ /* 0x000fe200010f0c27 */
[----:B------:R5:W-:Y:S01]  /*94a0*/  @!P0 LDGSTS.E.BYPASS.LTC128B.128 [R198+0x2080], [R36.64], !P6 ;  /* 0x0208000024c68fae */ /* 0x000be2000f101d46 */
[C---:B------:R-:W-:Y:S02]  /*94b0*/  @!P0 LEA R38, P1, R2.reuse, c[0x0][0x1f8], 0x1 ;  /* 0x00007e0002268a11 */ /* 0x040fe400078208ff */
[----:B------:R-:W-:Y:S02]  /*94c0*/  ISETP.GT.AND P2, PT, R199, R245, PT ;  /* 0x000000f5c700720c */ /* 0x000fe40003f44270 */
[----:B------:R-:W-:Y:S01]  /*94d0*/  @!P0 LEA.HI.X R39, R2, c[0x0][0x1fc], R25, 0x1, P1 ;  /* 0x00007f0002278a11 */ /* 0x000fe200008f0c19 */
[----:B------:R-:W-:Y:S01]  /*94e0*/  IMAD.MOV.U32 R2, RZ, RZ, R137 ;  /* 0x000000ffff027224 */ /* 0x000fe200078e0089 */
[C---:B-1----:R-:W-:Y:S01]  /*94f0*/  HMMA.16816.F32.BF16 R24, R44.reuse, R32, RZ ;  /* 0x000000202c18723c */ /* 0x042fe200000418ff */
[----:B------:R1:W-:Y:S07]  /*9500*/  @!P0 LDGSTS.E.BYPASS.LTC128B.128 [R198+0x2c80], [R40.64], !P5 ;  /* 0x02c8000028c68fae */ /* 0x0003ee000e901d46 */
[-C--:B--2---:R-:W-:Y:S01]  /*9510*/  HMMA.16816.F32.BF16 R28, R44, R34.reuse, RZ ;  /* 0x000000222c1c723c */ /* 0x084fe200000418ff */
[----:B------:R5:W-:Y:S07]  /*9520*/  @!P0 LDGSTS.E.BYPASS.LTC128B.128 [R198+0x3880], [R38.64], !P4 ;  /* 0x0388000026c68fae */ /* 0x000bee000e101d46 */
[C---:B------:R-:W-:Y:S01]  /*9530*/  HMMA.16816.F32.BF16 R32, R48.reuse, R34, RZ ;  /* 0x000000223020723c */ /* 0x040fe200000418ff */
[----:B------:R-:W0:Y:S07]  /*9540*/  LDGDEPBAR ;  /* 0x00000000000079af */ /* 0x000e2e0000000000 */
[-C--:B-----5:R-:W-:Y:S08]  /*9550*/  HMMA.16816.F32.BF16 R36, R48, R140.reuse, RZ ;  /* 0x0000008c3024723c */ /* 0x0a0ff000000418ff */
[C---:B-1----:R-:W-:Y:S08]  /*9560*/  HMMA.16816.F32.BF16 R40, R44.reuse, R140, RZ ;  /* 0x0000008c2c28723c */ /* 0x042ff000000418ff */
        /* <DEDUP_REMOVED lines=51> */
[----:B------:R-:W3:Y:S07]  /*98a0*/  LDSM.16.M88.4 R160, [R184+0x1c00] ;  /* 0x001c0000b8a0783b */ /* 0x000eee0000000200 */
        /* <DEDUP_REMOVED lines=16> */
[----:B------:R-:W3:Y:S07]  /*99b0*/  LDSM.16.M88.4 R140, [R191] ;  /* 0x00000000bf8c783b */ /* 0x000eee0000000200 */
[----:B------:R-:W4:Y:S01]  /*99c0*/  LDSM.16.M88.4 R172, [R190] ;  /* 0x00000000beac783b */ /* 0x000f220000000200 */
[-C--:B-1----:R-:W-:Y:S01]  /*99d0*/  HMMA.16816.F32.BF16 R4, R160, R164.reuse, R4 ;  /* 0x000000a4a004723c */ /* 0x082fe20000041804 */
[----:B------:R-:W-:Y:S05]  /*99e0*/  DEPBAR.LE SB0, 0x0 ;  /* 0x000080000000791a */ /* 0x000fea0000000000 */
[----:B------:R-:W-:Y:S02]  /*99f0*/  BAR.SYNC.DEFER_BLOCKING 0x0 ;  /* 0x0000000000007b1d */ /* 0x000fe40000010000 */
        /* <DEDUP_REMOVED lines=13> */
[----:B------:R-:W-:Y:S02]  /*9ad0*/  IADD3 R3, -R247, 0x30, RZ ;  /* 0x00000030f7037810 */ /* 0x000fe40007ffe1ff */
[----:B------:R-:W-:Y:S02]  /*9ae0*/  P2R R162, PR, RZ, 0x4 ;  /* 0x00000004ffa27803 */ /* 0x000fe40000000000 */
[----:B------:R-:W-:Y:S11]  /*9af0*/  ISETP.GE.AND P0, PT, R3, 0x21, PT ;  /* 0x000000210300780c */ /* 0x000ff60003f06270 */
[----:B------:R-:W-:Y:S02]  /*9b00*/  @!UPT UIADD3 URZ, URZ, URZ, URZ ;  /* 0x0000003f3f3ff290 */ /* 0x000fe4000fffe03f */
[----:B------:R-:W-:Y:S01]  /*9b10*/  @P0 IADD3 R133, R199, -0x1, RZ ;  /* 0xffffffffc7850810 */ /* 0x000fe20007ffe0ff */
[----:B------:R-:W-:Y:S02]  /*9b20*/  @P0 IMAD.MOV.U32 R139, RZ, RZ, c[0x0][0x1e0] ;  /* 0x00007800ff8b0624 */ /* 0x000fe400078e00ff */
[----:B------:R-:W-:Y:S01]  /*9b30*/  @P0 IMAD.MOV.U32 R140, RZ, RZ, 0x5 ;  /* 0x00000005ff8c0424 */ /* 0x000fe200078e00ff */
[----:B------:R-:W-:Y:S01]  /*9b40*/  @P0 SHF.R.S32.HI R135, RZ, 0x1f, R133 ;  /* 0x0000001fff870819 */ /* 0x000fe20000011485 */
[----:B------:R-:W-:Y:S03]  /*9b50*/  @P0 IMAD.WIDE.U32 R142, R133, c[0x0][0x1e0], RZ ;  /* 0x00007800858e0a25 */ /* 0x000fe600078e00ff */
[----:B------:R-:W-:Y:S01]  /*9b60*/  @P0 SHF.L.U64.HI R141, R139, R140, c[0x0][0x1e4] ;  /* 0x000079008b8d0619 */ /* 0x000fe2000001028c */
[----:B------:R-:W-:Y:S02]  /*9b70*/  @P0 IMAD R135, R135, c[0x0][0x1e0], RZ ;  /* 0x0000780087870a24 */ /* 0x000fe400078e02ff */
[----:B------:R-:W-:Y:S02]  /*9b80*/  @P0 IMAD.SHL.U32 R140, R139, 0x20, RZ ;  /* 0x000000208b8c0824 */ /* 0x000fe400078e00ff */
[----:B------:R-:W-:Y:S02]  /*9b90*/  @P0 IMAD R135, R133, c[0x0][0x1e4], R135 ;  /* 0x0000790085870a24 */ /* 0x000fe400078e0287 */
[----:B------:R-:W-:Y:S04]  /*9ba0*/  @P0 IMAD.WIDE.U32 R140, R142, 0x30, R140 ;  /* 0x000000308e8c0825 */ /* 0x000fe800078e008c */
[----:B------:R-:W-:Y:S01]  /*9bb0*/  @P0 IMAD.IADD R135, R143, 0x1, R135 ;  /* 0x000000018f870824 */ /* 0x000fe200078e0287 */
[C---:B------:R-:W-:Y:S03]  /*9bc0*/  @P0 IADD3 R168, P3, P1, R140.reuse, 0x20, R238 ;  /* 0x000000208ca80810 */ /* 0x040fe6000797e0ee */
[----:B------:R-:W-:Y:S04]  /*9bd0*/  @P0 IMAD R135, R135, 0x30, RZ ;  /* 0x0000003087870824 */ /* 0x000fe800078e02ff */
        /* <DEDUP_REMOVED lines=15> */
[C---:B------:R-:W-:Y:S02]  /*9cd0*/  @P1 IMAD.SHL.U32 R133, R142.reuse, 0x2, RZ ;  /* 0x000000028e851824 */ /* 0x040fe400078e00ff */
[----:B------:R-:W-:Y:S03]  /*9ce0*/  @P1 IMAD R3, R3, 0x30, RZ ;  /* 0x0000003003031824 */ /* 0x000fe600078e02ff */
[----:B------:R-:W-:Y:S01]  /*9cf0*/  @P1 IADD3 R139, P2, R133, 0x40, RZ ;  /* 0x00000040858b1810 */ /* 0x000fe20007f5e0ff */
[----:B------:R-:W-:Y:S03]  /*9d00*/  @P1 IMAD.IADD R3, R143, 0x1, R3 ;  /* 0x000000018f031824 */ /* 0x000fe600078e0203 */
[----:B------:R-:W-:Y:S02]  /*9d10*/  @P1 IADD3 R166, P3, R139, c[0x0][0x1c8], RZ ;  /* 0x000072008ba61a10 */ /* 0x000fe40007f7e0ff */
[----:B------:R-:W-:Y:S04]  /*9d20*/  @P1 SHF.L.U64.HI R3, R142, 0x1, R3 ;  /* 0x000000018e031819 */ /* 0x000fe80000010203 */
[--C-:B------:R-:W-:Y:S02]  /*9d30*/  @P1 IADD3.X R167, RZ, c[0x0][0x1cc], R3.reuse, P3, P2 ;  /* 0x00007300ffa71a10 */ /* 0x100fe40001fe4403 */
[----:B------:R-:W-:Y:S04]  /*9d40*/  @P1 IADD3 R139, P2, R133, 0x80, RZ ;  /* 0x00000080858b1810 */ /* 0x000fe80007f5e0ff */
[----:B------:R-:W-:Y:S04]  /*9d50*/  @P1 IADD3 R164, P3, R139, c[0x0][0x1c8], RZ ;  /* 0x000072008ba41a10 */ /* 0x000fe80007f7e0ff */
[----:B------:R-:W-:Y:S02]  /*9d60*/  @P1 IADD3.X R165, RZ, c[0x0][0x1cc], R3, P3, P2 ;  /* 0x00007300ffa51a10 */ /* 0x000fe40001fe4403 */
[----:B------:R-:W-:Y:S02]  /*9d70*/  @P0 IADD3 R139, P3, R238, R140, RZ ;  /* 0x0000008cee8b0210 */ /* 0x000fe40007f7e0ff */
[----:B------:R-:W-:Y:S03]  /*9d80*/  ISETP.NE.AND P2, PT, R162, RZ, PT ;  /* 0x000000ffa200720c */ /* 0x000fe60003f45270 */
        /* <DEDUP_REMOVED lines=18> */
.L_x_1085:
[----:B------:R-:W-:Y:S05]  /*9eb0*/  BSYNC B0 ;  /* 0x0000000000007941 */ /* 0x000fea0003800000 */
.L_x_1084:
[----:B------:R-:W-:Y:S01]  /*9ec0*/  FMNMX.FTZ R3, R4, R138, !PT ;  /* 0x0000008a04037209 */ /* 0x000fe20007810000 */
[----:B-1----:R-:W-:Y:S01]  /*9ed0*/  LDSM.16.MT88.4 R160, [R185] ;  /* 0x00000000b9a0783b */ /* 0x002fe20000004200 */
[----:B------:R-:W-:Y:S02]  /*9ee0*/  FMNMX.FTZ R133, R6, R137, !PT ;  /* 0x0000008906857209 */ /* 0x000fe40007810000 */
[----:B------:R-:W-:Y:S02]  /*9ef0*/  FMNMX.FTZ R3, R5, R3, !PT ;  /* 0x0000000305037209 */ /* 0x000fe40007810000 */
        /* <DEDUP_REMOVED lines=33> */
[----:B------:R-:W-:Y:S01]  /*a110*/  IADD3 R199, R199, -0x1, RZ ;  /* 0xffffffffc7c77810 */ /* 0x000fe20007ffe0ff */
[----:B------:R-:W2:Y:S01]  /*a120*/  SHFL.BFLY PT, R137, R133, 0x2, 0x1f ;  /* 0x0c401f0085897f89 */ /* 0x000ea200000e0000 */
[----:B------:R-:W-:Y:S04]  /*a130*/  FMNMX.FTZ R135, R44, R135, !PT ;  /* 0x000000872c877209 */ /* 0x000fe80007810000 */
[----:B------:R-:W-:Y:S05]  /*a140*/  FMNMX.FTZ R135, R45, R135, !PT ;  /* 0x000000872d877209 */ /* 0x000fea0007810000 */
[----:B------:R-:W3:Y:S01]  /*a150*/  SHFL.BFLY PT, R138, R135, 0x2, 0x1f ;  /* 0x0c401f00878a7f89 */ /* 0x000ee200000e0000 */
[----:B-1----:R-:W-:Y:S02]  /*a160*/  FMNMX.FTZ R3, R3, R136, !PT ;  /* 0x0000008803037209 */ /* 0x002fe40007810000 */
[----:B------:R-:W-:Y:S05]  /*a170*/  FMNMX.FTZ R136, R10, R134, !PT ;  /* 0x000000860a887209 */ /* 0x000fea0007810000 */
[----:B------:R-:W1:Y:S01]  /*a180*/  SHFL.BFLY PT, R139, R3, 0x1, 0x1f ;  /* 0x0c201f00038b7f89 */ /* 0x000e6200000e0000 */
[----:B------:R-:W-:Y:S02]  /*a190*/  FMNMX.FTZ R136, R11, R136, !PT ;  /* 0x000000880b887209 */ /* 0x000fe40007810000 */
[----:B--2---:R-:W-:Y:S02]  /*a1a0*/  FMNMX.FTZ R133, R133, R137, !PT ;  /* 0x0000008985857209 */ /* 0x004fe40007810000 */
[----:B------:R-:W-:Y:S03]  /*a1b0*/  FMNMX.FTZ R137, R14, R136, !PT ;  /* 0x000000880e897209 */ /* 0x000fe60007810000 */
[----:B------:R-:W2:Y:S01]  /*a1c0*/  SHFL.BFLY PT, R140, R133, 0x1, 0x1f ;  /* 0x0c201f00858c7f89 */ /* 0x000ea200000e0000 */
[----:B---3--:R-:W-:Y:S02]  /*a1d0*/  FMNMX.FTZ R136, R135, R138, !PT ;  /* 0x0000008a87887209 */ /* 0x008fe40007810000 */
[----:B------:R-:W-:Y:S05]  /*a1e0*/  FMNMX.FTZ R135, R15, R137, !PT ;  /* 0x000000890f877209 */ /* 0x000fea0007810000 */
[----:B------:R-:W3:Y:S01]  /*a1f0*/  SHFL.BFLY PT, R141, R136, 0x1, 0x1f ;  /* 0x0c201f00888d7f89 */ /* 0x000ee200000e0000 */
        /* <DEDUP_REMOVED lines=8> */
[----:B--2---:R-:W-:Y:S01]  /*a280*/  FMNMX.FTZ R137, R133, R140, !PT ;  /* 0x0000008c85897209 */ /* 0x004fe20007810000 */
[--C-:B------:R-:W-:Y:S01]  /*a290*/  FFMA.FTZ R20, R20, c[0x0][0x2d0], -R165.reuse ;  /* 0x0000b40014147a23 */ /* 0x100fe200000108a5 */
[----:B------:R-:W-:Y:S01]  /*a2a0*/  FMNMX.FTZ R133, R42, R3, !PT ;  /* 0x000000032a857209 */ /* 0x000fe20007810000 */
[----:B------:R-:W-:Y:S01]  /*a2b0*/  FMUL.FTZ R3, R0, c[0x0][0x2d0] ;  /* 0x0000b40000037a20 */ /* 0x000fe20000410000 */
[----:B------:R-:W-:Y:S01]  /*a2c0*/  MUFU.EX2 R200, R4 ;  /* 0x0000000400c87308 */ /* 0x000fe20000000800 */
[----:B------:R-:W-:Y:S01]  /*a2d0*/  FMUL.FTZ R166, R137, c[0x0][0x2d0] ;  /* 0x0000b40089a67a20 */ /* 0x000fe20000410000 */
[----:B------:R-:W-:Y:S01]  /*a2e0*/  FMNMX.FTZ R0, R43, R133, !PT ;  /* 0x000000852b007209 */ /* 0x000fe20007810000 */
[----:B------:R-:W-:Y:S01]  /*a2f0*/  FADD.FTZ R2, -R137, R2 ;  /* 0x0000000289027221 */ /* 0x000fe20000010100 */
[----:B---3--:R-:W-:Y:S01]  /*a300*/  FMNMX.FTZ R136, R136, R141, !PT ;  /* 0x0000008d88887209 */ /* 0x008fe20007810000 */
[--C-:B------:R-:W-:Y:S01]  /*a310*/  FFMA.FTZ R21, R21, c[0x0][0x2d0], -R165.reuse ;  /* 0x0000b40015157a23 */ /* 0x100fe200000108a5 */
[----:B------:R-:W-:Y:S01]  /*a320*/  FMNMX.FTZ R0, R46, R0, !PT ;  /* 0x000000002e007209 */ /* 0x000fe20007810000 */
[----:B------:R-:W-:Y:S02]  /*a330*/  FMUL.FTZ R2, R2, c[0x0][0x2d0] ;  /* 0x0000b40002027a20 */ /* 0x000fe40000410000 */
[----:B------:R-:W-:Y:S01]  /*a340*/  FMUL.FTZ R164, R136, c[0x0][0x2d0] ;  /* 0x0000b40088a47a20 */ /* 0x000fe20000410000 */
[----:B------:R1:W2:Y:S01]  /*a350*/  MUFU.EX2 R135, R3 ;  /* 0x0000000300877308 */ /* 0x0002a20000000800 */
[----:B------:R-:W-:Y:S01]  /*a360*/  FMNMX.FTZ R0, R47, R0, !PT ;  /* 0x000000002f007209 */ /* 0x000fe20007810000 */
[--C-:B------:R-:W-:Y:S02]  /*a370*/  FFMA.FTZ R22, R22, c[0x0][0x2d0], -R166.reuse ;  /* 0x0000b40016167a23 */ /* 0x100fe400000108a6 */
[----:B------:R-:W-:Y:S02]  /*a380*/  FFMA.FTZ R23, R23, c[0x0][0x2d0], -R166 ;  /* 0x0000b40017177a23 */ /* 0x000fe400000108a6 */
[----:B------:R-:W-:Y:S02]  /*a390*/  FFMA.FTZ R25, R25, c[0x0][0x2d0], -R164 ;  /* 0x0000b40019197a23 */ /* 0x000fe400000108a4 */
[--C-:B------:R-:W-:Y:S02]  /*a3a0*/  FFMA.FTZ R34, R34, c[0x0][0x2d0], -R166.reuse ;  /* 0x0000b40022227a23 */ /* 0x100fe400000108a6 */
[----:B------:R3:W4:Y:S01]  /*a3b0*/  MUFU.EX2 R133, R2 ;  /* 0x0000000200857308 */ /* 0x0007220000000800 */
[----:B------:R-:W-:Y:S02]  /*a3c0*/  FFMA.FTZ R35, R35, c[0x0][0x2d0], -R166 ;  /* 0x0000b40023237a23 */ /* 0x000fe400000108a6 */
[----:B------:R-:W-:Y:S02]  /*a3d0*/  FFMA.FTZ R24, R24, c[0x0][0x2d0], -R164 ;  /* 0x0000b40018187a23 */ /* 0x000fe400000108a4 */
[--C-:B------:R-:W-:Y:S02]  /*a3e0*/  FFMA.FTZ R139, R48, c[0x0][0x2d0], -R165.reuse ;  /* 0x0000b400308b7a23 */ /* 0x100fe400000108a5 */
[--C-:B------:R-:W-:Y:S02]  /*a3f0*/  FFMA.FTZ R48, R39, c[0x0][0x2d0], -R166.reuse ;  /* 0x0000b40027307a23 */ /* 0x100fe400000108a6 */
[----:B------:R-:W-:Y:S01]  /*a400*/  FFMA.FTZ R51, R51, c[0x0][0x2d0], -R166 ;  /* 0x0000b40033337a23 */ /* 0x000fe200000108a6 */
[----:B------:R5:W-:Y:S01]  /*a410*/  MUFU.EX2 R177, R20 ;  /* 0x0000001400b17308 */ /* 0x000be20000000800 */
[--C-:B------:R-:W-:Y:S02]  /*a420*/  FFMA.FTZ R40, R40, c[0x0][0x2d0], -R164.reuse ;  /* 0x0000b40028287a23 */ /* 0x100fe400000108a4 */
[----:B------:R-:W-:Y:S01]  /*a430*/  FFMA.FTZ R44, R44, c[0x0][0x2d0], -R164 ;  /* 0x0000b4002c2c7a23 */ /* 0x000fe200000108a4 */
[----:B-1----:R-:W1:Y:S01]  /*a440*/  SHFL.BFLY PT, R3, R0, 0x2, 0x1f ;  /* 0x0c401f0000037f89 */ /* 0x002e6200000e0000 */
[C---:B--2---:R-:W-:Y:S02]  /*a450*/  FMUL.FTZ R100, R135.reuse, R100 ;  /* 0x0000006487647220 */ /* 0x044fe40000410000 */
[C---:B------:R-:W-:Y:S02]  /*a460*/  FMUL.FTZ R101, R135.reuse, R101 ;  /* 0x0000006587657220 */ /* 0x040fe40000410000 */
[C---:B------:R-:W-:Y:S01]  /*a470*/  FMUL.FTZ R112, R135.reuse, R112 ;  /* 0x0000007087707220 */ /* 0x040fe20000410000 */
[----:B------:R-:W-:Y:S01]  /*a480*/  MUFU.EX2 R178, R21 ;  /* 0x0000001500b27308 */ /* 0x000fe20000000800 */
[C---:B------:R-:W-:Y:S02]  /*a490*/  FMUL.FTZ R113, R135.reuse, R113 ;  /* 0x0000007187717220 */ /* 0x040fe40000410000 */
[----:B------:R-:W-:Y:S02]  /*a4a0*/  FMUL.FTZ R116, R135, R116 ;  /* 0x0000007487747220 */ /* 0x000fe40000410000 */
[----:B---3--:R-:W-:Y:S02]  /*a4b0*/  FADD.FTZ R2, -R136, R132 ;  /* 0x0000008488027221 */ /* 0x008fe40000010100 */
[C---:B----4-:R-:W-:Y:S02]  /*a4c0*/  FMUL.FTZ R102, R133.reuse, R102 ;  /* 0x0000006685667220 */ /* 0x050fe40000410000 */
[----:B------:R-:W-:Y:S01]  /*a4d0*/  FMUL.FTZ R2, R2, c[0x0][0x2d0] ;  /* 0x0000b40002027a20 */ /* 0x000fe20000410000 */
[----:B------:R-:W-:Y:S01]  /*a4e0*/  MUFU.EX2 R176, R22 ;  /* 0x0000001600b07308 */ /* 0x000fe20000000800 */
[C---:B------:R-:W-:Y:S02]  /*a4f0*/  FMUL.FTZ R103, R133.reuse, R103 ;  /* 0x0000006785677220 */ /* 0x040fe40000410000 */
[C---:B------:R-:W-:Y:S02]  /*a500*/  FMUL.FTZ R114, R133.reuse, R114 ;  /* 0x0000007285727220 */ /* 0x040fe40000410000 */
[----:B------:R-:W-:Y:S02]  /*a510*/  FMUL.FTZ R115, R133, R115 ;  /* 0x0000007385737220 */ /* 0x000fe40000410000 */
[----:B------:R-:W-:Y:S01]  /*a520*/  FMUL.FTZ R117, R135, R117 ;  /* 0x0000007587757220 */ /* 0x000fe20000410000 */
[----:B-1----:R-:W-:Y:S01]  /*a530*/  FMNMX.FTZ R0, R0, R3, !PT ;  /* 0x0000000300007209 */ /* 0x002fe20007810000 */
[--C-:B------:R-:W-:Y:S01]  /*a540*/  FFMA.FTZ R3, R7, c[0x0][0x2d0], -R166.reuse ;  /* 0x0000b40007037a23 */ /* 0x100fe200000108a6 */
[----:B------:R1:W2:Y:S01]  /*a550*/  MUFU.EX2 R132, R2 ;  /* 0x0000000200847308 */ /* 0x0002a20000000800 */
[C---:B------:R-:W-:Y:S02]  /*a560*/  FMUL.FTZ R7, R133.reuse, R151 ;  /* 0x0000009785077220 */ /* 0x040fe40000410000 */
[C---:B------:R-:W-:Y:S02]  /*a570*/  FMUL.FTZ R118, R133.reuse, R118 ;  /* 0x0000007685767220 */ /* 0x040fe40000410000 */
[----:B------:R-:W-:Y:S02]  /*a580*/  FMUL.FTZ R119, R133, R119 ;  /* 0x0000007785777220 */ /* 0x000fe40000410000 */
[C---:B------:R-:W-:Y:S02]  /*a590*/  FMUL.FTZ R128, R135.reuse, R128 ;  /* 0x0000008087807220 */ /* 0x040fe40000410000 */
[----:B------:R-:W-:Y:S01]  /*a5a0*/  FMUL.FTZ R129, R135, R129 ;  /* 0x0000008187817220 */ /* 0x000fe20000410000 */
[----:B------:R3:W-:Y:S01]  /*a5b0*/  MUFU.EX2 R202, R3 ;  /* 0x0000000300ca7308 */ /* 0x0007e20000000800 */
[C---:B------:R-:W-:Y:S02]  /*a5c0*/  FMUL.FTZ R130, R133.reuse, R130 ;  /* 0x0000008285827220 */ /* 0x040fe40000410000 */
[----:B------:R-:W-:Y:S02]  /*a5d0*/  FMUL.FTZ R131, R133, R131 ;  /* 0x0000008385837220 */ /* 0x000fe40000410000 */
[C---:B------:R-:W-:Y:S02]  /*a5e0*/  FMUL.FTZ R52, R135.reuse, R52 ;  /* 0x0000003487347220 */ /* 0x040fe40000410000 */
[----:B------:R-:W-:Y:S02]  /*a5f0*/  FMUL.FTZ R53, R135, R53 ;  /* 0x0000003587357220 */ /* 0x000fe40000410000 */
[C---:B------:R-:W-:Y:S01]  /*a600*/  FMUL.FTZ R54, R133.reuse, R54 ;  /* 0x0000003685367220 */ /* 0x040fe20000410000 */
[----:B------:R-:W-:Y:S01]  /*a610*/  MUFU.EX2 R175, R23 ;  /* 0x0000001700af7308 */ /* 0x000fe20000000800 */
[----:B------:R-:W-:Y:S02]  /*a620*/  FMUL.FTZ R55, R133, R55 ;  /* 0x0000003785377220 */ /* 0x000fe40000410000 */
[--C-:B-----5:R-:W-:Y:S02]  /*a630*/  FFMA.FTZ R20, R32, c[0x0][0x2d0], -R165.reuse ;  /* 0x0000b40020147a23 */ /* 0x120fe400000108a5 */
[--C-:B-1----:R-:W-:Y:S02]  /*a640*/  FFMA.FTZ R2, R5, c[0x0][0x2d0], -R165.reuse ;  /* 0x0000b40005027a23 */ /* 0x102fe400000108a5 */
[C---:B------:R-:W-:Y:S02]  /*a650*/  FMUL.FTZ R5, R135.reuse, R149 ;  /* 0x0000009587057220 */ /* 0x040fe40000410000 */
[C---:B--2---:R-:W-:Y:S01]  /*a660*/  FMUL.FTZ R104, R132.reuse, R104 ;  /* 0x0000006884687220 */ /* 0x044fe20000410000 */
[----:B------:R-:W1:Y:S01]  /*a670*/  MUFU.EX2 R201, R2 ;  /* 0x0000000200c97308 */ /* 0x000e620000000800 */
[C---:B------:R-:W-:Y:S02]  /*a680*/  FMUL.FTZ R105, R132.reuse, R105 ;  /* 0x0000006984697220 */ /* 0x040fe40000410000 */
[----:B------:R-:W-:Y:S02]  /*a690*/  FMUL.FTZ R108, R132, R108 ;  /* 0x0000006c846c7220 */ /* 0x000fe40000410000 */
[--C-:B---3--:R-:W-:Y:S02]  /*a6a0*/  FFMA.FTZ R3, R16, c[0x0][0x2d0], -R165.reuse ;  /* 0x0000b40010037a23 */ /* 0x108fe400000108a5 */
        /* <DEDUP_REMOVED lines=10> */
[----:B------:R-:W-:Y:S01]  /*a750*/  FMUL.FTZ R60, R132, R60 ;  /* 0x0000003c843c7220 */ /* 0x000fe20000410000 */
[----:B-1----:R-:W-:Y:S01]  /*a760*/  F2FP.BF16.PACK_AB R140, R201, R200 ;  /* 0x000000c8c98c723e */ /* 0x002fe200000010ff */
[--C-:B------:R-:W-:Y:S02]  /*a770*/  FFMA.FTZ R2, R6, c[0x0][0x2d0], -R166.reuse ;  /* 0x0000b40006027a23 */ /* 0x100fe400000108a6 */
[----:B------:R-:W-:Y:S02]  /*a780*/  FMUL.FTZ R6, R133, R150 ;  /* 0x0000009685067220 */ /* 0x000fe40000410000 */
[C---:B------:R-:W-:Y:S01]  /*a790*/  FMUL.FTZ R61, R132.reuse, R61 ;  /* 0x0000003d843d7220 */ /* 0x040fe20000410000 */
[----:B------:R1:W4:Y:S01]  /*a7a0*/  MUFU.EX2 R183, R2 ;  /* 0x0000000200b77308 */ /* 0x0003220000000800 */
[C---:B------:R-:W-:Y:S02]  /*a7b0*/  FMUL.FTZ R64, R135.reuse, R64 ;  /* 0x0000004087407220 */ /* 0x040fe40000410000 */
[----:B------:R-:W-:Y:S02]  /*a7c0*/  FMUL.FTZ R65, R135, R65 ;  /* 0x0000004187417220 */ /* 0x000fe40000410000 */
[--C-:B--2---:R-:W-:Y:S02]  /*a7d0*/  FFMA.FTZ R3, R17, c[0x0][0x2d0], -R165.reuse ;  /* 0x0000b40011037a23 */ /* 0x104fe400000108a5 */
[----:B------:R-:W-:Y:S02]  /*a7e0*/  FMUL.FTZ R17, R135, R157 ;  /* 0x0000009d87117220 */ /* 0x000fe40000410000 */
[C---:B------:R-:W-:Y:S01]  /*a7f0*/  FMUL.FTZ R66, R133.reuse, R66 ;  /* 0x0000004285427220 */ /* 0x040fe20000410000 */
[----:B------:R-:W2:Y:S01]  /*a800*/  MUFU.EX2 R210, R3 ;  /* 0x0000000300d27308 */ /* 0x000ea20000000800 */
[----:B------:R-:W-:Y:S02]  /*a810*/  FMUL.FTZ R67, R133, R67 ;  /* 0x0000004385437220 */ /* 0x000fe40000410000 */
[----:B------:R-:W-:Y:S02]  /*a820*/  FMUL.FTZ R68, R135, R68 ;  /* 0x0000004487447220 */ /* 0x000fe40000410000 */
[--C-:B---3--:R-:W-:Y:S02]  /*a830*/  FFMA.FTZ R20, R33, c[0x0][0x2d0], -R165.reuse ;  /* 0x0000b40021147a23 */ /* 0x108fe400000108a5 */
[----:B------:R-:W-:Y:S02]  /*a840*/  FMUL.FTZ R69, R135, R69 ;  /* 0x0000004587457220 */ /* 0x000fe40000410000 */
[C---:B------:R-:W-:Y:S01]  /*a850*/  FMUL.FTZ R70, R133.reuse, R70 ;  /* 0x0000004685467220 */ /* 0x040fe20000410000 */
[----:B------:R3:W-:Y:S01]  /*a860*/  MUFU.EX2 R173, R20 ;  /* 0x0000001400ad7308 */ /* 0x0007e20000000800 */
[----:B------:R-:W-:Y:S02]  /*a870*/  FMUL.FTZ R71, R133, R71 ;  /* 0x0000004785477220 */ /* 0x000fe40000410000 */
[----:B------:R-:W-:Y:S01]  /*a880*/  FMUL.FTZ R72, R132, R72 ;  /* 0x0000004884487220 */ /* 0x000fe20000410000 */
[----:B-1----:R-:W1:Y:S01]  /*a890*/  SHFL.BFLY PT, R2, R0, 0x1, 0x1f ;  /* 0x0c201f0000027f89 */ /* 0x002e6200000e0000 */
[----:B----4-:R-:W-:Y:S01]  /*a8a0*/  F2FP.BF16.PACK_AB R141, R202, R183 ;  /* 0x000000b7ca8d723e */ /* 0x010fe200000010ff */
[C---:B------:R-:W-:Y:S02]  /*a8b0*/  FMUL.FTZ R73, R132.reuse, R73 ;  /* 0x0000004984497220 */ /* 0x040fe40000410000 */
[C---:B------:R-:W-:Y:S02]  /*a8c0*/  FMUL.FTZ R76, R132.reuse, R76 ;  /* 0x0000004c844c7220 */ /* 0x040fe40000410000 */
[----:B------:R-:W-:Y:S01]  /*a8d0*/  MUFU.EX2 R170, R25 ;  /* 0x0000001900aa7308 */ /* 0x000fe20000000800 */
[----:B------:R-:W-:Y:S02]  /*a8e0*/  FMUL.FTZ R77, R132, R77 ;  /* 0x0000004d844d7220 */ /* 0x000fe40000410000 */
[----:B------:R-:W-:Y:S01]  /*a8f0*/  FMUL.FTZ R80, R135, R80 ;  /* 0x0000005087507220 */ /* 0x000fe20000410000 */
[----:B--2---:R-:W-:Y:S01]  /*a900*/  F2FP.BF16.PACK_AB R142, R210, R209 ;  /* 0x000000d1d28e723e */ /* 0x004fe200000010ff */
[--C-:B------:R-:W-:Y:S02]  /*a910*/  FFMA.FTZ R3, R18, c[0x0][0x2d0], -R166.reuse ;  /* 0x0000b40012037a23 */ /* 0x100fe400000108a6 */
[----:B------:R-:W-:Y:S02]  /*a920*/  FMUL.FTZ R18, R133, R158 ;  /* 0x0000009e85127220 */ /* 0x000fe40000410000 */
[----:B------:R-:W-:Y:S01]  /*a930*/  FMUL.FTZ R81, R135, R81 ;  /* 0x0000005187517220 */ /* 0x000fe20000410000 */
[----:B------:R2:W-:Y:S01]  /*a940*/  MUFU.EX2 R208, R3 ;  /* 0x0000000300d07308 */ /* 0x0005e20000000800 */
[C---:B------:R-:W-:Y:S02]  /*a950*/  FMUL.FTZ R82, R133.reuse, R82 ;  /* 0x0000005285527220 */ /* 0x040fe40000410000 */
[----:B------:R-:W-:Y:S01]  /*a960*/  FMUL.FTZ R83, R133, R83 ;  /* 0x0000005385537220 */ /* 0x000fe20000410000 */
[----:B---3--:R-:W-:Y:S01]  /*a970*/  LDSM.16.MT88.4 R20, [R186+0x1800] ;  /* 0x00180000ba14783b */ /* 0x008fe20000004200 */
[C---:B------:R-:W-:Y:S02]  /*a980*/  FMUL.FTZ R88, R132.reuse, R88 ;  /* 0x0000005884587220 */ /* 0x040fe40000410000 */
[----:B------:R-:W-:Y:S01]  /*a990*/  FMUL.FTZ R89, R132, R89 ;  /* 0x0000005984597220 */ /* 0x000fe20000410000 */
[----:B-1----:R-:W-:Y:S01]  /*a9a0*/  FMNMX.FTZ R2, R0, R2, !PT ;  /* 0x0000000200027209 */ /* 0x002fe20007810000 */
[----:B------:R-:W-:Y:S01]  /*a9b0*/  FFMA.FTZ R0, R19, c[0x0][0x2d0], -R166 ;  /* 0x0000b40013007a23 */ /* 0x000fe200000108a6 */
[----:B------:R-:W-:Y:S01]  /*a9c0*/  MUFU.EX2 R171, R34 ;  /* 0x0000002200ab7308 */ /* 0x000fe20000000800 */
[----:B------:R-:W-:Y:S02]  /*a9d0*/  FMUL.FTZ R19, R133, R159 ;  /* 0x0000009f85137220 */ /* 0x000fe40000410000 */
[----:B------:R-:W-:Y:S01]  /*a9e0*/  LDSM.16.MT88.4 R156, [R185+0x800] ;  /* 0x00080000b99c783b */ /* 0x000fe20000004200 */
[C---:B------:R-:W-:Y:S02]  /*a9f0*/  FMUL.FTZ R92, R132.reuse, R92 ;  /* 0x0000005c845c7220 */ /* 0x040fe40000410000 */
[----:B------:R-:W-:Y:S02]  /*aa00*/  FMUL.FTZ R93, R132, R93 ;  /* 0x0000005d845d7220 */ /* 0x000fe40000410000 */
[C---:B------:R-:W-:Y:S02]  /*aa10*/  FMUL.FTZ R96, R135.reuse, R96 ;  /* 0x0000006087607220 */ /* 0x040fe40000410000 */
[----:B------:R1:W3:Y:S01]  /*aa20*/  MUFU.EX2 R207, R0 ;  /* 0x0000000000cf7308 */ /* 0x0002e20000000800 */
[----:B------:R-:W-:Y:S02]  /*aa30*/  FMUL.FTZ R97, R135, R97 ;  /* 0x0000006187617220 */ /* 0x000fe40000410000 */
[C---:B------:R-:W-:Y:S02]  /*aa40*/  FMUL.FTZ R98, R133.reuse, R98 ;  /* 0x0000006285627220 */ /* 0x040fe40000410000 */
[----:B--2---:R-:W-:Y:S02]  /*aa50*/  FFMA.FTZ R3, R8, c[0x0][0x2d0], -R164 ;  /* 0x0000b40008037a23 */ /* 0x004fe400000108a4 */
[----:B------:R-:W-:Y:S02]  /*aa60*/  FMUL.FTZ R8, R132, R144 ;  /* 0x0000009084087220 */ /* 0x000fe40000410000 */
[----:B------:R-:W-:Y:S01]  /*aa70*/  FMUL.FTZ R99, R133, R99 ;  /* 0x0000006385637220 */ /* 0x000fe20000410000 */
[----:B------:R2:W-:Y:S01]  /*aa80*/  MUFU.EX2 R180, R3 ;  /* 0x0000000300b47308 */ /* 0x0005e20000000800 */
[C---:B------:R-:W-:Y:S02]  /*aa90*/  FMUL.FTZ R84, R135.reuse, R84 ;  /* 0x0000005487547220 */ /* 0x040fe40000410000 */
[----:B------:R-:W-:Y:S02]  /*aaa0*/  FMUL.FTZ R85, R135, R85 ;  /* 0x0000005587557220 */ /* 0x000fe40000410000 */
[C---:B------:R-:W-:Y:S02]  /*aab0*/  FMUL.FTZ R86, R133.reuse, R86 ;  /* 0x0000005685567220 */ /* 0x040fe40000410000 */
[----:B------:R-:W-:Y:S03]  /*aac0*/  FMUL.FTZ R87, R133, R87 ;  /* 0x0000005785577220 */ /* 0x000fe60000410000 */
[----:B------:R4:W-:Y:S01]  /*aad0*/  MUFU.EX2 R172, R35 ;  /* 0x0000002300ac7308 */ /* 0x0009e20000000800 */
[----:B-1----:R-:W-:Y:S01]  /*aae0*/  FADD.FTZ R0, -R2, R134 ;  /* 0x0000008602007221 */ /* 0x002fe20000010100 */
[----:B---3--:R-:W-:Y:S01]  /*aaf0*/  F2FP.BF16.PACK_AB R143, R207, R208 ;  /* 0x000000d0cf8f723e */ /* 0x008fe200000010ff */
[----:B------:R-:W-:Y:S02]  /*ab00*/  FFMA.FTZ R134, R49, c[0x0][0x2d0], -R165 ;  /* 0x0000b40031867a23 */ /* 0x000fe400000108a5 */
[----:B------:R-:W-:Y:S05]  /*ab10*/  FMUL.FTZ R0, R0, c[0x0][0x2d0] ;  /* 0x0000b40000007a20 */ /* 0x000fea0000410000 */
[----:B------:R1:W3:Y:S01]  /*ab20*/  MUFU.EX2 R169, R24 ;  /* 0x0000001800a97308 */ /* 0x0002e20000000800 */
[----:B------:R-:W-:Y:S02]  /*ab30*/  FFMA.FTZ R49, R38, c[0x0][0x2d0], -R166 ;  /* 0x0000b40026317a23 */ /* 0x000fe400000108a6 */
[--C-:B--2---:R-:W-:Y:S02]  /*ab40*/  FFMA.FTZ R3, R9, c[0x0][0x2d0], -R164.reuse ;  /* 0x0000b40009037a23 */ /* 0x104fe400000108a4 */
[----:B------:R-:W-:Y:S05]  /*ab50*/  FMUL.FTZ R9, R132, R145 ;  /* 0x0000009184097220 */ /* 0x000fea0000410000 */
[----:B------:R2:W5:Y:S01]  /*ab60*/  MUFU.EX2 R182, R3 ;  /* 0x0000000300b67308 */ /* 0x0005620000000800 */
[----:B----4-:R-:W-:Y:S09]  /*ab70*/  LDSM.16.MT88.4 R32, [R186+0x400] ;  /* 0x00040000ba20783b */ /* 0x010ff20000004200 */
[----:B------:R-:W4:Y:S01]  /*ab80*/  MUFU.EX2 R0, R0 ;  /* 0x0000000000007308 */ /* 0x000f220000000800 */
[--C-:B-1----:R-:W-:Y:S01]  /*ab90*/  FFMA.FTZ R24, R28, c[0x0][0x2d0], -R164.reuse ;  /* 0x0000b4001c187a23 */ /* 0x102fe200000108a4 */
[----:B---3--:R-:W-:Y:S08]  /*aba0*/  F2FP.BF16.PACK_AB R28, R170, R169 ;  /* 0x000000a9aa1c723e */ /* 0x008ff000000010ff */
[----:B------:R-:W-:Y:S01]  /*abb0*/  MUFU.EX2 R48, R48 ;  /* 0x0000003000307308 */ /* 0x000fe20000000800 */
[--C-:B--2---:R-:W-:Y:S01]  /*abc0*/  FFMA.FTZ R3, R12, c[0x0][0x2d0], -R164.reuse ;  /* 0x0000b4000c037a23 */ /* 0x104fe200000108a4 */
[----:B-----5:R-:W-:Y:S01]  /*abd0*/  F2FP.BF16.PACK_AB R144, R182, R180 ;  /* 0x000000b4b690723e */ /* 0x020fe200000010ff */
[----:B------:R-:W-:Y:S07]  /*abe0*/  FMUL.FTZ R12, R132, R152 ;  /* 0x00000098840c7220 */ /* 0x000fee0000410000 */
[----:B------:R1:W-:Y:S01]  /*abf0*/  MUFU.EX2 R205, R3 ;  /* 0x0000000300cd7308 */ /* 0x0003e20000000800 */
[C---:B----4-:R-:W-:Y:S02]  /*ac00*/  FMUL.FTZ R106, R0.reuse, R106 ;  /* 0x0000006a006a7220 */ /* 0x050fe40000410000 */
        /* <DEDUP_REMOVED lines=11> */
[----:B-1----:R-:W-:Y:S02]  /*acc0*/  FFMA.FTZ R3, R13, c[0x0][0x2d0], -R164 ;  /* 0x0000b4000d037a23 */ /* 0x002fe400000108a4 */
[----:B------:R-:W-:Y:S02]  /*acd0*/  FMUL.FTZ R13, R132, R153 ;  /* 0x00000099840d7220 */ /* 0x000fe40000410000 */
[C---:B------:R-:W-:Y:S02]  /*ace0*/  FMUL.FTZ R62, R0.reuse, R62 ;  /* 0x0000003e003e7220 */ /* 0x040fe40000410000 */
[C---:B------:R-:W-:Y:S01]  /*acf0*/  FMUL.FTZ R63, R0.reuse, R63 ;  /* 0x0000003f003f7220 */ /* 0x040fe20000410000 */
[----:B------:R1:W2:Y:S01]  /*ad00*/  MUFU.EX2 R206, R3 ;  /* 0x0000000300ce7308 */ /* 0x0002a20000000800 */
        /* <DEDUP_REMOVED lines=9> */
[----:B-1----:R-:W-:Y:S04]  /*ada0*/  FMUL.FTZ R3, R2, c[0x0][0x2d0] ;  /* 0x0000b40002037a20 */ /* 0x002fe80000410000 */
[--C-:B------:R-:W-:Y:S02]  /*adb0*/  FFMA.FTZ R4, R10, c[0x0][0x2d0], -R3.reuse ;  /* 0x0000b4000a047a23 */ /* 0x100fe40000010803 */
[----:B------:R-:W-:Y:S01]  /*adc0*/  FMUL.FTZ R10, R0, R146 ;  /* 0x00000092000a7220 */ /* 0x000fe20000410000 */
[----:B--2---:R-:W-:Y:S01]  /*add0*/  F2FP.BF16.PACK_AB R146, R206, R205 ;  /* 0x000000cdce92723e */ /* 0x004fe200000010ff */
[----:B------:R1:W-:Y:S01]  /*ade0*/  MUFU.EX2 R179, R4 ;  /* 0x0000000400b37308 */ /* 0x0003e20000000800 */
[--C-:B------:R-:W-:Y:S02]  /*adf0*/  FFMA.FTZ R26, R26, c[0x0][0x2d0], -R3.reuse ;  /* 0x0000b4001a1a7a23 */ /* 0x100fe40000010803 */
[--C-:B------:R-:W-:Y:S02]  /*ae00*/  FFMA.FTZ R27, R27, c[0x0][0x2d0], -R3.reuse ;  /* 0x0000b4001b1b7a23 */ /* 0x100fe40000010803 */
[--C-:B------:R-:W-:Y:S02]  /*ae10*/  FFMA.FTZ R39, R42, c[0x0][0x2d0], -R3.reuse ;  /* 0x0000b4002a277a23 */ /* 0x100fe40000010803 */
[--C-:B------:R-:W-:Y:S03]  /*ae20*/  FFMA.FTZ R38, R43, c[0x0][0x2d0], -R3.reuse ;  /* 0x0000b4002b267a23 */ /* 0x100fe60000010803 */
[----:B------:R-:W-:Y:S10]  /*ae30*/  MUFU.EX2 R167, R26 ;  /* 0x0000001a00a77308 */ /* 0x000ff40000000800 */
[----:B------:R-:W-:Y:S01]  /*ae40*/  MUFU.EX2 R168, R27 ;  /* 0x0000001b00a87308 */ /* 0x000fe20000000800 */
[--C-:B-1----:R-:W-:Y:S02]  /*ae50*/  FFMA.FTZ R4, R11, c[0x0][0x2d0], -R3.reuse ;  /* 0x0000b4000b047a23 */ /* 0x102fe40000010803 */
[----:B------:R-:W-:Y:S07]  /*ae60*/  FMUL.FTZ R11, R0, R147 ;  /* 0x00000093000b7220 */ /* 0x000fee0000410000 */
[----:B------:R1:W2:Y:S10]  /*ae70*/  MUFU.EX2 R181, R4 ;  /* 0x0000000400b57308 */ /* 0x0002b40000000800 */
[----:B------:R-:W-:Y:S10]  /*ae80*/  MUFU.EX2 R39, R39 ;  /* 0x0000002700277308 */ /* 0x000ff40000000800 */
[----:B------:R-:W-:Y:S01]  /*ae90*/  MUFU.EX2 R38, R38 ;  /* 0x0000002600267308 */ /* 0x000fe20000000800 */
[--C-:B-1----:R-:W-:Y:S01]  /*aea0*/  FFMA.FTZ R4, R14, c[0x0][0x2d0], -R3.reuse ;  /* 0x0000b4000e047a23 */ /* 0x102fe20000010803 */
[----:B--2---:R-:W-:Y:S01]  /*aeb0*/  F2FP.BF16.PACK_AB R145, R181, R179 ;  /* 0x000000b3b591723e */ /* 0x004fe200000010ff */
[C---:B------:R-:W-:Y:S07]  /*aec0*/  FMUL.FTZ R14, R0.reuse, R154 ;  /* 0x0000009a000e7220 */ /* 0x040fee0000410000 */
[----:B------:R1:W2:Y:S10]  /*aed0*/  MUFU.EX2 R203, R4 ;  /* 0x0000000400cb7308 */ /* 0x0002b40000000800 */
[----:B------:R-:W-:Y:S01]  /*aee0*/  MUFU.EX2 R43, R44 ;  /* 0x0000002c002b7308 */ /* 0x000fe20000000800 */
[----:B-1----:R-:W-:Y:S02]  /*aef0*/  FFMA.FTZ R4, R15, c[0x0][0x2d0], -R3 ;  /* 0x0000b4000f047a23 */ /* 0x002fe40000010803 */
[C---:B------:R-:W-:Y:S07]  /*af00*/  FMUL.FTZ R15, R0.reuse, R155 ;  /* 0x0000009b000f7220 */ /* 0x040fee0000410000 */
[----:B------:R1:W3:Y:S01]  /*af10*/  MUFU.EX2 R204, R4 ;  /* 0x0000000400cc7308 */ /* 0x0002e20000000800 */
[----:B------:R-:W-:Y:S04]  /*af20*/  FFMA.FTZ R0, R0, R244, R179 ;  /* 0x000000f400007223 */ /* 0x000fe800000100b3 */
[----:B------:R-:W-:Y:S04]  /*af30*/  FADD.FTZ R0, R181, R0 ;  /* 0x00000000b5007221 */ /* 0x000fe80000010000 */
[----:B--2---:R-:W-:Y:S02]  /*af40*/  FADD.FTZ R0, R203, R0 ;  /* 0x00000000cb007221 */ /* 0x004fe40000010000 */
[----:B-1----:R-:W-:Y:S01]  /*af50*/  FMUL.FTZ R4, R135, R148 ;  /* 0x0000009487047220 */ /* 0x002fe20000410000 */
[C---:B---3--:R-:W-:Y:S01]  /*af60*/  F2FP.BF16.PACK_AB R147, R204.reuse, R203 ;  /* 0x000000cbcc93723e */ /* 0x048fe200000010ff */
[----:B------:R-:W1:Y:S01]  /*af70*/  LDSM.16.MT88.4 R148, [R186] ;  /* 0x00000000ba94783b */ /* 0x000e620000004200 */
[----:B------:R-:W-:Y:S04]  /*af80*/  FADD.FTZ R0, R204, R0 ;  /* 0x00000000cc007221 */ /* 0x000fe80000010000 */
[-C--:B------:R-:W-:Y:S08]  /*af90*/  HMMA.16816.F32.BF16 R4, R140, R160.reuse, R4 ;  /* 0x000000a08c04723c */ /* 0x080ff00000041804 */
[C---:B------:R-:W-:Y:S08]  /*afa0*/  HMMA.16816.F32.BF16 R8, R144.reuse, R160, R8 ;  /* 0x000000a09008723c */ /* 0x040ff00000041808 */
[-C--:B------:R-:W-:Y:S08]  /*afb0*/  HMMA.16816.F32.BF16 R12, R144, R162.reuse, R12 ;  /* 0x000000a2900c723c */ /* 0x080ff0000004180c */
[C---:B------:R-:W-:Y:S01]  /*afc0*/  HMMA.16816.F32.BF16 R16, R140.reuse, R162, R16 ;  /* 0x000000a28c10723c */ /* 0x040fe20000041810 */
[----:B------:R2:W-:Y:S07]  /*afd0*/  MUFU.EX2 R162, R24 ;  /* 0x0000001800a27308 */ /* 0x0005ee0000000800 */
[-C--:B-1----:R-:W-:Y:S08]  /*afe0*/  HMMA.16816.F32.BF16 R100, R140, R148.reuse, R100 ;  /* 0x000000948c64723c */ /* 0x082ff00000041864 */
[C---:B------:R-:W-:Y:S01]  /*aff0*/  HMMA.16816.F32.BF16 R104, R144.reuse, R148, R104 ;  /* 0x000000949068723c */ /* 0x040fe20000041868 */
[----:B--2---:R-:W-:Y:S07]  /*b000*/  LDSM.16.MT88.4 R24, [R185+0x400] ;  /* 0x00040000b918783b */ /* 0x004fee0000004200 */
        /* <DEDUP_REMOVED lines=22> */
[----:B------:R-:W-:Y:S02]  /*b170*/  F2FP.BF16.PACK_AB R29, R168, R167 ;  /* 0x000000a7a81d723e */ /* 0x000fe400000010ff */
[----:B------:R-:W-:Y:S01]  /*b180*/  F2FP.BF16.PACK_AB R21, R175, R176 ;  /* 0x000000b0af15723e */ /* 0x000fe200000010ff */
[--C-:B------:R-:W-:Y:S01]  /*b190*/  FFMA.FTZ R145, R36, c[0x0][0x2d0], -R165.reuse ;  /* 0x0000b40024917a23 */ /* 0x100fe200000108a5 */
[----:B------:R-:W-:Y:S04]  /*b1a0*/  HMMA.16816.F32.BF16 R96, R140, R22, R96 ;  /* 0x000000168c60723c */ /* 0x000fe80000041860 */
[----:B------:R-:W-:Y:S02]  /*b1b0*/  FFMA.FTZ R144, R37, c[0x0][0x2d0], -R165 ;  /* 0x0000b40025907a23 */ /* 0x000fe400000108a5 */
[--C-:B------:R-:W-:Y:S01]  /*b1c0*/  FFMA.FTZ R37, R46, c[0x0][0x2d0], -R3.reuse ;  /* 0x0000b4002e257a23 */ /* 0x100fe20000010803 */
[----:B------:R-:W-:Y:S01]  /*b1d0*/  F2FP.BF16.PACK_AB R22, R173, R174 ;  /* 0x000000aead16723e */ /* 0x000fe200000010ff */
[----:B------:R-:W-:Y:S01]  /*b1e0*/  MUFU.EX2 R46, R145 ;  /* 0x00000091002e7308 */ /* 0x000fe20000000800 */
[----:B------:R-:W-:Y:S03]  /*b1f0*/  F2FP.BF16.PACK_AB R23, R172, R171 ;  /* 0x000000abac17723e */ /* 0x000fe600000010ff */
[----:B------:R-:W-:Y:S02]  /*b200*/  FFMA.FTZ R36, R50, c[0x0][0x2d0], -R166 ;  /* 0x0000b40032247a23 */ /* 0x000fe400000108a6 */
[--C-:B------:R-:W-:Y:S02]  /*b210*/  FFMA.FTZ R50, R41, c[0x0][0x2d0], -R164.reuse ;  /* 0x0000b40029327a23 */ /* 0x100fe400000108a4 */
[----:B------:R-:W-:Y:S02]  /*b220*/  FFMA.FTZ R41, R45, c[0x0][0x2d0], -R164 ;  /* 0x0000b4002d297a23 */ /* 0x000fe400000108a4 */
[----:B------:R-:W-:Y:S01]  /*b230*/  MUFU.EX2 R140, R144 ;  /* 0x00000090008c7308 */ /* 0x000fe20000000800 */
[--C-:B-1----:R-:W-:Y:S01]  /*b240*/  FFMA.FTZ R20, R30, c[0x0][0x2d0], -R3.reuse ;  /* 0x0000b4001e147a23 */ /* 0x102fe20000010803 */
[----:B--2---:R-:W-:Y:S08]  /*b250*/  F2FP.BF16.PACK_AB R30, R163, R162 ;  /* 0x000000a2a31e723e */ /* 0x004ff000000010ff */
[----:B------:R1:W-:Y:S10]  /*b260*/  MUFU.EX2 R161, R20 ;  /* 0x0000001400a17308 */ /* 0x0003f40000000800 */
[----:B------:R-:W-:Y:S10]  /*b270*/  MUFU.EX2 R45, R51 ;  /* 0x00000033002d7308 */ /* 0x000ff40000000800 */
[----:B------:R-:W-:Y:S01]  /*b280*/  MUFU.EX2 R42, R50 ;  /* 0x00000032002a7308 */ /* 0x000fe20000000800 */
[--C-:B-1----:R-:W-:Y:S02]  /*b290*/  FFMA.FTZ R20, R31, c[0x0][0x2d0], -R3.reuse ;  /* 0x0000b4001f147a23 */ /* 0x102fe40000010803 */
[----:B------:R-:W-:Y:S07]  /*b2a0*/  FFMA.FTZ R3, R47, c[0x0][0x2d0], -R3 ;  /* 0x0000b4002f037a23 */ /* 0x000fee0000010803 */
[----:B------:R1:W2:Y:S10]  /*b2b0*/  MUFU.EX2 R160, R20 ;  /* 0x0000001400a07308 */ /* 0x0002b40000000800 */
[----:B------:R-:W-:Y:S10]  /*b2c0*/  MUFU.EX2 R47, R49 ;  /* 0x00000031002f7308 */ /* 0x000ff40000000800 */
[----:B------:R-:W-:Y:S01]  /*b2d0*/  MUFU.EX2 R49, R36 ;  /* 0x0000002400317308 */ /* 0x000fe20000000800 */
[----:B-1----:R-:W-:Y:S02]  /*b2e0*/  F2FP.BF16.PACK_AB R20, R178, R177 ;  /* 0x000000b1b214723e */ /* 0x002fe400000010ff */
[----:B--2---:R-:W-:Y:S07]  /*b2f0*/  F2FP.BF16.PACK_AB R31, R160, R161 ;  /* 0x000000a1a01f723e */ /* 0x004fee00000010ff */
[----:B------:R-:W1:Y:S01]  /*b300*/  MUFU.EX2 R41, R41 ;  /* 0x0000002900297308 */ /* 0x000e620000000800 */
[-C--:B------:R-:W-:Y:S08]  /*b310*/  HMMA.16816.F32.BF16 R4, R20, R24.reuse, R4 ;  /* 0x000000181404723c */ /* 0x080ff00000041804 */
[C---:B------:R-:W-:Y:S01]  /*b320*/  HMMA.16816.F32.BF16 R8, R28.reuse, R24, R8 ;  /* 0x000000181c08723c */ /* 0x040fe20000041808 */
[----:B------:R-:W-:Y:S07]  /*b330*/  MUFU.EX2 R37, R37 ;  /* 0x0000002500257308 */ /* 0x000fee0000000800 */
[-C--:B------:R-:W-:Y:S03]  /*b340*/  HMMA.16816.F32.BF16 R12, R28, R26.reuse, R12 ;  /* 0x0000001a1c0c723c */ /* 0x080fe6000004180c */
[----:B------:R2:W3:Y:S05]  /*b350*/  MUFU.EX2 R36, R3 ;  /* 0x0000000300247308 */ /* 0x0004ea0000000800 */
[C---:B------:R-:W-:Y:S01]  /*b360*/  HMMA.16816.F32.BF16 R16, R20.reuse, R26, R16 ;  /* 0x0000001a1410723c */ /* 0x040fe20000041810 */
[----:B------:R-:W4:Y:S07]  /*b370*/  LDSM.16.MT88.4 R24, [R185+0x1000] ;  /* 0x00100000b918783b */ /* 0x000f2e0000004200 */
[-C--:B------:R-:W-:Y:S08]  /*b380*/  HMMA.16816.F32.BF16 R100, R20, R32.reuse, R100 ;  /* 0x000000201464723c */ /* 0x080ff00000041864 */
[C---:B------:R-:W-:Y:S04]  /*b390*/  HMMA.16816.F32.BF16 R104, R28.reuse, R32, R104 ;  /* 0x000000201c68723c */ /* 0x040fe80000041868 */
[----:B--2---:R-:W-:Y:S04]  /*b3a0*/  FFMA.FTZ R3, R135, R241, R200 ;  /* 0x000000f187037223 */ /* 0x004fe800000100c8 */
[-C--:B------:R-:W-:Y:S04]  /*b3b0*/  HMMA.16816.F32.BF16 R108, R28, R34.reuse, R108 ;  /* 0x000000221c6c723c */ /* 0x080fe8000004186c */
[----:B------:R-:W-:Y:S04]  /*b3c0*/  FADD.FTZ R3, R201, R3 ;  /* 0x00000003c9037221 */ /* 0x000fe80000010000 */
[C---:B------:R-:W-:Y:S01]  /*b3d0*/  HMMA.16816.F32.BF16 R112, R20.reuse, R34, R112 ;  /* 0x000000221470723c */ /* 0x040fe20000041870 */
[----:B------:R-:W2:Y:S03]  /*b3e0*/  LDSM.16.MT88.4 R32, [R186+0x1000] ;  /* 0x00100000ba20783b */ /* 0x000ea60000004200 */
[----:B------:R-:W-:Y:S04]  /*b3f0*/  FADD.FTZ R3, R209, R3 ;  /* 0x00000003d1037221 */ /* 0x000fe80000010000 */
[----:B------:R-:W-:Y:S01]  /*b400*/  FADD.FTZ R3, R210, R3 ;  /* 0x00000003d2037221 */ /* 0x000fe20000010000 */
[-C--:B----4-:R-:W-:Y:S03]  /*b410*/  HMMA.16816.F32.BF16 R116, R20, R24.reuse, R116 ;  /* 0x000000181474723c */ /* 0x090fe60000041874 */
[----:B------:R-:W-:Y:S04]  /*b420*/  FADD.FTZ R3, R177, R3 ;  /* 0x00000003b1037221 */ /* 0x000fe80000010000 */
[----:B------:R-:W-:Y:S01]  /*b430*/  FADD.FTZ R3, R178, R3 ;  /* 0x00000003b2037221 */ /* 0x000fe20000010000 */
[C---:B------:R-:W-:Y:S08]  /*b440*/  HMMA.16816.F32.BF16 R120, R28.reuse, R24, R120 ;  /* 0x000000181c78723c */ /* 0x040ff00000041878 */
[-C--:B------:R-:W-:Y:S08]  /*b450*/  HMMA.16816.F32.BF16 R124, R28, R26.reuse, R124 ;  /* 0x0000001a1c7c723c */ /* 0x080ff0000004187c */
[C---:B------:R-:W-:Y:S01]  /*b460*/  HMMA.16816.F32.BF16 R128, R20.reuse, R26, R128 ;  /* 0x0000001a1480723c */ /* 0x040fe20000041880 */
[----:B------:R-:W4:Y:S07]  /*b470*/  LDSM.16.MT88.4 R24, [R185+0x1c00] ;  /* 0x001c0000b918783b */ /* 0x000f2e0000004200 */
[-C--:B--2---:R-:W-:Y:S08]  /*b480*/  HMMA.16816.F32.BF16 R52, R20, R32.reuse, R52 ;  /* 0x000000201434723c */ /* 0x084ff00000041834 */
[C---:B------:R-:W-:Y:S08]  /*b490*/  HMMA.16816.F32.BF16 R56, R28.reuse, R32, R56 ;  /* 0x000000201c38723c */ /* 0x040ff00000041838 */
[-C--:B------:R-:W-:Y:S08]  /*b4a0*/  HMMA.16816.F32.BF16 R60, R28, R34.reuse, R60 ;  /* 0x000000221c3c723c */ /* 0x080ff0000004183c */
[C---:B------:R-:W-:Y:S01]  /*b4b0*/  HMMA.16816.F32.BF16 R64, R20.reuse, R34, R64 ;  /* 0x000000221440723c */ /* 0x040fe20000041840 */
[----:B------:R-:W2:Y:S07]  /*b4c0*/  LDSM.16.MT88.4 R32, [R186+0x1c00] ;  /* 0x001c0000ba20783b */ /* 0x000eae0000004200 */
[-C--:B----4-:R-:W-:Y:S08]  /*b4d0*/  HMMA.16816.F32.BF16 R68, R20, R24.reuse, R68 ;  /* 0x000000181444723c */ /* 0x090ff00000041844 */
[C---:B------:R-:W-:Y:S07]  /*b4e0*/  HMMA.16816.F32.BF16 R72, R28.reuse, R24, R72 ;  /* 0x000000181c48723c */ /* 0x040fee0000041848 */
[----:B------:R-:W-:Y:S01]  /*b4f0*/  FFMA.FTZ R25, R133, R243, R183 ;  /* 0x000000f385197223 */ /* 0x000fe200000100b7 */
[-C--:B------:R-:W-:Y:S04]  /*b500*/  HMMA.16816.F32.BF16 R76, R28, R26.reuse, R76 ;  /* 0x0000001a1c4c723c */ /* 0x080fe8000004184c */
[----:B------:R-:W-:Y:S04]  /*b510*/  FFMA.FTZ R24, R132, R242, R180 ;  /* 0x000000f284187223 */ /* 0x000fe800000100b4 */
[C---:B------:R-:W-:Y:S07]  /*b520*/  HMMA.16816.F32.BF16 R80, R20.reuse, R26, R80 ;  /* 0x0000001a1450723c */ /* 0x040fee0000041850 */
[----:B-1----:R-:W-:Y:S01]  /*b530*/  F2FP.BF16.PACK_AB R26, R41, R43 ;  /* 0x0000002b291a723e */ /* 0x002fe200000010ff */
[-C--:B--2---:R-:W-:Y:S04]  /*b540*/  HMMA.16816.F32.BF16 R84, R20, R32.reuse, R84 ;  /* 0x000000201454723c */ /* 0x084fe80000041854 */
[----:B---3--:R-:W-:Y:S04]  /*b550*/  F2FP.BF16.PACK_AB R27, R36, R37 ;  /* 0x00000025241b723e */ /* 0x008fe800000010ff */
[C---:B------:R-:W-:Y:S07]  /*b560*/  HMMA.16816.F32.BF16 R88, R28.reuse, R32, R88 ;  /* 0x000000201c58723c */ /* 0x040fee0000041858 */
[----:B------:R-:W-:Y:S01]  /*b570*/  FADD.FTZ R33, R202, R25 ;  /* 0x00000019ca217221 */ /* 0x000fe20000010000 */
[-C--:B------:R-:W-:Y:S01]  /*b580*/  HMMA.16816.F32.BF16 R92, R28, R34.reuse, R92 ;  /* 0x000000221c5c723c */ /* 0x080fe2000004185c */
[----:B------:R-:W-:Y:S03]  /*b590*/  LDSM.16.MT88.4 R28, [R186+0x1400] ;  /* 0x00140000ba1c783b */ /* 0x000fe60000004200 */
[----:B------:R-:W-:Y:S01]  /*b5a0*/  F2FP.BF16.PACK_AB R25, R38, R39 ;  /* 0x000000272619723e */ /* 0x000fe200000010ff */
[----:B------:R-:W-:Y:S01]  /*b5b0*/  FADD.FTZ R32, R182, R24 ;  /* 0x00000018b6207221 */ /* 0x000fe20000010000 */
[----:B------:R-:W-:Y:S02]  /*b5c0*/  F2FP.BF16.PACK_AB R24, R42, R40 ;  /* 0x000000282a18723e */ /* 0x000fe400000010ff */
[----:B------:R-:W-:Y:S07]  /*b5d0*/  HMMA.16816.F32.BF16 R96, R20, R34, R96 ;  /* 0x000000221460723c */ /* 0x000fee0000041860 */
[----:B------:R-:W-:Y:S02]  /*b5e0*/  F2FP.BF16.PACK_AB R20, R140, R46 ;  /* 0x0000002e8c14723e */ /* 0x000fe400000010ff */
[----:B------:R-:W-:Y:S03]  /*b5f0*/  F2FP.BF16.PACK_AB R21, R48, R47 ;  /* 0x0000002f3015723e */ /* 0x000fe600000010ff */
[----:B------:R-:W-:Y:S02]  /*b600*/  F2FP.BF16.PACK_AB R22, R134, R139 ;  /* 0x0000008b8616723e */ /* 0x000fe400000010ff */
[----:B------:R-:W-:Y:S07]  /*b610*/  F2FP.BF16.PACK_AB R23, R45, R49 ;  /* 0x000000312d17723e */ /* 0x000fee00000010ff */
[-C--:B------:R-:W-:Y:S01]  /*b620*/  HMMA.16816.F32.BF16 R148, R20, R156.reuse, R4 ;  /* 0x0000009c1494723c */ /* 0x080fe20000041804 */
[----:B------:R-:W1:Y:S07]  /*b630*/  LDSM.16.MT88.4 R4, [R186+0x800] ;  /* 0x00080000ba04783b */ /* 0x000e6e0000004200 */
        /* <DEDUP_REMOVED lines=53> */
[----:B------:R-:W-:Y:S01]  /*b990*/  FADD.FTZ R241, R134, R6 ;  /* 0x0000000686f17221 */ /* 0x000fe20000010000 */
[----:B------:R-:W-:Y:S01]  /*b9a0*/  MOV R134, R2 ;  /* 0x0000000200867202 */ /* 0x000fe20000000f00 */
[C---:B------:R-:W-:Y:S04]  /*b9b0*/  HMMA.16816.F32.BF16 R88, R24.reuse, R16, R88 ;  /* 0x000000101858723c */ /* 0x040fe80000041858 */
[----:B------:R-:W-:Y:S02]  /*b9c0*/  FADD.FTZ R243, R45, R4 ;  /* 0x000000042df37221 */ /* 0x000fe40000010000 */
[----:B------:R-:W-:Y:S02]  /*b9d0*/  FADD.FTZ R242, R41, R3 ;  /* 0x0000000329f27221 */ /* 0x000fe40000010000 */
[-C--:B------:R-:W-:Y:S04]  /*b9e0*/  HMMA.16816.F32.BF16 R92, R24, R18.reuse, R92 ;  /* 0x00000012185c723c */ /* 0x080fe8000004185c */
[----:B------:R-:W-:Y:S04]  /*b9f0*/  FADD.FTZ R244, R36, R0 ;  /* 0x0000000024f47221 */ /* 0x000fe80000010000 */
[----:B------:R-:W-:Y:S01]  /*ba00*/  HMMA.16816.F32.BF16 R96, R20, R18, R96 ;  /* 0x000000121460723c */ /* 0x000fe20000041860 */
[----:B------:R-:W-:-:S07]  /*ba10*/  @P2 BRA `(.L_x_1086) ;  /* 0xffffd69000002947 */ /* 0x000fce000383ffff */
.L_x_1083:
[----:B------:R-:W-:Y:S07]  /*ba20*/  @!UPT UIADD3 URZ, URZ, URZ, URZ ;  /* 0x0000003f3f3ff290 */ /* 0x000fee000fffe03f */
[----:B------:R-:W-:Y:S02]  /*ba30*/  MOV R9, 0x1f ;  /* 0x0000001f00097802 */ /* 0x000fe40000000f00 */
[----:B------:R-:W-:Y:S01]  /*ba40*/  MOV R8, 0xffffffff ;  /* 0xffffffff00087802 */ /* 0x000fe20000000f00 */
[----:B------:R-:W-:Y:S06]  /*ba50*/  BRA.DIV ~URZ, `(.L_x_1087) ;  /* 0x00005c827f007947 */ /* 0x000fec000b800000 */
[----:B------:R1:W2:Y:S02]  /*ba60*/  SHFL.BFLY PT, R0, R241, 0x2, 0x1f ;  /* 0x0c401f00f1007f89 */ /* 0x0002a400000e0000 */
.L_x_1167:
        /* <DEDUP_REMOVED lines=15> */
.L_x_1168:
        /* <DEDUP_REMOVED lines=11> */
[----:B------:R-:W-:Y:S02]  /*bc10*/  MOV R22, 0xff800000 ;  /* 0xff80000000167802 */ /* 0x000fe40000000f00 */
[----:B------:R-:W-:Y:S02]  /*bc20*/  @P2 MOV R10, 0x3f317218 ;  /* 0x3f317218000a2802 */ /* 0x000fe40000000f00 */
[----:B------:R-:W-:Y:S01]  /*bc30*/  @P1 MOV R11, 0x3f317218 ;  /* 0x3f317218000b1802 */ /* 0x000fe20000000f00 */
[----:B------:R-:W2:Y:S01]  /*bc40*/  @P3 MUFU.LG2 R7, R7 ;  /* 0x0000000700073308 */ /* 0x000ea20000000c00 */
[----:B-1----:R-:W-:-:S07]  /*bc50*/  FMUL.FTZ R132, R0, R148 ;  /* 0x0000009400847220 */ /* 0x002fce0000410000 */
[----:B------:R-:W1:Y:S01]  /*bc60*/  @P2 MUFU.RCP R3, R4 ;  /* 0x0000000400032308 */ /* 0x000e620000001000 */
        /* <DEDUP_REMOVED lines=25> */
[----:B------:R-:W3:Y:S01]  /*be00*/  @P1 MUFU.LG2 R0, R6 ;  /* 0x0000000600001308 */ /* 0x000ee20000000c00 */
[----:B--2---:R-:W-:-:S02]  /*be10*/  @P3 FMUL.FTZ R9, R7, 0.69314718246459960938 ;  /* 0x3f31721807093820 */ /* 0x004fc40000410000 */
[C---:B-1----:R-:W-:Y:S02]  /*be20*/  FMUL.FTZ R128, R3.reuse, R150 ;  /* 0x0000009603807220 */ /* 0x042fe40000410000 */
[C---:B------:R-:W-:Y:S02]  /*be30*/  FMUL.FTZ R129, R3.reuse, R151 ;  /* 0x0000009703817220 */ /* 0x040fe40000410000 */
[C---:B------:R-:W-:Y:S02]  /*be40*/  FMUL.FTZ R150, R3.reuse, R102 ;  /* 0x0000006603967220 */ /* 0x040fe40000410000 */
[C---:B------:R-:W-:Y:S02]  /*be50*/  FMUL.FTZ R151, R3.reuse, R103 ;  /* 0x0000006703977220 */ /* 0x040fe40000410000 */
[C---:B------:R-:W-:Y:S02]  /*be60*/  FMUL.FTZ R102, R3.reuse, R118 ;  /* 0x0000007603667220 */ /* 0x040fe40000410000 */
[----:B------:R-:W-:-:S02]  /*be70*/  FMUL.FTZ R103, R3, R119 ;  /* 0x0000007703677220 */ /* 0x000fc40000410000 */
[C---:B------:R-:W-:Y:S02]  /*be80*/  FMUL.FTZ R96, R3.reuse, R114 ;  /* 0x0000007203607220 */ /* 0x040fe40000410000 */
        /* <DEDUP_REMOVED lines=21> */
[----:B------:R-:W-:Y:S01]  /*bfe0*/  FMUL.FTZ R81, R3, R99 ;  /* 0x0000006303517220 */ /* 0x000fe20000410000 */
[----:B------:R-:W-:Y:S01]  /*bff0*/  @P3 MOV R3, 0x3f317218 ;  /* 0x3f31721800033802 */ /* 0x000fe20000000f00 */
        /* <DEDUP_REMOVED lines=22> */
[----:B------:R-:W2:Y:S01]  /*c160*/  @P0 MUFU.LG2 R2, R5 ;  /* 0x0000000500020308 */ /* 0x000ea20000000c00 */
[----:B------:R-:W-:Y:S02]  /*c170*/  @P3 FMUL.FTZ R6, R3, c[0x0][0x2d0] ;  /* 0x0000b40003063a20 */ /* 0x000fe40000410000 */
[----:B------:R-:W-:Y:S02]  /*c180*/  @P1 FMUL.FTZ R3, R11, c[0x0][0x2d0] ;  /* 0x0000b4000b031a20 */ /* 0x000fe40000410000 */
[----:B------:R-:W-:Y:S02]  /*c190*/  @P2 FMUL.FTZ R8, R4, 0.69314718246459960938 ;  /* 0x3f31721804082820 */ /* 0x000fe40000410000 */
[----:B------:R-:W-:Y:S01]  /*c1a0*/  @P1 FFMA.FTZ R25, R3, R136, R7 ;  /* 0x0000008803191223 */ /* 0x000fe20000010007 */
[----:B------:R-:W-:Y:S01]  /*c1b0*/  @P0 MOV R3, 0x3f317218 ;  /* 0x3f31721800030802 */ /* 0x000fe20000000f00 */
[----:B------:R-:W-:-:S02]  /*c1c0*/  @P2 FMUL.FTZ R4, R10, c[0x0][0x2d0] ;  /* 0x0000b4000a042a20 */ /* 0x000fc40000410000 */
[----:B-1----:R-:W-:Y:S02]  /*c1d0*/  FMUL.FTZ R50, R0, R58 ;  /* 0x0000003a00327220 */ /* 0x002fe40000410000 */
[----:B------:R-:W-:Y:S01]  /*c1e0*/  @P2 FFMA.FTZ R24, R4, R137, R8 ;  /* 0x0000008904182223 */ /* 0x000fe20000010008 */
[----:B------:R-:W-:Y:S01]  /*c1f0*/  MOV R4, 0x1 ;  /* 0x0000000100047802 */ /* 0x000fe20000000f00 */
[----:B------:R-:W-:Y:S02]  /*c200*/  @P0 FMUL.FTZ R3, R3, c[0x0][0x2d0] ;  /* 0x0000b40003030a20 */ /* 0x000fe40000410000 */
[----:B--2---:R-:W-:Y:S02]  /*c210*/  @P0 FMUL.FTZ R2, R2, 0.69314718246459960938 ;  /* 0x3f31721802020820 */ /* 0x004fe40000410000 */
        /* <DEDUP_REMOVED lines=23> */
[----:B------:R-:W-:Y:S01]  /*c390*/  PRMT R0, R4, 0x7610, R0 ;  /* 0x0000761004007816 */ /* 0x000fe20000000000 */
[----:B------:R-:W-:Y:S02]  /*c3a0*/  @P3 FFMA.FTZ R23, R6, R138, R9 ;  /* 0x0000008a06173223 */ /* 0x000fe40000010009 */
[----:B------:R-:W-:Y:S02]  /*c3b0*/  @P0 FFMA.FTZ R22, R3, R134, R2 ;  /* 0x0000008603160223 */ /* 0x000fe40000010002 */
.L_x_1062:
[----:B------:R2:W5:Y:S04]  /*c3c0*/  LDL R6, [R1] ;  /* 0x0000000001067983 */ /* 0x0005680000100800 */
[----:B------:R-:W3:Y:S01]  /*c3d0*/  S2R R2, SR_TID.X ;  /* 0x0000000000027919 */ /* 0x000ee20000002100 */
[----:B------:R-:W-:Y:S01]  /*c3e0*/  BSSY B0, `(.L_x_1089) ;  /* 0x0000011000007945 */ /* 0x000fe20003800000 */
[----:B---3--:R-:W-:-:S13]  /*c3f0*/  LOP3.LUT P0, RZ, R2, 0x7f, RZ, 0xc0, !PT ;  /* 0x0000007f02ff7812 */ /* 0x008fda000780c0ff */
[----:B------:R-:W-:Y:S05]  /*c400*/  @P0 BRA `(.L_x_1090) ;  /* 0x000000e000000947 */ /* 0x000fea0003800000 */
[----:B--2---:R-:W2:Y:S01]  /*c410*/  S2R R4, SR_LANEID ;  /* 0x0000000000047919 */ /* 0x004ea20000000000 */
[----:B------:R-:W-:Y:S01]  /*c420*/  VOTEU.ANY UR4, UPT, PT ;  /* 0x0000000000047886 */ /* 0x000fe200038e0100 */
[----:B-1----:R-:W-:Y:S01]  /*c430*/  IMAD.MOV.U32 R5, RZ, RZ, c[0x0][0x564] ;  /* 0x00015900ff057624 */ /* 0x002fe200078e00ff */
[----:B------:R-:W2:Y:S08]  /*c440*/  FLO.U32 R3, UR4 ;  /* 0x0000000400037d00 */ /* 0x000eb000080e0000 */
        /* <DEDUP_REMOVED lines=9> */
[----:B------:R1:W-:Y:S02]  /*c4e0*/  STL [R1], R6 ;  /* 0x0000000601007387 */ /* 0x0003e40000100800 */
.L_x_1090:
[----:B--2---:R-:W-:Y:S05]  /*c4f0*/  BSYNC B0 ;  /* 0x0000000000007941 */ /* 0x004fea0003800000 */
.L_x_1089:
        /* <DEDUP_REMOVED lines=115> */
[----:B------:R1:W-:Y:S01]  /*cc30*/  STS [R12+0x5000], R3 ;  /* 0x005000030c007388 */ /* 0x0003e20000000800 */
        /* <DEDUP_REMOVED lines=14> */
.L_x_1093:
        /* <DEDUP_REMOVED lines=8> */
[----:B------:R1:W1:Y:S08]  /*cda0*/  LDC.64 R6, c[0x0][R0+0x170] ;  /* 0x00005c0000067b82 */ /* 0x0002700000000a00 */
[----:B------:R1:W3:Y:S08]  /*cdb0*/  LDC.64 R14, c[0x0][R0+0x168] ;  /* 0x00005a00000e7b82 */ /* 0x0002f00000000a00 */
[----:B------:R1:W2:Y:S08]  /*cdc0*/  LDC.64 R18, c[0x0][R0+0x178] ;  /* 0x00005e0000127b82 */ /* 0x0002b00000000a00 */
[----:B------:R1:W2:Y:S01]  /*cdd0*/  LDC.64 R20, c[0x0][R0+0x160] ;  /* 0x0000580000147b82 */ /* 0x0002a20000000a00 */
[----:B------:R-:W-:-:S04]  /*cde0*/  ISETP.NE.U32.AND P0, PT, RZ, c[0x0][0x500], PT ;  /* 0x00014000ff007a0c */ /* 0x000fc80003f05070 */
[----:B------:R-:W-:Y:S01]  /*cdf0*/  ISETP.NE.AND.EX P0, PT, RZ, c[0x0][0x504], PT, P0 ;  /* 0x00014100ff007a0c */ /* 0x000fe20003f05300 */
[----:B-1----:R-:W-:-:S05]  /*ce00*/  IMAD.MOV.U32 R0, RZ, RZ, c[0x0][0x4e8] ;  /* 0x00013a00ff007624 */ /* 0x002fca00078e00ff */
[----:B------:R-:W-:Y:S02]  /*ce10*/  ISETP.NE.AND P2, PT, R0, 0x1, PT ;  /* 0x000000010000780c */ /* 0x000fe40003f45270 */
[----:B------:R-:W-:-:S05]  /*ce20*/  SEL R0, R9, RZ, !P0 ;  /* 0x000000ff09007207 */ /* 0x000fca0004000000 */
[----:B------:R-:W-:Y:S01]  /*ce30*/  IMAD R3, R7, R0, RZ ;  /* 0x0000000007037224 */ /* 0x000fe200078e02ff */
[----:B------:R-:W1:Y:S01]  /*ce40*/  S2R R78, SR_TID.X ;  /* 0x00000000004e7919 */ /* 0x000e620000002100 */
[----:B-----5:R-:W-:Y:S02]  /*ce50*/  SHF.R.S32.HI R17, RZ, 0x1f, R2 ;  /* 0x0000001fff117819 */ /* 0x020fe40000011402 */
[----:B-1----:R-:W-:-:S04]  /*ce60*/  SHF.R.S32.HI R16, RZ, 0x1f, R78 ;  /* 0x0000001fff107819 */ /* 0x002fc8000001144e */
[----:B------:R-:W-:-:S04]  /*ce70*/  LEA.HI R16, R16, R78, RZ, 0x5 ;  /* 0x0000004e10107211 */ /* 0x000fc800078f28ff */
[----:B------:R-:W-:-:S05]  /*ce80*/  LOP3.LUT R16, R16, 0xffffffe0, RZ, 0xc0, !PT ;  /* 0xffffffe010107812 */ /* 0x000fca00078ec0ff */
[----:B------:R-:W-:Y:S02]  /*ce90*/  IMAD.IADD R16, R78, 0x1, -R16 ;  /* 0x000000014e107824 */ /* 0x000fe400078e0a10 */
[----:B--2---:R-:W-:Y:S01]  /*cea0*/  IMAD.IADD R10, R4, 0x1, R75 ;  /* 0x00000001040a7824 */ /* 0x004fe200078e024b */
[----:B------:R-:W-:-:S03]  /*ceb0*/  SEL R4, R8, RZ, !P0 ;  /* 0x000000ff08047207 */ /* 0x000fc60004000000 */
        /* <DEDUP_REMOVED lines=36> */
[----:B------:R-:W3:Y:S04]  /*d100*/  SHFL.IDX PT, R9, R3, 0x2, 0x1c1f ;  /* 0x005c1f0003097f89 */ /* 0x000ee800000e0000 */
[----:B------:R4:W-:Y:S01]  /*d110*/  SHFL.IDX PT, R7, R3, 0x3, 0x1c1f ;  /* 0x007c1f0003077f89 */ /* 0x0009e200000e0000 */
[----:B------:R-:W-:-:S03]  /*d120*/  IMAD R4, R11, c[0x0][0x4e8], RZ ;  /* 0x00013a000b047a24 */ /* 0x000fc600078e02ff */
[----:B------:R1:W1:Y:S01]  /*d130*/  SHFL.IDX PT, R6, R5, 0x3, 0x1c1f ;  /* 0x007c1f0005067f89 */ /* 0x00026200000e0000 */
[----:B------:R-:W-:Y:S01]  /*d140*/  LOP3.LUT P0, RZ, R16, 0x3, RZ, 0xc0, !PT ;  /* 0x0000000310ff7812 */ /* 0x000fe2000780c0ff */
[----:B----4-:R-:W-:-:S05]  /*d150*/  IMAD.IADD R3, R77, 0x1, R75 ;  /* 0x000000014d037824 */ /* 0x010fca00078e024b */
[C---:B------:R-:W-:Y:S02]  /*d160*/  IADD3 R16, R3.reuse, 0x8, RZ ;  /* 0x0000000803107810 */ /* 0x040fe40007ffe0ff */
[C---:B------:R-:W-:Y:S02]  /*d170*/  IADD3 R11, R3.reuse, 0x40, RZ ;  /* 0x00000040030b7810 */ /* 0x040fe40007ffe0ff */
[C---:B-1----:R-:W-:Y:S02]  /*d180*/  IADD3 R5, R3.reuse, 0x48, RZ ;  /* 0x0000004803057810 */ /* 0x042fe40007ffe0ff */
[-C--:B------:R-:W-:Y:S02]  /*d190*/  ISETP.GE.OR P5, PT, R3, R4.reuse, P0 ;  /* 0x000000040300720c */ /* 0x080fe400007a6670 */
[-C--:B------:R-:W-:Y:S02]  /*d1a0*/  ISETP.GE.OR P4, PT, R16, R4.reuse, P0 ;  /* 0x000000041000720c */ /* 0x080fe40000786670 */
[----:B------:R-:W-:-:S02]  /*d1b0*/  ISETP.GE.OR P1, PT, R11, R4, P0 ;  /* 0x000000040b00720c */ /* 0x000fc40000726670 */
[----:B------:R-:W-:-:S07]  /*d1c0*/  ISETP.GE.OR P0, PT, R5, R4, P0 ;  /* 0x000000040500720c */ /* 0x000fce0000706670 */
[----:B------:R1:W-:Y:S01]  /*d1d0*/  @!P5 ST.E [R14.64], R23 ;  /* 0x000000170e00d985 */ /* 0x0003e2000c101906 */
[----:B------:R-:W-:-:S03]  /*d1e0*/  ISETP.GE.AND P5, PT, R5, R4, PT ;  /* 0x000000040500720c */ /* 0x000fc60003fa6270 */
[----:B--2---:R1:W-:Y:S01]  /*d1f0*/  @!P4 ST.E [R12.64], R24 ;  /* 0x000000180c00c985 */ /* 0x0043e2000c101906 */
[----:B------:R-:W-:-:S03]  /*d200*/  ISETP.GE.AND P4, PT, R11, R4, PT ;  /* 0x000000040b00720c */ /* 0x000fc60003f86270 */
[----:B---3--:R1:W-:Y:S01]  /*d210*/  @!P1 ST.E [R8.64], R25 ;  /* 0x0000001908009985 */ /* 0x0083e2000c101906 */
[----:B------:R-:W-:-:S03]  /*d220*/  ISETP.GE.AND P1, PT, R3, R4, PT ;  /* 0x000000040300720c */ /* 0x000fc60003f26270 */
[----:B------:R1:W-:Y:S01]  /*d230*/  @!P0 ST.E [R6.64], R22 ;  /* 0x0000001606008985 */ /* 0x0003e2000c101906 */
[----:B------:R-:W-:Y:S01]  /*d240*/  ISETP.GE.AND P0, PT, R16, R4, PT ;  /* 0x000000041000720c */ /* 0x000fe20003f06270 */
[----:B------:R-:W-:Y:S05]  /*d250*/  @P3 BRA `(.L_x_1094) ;  /* 0x0000094000003947 */ /* 0x000fea0003800000 */
[----:B------:R-:W2:Y:S04]  /*d260*/  LDL R18, [R1+0x78] ;  /* 0x0000780001127983 */ /* 0x000ea80000100800 */
[----:B------:R-:W3:Y:S01]  /*d270*/  S2R R78, SR_TID.X ;  /* 0x00000000004e7919 */ /* 0x000ee20000002100 */
[----:B------:R-:W-:Y:S02]  /*d280*/  IMAD R3, R17, c[0x0][0x3a0], RZ ;  /* 0x0000e80011037a24 */ /* 0x000fe400078e02ff */
        /* <DEDUP_REMOVED lines=9> */
[----:B------:R-:W-:-:S03]  /*d320*/  IADD3 R5, R75, R5, RZ ;  /* 0x000000054b057210 */ /* 0x000fc60007ffe0ff */
        /* <DEDUP_REMOVED lines=15> */
[----:B------:R-:W-:Y:S02]  /*d420*/  IADD3 R11, R247, R75, RZ ;  /* 0x0000004bf70b7210 */ /* 0x000fe40007ffe0ff */
        /* <DEDUP_REMOVED lines=24> */
.L_x_1169:
[----:B------:R-:W-:Y:S05]  /*d5b0*/  BRA.DIV ~URZ, `(.L_x_1096) ;  /* 0x000044227f007947 */ /* 0x000fea000b800000 */
[----:B------:R3:W4:Y:S02]  /*d5c0*/  SHFL.IDX PT, R0, R13, RZ, 0x1c1f ;  /* 0x001c1fff0d007589 */ /* 0x00072400000e0000 */
.L_x_1170:
[----:B------:R-:W-:Y:S01]  /*d5d0*/  ISETP.GE.AND P0, PT, R11, R4, PT ;  /* 0x000000040b00720c */ /* 0x000fe20003f06270 */
[----:B------:R-:W-:-:S12]  /*d5e0*/  BSSY B0, `(.L_x_1097) ;  /* 0x0000012000007945 */ /* 0x000fd80003800000 */
[----:B------:R-:W-:Y:S05]  /*d5f0*/  @P0 BRA `(.L_x_1098) ;  /* 0x0000010000000947 */ /* 0x000fea0003800000 */
[----:B------:R-:W5:Y:S04]  /*d600*/  LDL.64 R64, [R1+0x10] ;  /* 0x0000100001407983 */ /* 0x000f680000100a00 */
[----:B---3--:R-:W3:Y:S04]  /*d610*/  LDL R5, [R1+0x18] ;  /* 0x0000180001057983 */ /* 0x008ee80000100800 */
[----:B----4-:R-:W4:Y:S04]  /*d620*/  LDL R15, [R1+0x70] ;  /* 0x00007000010f7983 */ /* 0x010f280000100800 */
[----:B--2---:R-:W2:Y:S01]  /*d630*/  LDL R14, [R1+0x6c] ;  /* 0x00006c00010e7983 */ /* 0x004ea20000100800 */
[----:B------:R-:W-:-:S13]  /*d640*/  ISETP.GE.AND P4, PT, R252, c[0x0][0x3c8], PT ;  /* 0x0000f200fc007a0c */ /* 0x000fda0003f86270 */
[----:B------:R-:W-:Y:S02]  /*d650*/  @!P4 LEA R6, P1, R252, R0, 0x1 ;  /* 0x00000000fc06c211 */ /* 0x000fe400078208ff */
[----:B-----5:R-:W-:Y:S02]  /*d660*/  ISETP.GE.AND P5, PT, R64, c[0x0][0x3c8], PT ;  /* 0x0000f20040007a0c */ /* 0x020fe40003fa6270 */
[----:B---3--:R-:W-:Y:S02]  /*d670*/  ISETP.GE.AND P3, PT, R5, c[0x0][0x3c8], PT ;  /* 0x0000f20005007a0c */ /* 0x008fe40003f66270 */
[----:B----4-:R-:W-:-:S09]  /*d680*/  @!P4 LEA.HI.X R7, R252, R10, R15, 0x1, P1 ;  /* 0x0000000afc07c211 */ /* 0x010fd200008f0c0f */
[CC--:B------:R-:W-:Y:S02]  /*d690*/  @!P5 LEA R8, P2, R64.reuse, R0.reuse, 0x1 ;  /* 0x000000004008d211 */ /* 0x0c0fe400078408ff */
[C---:B------:R-:W-:Y:S02]  /*d6a0*/  @!P3 LEA R2, P0, R5.reuse, R0, 0x1 ;  /* 0x000000000502b211 */ /* 0x040fe400078008ff */
[-C--:B------:R-:W-:Y:S02]  /*d6b0*/  @!P5 LEA.HI.X R9, R64, R10.reuse, R65, 0x1, P2 ;  /* 0x0000000a4009d211 */ /* 0x080fe400010f0c41 */
[----:B--2---:R-:W-:-:S03]  /*d6c0*/  @!P3 LEA.HI.X R3, R5, R10, R14, 0x1, P0 ;  /* 0x0000000a0503b211 */ /* 0x004fc600000f0c0e */
[----:B------:R2:W-:Y:S04]  /*d6d0*/  @!P5 ST.E.128 [R8.64], R24 ;  /* 0x000000180800d985 */ /* 0x0005e8000c101d06 */
[----:B------:R2:W-:Y:S04]  /*d6e0*/  @!P4 ST.E.128 [R6.64], R20 ;  /* 0x000000140600c985 */ /* 0x0005e8000c101d06 */
[----:B------:R2:W-:Y:S02]  /*d6f0*/  @!P3 ST.E.128 [R2.64], R16 ;  /* 0x000000100200b985 */ /* 0x0005e4000c101d06 */
.L_x_1098:
[----:B------:R-:W-:Y:S05]  /*d700*/  BSYNC B0 ;  /* 0x0000000000007941 */ /* 0x000fea0003800000 */
.L_x_1097:
[----:B------:R-:W-:Y:S05]  /*d710*/  BRA.DIV ~URZ, `(.L_x_1099) ;  /* 0x000043227f007947 */ /* 0x000fea000b800000 */
[----:B--2---:R2:W1:Y:S04]  /*d720*/  SHFL.IDX PT, R10, R12, 0x1, 0x1c1f ;  /* 0x003c1f000c0a7f89 */ /* 0x00446800000e0000 */
[----:B----4-:R2:W4:Y:S02]  /*d730*/  SHFL.IDX PT, R0, R13, 0x1, 0x1c1f ;  /* 0x003c1f000d007f89 */ /* 0x01052400000e0000 */
.L_x_1171:
[----:B------:R-:W-:Y:S01]  /*d740*/  IADD3 R2, R11, 0x20, RZ ;  /* 0x000000200b027810 */ /* 0x000fe20007ffe0ff */
[----:B------:R-:W-:Y:S03]  /*d750*/  BSSY B0, `(.L_x_1100) ;  /* 0x0000013000007945 */ /* 0x000fe60003800000 */
[----:B------:R-:W-:-:S13]  /*d760*/  ISETP.GE.AND P0, PT, R2, R4, PT ;  /* 0x000000040200720c */ /* 0x000fda0003f06270 */
[----:B------:R-:W-:Y:S05]  /*d770*/  @P0 BRA `(.L_x_1101) ;  /* 0x0000010000000947 */ /* 0x000fea0003800000 */
[----:B------:R-:W5:Y:S04]  /*d780*/  LDL.64 R16, [R1+0x10] ;  /* 0x0000100001107983 */ /* 0x000f680000100a00 */
[----:B--2---:R-:W2:Y:S04]  /*d790*/  LDL R5, [R1+0x18] ;  /* 0x0000180001057983 */ /* 0x004ea80000100800 */
[----:B---3--:R-:W3:Y:S04]  /*d7a0*/  LDL R15, [R1+0x70] ;  /* 0x00007000010f7983 */ /* 0x008ee80000100800 */
[----:B----4-:R-:W4:Y:S01]  /*d7b0*/  LDL R14, [R1+0x6c] ;  /* 0x00006c00010e7983 */ /* 0x010f220000100800 */
[----:B------:R-:W-:-:S13]  /*d7c0*/  ISETP.GE.AND P1, PT, R252, c[0x0][0x3c8], PT ;  /* 0x0000f200fc007a0c */ /* 0x000fda0003f26270 */
[----:B------:R-:W-:Y:S02]  /*d7d0*/  @!P1 LEA R6, P4, R252, R0, 0x1 ;  /* 0x00000000fc069211 */ /* 0x000fe400078808ff */
[----:B-----5:R-:W-:Y:S02]  /*d7e0*/  ISETP.GE.AND P2, PT, R16, c[0x0][0x3c8], PT ;  /* 0x0000f20010007a0c */ /* 0x020fe40003f46270 */
[----:B--2---:R-:W-:Y:S02]  /*d7f0*/  ISETP.GE.AND P0, PT, R5, c[0x0][0x3c8], PT ;  /* 0x0000f20005007a0c */ /* 0x004fe40003f06270 */
[----:B-1-3--:R-:W-:-:S09]  /*d800*/  @!P1 LEA.HI.X R7, R252, R10, R15, 0x1, P4 ;  /* 0x0000000afc079211 */ /* 0x00afd200020f0c0f */
[CC--:B------:R-:W-:Y:S02]  /*d810*/  @!P2 LEA R8, P5, R16.reuse, R0.reuse, 0x1 ;  /* 0x000000001008a211 */ /* 0x0c0fe400078a08ff */
[C---:B------:R-:W-:Y:S02]  /*d820*/  @!P0 LEA R2, P3, R5.reuse, R0, 0x1 ;  /* 0x0000000005028211 */ /* 0x040fe400078608ff */
[-C--:B------:R-:W-:Y:S02]  /*d830*/  @!P2 LEA.HI.X R9, R16, R10.reuse, R17, 0x1, P5 ;  /* 0x0000000a1009a211 */ /* 0x080fe400028f0c11 */
[----:B----4-:R-:W-:-:S03]  /*d840*/  @!P0 LEA.HI.X R3, R5, R10, R14, 0x1, P3 ;  /* 0x0000000a05038211 */ /* 0x010fc600018f0c0e */
[----:B------:R1:W-:Y:S04]  /*d850*/  @!P2 ST.E.128 [R8.64], R36 ;  /* 0x000000240800a985 */ /* 0x0003e8000c101d06 */
[----:B------:R1:W-:Y:S04]  /*d860*/  @!P1 ST.E.128 [R6.64], R32 ;  /* 0x0000002006009985 */ /* 0x0003e8000c101d06 */
[----:B------:R1:W-:Y:S02]  /*d870*/  @!P0 ST.E.128 [R2.64], R28 ;  /* 0x0000001c02008985 */ /* 0x0003e4000c101d06 */
.L_x_1101:
[----:B------:R-:W-:Y:S05]  /*d880*/  BSYNC B0 ;  /* 0x0000000000007941 */ /* 0x000fea0003800000 */
.L_x_1100:
[----:B------:R-:W-:Y:S05]  /*d890*/  BRA.DIV ~URZ, `(.L_x_1102) ;  /* 0x000042627f007947 */ /* 0x000fea000b800000 */
[----:B-1----:R1:W2:Y:S02]  /*d8a0*/  SHFL.IDX PT, R10, R12, 0x2, 0x1c1f ;  /* 0x005c1f000c0a7f89 */ /* 0x0022a400000e0000 */
.L_x_1172:
[----:B------:R-:W-:Y:S05]  /*d8b0*/  BRA.DIV ~URZ, `(.L_x_1103) ;  /* 0x000042b27f007947 */ /* 0x000fea000b800000 */
[----:B----4-:R4:W1:Y:S02]  /*d8c0*/  SHFL.IDX PT, R0, R13, 0x2, 0x1c1f ;  /* 0x005c1f000d007f89 */ /* 0x01086400000e0000 */
.L_x_1173:
[----:B------:R-:W-:Y:S01]  /*d8d0*/  IADD3 R2, R11, 0x40, RZ ;  /* 0x000000400b027810 */ /* 0x000fe20007ffe0ff */
[----:B------:R-:W-:Y:S03]  /*d8e0*/  BSSY B0, `(.L_x_1104) ;  /* 0x0000013000007945 */ /* 0x000fe60003800000 */
[----:B------:R-:W-:-:S13]  /*d8f0*/  ISETP.GE.AND P0, PT, R2, R4, PT ;  /* 0x000000040200720c */ /* 0x000fda0003f06270 */
[----:B------:R-:W-:Y:S05]  /*d900*/  @P0 BRA `(.L_x_1105) ;  /* 0x0000010000000947 */ /* 0x000fea0003800000 */
[----:B------:R-:W5:Y:S04]  /*d910*/  LDL.64 R16, [R1+0x10] ;  /* 0x0000100001107983 */ /* 0x000f680000100a00 */
[----:B---3--:R-:W3:Y:S04]  /*d920*/  LDL R5, [R1+0x18] ;  /* 0x0000180001057983 */ /* 0x008ee80000100800 */
[----:B----4-:R-:W4:Y:S04]  /*d930*/  LDL R15, [R1+0x70] ;  /* 0x00007000010f7983 */ /* 0x010f280000100800 */
[----:B--2---:R-:W2:Y:S01]  /*d940*/  LDL R14, [R1+0x6c] ;  /* 0x00006c00010e7983 */ /* 0x004ea20000100800 */
[----:B------:R-:W-:-:S13]  /*d950*/  ISETP.GE.AND P1, PT, R252, c[0x0][0x3c8], PT ;  /* 0x0000f200fc007a0c */ /* 0x000fda0003f26270 */
[----:B-1----:R-:W-:Y:S02]  /*d960*/  @!P1 LEA R6, P4, R252, R0, 0x1 ;  /* 0x00000000fc069211 */ /* 0x002fe400078808ff */
        /* <DEDUP_REMOVED lines=10> */
.L_x_1105:
[----:B------:R-:W-:Y:S05]  /*da10*/  BSYNC B0 ;  /* 0x0000000000007941 */ /* 0x000fea0003800000 */
.L_x_1104:
[----:B------:R-:W-:Y:S05]  /*da20*/  BRA.DIV ~URZ, `(.L_x_1106) ;  /* 0x000041a27f007947 */ /* 0x000fea000b800000 */
[----:B-1----:R1:W3:Y:S04]  /*da30*/  SHFL.IDX PT, R6, R12, 0x3, 0x1c1f ;  /* 0x007c1f000c067f89 */ /* 0x0022e800000e0000 */
[----:B------:R1:W4:Y:S02]  /*da40*/  SHFL.IDX PT, R0, R13, 0x3, 0x1c1f ;  /* 0x007c1f000d007f89 */ /* 0x00032400000e0000 */
.L_x_1174:
[----:B------:R-:W-:-:S04]  /*da50*/  IADD3 R2, R11, 0x60, RZ ;  /* 0x000000600b027810 */ /* 0x000fc80007ffe0ff */
[----:B------:R-:W-:-:S13]  /*da60*/  ISETP.GE.AND P0, PT, R2, R4, PT ;  /* 0x000000040200720c */ /* 0x000fda0003f06270 */
[----:B------:R-:W-:Y:S05]  /*da70*/  @P0 BRA `(.L_x_1107) ;  /* 0x0000247000000947 */ /* 0x000fea0003800000 */
[----:B-1234-:R-:W2:Y:S04]  /*da80*/  LDL.64 R12, [R1+0x10] ;  /* 0x00001000010c7983 */ /* 0x01eea80000100a00 */
[----:B------:R-:W3:Y:S04]  /*da90*/  LDL R8, [R1+0x70] ;  /* 0x0000700001087983 */ /* 0x000ee80000100800 */
[----:B------:R-:W4:Y:S01]  /*daa0*/  LDL R7, [R1+0x18] ;  /* 0x0000180001077983 */ /* 0x000f220000100800 */
[----:B------:R-:W-:-:S13]  /*dab0*/  ISETP.GE.AND P0, PT, R252, c[0x0][0x3c8], PT ;  /* 0x0000f200fc007a0c */ /* 0x000fda0003f06270 */
[----:B------:R-:W-:Y:S02]  /*dac0*/  @!P0 LEA R2, P2, R252, R0, 0x1 ;  /* 0x00000000fc028211 */ /* 0x000fe400078408ff */
[----:B--2---:R-:W-:Y:S02]  /*dad0*/  ISETP.GE.AND P1, PT, R12, c[0x0][0x3c8], PT ;  /* 0x0000f2000c007a0c */ /* 0x004fe40003f26270 */
[----:B---3--:R-:W-:-:S11]  /*dae0*/  @!P0 LEA.HI.X R3, R252, R6, R8, 0x1, P2 ;  /* 0x00000006fc038211 */ /* 0x008fd600010f0c08 */
[----:B------:R-:W-:-:S04]  /*daf0*/  @!P1 LEA R4, P3, R12, R0, 0x1 ;  /* 0x000000000c049211 */ /* 0x000fc800078608ff */
[----:B------:R-:W-:-:S05]  /*db00*/  @!P1 LEA.HI.X R5, R12, R6, R13, 0x1, P3 ;  /* 0x000000060c059211 */ /* 0x000fca00018f0c0d */
[----:B------:R1:W-:Y:S04]  /*db10*/  @!P1 ST.E.128 [R4.64], R60 ;  /* 0x0000003c04009985 */ /* 0x0003e8000c101d06 */
[----:B------:R1:W-:Y:S01]  /*db20*/  @!P0 ST.E.128 [R2.64], R56 ;  /* 0x0000003802008985 */ /* 0x0003e2000c101d06 */
[----:B----4-:R-:W-:-:S13]  /*db30*/  ISETP.GE.AND P0, PT, R7, c[0x0][0x3c8], PT ;  /* 0x0000f20007007a0c */ /* 0x010fda0003f06270 */
[----:B------:R-:W-:Y:S05]  /*db40*/  @P0 BRA `(.L_x_1107) ;  /* 0x000023a000000947 */ /* 0x000fea0003800000 */
[----:B------:R-:W2:Y:S01]  /*db50*/  LDL R8, [R1+0x6c] ;  /* 0x00006c0001087983 */ /* 0x000ea20000100800 */
[----:B-1----:R-:W-:-:S04]  /*db60*/  LEA R2, P0, R7, R0, 0x1 ;  /* 0x0000000007027211 */ /* 0x002fc800078008ff */
[----:B--2---:R-:W-:-:S05]  /*db70*/  LEA.HI.X R3, R7, R6, R8, 0x1, P0 ;  /* 0x0000000607037211 */ /* 0x004fca00000f0c08 */
[----:B------:R1:W-:Y:S01]  /*db80*/  ST.E.128 [R2.64], R52 ;  /* 0x0000003402007985 */ /* 0x0003e2000c101d06 */
[----:B------:R-:W-:Y:S05]  /*db90*/  BRA `(.L_x_1107) ;  /* 0x0000235000007947 */ /* 0x000fea0003800000 */
.L_x_1094:
        /* <DEDUP_REMOVED lines=35> */
.L_x_1175:
[----:B------:R-:W-:Y:S05]  /*ddd0*/  BRA.DIV ~URZ, `(.L_x_1109) ;  /* 0x00003f227f007947 */ /* 0x000fea000b800000 */
[----:B------:R3:W4:Y:S02]  /*dde0*/  SHFL.IDX PT, R0, R13, RZ, 0x1c1f ;  /* 0x001c1fff0d007589 */ /* 0x00072400000e0000 */
.L_x_1176:
        /* <DEDUP_REMOVED lines=22> */
[----:B---3--:R-:W-:-:S11]  /*df50*/  ISETP.GE.AND P3, PT, R9, c[0x0][0x3c8], PT ;  /* 0x0000f20009007a0c */ /* 0x008fd60003f66270 */
[----:B------:R-:W-:-:S04]  /*df60*/  @!P6 LEA R2, P2, R5, R0, 0x2 ;  /* 0x000000000502e211 */ /* 0x000fc800078410ff */
[----:B----4-:R-:W-:Y:S02]  /*df70*/  @!P6 LEA.HI.X R3, R5, R4, R6, 0x2, P2 ;  /* 0x000000040503e211 */ /* 0x010fe400010f1406 */
[C---:B------:R-:W-:Y:S01]  /*df80*/  @!P3 LEA R6, P2, R9.reuse, R0, 0x2 ;  /* 0x000000000906b211 */ /* 0x040fe200078410ff */
[----:B------:R-:W3:Y:S01]  /*df90*/  LDL R5, [R1+0x38] ;  /* 0x0000380001057983 */ /* 0x000ee20000100800 */
[C---:B--2---:R-:W-:Y:S02]  /*dfa0*/  ISETP.GE.AND P1, PT, R10.reuse, c[0x0][0x3c8], PT ;  /* 0x0000f2000a007a0c */ /* 0x044fe40003f26270 */
[----:B------:R-:W-:Y:S02]  /*dfb0*/  @!P3 LEA.HI.X R7, R9, R4, R16, 0x2, P2 ;  /* 0x000000040907b211 */ /* 0x000fe400010f1410 */
        /* <DEDUP_REMOVED lines=9> */
[----:B------:R-:W-:-:S03]  /*e050*/  ISETP.GE.AND P3, PT, R23, c[0x0][0x3c8], PT ;  /* 0x0000f20017007a0c */ /* 0x000fc60003f66270 */
[----:B------:R1:W-:Y:S01]  /*e060*/  @!P1 ST.E.64 [R2.64], R148 ;  /* 0x0000009402009985 */ /* 0x0003e2000c101b06 */
[----:B------:R-:W-:-:S05]  /*e070*/  ISETP.GE.AND P1, PT, R21, c[0x0][0x3c8], PT ;  /* 0x0000f20015007a0c */ /* 0x000fca0003f26270 */
[----:B-1----:R-:W-:-:S04]  /*e080*/  @!P6 LEA R6, P2, R25, R0, 0x2 ;  /* 0x000000001906e211 */ /* 0x002fc800078410ff */
[----:B------:R-:W-:Y:S02]  /*e090*/  @!P6 LEA.HI.X R7, R25, R4, R75, 0x2, P2 ;  /* 0x000000041907e211 */ /* 0x000fe400010f144b */
[----:B------:R-:W-:-:S03]  /*e0a0*/  @!P3 LEA R2, P2, R23, R0, 0x2 ;  /* 0x000000001702b211 */ /* 0x000fc600078410ff */
[----:B------:R1:W-:Y:S01]  /*e0b0*/  @!P6 ST.E.64 [R6.64], R156 ;  /* 0x0000009c0600e985 */ /* 0x0003e2000c101b06 */
[----:B------:R-:W-:Y:S02]  /*e0c0*/  @!P3 LEA.HI.X R3, R23, R4, R24, 0x2, P2 ;  /* 0x000000041703b211 */ /* 0x000fe400010f1418 */
[----:B------:R-:W-:-:S03]  /*e0d0*/  ISETP.GE.AND P6, PT, R19, c[0x0][0x3c8], PT ;  /* 0x0000f20013007a0c */ /* 0x000fc60003fc6270 */
[----:B------:R1:W-:Y:S01]  /*e0e0*/  @!P3 ST.E.64 [R2.64], R160 ;  /* 0x000000a00200b985 */ /* 0x0003e2000c101b06 */
[----:B------:R-:W-:Y:S02]  /*e0f0*/  ISETP.GE.AND P3, PT, R17, c[0x0][0x3c8], PT ;  /* 0x0000f20011007a0c */ /* 0x000fe40003f66270 */
[----:B-1----:R-:W-:-:S04]  /*e100*/  @!P1 LEA R6, P2, R21, R0, 0x2 ;  /* 0x0000000015069211 */ /* 0x002fc800078410ff */
[----:B------:R-:W-:-:S03]  /*e110*/  @!P1 LEA.HI.X R7, R21, R4, R22, 0x2, P2 ;  /* 0x0000000415079211 */ /* 0x000fc600010f1416 */
[C---:B------:R-:W-:Y:S02]  /*e120*/  @!P6 LEA R2, P2, R19.reuse, R0, 0x2 ;  /* 0x000000001302e211 */ /* 0x040fe400078410ff */
[----:B------:R1:W-:Y:S01]  /*e130*/  @!P1 ST.E.64 [R6.64], R162 ;  /* 0x000000a206009985 */ /* 0x0003e2000c101b06 */
[----:B------:R-:W-:Y:S02]  /*e140*/  ISETP.GE.AND P1, PT, R8, c[0x0][0x3c8], PT ;  /* 0x0000f20008007a0c */ /* 0x000fe40003f26270 */
[----:B------:R-:W-:-:S05]  /*e150*/  @!P6 LEA.HI.X R3, R19, R4, R20, 0x2, P2 ;  /* 0x000000041303e211 */ /* 0x000fca00010f1414 */
[----:B------:R1:W-:Y:S01]  /*e160*/  @!P6 ST.E.64 [R2.64], R164 ;  /* 0x000000a40200e985 */ /* 0x0003e2000c101b06 */
[----:B------:R-:W-:Y:S02]  /*e170*/  ISETP.GE.AND P6, PT, R15, c[0x0][0x3c8], PT ;  /* 0x0000f2000f007a0c */ /* 0x000fe40003fc6270 */
[----:B-1----:R-:W-:-:S04]  /*e180*/  @!P3 LEA R6, P2, R17, R0, 0x2 ;  /* 0x000000001106b211 */ /* 0x002fc800078410ff */
[----:B------:R-:W-:Y:S02]  /*e190*/  @!P3 LEA.HI.X R7, R17, R4, R18, 0x2, P2 ;  /* 0x000000041107b211 */ /* 0x000fe400010f1412 */
[----:B------:R-:W-:-:S03]  /*e1a0*/  @!P1 LEA R2, P2, R8, R0, 0x2 ;  /* 0x0000000008029211 */ /* 0x000fc600078410ff */
[----:B------:R1:W-:Y:S01]  /*e1b0*/  @!P3 ST.E.64 [R6.64], R166 ;  /* 0x000000a60600b985 */ /* 0x0003e2000c101b06 */
[----:B------:R-:W-:Y:S02]  /*e1c0*/  ISETP.GE.AND P3, PT, R11, c[0x0][0x3c8], PT ;  /* 0x0000f2000b007a0c */ /* 0x000fe40003f66270 */
[----:B--2---:R-:W-:Y:S02]  /*e1d0*/  @!P1 LEA.HI.X R3, R8, R4, R9, 0x2, P2 ;  /* 0x0000000408039211 */ /* 0x004fe400010f1409 */
[----:B---3--:R-:W-:-:S03]  /*e1e0*/  ISETP.GE.AND P2, PT, R5, c[0x0][0x3c8], PT ;  /* 0x0000f20005007a0c */ /* 0x008fc60003f46270 */
[----:B------:R2:W-:Y:S01]  /*e1f0*/  @!P1 ST.E.64 [R2.64], R100 ;  /* 0x0000006402009985 */ /* 0x0005e2000c101b06 */
[----:B------:R-:W-:-:S04]  /*e200*/  @!P6 LEA R8, P1, R15, R0, 0x2 ;  /* 0x000000000f08e211 */ /* 0x000fc800078210ff */
[----:B-----5:R-:W-:Y:S02]  /*e210*/  @!P6 LEA.HI.X R9, R15, R4, R16, 0x2, P1 ;  /* 0x000000040f09e211 */ /* 0x020fe400008f1410 */
[----:B-1----:R-:W-:-:S03]  /*e220*/  @!P3 LEA R6, P1, R11, R0, 0x2 ;  /* 0x000000000b06b211 */ /* 0x002fc600078210ff */
[----:B------:R1:W-:Y:S01]  /*e230*/  @!P6 ST.E.64 [R8.64], R170 ;  /* 0x000000aa0800e985 */ /* 0x0003e2000c101b06 */
[----:B----4-:R-:W-:Y:S02]  /*e240*/  @!P3 LEA.HI.X R7, R11, R4, R14, 0x2, P1 ;  /* 0x000000040b07b211 */ /* 0x010fe400008f140e */
[----:B--2---:R-:W-:-:S04]  /*e250*/  @!P2 LEA R2, P1, R5, R0, 0x2 ;  /* 0x000000000502a211 */ /* 0x004fc800078210ff */
[----:B------:R-:W-:Y:S01]  /*e260*/  @!P2 LEA.HI.X R3, R5, R4, R10, 0x2, P1 ;  /* 0x000000040503a211 */ /* 0x000fe200008f140a */
[----:B------:R1:W-:Y:S04]  /*e270*/  @!P3 ST.E.64 [R6.64], R168 ;  /* 0x000000a80600b985 */ /* 0x0003e8000c101b06 */
[----:B------:R1:W-:Y:S04]  /*e280*/  @!P2 ST.E.64 [R2.64], R84 ;  /* 0x000000540200a985 */ /* 0x0003e8000c101b06 */
.L_x_1111:
[----:B------:R-:W-:Y:S05]  /*e290*/  BSYNC B0 ;  /* 0x0000000000007941 */ /* 0x000fea0003800000 */
.L_x_1110:
[----:B------:R-:W-:Y:S05]  /*e2a0*/  BRA.DIV ~URZ, `(.L_x_1112) ;  /* 0x00003ab27f007947 */ /* 0x000fea000b800000 */
[----:B--2---:R2:W1:Y:S04]  /*e2b0*/  SHFL.IDX PT, R4, R12, 0x1, 0x1c1f ;  /* 0x003c1f000c047f89 */ /* 0x00446800000e0000 */
[----:B----4-:R2:W4:Y:S02]  /*e2c0*/  SHFL.IDX PT, R0, R13, 0x1, 0x1c1f ;  /* 0x003c1f000d007f89 */ /* 0x01052400000e0000 */
.L_x_1177:
[----:B------:R-:W-:Y:S01]  /*e2d0*/  BSSY B0, `(.L_x_1113) ;  /* 0x000004a000007945 */ /* 0x000fe20003800000 */
[----:B------:R-:W-:Y:S05]  /*e2e0*/  @P0 BRA `(.L_x_1114) ;  /* 0x0000048000000947 */ /* 0x000fea0003800000 */
[----:B------:R-:W5:Y:S04]  /*e2f0*/  LDL R5, [R1+0x1c] ;  /* 0x00001c0001057983 */ /* 0x000f680000100800 */
[----:B--2---:R-:W2:Y:S04]  /*e300*/  LDL R14, [R1+0x60] ;  /* 0x00006000010e7983 */ /* 0x004ea80000100800 */
[----:B-1-3--:R-:W3:Y:S04]  /*e310*/  LDL R6, [R1+0xa8] ;  /* 0x0000a80001067983 */ /* 0x00aee80000100800 */
[----:B----4-:R-:W4:Y:S04]  /*e320*/  LDL R16, [R1+0xa4] ;  /* 0x0000a40001107983 */ /* 0x010f280000100800 */
        /* <DEDUP_REMOVED lines=19> */
[----:B------:R-:W-:-:S04]  /*e460*/  @!P2 LEA R2, P3, R5, R0, 0x2 ;  /* 0x000000000502a211 */ /* 0x000fc800078610ff */
[----:B---3--:R-:W-:Y:S02]  /*e470*/  @!P2 LEA.HI.X R3, R5, R4, R6, 0x2, P3 ;  /* 0x000000040503a211 */ /* 0x008fe400018f1406 */
[----:B------:R-:W2:Y:S01]  /*e480*/  LDL R5, [R1+0x38] ;  /* 0x0000380001057983 */ /* 0x000ea20000100800 */
[----:B------:R-:W-:-:S04]  /*e490*/  @!P6 LEA R6, P3, R14, R0, 0x2 ;  /* 0x000000000e06e211 */ /* 0x000fc800078610ff */
[----:B----4-:R-:W-:Y:S02]  /*e4a0*/  @!P6 LEA.HI.X R7, R14, R4, R16, 0x2, P3 ;  /* 0x000000040e07e211 */ /* 0x010fe400018f1410 */
[----:B------:R-:W3:Y:S04]  /*e4b0*/  LDL R16, [R1+0x80] ;  /* 0x0000800001107983 */ /* 0x000ee80000100800 */
[----:B------:R-:W4:Y:S01]  /*e4c0*/  LDL R14, [R1+0x7c] ;  /* 0x00007c00010e7983 */ /* 0x000f220000100800 */
[----:B------:R-:W-:Y:S02]  /*e4d0*/  ISETP.GE.AND P1, PT, R76, c[0x0][0x3c8], PT ;  /* 0x0000f2004c007a0c */ /* 0x000fe40003f26270 */
[----:B------:R-:W-:Y:S01]  /*e4e0*/  ISETP.GE.AND P0, PT, R25, c[0x0][0x3c8], PT ;  /* 0x0000f20019007a0c */ /* 0x000fe20003f06270 */
[----:B------:R1:W-:Y:S01]  /*e4f0*/  @!P2 ST.E.64 [R2.64], R128 ;  /* 0x000000800200a985 */ /* 0x0003e2000c101b06 */
[----:B------:R-:W-:-:S03]  /*e500*/  ISETP.GE.AND P2, PT, R8, c[0x0][0x3c8], PT ;  /* 0x0000f20008007a0c */ /* 0x000fc60003f46270 */
[----:B------:R5:W-:Y:S01]  /*e510*/  @!P6 ST.E.64 [R6.64], R142 ;  /* 0x0000008e0600e985 */ /* 0x000be2000c101b06 */
[----:B------:R-:W-:-:S05]  /*e520*/  ISETP.GE.AND P6, PT, R23, c[0x0][0x3c8], PT ;  /* 0x0000f20017007a0c */ /* 0x000fca0003fc6270 */
[----:B-1----:R-:W-:-:S04]  /*e530*/  @!P1 LEA R2, P3, R76, R0, 0x2 ;  /* 0x000000004c029211 */ /* 0x002fc800078610ff */
[----:B------:R-:W-:Y:S02]  /*e540*/  @!P1 LEA.HI.X R3, R76, R4, R77, 0x2, P3 ;  /* 0x000000044c039211 */ /* 0x000fe400018f144d */
[----:B-----5:R-:W-:-:S03]  /*e550*/  @!P0 LEA R6, P3, R25, R0, 0x2 ;  /* 0x0000000019068211 */ /* 0x020fc600078610ff */
[----:B------:R1:W-:Y:S01]  /*e560*/  @!P1 ST.E.64 [R2.64], R150 ;  /* 0x0000009602009985 */ /* 0x0003e2000c101b06 */
[----:B------:R-:W-:Y:S02]  /*e570*/  @!P0 LEA.HI.X R7, R25, R4, R75, 0x2, P3 ;  /* 0x0000000419078211 */ /* 0x000fe400018f144b */
[----:B------:R-:W-:-:S03]  /*e580*/  ISETP.GE.AND P1, PT, R21, c[0x0][0x3c8], PT ;  /* 0x0000f20015007a0c */ /* 0x000fc60003f26270 */
[----:B------:R5:W-:Y:S01]  /*e590*/  @!P0 ST.E.64 [R6.64], R96 ;  /* 0x0000006006008985 */ /* 0x000be2000c101b06 */
[----:B------:R-:W-:Y:S02]  /*e5a0*/  ISETP.GE.AND P0, PT, R10, c[0x0][0x3c8], PT ;  /* 0x0000f2000a007a0c */ /* 0x000fe40003f06270 */
[----:B-1----:R-:W-:-:S04]  /*e5b0*/  @!P2 LEA R2, P3, R8, R0, 0x2 ;  /* 0x000000000802a211 */ /* 0x002fc800078610ff */
[----:B------:R-:W-:Y:S02]  /*e5c0*/  @!P2 LEA.HI.X R3, R8, R4, R9, 0x2, P3 ;  /* 0x000000040803a211 */ /* 0x000fe400018f1409 */
[----:B------:R-:W-:-:S03]  /*e5d0*/  @!P6 LEA R8, P3, R23, R0, 0x2 ;  /* 0x000000001708e211 */ /* 0x000fc600078610ff */
[----:B------:R1:W-:Y:S01]  /*e5e0*/  @!P2 ST.E.64 [R2.64], R102 ;  /* 0x000000660200a985 */ /* 0x0003e2000c101b06 */
[----:B------:R-:W-:Y:S02]  /*e5f0*/  @!P6 LEA.HI.X R9, R23, R4, R24, 0x2, P3 ;  /* 0x000000041709e211 */ /* 0x000fe400018f1418 */
[----:B------:R-:W-:Y:S02]  /*e600*/  ISETP.GE.AND P3, PT, R19, c[0x0][0x3c8], PT ;  /* 0x0000f20013007a0c */ /* 0x000fe40003f66270 */
[C---:B-----5:R-:W-:Y:S01]  /*e610*/  @!P1 LEA R6, P2, R21.reuse, R0, 0x2 ;  /* 0x0000000015069211 */ /* 0x060fe200078410ff */
[----:B------:R5:W-:Y:S03]  /*e620*/  @!P6 ST.E.64 [R8.64], R112 ;  /* 0x000000700800e985 */ /* 0x000be6000c101b06 */
        /* <DEDUP_REMOVED lines=9> */
[----:B-----5:R-:W-:-:S04]  /*e6c0*/  @!P2 LEA R8, P6, R17, R0, 0x2 ;  /* 0x000000001108a211 */ /* 0x020fc800078c10ff */
[----:B------:R-:W-:Y:S02]  /*e6d0*/  @!P2 LEA.HI.X R9, R17, R4, R18, 0x2, P6 ;  /* 0x000000041109a211 */ /* 0x000fe400030f1412 */
[----:B------:R-:W-:Y:S01]  /*e6e0*/  @!P1 LEA R6, P6, R15, R0, 0x2 ;  /* 0x000000000f069211 */ /* 0x000fe200078c10ff */
[----:B------:R1:W-:Y:S04]  /*e6f0*/  @!P3 ST.E.64 [R10.64], R130 ;  /* 0x000000820a00b985 */ /* 0x0003e8000c101b06 */
[----:B------:R1:W-:Y:S01]  /*e700*/  @!P2 ST.E.64 [R8.64], R118 ;  /* 0x000000760800a985 */ /* 0x0003e2000c101b06 */
[----:B--2---:R-:W-:Y:S02]  /*e710*/  ISETP.GE.AND P0, PT, R5, c[0x0][0x3c8], PT ;  /* 0x0000f20005007a0c */ /* 0x004fe40003f06270 */
[----:B---3--:R-:W-:-:S11]  /*e720*/  @!P1 LEA.HI.X R7, R15, R4, R16, 0x2, P6 ;  /* 0x000000040f079211 */ /* 0x008fd600030f1410 */
[----:B-1----:R-:W-:-:S04]  /*e730*/  @!P0 LEA R2, P6, R5, R0, 0x2 ;  /* 0x0000000005028211 */ /* 0x002fc800078c10ff */
[----:B----4-:R-:W-:Y:S01]  /*e740*/  @!P0 LEA.HI.X R3, R5, R4, R14, 0x2, P6 ;  /* 0x0000000405038211 */ /* 0x010fe200030f140e */
[----:B------:R1:W-:Y:S04]  /*e750*/  @!P1 ST.E.64 [R6.64], R82 ;  /* 0x0000005206009985 */ /* 0x0003e8000c101b06 */
[----:B------:R1:W-:Y:S04]  /*e760*/  @!P0 ST.E.64 [R2.64], R80 ;  /* 0x0000005002008985 */ /* 0x0003e8000c101b06 */
.L_x_1114:
[----:B------:R-:W-:Y:S05]  /*e770*/  BSYNC B0 ;  /* 0x0000000000007941 */ /* 0x000fea0003800000 */
.L_x_1113:
[----:B------:R-:W-:Y:S05]  /*e780*/  BRA.DIV ~URZ, `(.L_x_1115) ;  /* 0x000036927f007947 */ /* 0x000fea000b800000 */
[----:B-1----:R1:W2:Y:S02]  /*e790*/  SHFL.IDX PT, R4, R12, 0x2, 0x1c1f ;  /* 0x005c1f000c047f89 */ /* 0x0022a400000e0000 */
.L_x_1178:
[----:B------:R-:W-:Y:S05]  /*e7a0*/  BRA.DIV ~URZ, `(.L_x_1116) ;  /* 0x000036e27f007947 */ /* 0x000fea000b800000 */
[----:B----4-:R4:W1:Y:S02]  /*e7b0*/  SHFL.IDX PT, R0, R13, 0x2, 0x1c1f ;  /* 0x005c1f000d007f89 */ /* 0x01086400000e0000 */
.L_x_1179:
        /* <DEDUP_REMOVED lines=24> */
[----:B-----5:R-:W-:-:S13]  /*e940*/  ISETP.GE.AND P0, PT, R11, c[0x0][0x3c8], PT ;  /* 0x0000f2000b007a0c */ /* 0x020fda0003f06270 */
[----:B-1----:R-:W-:-:S04]  /*e950*/  @!P0 LEA R2, P6, R11, R0, 0x2 ;  /* 0x000000000b028211 */ /* 0x002fc800078c10ff */
[----:B---3--:R-:W-:Y:S02]  /*e960*/  @!P0 LEA.HI.X R3, R11, R4, R14, 0x2, P6 ;  /* 0x000000040b038211 */ /* 0x008fe400030f140e */
[----:B------:R-:W3:Y:S04]  /*e970*/  LDL R11, [R1+0x8c] ;  /* 0x00008c00010b7983 */ /* 0x000ee80000100800 */
[----:B------:R-:W5:Y:S01]  /*e980*/  LDL R14, [R1+0x7c] ;  /* 0x00007c00010e7983 */ /* 0x000f620000100800 */
[----:B----4-:R-:W-:Y:S02]  /*e990*/  ISETP.GE.AND P1, PT, R6, c[0x0][0x3c8], PT ;  /* 0x0000f20006007a0c */ /* 0x010fe40003f26270 */
[----:B--2---:R-:W-:Y:S02]  /*e9a0*/  ISETP.GE.AND P2, PT, R78, c[0x0][0x3c8], PT ;  /* 0x0000f2004e007a0c */ /* 0x004fe40003f46270 */
[----:B------:R-:W-:Y:S01]  /*e9b0*/  ISETP.GE.AND P4, PT, R76, c[0x0][0x3c8], PT ;  /* 0x0000f2004c007a0c */ /* 0x000fe20003f86270 */
[----:B------:R1:W-:Y:S08]  /*e9c0*/  @!P0 ST.E.64 [R2.64], R36 ;  /* 0x0000002402008985 */ /* 0x0003f0000c101b06 */
[----:B------:R-:W-:-:S04]  /*e9d0*/  @!P1 LEA R8, P3, R6, R0, 0x2 ;  /* 0x0000000006089211 */ /* 0x000fc800078610ff */
[----:B------:R-:W-:Y:S02]  /*e9e0*/  @!P1 LEA.HI.X R9, R6, R4, R7, 0x2, P3 ;  /* 0x0000000406099211 */ /* 0x000fe400018f1407 */
[----:B------:R-:W-:Y:S02]  /*e9f0*/  ISETP.GE.AND P3, PT, R25, c[0x0][0x3c8], PT ;  /* 0x0000f20019007a0c */ /* 0x000fe40003f66270 */
[C---:B------:R-:W-:Y:S01]  /*ea00*/  @!P2 LEA R6, P0, R78.reuse, R0, 0x2 ;  /* 0x000000004e06a211 */ /* 0x040fe200078010ff */
[----:B------:R2:W-:Y:S01]  /*ea10*/  @!P1 ST.E.64 [R8.64], R38 ;  /* 0x0000002608009985 */ /* 0x0005e2000c101b06 */
[----:B------:R-:W-:Y:S02]  /*ea20*/  ISETP.GE.AND P1, PT, R23, c[0x0][0x3c8], PT ;  /* 0x0000f20017007a0c */ /* 0x000fe40003f26270 */
[----:B------:R-:W-:Y:S02]  /*ea30*/  @!P2 LEA.HI.X R7, R78, R4, R79, 0x2, P0 ;  /* 0x000000044e07a211 */ /* 0x000fe400000f144f */
[----:B------:R-:W-:-:S02]  /*ea40*/  ISETP.GE.AND P0, PT, R21, c[0x0][0x3c8], PT ;  /* 0x0000f20015007a0c */ /* 0x000fc40003f06270 */
[----:B-1----:R-:W-:-:S04]  /*ea50*/  @!P4 LEA R2, P6, R76, R0, 0x2 ;  /* 0x000000004c02c211 */ /* 0x002fc800078c10ff */
[----:B------:R-:W-:Y:S01]  /*ea60*/  @!P4 LEA.HI.X R3, R76, R4, R77, 0x2, P6 ;  /* 0x000000044c03c211 */ /* 0x000fe200030f144d */
[----:B------:R1:W-:Y:S04]  /*ea70*/  @!P2 ST.E.64 [R6.64], R40 ;  /* 0x000000280600a985 */ /* 0x0003e8000c101b06 */
[----:B------:R4:W-:Y:S01]  /*ea80*/  @!P4 ST.E.64 [R2.64], R42 ;  /* 0x0000002a0200c985 */ /* 0x0009e2000c101b06 */
[----:B------:R-:W-:Y:S02]  /*ea90*/  ISETP.GE.AND P4, PT, R10, c[0x0][0x3c8], PT ;  /* 0x0000f2000a007a0c */ /* 0x000fe40003f86270 */
[----:B--2---:R-:W-:-:S04]  /*eaa0*/  @!P3 LEA R8, P2, R25, R0, 0x2 ;  /* 0x000000001908b211 */ /* 0x004fc800078410ff */
[----:B------:R-:W-:-:S05]  /*eab0*/  @!P3 LEA.HI.X R9, R25, R4, R75, 0x2, P2 ;  /* 0x000000041909b211 */ /* 0x000fca00010f144b */
[----:B------:R-:W-:Y:S01]  /*eac0*/  @!P3 ST.E.64 [R8.64], R66 ;  /* 0x000000420800b985 */ /* 0x000fe2000c101b06 */
[----:B------:R-:W-:Y:S02]  /*ead0*/  ISETP.GE.AND P3, PT, R19, c[0x0][0x3c8], PT ;  /* 0x0000f20013007a0c */ /* 0x000fe40003f66270 */
[-C--:B-1----:R-:W-:Y:S02]  /*eae0*/  @!P0 LEA R6, P2, R21, R0.reuse, 0x2 ;  /* 0x0000000015068211 */ /* 0x082fe400078410ff */
[----:B----4-:R-:W-:Y:S02]  /*eaf0*/  @!P1 LEA R2, P6, R23, R0, 0x2 ;  /* 0x0000000017029211 */ /* 0x010fe400078c10ff */
[-C--:B------:R-:W-:Y:S02]  /*eb00*/  @!P0 LEA.HI.X R7, R21, R4.reuse, R22, 0x2, P2 ;  /* 0x0000000415078211 */ /* 0x080fe400010f1416 */
[----:B------:R-:W-:Y:S02]  /*eb10*/  @!P1 LEA.HI.X R3, R23, R4, R24, 0x2, P6 ;  /* 0x0000000417039211 */ /* 0x000fe400030f1418 */
[----:B------:R-:W-:-:S03]  /*eb20*/  ISETP.GE.AND P2, PT, R17, c[0x0][0x3c8], PT ;  /* 0x0000f20011007a0c */ /* 0x000fc60003f46270 */
[----:B------:R1:W-:Y:S01]  /*eb30*/  @!P1 ST.E.64 [R2.64], R44 ;  /* 0x0000002c02009985 */ /* 0x0003e2000c101b06 */
[----:B------:R-:W-:-:S03]  /*eb40*/  ISETP.GE.AND P1, PT, R15, c[0x0][0x3c8], PT ;  /* 0x0000f2000f007a0c */ /* 0x000fc60003f26270 */
[----:B------:R2:W-:Y:S01]  /*eb50*/  @!P0 ST.E.64 [R6.64], R48 ;  /* 0x0000003006008985 */ /* 0x0005e2000c101b06 */
[----:B------:R-:W-:Y:S02]  /*eb60*/  ISETP.GE.AND P0, PT, R5, c[0x0][0x3c8], PT ;  /* 0x0000f20005007a0c */ /* 0x000fe40003f06270 */
        /* <DEDUP_REMOVED lines=8> */
[----:B------:R-:W-:Y:S01]  /*ebf0*/  @!P1 LEA.HI.X R7, R15, R4, R16, 0x2, P6 ;  /* 0x000000040f079211 */ /* 0x000fe200030f1410 */
[----:B------:R2:W-:Y:S04]  /*ec00*/  @!P3 ST.E.64 [R10.64], R72 ;  /* 0x000000480a00b985 */ /* 0x0005e8000c101b06 */
[----:B------:R2:W-:Y:S04]  /*ec10*/  @!P2 ST.E.64 [R8.64], R68 ;  /* 0x000000440800a985 */ /* 0x0005e8000c101b06 */
[----:B------:R2:W-:Y:S01]  /*ec20*/  @!P1 ST.E.64 [R6.64], R56 ;  /* 0x0000003806009985 */ /* 0x0005e2000c101b06 */
[----:B-1----:R-:W-:-:S04]  /*ec30*/  @!P0 LEA R2, P4, R5, R0, 0x2 ;  /* 0x0000000005028211 */ /* 0x002fc800078810ff */
[----:B-----5:R-:W-:-:S05]  /*ec40*/  @!P0 LEA.HI.X R3, R5, R4, R14, 0x2, P4 ;  /* 0x0000000405038211 */ /* 0x020fca00020f140e */
[----:B------:R2:W-:Y:S04]  /*ec50*/  @!P0 ST.E.64 [R2.64], R28 ;  /* 0x0000001c02008985 */ /* 0x0005e8000c101b06 */
.L_x_1118:
[----:B------:R-:W-:Y:S05]  /*ec60*/  BSYNC B0 ;  /* 0x0000000000007941 */ /* 0x000fea0003800000 */
.L_x_1117:
[----:B------:R-:W-:Y:S05]  /*ec70*/  BRA.DIV ~URZ, `(.L_x_1119) ;  /* 0x000032727f007947 */ /* 0x000fea000b800000 */
[----:B--2---:R2:W3:Y:S04]  /*ec80*/  SHFL.IDX PT, R4, R12, 0x3, 0x1c1f ;  /* 0x007c1f000c047f89 */ /* 0x0044e800000e0000 */
[----:B-1----:R2:W1:Y:S02]  /*ec90*/  SHFL.IDX PT, R0, R13, 0x3, 0x1c1f ;  /* 0x007c1f000d007f89 */ /* 0x00246400000e0000 */
.L_x_1180:
[----:B------:R-:W-:Y:S05]  /*eca0*/  @P5 BRA `(.L_x_1107) ;  /* 0x0000124000005947 */ /* 0x000fea0003800000 */
[----:B------:R-:W5:Y:S04]  /*ecb0*/  LDL R9, [R1+0x1c] ;  /* 0x00001c0001097983 */ /* 0x000f680000100800 */
[----:B--2---:R-:W2:Y:S04]  /*ecc0*/  LDL R5, [R1+0x60] ;  /* 0x0000600001057983 */ /* 0x004ea80000100800 */
[----:B---34-:R-:W3:Y:S04]  /*ecd0*/  LDL R13, [R1+0xa8] ;  /* 0x0000a800010d7983 */ /* 0x018ee80000100800 */
[----:B------:R-:W4:Y:S04]  /*ece0*/  LDL R8, [R1+0xa4] ;  /* 0x0000a40001087983 */ /* 0x000f280000100800 */
        /* <DEDUP_REMOVED lines=19> */
[----:B-1----:R-:W-:-:S04]  /*ee20*/  @!P4 LEA R6, P6, R9, R0, 0x2 ;  /* 0x000000000906c211 */ /* 0x002fc800078c10ff */
[----:B---3--:R-:W-:Y:S02]  /*ee30*/  @!P4 LEA.HI.X R7, R9, R4, R13, 0x2, P6 ;  /* 0x000000040907c211 */ /* 0x008fe400030f140d */
[----:B------:R-:W2:Y:S01]  /*ee40*/  LDL R13, [R1+0x80] ;  /* 0x00008000010d7983 */ /* 0x000ea20000100800 */
[----:B------:R-:W-:-:S04]  /*ee50*/  @!P3 LEA R2, P5, R5, R0, 0x2 ;  /* 0x000000000502b211 */ /* 0x000fc800078a10ff */
[----:B----4-:R-:W-:Y:S02]  /*ee60*/  @!P3 LEA.HI.X R3, R5, R4, R8, 0x2, P5 ;  /* 0x000000040503b211 */ /* 0x010fe400028f1408 */
[----:B------:R-:W3:Y:S01]  /*ee70*/  LDL R5, [R1+0x38] ;  /* 0x0000380001057983 */ /* 0x000ee20000100800 */
[----:B------:R-:W-:Y:S02]  /*ee80*/  ISETP.GE.AND P2, PT, R28, c[0x0][0x3c8], PT ;  /* 0x0000f2001c007a0c */ /* 0x000fe40003f46270 */
[----:B------:R-:W-:Y:S02]  /*ee90*/  ISETP.GE.AND P1, PT, R24, c[0x0][0x3c8], PT ;  /* 0x0000f20018007a0c */ /* 0x000fe40003f26270 */
[----:B------:R-:W-:Y:S01]  /*eea0*/  ISETP.GE.AND P0, PT, R22, c[0x0][0x3c8], PT ;  /* 0x0000f20016007a0c */ /* 0x000fe20003f06270 */
[----:B------:R1:W-:Y:S01]  /*eeb0*/  @!P4 ST.E.64 [R6.64], R60 ;  /* 0x0000003c0600c985 */ /* 0x0003e2000c101b06 */
[----:B------:R-:W-:-:S03]  /*eec0*/  ISETP.GE.AND P4, PT, R20, c[0x0][0x3c8], PT ;  /* 0x0000f20014007a0c */ /* 0x000fc60003f86270 */
[----:B------:R4:W-:Y:S04]  /*eed0*/  @!P3 ST.E.64 [R2.64], R34 ;  /* 0x000000220200b985 */ /* 0x0009e8000c101b06 */
[----:B------:R-:W-:-:S04]  /*eee0*/  @!P2 LEA R8, P5, R28, R0, 0x2 ;  /* 0x000000001c08a211 */ /* 0x000fc800078a10ff */
[----:B------:R-:W-:Y:S02]  /*eef0*/  @!P2 LEA.HI.X R9, R28, R4, R29, 0x2, P5 ;  /* 0x000000041c09a211 */ /* 0x000fe400028f141d */
[----:B------:R-:W-:-:S03]  /*ef00*/  ISETP.GE.AND P5, PT, R10, c[0x0][0x3c8], PT ;  /* 0x0000f2000a007a0c */ /* 0x000fc60003fa6270 */
[----:B------:R-:W-:Y:S01]  /*ef10*/  @!P2 ST.E.64 [R8.64], R70 ;  /* 0x000000460800a985 */ /* 0x000fe2000c101b06 */
[-C--:B-1----:R-:W-:Y:S02]  /*ef20*/  @!P1 LEA R6, P6, R24, R0.reuse, 0x2 ;  /* 0x0000000018069211 */ /* 0x082fe400078c10ff */
[----:B----4-:R-:W-:Y:S02]  /*ef30*/  @!P0 LEA R2, P3, R22, R0, 0x2 ;  /* 0x0000000016028211 */ /* 0x010fe400078610ff */
[-C--:B------:R-:W-:Y:S02]  /*ef40*/  @!P1 LEA.HI.X R7, R24, R4.reuse, R25, 0x2, P6 ;  /* 0x0000000418079211 */ /* 0x080fe400030f1419 */
[----:B------:R-:W-:-:S03]  /*ef50*/  @!P0 LEA.HI.X R3, R22, R4, R23, 0x2, P3 ;  /* 0x0000000416038211 */ /* 0x000fc600018f1417 */
[----:B------:R1:W-:Y:S01]  /*ef60*/  @!P1 ST.E.64 [R6.64], R64 ;  /* 0x0000004006009985 */ /* 0x0003e2000c101b06 */
[----:B------:R-:W-:-:S03]  /*ef70*/  ISETP.GE.AND P3, PT, R18, c[0x0][0x3c8], PT ;  /* 0x0000f20012007a0c */ /* 0x000fc60003f66270 */
[----:B------:R4:W-:Y:S01]  /*ef80*/  @!P0 ST.E.64 [R2.64], R30 ;  /* 0x0000001e02008985 */ /* 0x0009e2000c101b06 */
[----:B------:R-:W-:Y:S02]  /*ef90*/  ISETP.GE.AND P2, PT, R16, c[0x0][0x3c8], PT ;  /* 0x0000f20010007a0c */ /* 0x000fe40003f46270 */
[----:B------:R-:W-:Y:S02]  /*efa0*/  ISETP.GE.AND P1, PT, R14, c[0x0][0x3c8], PT ;  /* 0x0000f2000e007a0c */ /* 0x000fe40003f26270 */
[----:B-1----:R-:W-:-:S04]  /*efb0*/  @!P4 LEA R6, P0, R20, R0, 0x2 ;  /* 0x000000001406c211 */ /* 0x002fc800078010ff */
[----:B------:R-:W-:Y:S02]  /*efc0*/  @!P4 LEA.HI.X R7, R20, R4, R21, 0x2, P0 ;  /* 0x000000041407c211 */ /* 0x000fe400000f1415 */
[----:B------:R-:W-:Y:S02]  /*efd0*/  ISETP.GE.AND P0, PT, R12, c[0x0][0x3c8], PT ;  /* 0x0000f2000c007a0c */ /* 0x000fe40003f06270 */
[C---:B----4-:R-:W-:Y:S01]  /*efe0*/  @!P5 LEA R2, P6, R10.reuse, R0, 0x2 ;  /* 0x000000000a02d211 */ /* 0x050fe200078c10ff */
[----:B------:R1:W-:Y:S03]  /*eff0*/  @!P4 ST.E.64 [R6.64], R46 ;  /* 0x0000002e0600c985 */ /* 0x0003e6000c101b06 */
[----:B------:R-:W-:Y:S02]  /*f000*/  @!P5 LEA.HI.X R3, R10, R4, R11, 0x2, P6 ;  /* 0x000000040a03d211 */ /* 0x000fe400030f140b */
[----:B------:R-:W-:-:S02]  /*f010*/  @!P3 LEA R10, P4, R18, R0, 0x2 ;  /* 0x00000000120ab211 */ /* 0x000fc400078810ff */
[----:B------:R-:W-:Y:S01]  /*f020*/  @!P2 LEA R8, P6, R16, R0, 0x2 ;  /* 0x000000001008a211 */ /* 0x000fe200078c10ff */
[----:B------:R4:W-:Y:S01]  /*f030*/  @!P5 ST.E.64 [R2.64], R50 ;  /* 0x000000320200d985 */ /* 0x0009e2000c101b06 */
[-C--:B------:R-:W-:Y:S02]  /*f040*/  @!P3 LEA.HI.X R11, R18, R4.reuse, R19, 0x2, P4 ;  /* 0x00000004120bb211 */ /* 0x080fe400020f1413 */
[----:B------:R-:W-:-:S03]  /*f050*/  @!P2 LEA.HI.X R9, R16, R4, R17, 0x2, P6 ;  /* 0x000000041009a211 */ /* 0x000fc600030f1411 */
[----:B------:R2:W-:Y:S04]  /*f060*/  @!P3 ST.E.64 [R10.64], R62 ;  /* 0x0000003e0a00b985 */ /* 0x0005e8000c101b06 */
[----:B------:R2:W-:Y:S01]  /*f070*/  @!P2 ST.E.64 [R8.64], R58 ;  /* 0x0000003a0800a985 */ /* 0x0005e2000c101b06 */
[----:B-1----:R-:W-:-:S04]  /*f080*/  @!P1 LEA R6, P5, R14, R0, 0x2 ;  /* 0x000000000e069211 */ /* 0x002fc800078a10ff */
[----:B------:R-:W-:Y:S02]  /*f090*/  @!P1 LEA.HI.X R7, R14, R4, R15, 0x2, P5 ;  /* 0x000000040e079211 */ /* 0x000fe400028f140f */
[----:B----4-:R-:W-:-:S03]  /*f0a0*/  @!P0 LEA R2, P4, R12, R0, 0x2 ;  /* 0x000000000c028211 */ /* 0x010fc600078810ff */
[----:B------:R1:W-:Y:S01]  /*f0b0*/  @!P1 ST.E.64 [R6.64], R54 ;  /* 0x0000003606009985 */ /* 0x0003e2000c101b06 */
[----:B--2---:R-:W-:-:S05]  /*f0c0*/  @!P0 LEA.HI.X R3, R12, R4, R13, 0x2, P4 ;  /* 0x000000040c038211 */ /* 0x004fca00020f140d */
[----:B------:R1:W-:Y:S01]  /*f0d0*/  @!P0 ST.E.64 [R2.64], R32 ;  /* 0x0000002002008985 */ /* 0x0003e2000c101b06 */
[----:B---3--:R-:W-:-:S13]  /*f0e0*/  ISETP.GE.AND P0, PT, R5, c[0x0][0x3c8], PT ;  /* 0x0000f20005007a0c */ /* 0x008fda0003f06270 */
[----:B------:R-:W-:Y:S05]  /*f0f0*/  @P0 BRA `(.L_x_1107) ;  /* 0x00000df000000947 */ /* 0x000fea0003800000 */
[----:B------:R-:W2:Y:S01]  /*f100*/  LDL R12, [R1+0x7c] ;  /* 0x00007c00010c7983 */ /* 0x000ea20000100800 */
[----:B-1----:R-:W-:-:S04]  /*f110*/  LEA R2, P0, R5, R0, 0x2 ;  /* 0x0000000005027211 */ /* 0x002fc800078010ff */
[----:B--2---:R-:W-:-:S05]  /*f120*/  LEA.HI.X R3, R5, R4, R12, 0x2, P0 ;  /* 0x0000000405037211 */ /* 0x004fca00000f140c */
[----:B------:R1:W-:Y:S01]  /*f130*/  ST.E.64 [R2.64], R26 ;  /* 0x0000001a02007985 */ /* 0x0003e2000c101b06 */
[----:B------:R-:W-:Y:S05]  /*f140*/  BRA `(.L_x_1107) ;  /* 0x00000da000007947 */ /* 0x000fea0003800000 */
.L_x_1092:
[----:B------:R-:W2:Y:S04]  /*f150*/  LDL.LU R8, [R1+0x8] ;  /* 0x0000080001087983 */ /* 0x000ea80000300800 */
[----:B------:R-:W3:Y:S04]  /*f160*/  LDL R7, [R1+0x20] ;  /* 0x0000200001077983 */ /* 0x000ee80000100800 */
[----:B-1----:R-:W4:Y:S01]  /*f170*/  LDL R6, [R1+0x2c] ;  /* 0x00002c0001067983 */ /* 0x002f220000100800 */
[----:B------:R-:W-:Y:S01]  /*f180*/  ISETP.NE.U32.AND P1, PT, RZ, c[0x0][0x508], PT ;  /* 0x00014200ff007a0c */ /* 0x000fe20003f25070 */
[----:B------:R-:W-:Y:S01]  /*f190*/  IMAD.MOV.U32 R4, RZ, RZ, 0x4 ;  /* 0x00000004ff047424 */ /* 0x000fe200078e00ff */
[----:B------:R-:W-:Y:S01]  /*f1a0*/  ISETP.NE.U32.AND P2, PT, RZ, c[0x0][0x500], PT ;  /* 0x00014000ff007a0c */ /* 0x000fe20003f45070 */
[----:B------:R-:W-:Y:S01]  /*f1b0*/  IMAD.MOV.U32 R0, RZ, RZ, RZ ;  /* 0x000000ffff007224 */ /* 0x000fe200078e00ff */
[----:B------:R-:W-:Y:S01]  /*f1c0*/  ISETP.NE.AND.EX P1, PT, RZ, c[0x0][0x50c], PT, P1 ;  /* 0x00014300ff007a0c */ /* 0x000fe20003f25310 */
[----:B------:R-:W-:Y:S01]  /*f1d0*/  IMAD.MOV.U32 R19, RZ, RZ, c[0x0][0x388] ;  /* 0x0000e200ff137624 */ /* 0x000fe200078e00ff */
[----:B------:R-:W-:-:S11]  /*f1e0*/  ISETP.NE.AND.EX P2, PT, RZ, c[0x0][0x504], PT, P2 ;  /* 0x00014100ff007a0c */ /* 0x000fd60003f45320 */
[C---:B---3--:R-:W-:Y:S01]  /*f1f0*/  @P1 LEA R2, P0, R7.reuse, c[0x0][0x508], 0x2 ;  /* 0x0001420007021a11 */ /* 0x048fe200078010ff */
[----:B------:R-:W-:-:S03]  /*f200*/  IMAD.WIDE R4, R7, R4, c[0x0][0x500] ;  /* 0x0001400007047625 */ /* 0x000fc600078e0204 */
[----:B----4-:R-:W-:Y:S02]  /*f210*/  @P1 LEA.HI.X R3, R7, c[0x0][0x50c], R6, 0x2, P0 ;  /* 0x0001430007031a11 */ /* 0x010fe400000f1406 */
        /* <DEDUP_REMOVED lines=9> */
.L_x_1120:
        /* <DEDUP_REMOVED lines=57> */
.L_x_1122:
[----:B------:R-:W-:Y:S05]  /*f640*/  BSYNC B0 ;  /* 0x0000000000007941 */ /* 0x000fea0003800000 */
.L_x_1121:
[----:B------:R-:W-:-:S13]  /*f650*/  ISETP.GT.AND P0, PT, R18, 0x1, PT ;  /* 0x000000011200780c */ /* 0x000fda0003f04270 */
[----:B------:R-:W-:Y:S05]  /*f660*/  @P0 BRA `(.L_x_1107) ;  /* 0x0000088000000947 */ /* 0x000fea0003800000 */
[----:B-1----:R-:W2:Y:S04]  /*f670*/  LDL.LU R2, [R1+0x4] ;  /* 0x0000040001027983 */ /* 0x002ea80000300800 */
[----:B------:R-:W3:Y:S01]  /*f680*/  LDL.LU R7, [R1+0x24] ;  /* 0x0000240001077983 */ /* 0x000ee20000300800 */
        /* <DEDUP_REMOVED lines=8> */
[----:B------:R-:W-:Y:S02]  /*f710*/  IADD3 R11, R247, R8, RZ ;  /* 0x00000008f70b7210 */ /* 0x000fe40007ffe0ff */
[----:B------:R-:W-:Y:S01]  /*f720*/  ISETP.NE.AND P0, PT, R2, 0x1, PT ;  /* 0x000000010200780c */ /* 0x000fe20003f05270 */
[----:B------:R-:W-:-:S04]  /*f730*/  IMAD.WIDE.U32 R2, R0, c[0x0][0x3a0], RZ ;  /* 0x0000e80000027a25 */ /* 0x000fc800078e00ff */
[----:B------:R-:W-:Y:S01]  /*f740*/  IMAD R0, R0, c[0x0][0x3a4], R4 ;  /* 0x0000e90000007a24 */ /* 0x000fe200078e0204 */
[----:B------:R-:W-:Y:S01]  /*f750*/  LEA R4, R5, R247, 0x5 ;  /* 0x000000f705047211 */ /* 0x000fe200078e28ff */
[----:B------:R-:W-:Y:S02]  /*f760*/  IMAD R5, R20, c[0x0][0x3f0], RZ ;  /* 0x0000fc0014057a24 */ /* 0x000fe400078e02ff */
[----:B------:R-:W-:Y:S01]  /*f770*/  IMAD.IADD R3, R3, 0x1, R0 ;  /* 0x0000000103037824 */ /* 0x000fe200078e0200 */
[----:B------:R-:W-:-:S03]  /*f780*/  IADD3 R4, R8, R4, RZ ;  /* 0x0000000408047210 */ /* 0x000fc60007ffe0ff */
[----:B---3--:R-:W-:Y:S01]  /*f790*/  IMAD.WIDE.U32 R2, R7, c[0x0][0x3e8], R2 ;  /* 0x0000fa0007027a25 */ /* 0x008fe200078e0002 */
[----:B------:R-:W-:-:S03]  /*f7a0*/  MOV R0, R4 ;  /* 0x0000000400007202 */ /* 0x000fc60000000f00 */
[----:B------:R-:W-:-:S04]  /*f7b0*/  @P0 IMAD.HI.U32 R6, R4, c[0x0][0x4ec], RZ ;  /* 0x00013b0004060a27 */ /* 0x000fc800078e00ff */
[----:B------:R-:W-:Y:S01]  /*f7c0*/  IMAD R3, R7, c[0x0][0x3ec], R3 ;  /* 0x0000fb0007037a24 */ /* 0x000fe200078e0203 */
[----:B------:R-:W-:Y:S01]  /*f7d0*/  @P0 SHF.R.U32.HI R0, RZ, c[0x0][0x4f0], R6 ;  /* 0x00013c00ff000a19 */ /* 0x000fe20000011606 */
[C---:B------:R-:W-:Y:S02]  /*f7e0*/  IMAD R7, R12.reuse, c[0x0][0x3f4], R5 ;  /* 0x0000fd000c077a24 */ /* 0x040fe400078e0205 */
[----:B------:R-:W-:Y:S01]  /*f7f0*/  IMAD.WIDE.U32 R2, R12, c[0x0][0x3f0], R2 ;  /* 0x0000fc000c027a25 */ /* 0x000fe200078e0002 */
[----:B------:R-:W-:Y:S02]  /*f800*/  SHF.R.S32.HI R6, RZ, 0x1f, R0 ;  /* 0x0000001fff067819 */ /* 0x000fe40000011400 */
[----:B------:R-:W-:Y:S01]  /*f810*/  IADD3 R5, -R0, RZ, RZ ;  /* 0x000000ff00057210 */ /* 0x000fe20007ffe1ff */
[----:B------:R-:W-:Y:S02]  /*f820*/  IMAD.IADD R3, R3, 0x1, R7 ;  /* 0x0000000103037824 */ /* 0x000fe400078e0207 */
[----:B------:R-:W-:-:S02]  /*f830*/  IMAD R6, R6, c[0x0][0x3e0], RZ ;  /* 0x0000f80006067a24 */ /* 0x000fc400078e02ff */
        /* <DEDUP_REMOVED lines=13> */
.L_x_1181:
[----:B------:R-:W-:Y:S05]  /*f910*/  BRA.DIV ~URZ, `(.L_x_1124) ;  /* 0x000027027f007947 */ /* 0x000fea000b800000 */
[----:B------:R3:W4:Y:S02]  /*f920*/  SHFL.IDX PT, R0, R12, RZ, 0x1c1f ;  /* 0x001c1fff0c007589 */ /* 0x00072400000e0000 */
.L_x_1182:
[----:B------:R-:W-:Y:S01]  /*f930*/  IMAD R10, R19, c[0x0][0x4e8], RZ ;  /* 0x00013a00130a7a24 */ /* 0x000fe200078e02ff */
[----:B------:R-:W-:Y:S04]  /*f940*/  BSSY B0, `(.L_x_1125) ;  /* 0x0000013000007945 */ /* 0x000fe80003800000 */
[----:B------:R-:W-:-:S13]  /*f950*/  ISETP.GE.AND P0, PT, R11, R10, PT ;  /* 0x0000000a0b00720c */ /* 0x000fda0003f06270 */
        /* <DEDUP_REMOVED lines=14> */
[----:B------:R2:W-:Y:S04]  /*fa40*/  @!P2 ST.E.128 [R6.64], RZ ;  /* 0x000000ff0600a985 */ /* 0x0005e8000c101d06 */
[----:B------:R2:W-:Y:S04]  /*fa50*/  @!P1 ST.E.128 [R4.64], RZ ;  /* 0x000000ff04009985 */ /* 0x0005e8000c101d06 */
[----:B------:R2:W-:Y:S02]  /*fa60*/  @!P0 ST.E.128 [R2.64], RZ ;  /* 0x000000ff02008985 */ /* 0x0005e4000c101d06 */
.L_x_1126:
[----:B------:R-:W-:Y:S05]  /*fa70*/  BSYNC B0 ;  /* 0x0000000000007941 */ /* 0x000fea0003800000 */
.L_x_1125:
[----:B------:R-:W-:Y:S05]  /*fa80*/  BRA.DIV ~URZ, `(.L_x_1127) ;  /* 0x000025f27f007947 */ /* 0x000fea000b800000 */
[----:B--2---:R2:W1:Y:S04]  /*fa90*/  SHFL.IDX PT, R8, R9, 0x1, 0x1c1f ;  /* 0x003c1f0009087f89 */ /* 0x00446800000e0000 */
[----:B----4-:R2:W4:Y:S02]  /*faa0*/  SHFL.IDX PT, R0, R12, 0x1, 0x1c1f ;  /* 0x003c1f000c007f89 */ /* 0x01052400000e0000 */
.L_x_1183:
        /* <DEDUP_REMOVED lines=17> */
[----:B------:R1:W-:Y:S04]  /*fbc0*/  @!P2 ST.E.128 [R6.64], RZ ;  /* 0x000000ff0600a985 */ /* 0x0003e8000c101d06 */
[----:B------:R1:W-:Y:S04]  /*fbd0*/  @!P1 ST.E.128 [R4.64], RZ ;  /* 0x000000ff04009985 */ /* 0x0003e8000c101d06 */
[----:B------:R1:W-:Y:S02]  /*fbe0*/  @!P0 ST.E.128 [R2.64], RZ ;  /* 0x000000ff02008985 */ /* 0x0003e4000c101d06 */
.L_x_1129:
[----:B------:R-:W-:Y:S05]  /*fbf0*/  BSYNC B0 ;  /* 0x0000000000007941 */ /* 0x000fea0003800000 */
.L_x_1128:
[----:B------:R-:W-:Y:S05]  /*fc00*/  BRA.DIV ~URZ, `(.L_x_1130) ;  /* 0x000025327f007947 */ /* 0x000fea000b800000 */
[----:B-1----:R1:W2:Y:S02]  /*fc10*/  SHFL.IDX PT, R8, R9, 0x2, 0x1c1f ;  /* 0x005c1f0009087f89 */ /* 0x0022a400000e0000 */
.L_x_1184:
[----:B------:R-:W-:Y:S05]  /*fc20*/  BRA.DIV ~URZ, `(.L_x_1131) ;  /* 0x000025827f007947 */ /* 0x000fea000b800000 */
[----:B----4-:R4:W1:Y:S02]  /*fc30*/  SHFL.IDX PT, R0, R12, 0x2, 0x1c1f ;  /* 0x005c1f000c007f89 */ /* 0x01086400000e0000 */
.L_x_1185:
        /* <DEDUP_REMOVED lines=20> */
.L_x_1133:
[----:B------:R-:W-:Y:S05]  /*fd80*/  BSYNC B0 ;  /* 0x0000000000007941 */ /* 0x000fea0003800000 */
.L_x_1132:
[----:B------:R-:W-:Y:S05]  /*fd90*/  BRA.DIV ~URZ, `(.L_x_1134) ;  /* 0x000024727f007947 */ /* 0x000fea000b800000 */
[----:B--2---:R2:W3:Y:S04]  /*fda0*/  SHFL.IDX PT, R8, R9, 0x3, 0x1c1f ;  /* 0x007c1f0009087f89 */ /* 0x0044e800000e0000 */
[----:B-1----:R2:W1:Y:S02]  /*fdb0*/  SHFL.IDX PT, R0, R12, 0x3, 0x1c1f ;  /* 0x007c1f000c007f89 */ /* 0x00246400000e0000 */
.L_x_1186:
[----:B------:R-:W-:-:S04]  /*fdc0*/  IADD3 R2, R11, 0x60, RZ ;  /* 0x000000600b027810 */ /* 0x000fc80007ffe0ff */
[----:B------:R-:W-:-:S13]  /*fdd0*/  ISETP.GE.AND P0, PT, R2, R10, PT ;  /* 0x0000000a0200720c */ /* 0x000fda0003f06270 */
[----:B------:R-:W-:Y:S05]  /*fde0*/  @P0 BRA `(.L_x_1107) ;  /* 0x0000010000000947 */ /* 0x000fea0003800000 */
[----:B------:R-:W5:Y:S04]  /*fdf0*/  LDL.64 R14, [R1+0x10] ;  /* 0x00001000010e7983 */ /* 0x000f680000100a00 */
[----:B--2---:R-:W2:Y:S04]  /*fe00*/  LDL R9, [R1+0x18] ;  /* 0x0000180001097983 */ /* 0x004ea80000100800 */
[----:B----4-:R-:W4:Y:S04]  /*fe10*/  LDL R13, [R1+0x70] ;  /* 0x00007000010d7983 */ /* 0x010f280000100800 */
[----:B---3--:R-:W3:Y:S01]  /*fe20*/  LDL R12, [R1+0x6c] ;  /* 0x00006c00010c7983 */ /* 0x008ee20000100800 */
[----:B------:R-:W-:-:S13]  /*fe30*/  ISETP.GE.AND P1, PT, R252, c[0x0][0x3c8], PT ;  /* 0x0000f200fc007a0c */ /* 0x000fda0003f26270 */
[----:B-1----:R-:W-:Y:S02]  /*fe40*/  @!P1 LEA R4, P4, R252, R0, 0x1 ;  /* 0x00000000fc049211 */ /* 0x002fe400078808ff */
[----:B-----5:R-:W-:Y:S02]  /*fe50*/  ISETP.GE.AND P2, PT, R14, c[0x0][0x3c8], PT ;  /* 0x0000f2000e007a0c */ /* 0x020fe40003f46270 */
[----:B--2---:R-:W-:Y:S02]  /*fe60*/  ISETP.GE.AND P0, PT, R9, c[0x0][0x3c8], PT ;  /* 0x0000f20009007a0c */ /* 0x004fe40003f06270 */
[----:B----4-:R-:W-:-:S09]  /*fe70*/  @!P1 LEA.HI.X R5, R252, R8, R13, 0x1, P4 ;  /* 0x00000008fc059211 */ /* 0x010fd200020f0c0d */
[CC--:B------:R-:W-:Y:S02]  /*fe80*/  @!P2 LEA R6, P5, R14.reuse, R0.reuse, 0x1 ;  /* 0x000000000e06a211 */ /* 0x0c0fe400078a08ff */
[C---:B------:R-:W-:Y:S02]  /*fe90*/  @!P0 LEA R2, P3, R9.reuse, R0, 0x1 ;  /* 0x0000000009028211 */ /* 0x040fe400078608ff */
[-C--:B------:R-:W-:Y:S02]  /*fea0*/  @!P2 LEA.HI.X R7, R14, R8.reuse, R15, 0x1, P5 ;  /* 0x000000080e07a211 */ /* 0x080fe400028f0c0f */
[----:B---3--:R-:W-:-:S03]  /*feb0*/  @!P0 LEA.HI.X R3, R9, R8, R12, 0x1, P3 ;  /* 0x0000000809038211 */ /* 0x008fc600018f0c0c */
[----:B------:R1:W-:Y:S04]  /*fec0*/  @!P2 ST.E.128 [R6.64], RZ ;  /* 0x000000ff0600a985 */ /* 0x0003e8000c101d06 */
[----:B------:R1:W-:Y:S04]  /*fed0*/  @!P1 ST.E.128 [R4.64], RZ ;  /* 0x000000ff04009985 */ /* 0x0003e8000c101d06 */
[----:B------:R1:W-:Y:S02]  /*fee0*/  @!P0 ST.E.128 [R2.64], RZ ;  /* 0x000000ff02008985 */ /* 0x0003e4000c101d06 */
.L_x_1107:
[----:B------:R-:W-:Y:S05]  /*fef0*/  BSYNC B1 ;  /* 0x0000000000017941 */ /* 0x000fea0003800000 */
.L_x_1091:
        /* <DEDUP_REMOVED lines=15> */
.L_x_1187:
[----:B------:R-:W-:Y:S05]  /*fff0*/  BRA.DIV ~URZ, `(.L_x_1137) ;  /* 0x000023427f007947 */ /* 0x000fea000b800000 */
[----:B------:R3:W4:Y:S02]  /*10000*/  SHFL.IDX PT, R8, R74, 0x1, 0x1f ;  /* 0x00201f004a087f89 */ /* 0x00072400000e0000 */
.L_x_1188:
        /* <DEDUP_REMOVED lines=19> */
.L_x_1189:
        /* <DEDUP_REMOVED lines=16> */
.L_x_1190:
[----:B---3--:R-:W-:Y:S01]  /*10240*/  IMAD R0, R0, c[0x0][0x538], RZ ;  /* 0x00014e0000007a24 */ /* 0x008fe200078e02ff */
[----:B------:R-:W-:Y:S04]  /*10250*/  BSSY B1, `(.L_x_1140) ;  /* 0x00000ce000017945 */ /* 0x000fe80003800000 */
[----:B----4-:R-:W-:-:S04]  /*10260*/  IADD3 R8, R0, R8, RZ ;  /* 0x0000000800087210 */ /* 0x010fc80007ffe0ff */
[----:B--2---:R-:W-:-:S13]  /*10270*/  ISETP.GT.AND P6, PT, R8, R9, PT ;  /* 0x000000090800720c */ /* 0x004fda0003fc4270 */
[----:B------:R-:W-:Y:S05]  /*10280*/  @P6 BRA `(.L_x_1141) ;  /* 0x0000025000006947 */ /* 0x000fea0003800000 */
.L_x_1145:
        /* <DEDUP_REMOVED lines=17> */
.L_x_1191:
        /* <DEDUP_REMOVED lines=16> */
.L_x_1192:
[----:B--2---:R-:W-:-:S05]  /*104a0*/  IMAD R0, R0, c[0x0][0x538], RZ ;  /* 0x00014e0000007a24 */ /* 0x004fca00078e02ff */
[----:B------:R-:W-:-:S04]  /*104b0*/  IADD3 R8, R0, R8, RZ ;  /* 0x0000000800087210 */ /* 0x000fc80007ffe0ff */
[----:B------:R-:W-:-:S13]  /*104c0*/  ISETP.GT.AND P6, PT, R8, R9, PT ;  /* 0x000000090800720c */ /* 0x000fda0003fc4270 */
[----:B-1----:R-:W-:Y:S05]  /*104d0*/  @!P6 BRA `(.L_x_1145) ;  /* 0xfffffdb00000e947 */ /* 0x002fea000383ffff */
.L_x_1141:
[----:B------:R-:W-:-:S05]  /*104e0*/  IADD3 R11, -R0, R8, RZ ;  /* 0x00000008000b7210 */ /* 0x000fca0007ffe1ff */
[----:B------:R-:W-:-:S05]  /*104f0*/  IMAD R0, R4, c[0x0][0x538], R11 ;  /* 0x00014e0004007a24 */ /* 0x000fca00078e020b */
[----:B------:R-:W-:Y:S01]  /*10500*/  ISETP.GT.AND P0, PT, R0, R9, PT ;  /* 0x000000090000720c */ /* 0x000fe20003f04270 */
[----:B------:R-:W-:-:S12]  /*10510*/  BRA.DIV ~URZ, `(.L_x_1146) ;  /* 0x000022627f007947 */ /* 0x000fd8000b800000 */
[----:B------:R-:W-:-:S03]  /*10520*/  VOTE.ANY R10, PT, !P0 ;  /* 0x00000000000a7806 */ /* 0x000fc600040e0100 */
.L_x_1193:
[----:B------:R-:W2:Y:S01]  /*10530*/  LDL.LU R0, [R1+0xc] ;  /* 0x00000c0001007983 */ /* 0x000ea20000300800 */
[----:B------:R-:W2:Y:S02]  /*10540*/  POPC R8, R10 ;  /* 0x0000000a00087309 */ /* 0x000ea40000000000 */
[----:B--2---:R-:W-:-:S05]  /*10550*/  IADD3 R0, R8, R0, RZ ;  /* 0x0000000008007210 */ /* 0x004fca0007ffe0ff */
[----:B------:R2:W-:Y:S01]  /*10560*/  STL [R1+0xc], R0 ;  /* 0x00000c0001007387 */ /* 0x0005e20000100800 */
[----:B------:R-:W-:Y:S05]  /*10570*/  BRA.DIV ~URZ, `(.L_x_1147) ;  /* 0x000022527f007947 */ /* 0x000fea000b800000 */
[----:B------:R3:W4:Y:S04]  /*10580*/  SHFL.IDX PT, R12, R6, R8, 0x1f ;  /* 0x00001f08060c7589 */ /* 0x00072800000e0000 */
[----:B------:R3:W1:Y:S02]  /*10590*/  SHFL.IDX PT, R7, R7, R8, 0x1f ;  /* 0x00001f0807077589 */ /* 0x00066400000e0000 */
.L_x_1194:
[----:B------:R-:W-:Y:S01]  /*105a0*/  ISETP.NE.AND P0, PT, R10, RZ, PT ;  /* 0x000000ff0a00720c */ /* 0x000fe20003f05270 */
[----:B------:R-:W-:-:S12]  /*105b0*/  BSSY B0, `(.L_x_1148) ;  /* 0x0000005000007945 */ /* 0x000fd80003800000 */
[----:B------:R-:W-:Y:S05]  /*105c0*/  @!P0 BRA `(.L_x_1149) ;  /* 0x0000003000008947 */ /* 0x000fea0003800000 */
[----:B------:R-:W-:Y:S01]  /*105d0*/  IADD3 R3, R8, -0x1, RZ ;  /* 0xffffffff08037810 */ /* 0x000fe20007ffe0ff */
[----:B------:R-:W-:Y:S05]  /*105e0*/  BRA.DIV ~URZ, `(.L_x_1150) ;  /* 0x000022b27f007947 */ /* 0x000fea000b800000 */
[----:B------:R2:W3:Y:S02]  /*105f0*/  SHFL.IDX PT, R13, R4, R3, 0x1f ;  /* 0x00001f03040d7589 */ /* 0x0004e400000e0000 */
.L_x_1149:
[----:B------:R-:W-:Y:S05]  /*10600*/  BSYNC B0 ;  /* 0x0000000000007941 */ /* 0x000fea0003800000 */
.L_x_1148:
[----:B--23--:R-:W-:Y:S01]  /*10610*/  IMAD R0, R13, c[0x0][0x538], R11 ;  /* 0x00014e000d007a24 */ /* 0x00cfe200078e020b */
[----:B-1----:R-:W-:Y:S01]  /*10620*/  ISETP.NE.AND P0, PT, R7, 0x1, PT ;  /* 0x000000010700780c */ /* 0x002fe20003f05270 */
[----:B------:R-:W-:Y:S03]  /*10630*/  BSSY B0, `(.L_x_1151) ;  /* 0x0000086000007945 */ /* 0x000fe60003800000 */
[----:B------:R1:W-:Y:S01]  /*10640*/  STL [R1], R0 ;  /* 0x0000000001007387 */ /* 0x0003e20000100800 */
        /* <DEDUP_REMOVED lines=64> */
.L_x_1152:
        /* <DEDUP_REMOVED lines=68> */
.L_x_1153:
[----:B------:R-:W-:Y:S05]  /*10e90*/  BSYNC B0 ;  /* 0x0000000000007941 */ /* 0x000fea0003800000 */
.L_x_1151:
[----:B------:R-:W-:-:S04]  /*10ea0*/  LOP3.LUT R2, RZ, R2, RZ, 0x33, !PT ;  /* 0x00000002ff027212 */ /* 0x000fc800078e33ff */
[----:B-1----:R-:W-:-:S05]  /*10eb0*/  IADD3 R0, R2, R12, RZ ;  /* 0x0000000c02007210 */ /* 0x002fca0007ffe0ff */
[----:B------:R1:W-:Y:S01]  /*10ec0*/  STL [R1+0x4], R0 ;  /* 0x0000040001007387 */ /* 0x0003e20000100800 */
[----:B------:R-:W-:Y:S05]  /*10ed0*/  BRA `(.L_x_1154) ;  /* 0x0000005000007947 */ /* 0x000fea0003800000 */
.L_x_1142:
[----:B------:R-:W-:Y:S01]  /*10ee0*/  MOV R0, c[0x0][0x53c] ;  /* 0x00014f0000007a02 */ /* 0x000fe20000000f00 */
[----:B------:R2:W-:Y:S04]  /*10ef0*/  STL [R1], R9 ;  /* 0x0000000901007387 */ /* 0x0005e80000100800 */
[----:B------:R2:W-:Y:S04]  /*10f00*/  STL [R1+0x4], RZ ;  /* 0x000004ff01007387 */ /* 0x0005e80000100800 */
[----:B------:R2:W-:Y:S04]  /*10f10*/  STL [R1+0x8], RZ ;  /* 0x000008ff01007387 */ /* 0x0005e80000100800 */
[----:B------:R2:W-:Y:S02]  /*10f20*/  STL [R1+0xc], R0 ;  /* 0x00000c0001007387 */ /* 0x0005e40000100800 */
.L_x_1154:
[----:B------:R-:W-:Y:S05]  /*10f30*/  BSYNC B1 ;  /* 0x0000000000017941 */ /* 0x000fea0003800000 */
.L_x_1140:
        /* <DEDUP_REMOVED lines=9> */
.L_x_1135:
[----:B--2---:R-:W2:Y:S02]  /*10fd0*/  LDL R0, [R1+0xc] ;  /* 0x00000c0001007983 */ /* 0x004ea40000100800 */
[----:B--2---:R-:W-:-:S13]  /*10fe0*/  ISETP.GE.AND P0, PT, R0, c[0x0][0x53c], PT ;  /* 0x00014f0000007a0c */ /* 0x004fda0003f06270 */
[----:B-1----:R-:W-:Y:S01]  /*10ff0*/  @P0 CALL.REL.NOINC `(.L_x_1155) ;  /* 0x0000001000000944 */ /* 0x002fe20003c00000 */
[----:B------:R-:W-:Y:S05]  /*11000*/  BRA `(.L_x_1156) ;  /* 0xffff0cc000007947 */ /* 0x000fea000383ffff */
.L_x_1155:
[----:B------:R-:W-:Y:S05]  /*11010*/  EXIT ;  /* 0x000000000000794d */ /* 0x000fea0003800000 */
.L_x_1045:
[----:B------:R-:W-:Y:S01]  /*11020*/  IMAD.MOV.U32 R0, RZ, RZ, R5 ;  /* 0x000000ffff007224 */ /* 0x000fe200078e0005 */
[----:B------:R-:W-:Y:S02]  /*11030*/  MOV R2, 0x1 ;  /* 0x0000000100027802 */ /* 0x000fe40000000f00 */
[----:B------:R-:W-:Y:S02]  /*11040*/  MOV R3, 0x11060 ;  /* 0x0001106000037802 */ /* 0x000fe40000000f00 */
[----:B------:R-:W-:Y:S05]  /*11050*/  CALL.REL.NOINC `($__internal_20_$__cuda_sm70_shflsync_up_p) ;  /* 0x0000193000007944 */ /* 0x000fea0003c00000 */
[----:B------:R-:W-:Y:S01]  /*11060*/  MOV R0, R4 ;  /* 0x0000000400007202 */ /* 0x000fe20000000f00 */
[----:B------:R-:W-:Y:S05]  /*11070*/  BRA `(.L_x_1157) ;  /* 0xfffef3e000007947 */ /* 0x000fea000383ffff */
.L_x_1046:
[----:B------:R-:W-:Y:S01]  /*11080*/  IMAD.MOV.U32 R0, RZ, RZ, R5 ;  /* 0x000000ffff007224 */ /* 0x000fe200078e0005 */
[----:B------:R-:W-:Y:S02]  /*11090*/  MOV R2, 0x2 ;  /* 0x0000000200027802 */ /* 0x000fe40000000f00 */
[----:B------:R-:W-:Y:S02]  /*110a0*/  MOV R3, 0x110c0 ;  /* 0x000110c000037802 */ /* 0x000fe40000000f00 */
[----:B------:R-:W-:Y:S05]  /*110b0*/  CALL.REL.NOINC `($__internal_20_$__cuda_sm70_shflsync_up_p) ;  /* 0x000018d000007944 */ /* 0x000fea0003c00000 */
[----:B------:R-:W-:Y:S01]  /*110c0*/  SEL R0, R4, RZ, P4 ;  /* 0x000000ff04007207 */ /* 0x000fe20002000000 */
[----:B------:R-:W-:Y:S01]  /*110d0*/  IMAD.MOV.U32 R2, RZ, RZ, 0x4 ;  /* 0x00000004ff027424 */ /* 0x000fe200078e00ff */
[----:B------:R-:W-:-:S03]  /*110e0*/  MOV R3, 0x11110 ;  /* 0x0001111000037802 */ /* 0x000fc60000000f00 */
[----:B------:R-:W-:Y:S02]  /*110f0*/  IMAD.IADD R0, R5, 0x1, R0 ;  /* 0x0000000105007824 */ /* 0x000fe400078e0200 */
        /* <DEDUP_REMOVED lines=14> */
[----:B------:R-:W-:Y:S01]  /*111e0*/  IMAD.IADD R4, R0, 0x1, R4 ;  /* 0x0000000100047824 */ /* 0x000fe200078e0204 */
[----:B------:R-:W-:-:S03]  /*111f0*/  MOV R0, 0x1f ;  /* 0x0000001f00007802 */ /* 0x000fc60000000f00 */
[----:B------:R-:W-:Y:S02]  /*11200*/  IMAD.MOV.U32 R5, RZ, RZ, R4 ;  /* 0x000000ffff057224 */ /* 0x000fe400078e0004 */
[----:B------:R-:W-:Y:S05]  /*11210*/  CALL.REL.NOINC `($__internal_19_$__cuda_sm70_shflsync_idx_p) ;  /* 0x0000172000007944 */ /* 0x000fea0003c00000 */
[----:B------:R-:W-:Y:S05]  /*11220*/  BRA `(.L_x_1158) ;  /* 0xfffef33000007947 */ /* 0x000fea000383ffff */
.L_x_1048:
[----:B------:R-:W-:Y:S02]  /*11230*/  SEL R0, RZ, 0x1, P0 ;  /* 0x00000001ff007807 */ /* 0x000fe40000000000 */
[----:B------:R-:W-:Y:S02]  /*11240*/  MOV R2, 0x11260 ;  /* 0x0001126000027802 */ /* 0x000fe40000000f00 */
[----:B------:R-:W-:Y:S05]  /*11250*/  CALL.REL.NOINC `($__internal_21_$__cuda_sm70_votesync_ballot) ;  /* 0x000017a000007944 */ /* 0x000fea0003c00000 */
[----:B------:R-:W-:Y:S01]  /*11260*/  MOV R10, R0 ;  /* 0x00000000000a7202 */ /* 0x000fe20000000f00 */
[----:B------:R-:W-:Y:S05]  /*11270*/  BRA `(.L_x_1159) ;  /* 0xfffef37000007947 */ /* 0x000fea000383ffff */
.L_x_1049:
[----:B------:R-:W-:Y:S01]  /*11280*/  IMAD.MOV.U32 R5, RZ, RZ, R9 ;  /* 0x000000ffff057224 */ /* 0x000fe200078e0009 */
[----:B------:R-:W-:Y:S01]  /*11290*/  MOV R3, R6 ;  /* 0x0000000600037202 */ /* 0x000fe20000000f00 */
[----:B-1----:R-:W-:Y:S01]  /*112a0*/  IMAD.MOV.U32 R0, RZ, RZ, 0x1f ;  /* 0x0000001fff007424 */ /* 0x002fe200078e00ff */
[----:B------:R-:W-:Y:S02]  /*112b0*/  MOV R2, 0x112d0 ;  /* 0x000112d000027802 */ /* 0x000fe40000000f00 */
[----:B------:R-:W-:Y:S05]  /*112c0*/  CALL.REL.NOINC `($__internal_19_$__cuda_sm70_shflsync_idx_p) ;  /* 0x0000167000007944 */ /* 0x000fea0003c00000 */
[----:B------:R-:W-:Y:S01]  /*112d0*/  IMAD.MOV.U32 R12, RZ, RZ, R0 ;  /* 0x000000ffff0c7224 */ /* 0x000fe200078e0000 */
[----:B------:R-:W-:Y:S01]  /*112e0*/  MOV R5, R8 ;  /* 0x0000000800057202 */ /* 0x000fe20000000f00 */
[----:B------:R-:W-:Y:S01]  /*112f0*/  IMAD.MOV.U32 R7, RZ, RZ, RZ ;  /* 0x000000ffff077224 */ /* 0x000fe200078e00ff */
[----:B------:R-:W-:Y:S01]  /*11300*/  MOV R3, R6 ;  /* 0x0000000600037202 */ /* 0x000fe20000000f00 */
[----:B------:R-:W-:Y:S01]  /*11310*/  IMAD.MOV.U32 R0, RZ, RZ, 0x1f ;  /* 0x0000001fff007424 */ /* 0x000fe200078e00ff */
[----:B------:R-:W-:-:S02]  /*11320*/  MOV R2, 0x11340 ;  /* 0x0001134000027802 */ /* 0x000fc40000000f00 */
[----:B------:R-:W-:Y:S05]  /*11330*/  CALL.REL.NOINC `($__internal_19_$__cuda_sm70_shflsync_idx_p) ;  /* 0x0000160000007944 */ /* 0x000fea0003c00000 */
[----:B------:R-:W-:Y:S01]  /*11340*/  MOV R9, R0 ;  /* 0x0000000000097202 */ /* 0x000fe20000000f00 */
[----:B------:R-:W-:Y:S05]  /*11350*/  BRA `(.L_x_1160) ;  /* 0xfffef30000007947 */ /* 0x000fea000383ffff */
.L_x_1052:
[----:B------:R-:W-:Y:S01]  /*11360*/  IMAD.MOV.U32 R5, RZ, RZ, R4 ;  /* 0x000000ffff057224 */ /* 0x000fe200078e0004 */
[----:B-1----:R-:W-:-:S02]  /*11370*/  MOV R0, 0x1f ;  /* 0x0000001f00007802 */ /* 0x002fc40000000f00 */
[----:B------:R-:W-:Y:S02]  /*11380*/  MOV R2, 0x113a0 ;  /* 0x000113a000027802 */ /* 0x000fe40000000f00 */
[----:B--234-:R-:W-:Y:S05]  /*11390*/  CALL.REL.NOINC `($__internal_19_$__cuda_sm70_shflsync_idx_p) ;  /* 0x000015a000007944 */ /* 0x01cfea0003c00000 */
[----:B------:R-:W-:Y:S01]  /*113a0*/  MOV R7, R0 ;  /* 0x0000000000077202 */ /* 0x000fe20000000f00 */
[----:B------:R-:W-:Y:S05]  /*113b0*/  BRA `(.L_x_1051) ;  /* 0xfffef30000007947 */ /* 0x000fea000383ffff */
.L_x_1063:
[----:B------:R-:W-:Y:S01]  /*113c0*/  IMAD.MOV.U32 R5, RZ, RZ, R11 ;  /* 0x000000ffff057224 */ /* 0x000fe200078e000b */
[----:B------:R-:W-:Y:S01]  /*113d0*/  MOV R3, RZ ;  /* 0x000000ff00037202 */ /* 0x000fe20000000f00 */
[----:B------:R-:W-:Y:S01]  /*113e0*/  IMAD.MOV.U32 R0, RZ, RZ, 0x1c1f ;  /* 0x00001c1fff007424 */ /* 0x000fe200078e00ff */
[----:B------:R-:W-:Y:S02]  /*113f0*/  MOV R2, 0x11410 ;  /* 0x0001141000027802 */ /* 0x000fe40000000f00 */
[----:B------:R-:W-:Y:S05]  /*11400*/  CALL.REL.NOINC `($__internal_19_$__cuda_sm70_shflsync_idx_p) ;  /* 0x0000153000007944 */ /* 0x000fea0003c00000 */
[----:B------:R-:W-:Y:S01]  /*11410*/  MOV R8, R0 ;  /* 0x0000000000087202 */ /* 0x000fe20000000f00 */
[----:B------:R-:W-:Y:S05]  /*11420*/  BRA `(.L_x_1161) ;  /* 0xffff195000007947 */ /* 0x000fea000383ffff */
.L_x_1064:
[----:B------:R-:W-:Y:S01]  /*11430*/  IMAD.MOV.U32 R5, RZ, RZ, R12 ;  /* 0x000000ffff057224 */ /* 0x000fe200078e000c */
[----:B------:R-:W-:Y:S01]  /*11440*/  MOV R3, RZ ;  /* 0x000000ff00037202 */ /* 0x000fe20000000f00 */
[----:B------:R-:W-:Y:S01]  /*11450*/  IMAD.MOV.U32 R0, RZ, RZ, 0x1c1f ;  /* 0x00001c1fff007424 */ /* 0x000fe200078e00ff */
[----:B------:R-:W-:Y:S02]  /*11460*/  MOV R2, 0x11480 ;  /* 0x0001148000027802 */ /* 0x000fe40000000f00 */
[----:B-12---:R-:W-:Y:S05]  /*11470*/  CALL.REL.NOINC `($__internal_19_$__cuda_sm70_shflsync_idx_p) ;  /* 0x000014c000007944 */ /* 0x006fea0003c00000 */
[----:B------:R-:W-:Y:S05]  /*11480*/  BRA `(.L_x_1162) ;  /* 0xffff191000007947 */ /* 0x000fea000383ffff */
.L_x_1067:
[----:B--2---:R-:W-:Y:S01]  /*11490*/  IMAD.MOV.U32 R5, RZ, RZ, R11 ;  /* 0x000000ffff057224 */ /* 0x004fe200078e000b */
[----:B------:R-:W-:Y:S01]  /*114a0*/  MOV R3, 0x1 ;  /* 0x0000000100037802 */ /* 0x000fe20000000f00 */
[----:B----4-:R-:W-:Y:S01]  /*114b0*/  IMAD.MOV.U32 R0, RZ, RZ, 0x1c1f ;  /* 0x00001c1fff007424 */ /* 0x010fe200078e00ff */
[----:B------:R-:W-:-:S02]  /*114c0*/  MOV R2, 0x114e0 ;  /* 0x000114e000027802 */ /* 0x000fc40000000f00 */
[----:B-1-3--:R-:W-:Y:S05]  /*114d0*/  CALL.REL.NOINC `($__internal_19_$__cuda_sm70_shflsync_idx_p) ;  /* 0x0000146000007944 */ /* 0x00afea0003c00000 */
[----:B------:R-:W-:Y:S01]  /*114e0*/  IMAD.MOV.U32 R8, RZ, RZ, R0 ;  /* 0x000000ffff087224 */ /* 0x000fe200078e0000 */
[----:B------:R-:W-:Y:S01]  /*114f0*/  MOV R3, 0x1 ;  /* 0x0000000100037802 */ /* 0x000fe20000000f00 */
[----:B------:R-:W-:Y:S01]  /*11500*/  IMAD.MOV.U32 R5, RZ, RZ, R12 ;  /* 0x000000ffff057224 */ /* 0x000fe200078e000c */
[----:B------:R-:W-:-:S02]  /*11510*/  MOV R0, 0x1c1f ;  /* 0x00001c1f00007802 */ /* 0x000fc40000000f00 */
[----:B------:R-:W-:Y:S02]  /*11520*/  MOV R2, 0x11540 ;  /* 0x0001154000027802 */ /* 0x000fe40000000f00 */
[----:B------:R-:W-:Y:S05]  /*11530*/  CALL.REL.NOINC `($__internal_19_$__cuda_sm70_shflsync_idx_p) ;  /* 0x0000140000007944 */ /* 0x000fea0003c00000 */
[----:B------:R-:W-:Y:S05]  /*11540*/  BRA `(.L_x_1163) ;  /* 0xffff1a2000007947 */ /* 0x000fea000383ffff */
.L_x_1070:
[----:B-1----:R-:W-:Y:S01]  /*11550*/  IMAD.MOV.U32 R5, RZ, RZ, R11 ;  /* 0x000000ffff057224 */ /* 0x002fe200078e000b */
[----:B------:R-:W-:Y:S01]  /*11560*/  MOV R3, 0x2 ;  /* 0x0000000200037802 */ /* 0x000fe20000000f00 */
[----:B----4-:R-:W-:Y:S01]  /*11570*/  IMAD.MOV.U32 R0, RZ, RZ, 0x1c1f ;  /* 0x00001c1fff007424 */ /* 0x010fe200078e00ff */
[----:B------:R-:W-:Y:S02]  /*11580*/  MOV R2, 0x115a0 ;  /* 0x000115a000027802 */ /* 0x000fe40000000f00 */
[----:B--23--:R-:W-:Y:S05]  /*11590*/  CALL.REL.NOINC `($__internal_19_$__cuda_sm70_shflsync_idx_p) ;  /* 0x000013a000007944 */ /* 0x00cfea0003c00000 */
[----:B------:R-:W-:Y:S01]  /*115a0*/  MOV R8, R0 ;  /* 0x0000000000087202 */ /* 0x000fe20000000f00 */
[----:B------:R-:W-:Y:S05]  /*115b0*/  BRA `(.L_x_1164) ;  /* 0xffff1b7000007947 */ /* 0x000fea000383ffff */
.L_x_1071:
[----:B------:R-:W-:Y:S01]  /*115c0*/  IMAD.MOV.U32 R5, RZ, RZ, R12 ;  /* 0x000000ffff057224 */ /* 0x000fe200078e000c */
[----:B------:R-:W-:Y:S01]  /*115d0*/  MOV R3, 0x2 ;  /* 0x0000000200037802 */ /* 0x000fe20000000f00 */
[----:B----4-:R-:W-:Y:S01]  /*115e0*/  IMAD.MOV.U32 R0, RZ, RZ, 0x1c1f ;  /* 0x00001c1fff007424 */ /* 0x010fe200078e00ff */
[----:B------:R-:W-:Y:S02]  /*115f0*/  MOV R2, 0x11610 ;  /* 0x0001161000027802 */ /* 0x000fe40000000f00 */
[----:B-123--:R-:W-:Y:S05]  /*11600*/  CALL.REL.NOINC `($__internal_19_$__cuda_sm70_shflsync_idx_p) ;  /* 0x0000133000007944 */ /* 0x00efea0003c00000 */
[----:B------:R-:W-:Y:S05]  /*11610*/  BRA `(.L_x_1165) ;  /* 0xffff1b3000007947 */ /* 0x000fea000383ffff */
.L_x_1074:
[----:B-1----:R-:W-:Y:S01]  /*11620*/  IMAD.MOV.U32 R5, RZ, RZ, R11 ;  /* 0x000000ffff057224 */ /* 0x002fe200078e000b */
[----:B------:R-:W-:Y:S01]  /*11630*/  MOV R3, 0x3 ;  /* 0x0000000300037802 */ /* 0x000fe20000000f00 */
[----:B------:R-:W-:Y:S01]  /*11640*/  IMAD.MOV.U32 R0, RZ, RZ, 0x1c1f ;  /* 0x00001c1fff007424 */ /* 0x000fe200078e00ff */
[----:B------:R-:W-:-:S02]  /*11650*/  MOV R2, 0x11670 ;  /* 0x0001167000027802 */ /* 0x000fc40000000f00 */
[----:B--234-:R-:W-:Y:S05]  /*11660*/  CALL.REL.NOINC `($__internal_19_$__cuda_sm70_shflsync_idx_p) ;  /* 0x000012d000007944 */ /* 0x01cfea0003c00000 */
[----:B------:R-:W-:Y:S01]  /*11670*/  IMAD.MOV.U32 R6, RZ, RZ, R0 ;  /* 0x000000ffff067224 */ /* 0x000fe200078e0000 */
[----:B------:R-:W-:Y:S01]  /*11680*/  MOV R3, 0x3 ;  /* 0x0000000300037802 */ /* 0x000fe20000000f00 */
[----:B------:R-:W-:Y:S01]  /*11690*/  IMAD.MOV.U32 R5, RZ, RZ, R12 ;  /* 0x000000ffff057224 */ /* 0x000fe200078e000c */
[----:B------:R-:W-:-:S02]  /*116a0*/  MOV R0, 0x1c1f ;  /* 0x00001c1f00007802 */ /* 0x000fc40000000f00 */
[----:B------:R-:W-:Y:S02]  /*116b0*/  MOV R2, 0x116d0 ;  /* 0x000116d000027802 */ /* 0x000fe40000000f00 */
[----:B------:R-:W-:Y:S05]  /*116c0*/  CALL.REL.NOINC `($__internal_19_$__cuda_sm70_shflsync_idx_p) ;  /* 0x0000127000007944 */ /* 0x000fea0003c00000 */
[----:B------:R-:W-:Y:S05]  /*116d0*/  BRA `(.L_x_1166) ;  /* 0xffff1c4000007947 */ /* 0x000fea000383ffff */
.L_x_1087:
[----:B------:R-:W-:Y:S01]  /*116e0*/  IMAD.MOV.U32 R0, RZ, RZ, R241 ;  /* 0x000000ffff007224 */ /* 0x000fe200078e00f1 */
[----:B------:R-:W-:Y:S02]  /*116f0*/  MOV R3, 0x2 ;  /* 0x0000000200037802 */ /* 0x000fe40000000f00 */
[----:B------:R-:W-:Y:S02]  /*11700*/  MOV R2, 0x11720 ;  /* 0x0001172000027802 */ /* 0x000fe40000000f00 */
[----:B------:R-:W-:Y:S05]  /*11710*/  CALL.REL.NOINC `($__internal_18_$__cuda_sm70_shflsync_bfly_p) ;  /* 0x000011e000007944 */ /* 0x000fea0003c00000 */
[----:B------:R-:W-:Y:S05]  /*11720*/  BRA `(.L_x_1167) ;  /* 0xffffa34000007947 */ /* 0x000fea000383ffff */
.L_x_1088:
[----:B------:R-:W-:Y:S01]  /*11730*/  IMAD.MOV.U32 R0, RZ, RZ, R7 ;  /* 0x000000ffff007224 */ /* 0x000fe200078e0007 */
[----:B------:R-:W-:Y:S02]  /*11740*/  MOV R3, 0x1 ;  /* 0x0000000100037802 */ /* 0x000fe40000000f00 */
[----:B------:R-:W-:Y:S02]  /*11750*/  MOV R2, 0x11770 ;  /* 0x0001177000027802 */ /* 0x000fe40000000f00 */
[----:B-1----:R-:W-:Y:S05]  /*11760*/  CALL.REL.NOINC `($__internal_18_$__cuda_sm70_shflsync_bfly_p) ;  /* 0x0000119000007944 */ /* 0x002fea0003c00000 */
[----:B------:R-:W-:Y:S01]  /*11770*/  FADD.FTZ R7, R7, R0 ;  /* 0x0000000007077221 */ /* 0x000fe20000010000 */
[----:B------:R-:W-:Y:S02]  /*11780*/  MOV R0, R243 ;  /* 0x000000f300007202 */ /* 0x000fe40000000f00 */
[----:B------:R-:W-:Y:S02]  /*11790*/  MOV R3, 0x2 ;  /* 0x0000000200037802 */ /* 0x000fe40000000f00 */
[----:B------:R-:W-:-:S02]  /*117a0*/  MOV R2, 0x117c0 ;  /* 0x000117c000027802 */ /* 0x000fc40000000f00 */
[----:B------:R-:W-:Y:S05]  /*117b0*/  CALL.REL.NOINC `($__internal_18_$__cuda_sm70_shflsync_bfly_p) ;  /* 0x0000114000007944 */ /* 0x000fea0003c00000 */
[----:B------:R-:W-:Y:S01]  /*117c0*/  FADD.FTZ R243, R243, R0 ;  /* 0x00000000f3f37221 */ /* 0x000fe20000010000 */
[----:B------:R-:W-:-:S02]  /*117d0*/  MOV R3, 0x1 ;  /* 0x0000000100037802 */ /* 0x000fc40000000f00 */
[----:B------:R-:W-:Y:S02]  /*117e0*/  MOV R2, 0x11810 ;  /* 0x0001181000027802 */ /* 0x000fe40000000f00 */
[----:B------:R-:W-:Y:S02]  /*117f0*/  MOV R0, R243 ;  /* 0x000000f300007202 */ /* 0x000fe40000000f00 */
[----:B------:R-:W-:Y:S05]  /*11800*/  CALL.REL.NOINC `($__internal_18_$__cuda_sm70_shflsync_bfly_p) ;  /* 0x000010f000007944 */ /* 0x000fea0003c00000 */
[----:B------:R-:W-:Y:S01]  /*11810*/  FADD.FTZ R4, R243, R0 ;  /* 0x00000000f3047221 */ /* 0x000fe20000010000 */
[----:B------:R-:W-:Y:S02]  /*11820*/  MOV R0, R242 ;  /* 0x000000f200007202 */ /* 0x000fe40000000f00 */
[----:B------:R-:W-:Y:S02]  /*11830*/  MOV R3, 0x2 ;  /* 0x0000000200037802 */ /* 0x000fe40000000f00 */
[----:B------:R-:W-:Y:S02]  /*11840*/  MOV R2, 0x11860 ;  /* 0x0001186000027802 */ /* 0x000fe40000000f00 */
[----:B------:R-:W-:Y:S05]  /*11850*/  CALL.REL.NOINC `($__internal_18_$__cuda_sm70_shflsync_bfly_p) ;  /* 0x000010a000007944 */ /* 0x000fea0003c00000 */
[----:B------:R-:W-:Y:S01]  /*11860*/  FADD.FTZ R6, R242, R0 ;  /* 0x00000000f2067221 */ /* 0x000fe20000010000 */
[----:B------:R-:W-:Y:S02]  /*11870*/  MOV R3, 0x1 ;  /* 0x0000000100037802 */ /* 0x000fe40000000f00 */
[----:B------:R-:W-:-:S02]  /*11880*/  MOV R2, 0x118b0 ;  /* 0x000118b000027802 */ /* 0x000fc40000000f00 */
        /* <DEDUP_REMOVED lines=9> */
[----:B------:R-:W-:Y:S02]  /*11920*/  MOV R2, 0x11950 ;  /* 0x0001195000027802 */ /* 0x000fe40000000f00 */
[----:B------:R-:W-:-:S02]  /*11930*/  MOV R0, R5 ;  /* 0x0000000500007202 */ /* 0x000fc40000000f00 */
[----:B------:R-:W-:Y:S05]  /*11940*/  CALL.REL.NOINC `($__internal_18_$__cuda_sm70_shflsync_bfly_p) ;  /* 0x00000fb000007944 */ /* 0x000fea0003c00000 */
[----:B------:R-:W-:Y:S01]  /*11950*/  MOV R8, R0 ;  /* 0x0000000000087202 */ /* 0x000fe20000000f00 */
[----:B------:R-:W-:Y:S05]  /*11960*/  BRA `(.L_x_1168) ;  /* 0xffffa1f000007947 */ /* 0x000fea000383ffff */
.L_x_1095:
[----:B-1234-:R-:W-:Y:S01]  /*11970*/  IMAD.MOV.U32 R5, RZ, RZ, R12 ;  /* 0x000000ffff057224 */ /* 0x01efe200078e000c */
[----:B------:R-:W-:Y:S01]  /*11980*/  MOV R3, RZ ;  /* 0x000000ff00037202 */ /* 0x000fe20000000f00 */
[----:B------:R-:W-:Y:S01]  /*11990*/  IMAD.MOV.U32 R0, RZ, RZ, 0x1c1f ;  /* 0x00001c1fff007424 */ /* 0x000fe200078e00ff */
[----:B------:R-:W-:-:S02]  /*119a0*/  MOV R2, 0x119c0 ;  /* 0x000119c000027802 */ /* 0x000fc40000000f00 */
[----:B------:R-:W-:Y:S05]  /*119b0*/  CALL.REL.NOINC `($__internal_19_$__cuda_sm70_shflsync_idx_p) ;  /* 0x00000f8000007944 */ /* 0x000fea0003c00000 */
[----:B------:R-:W-:Y:S01]  /*119c0*/  MOV R10, R0 ;  /* 0x00000000000a7202 */ /* 0x000fe20000000f00 */
[----:B------:R-:W-:Y:S05]  /*119d0*/  BRA `(.L_x_1169) ;  /* 0xffffbbd000007947 */ /* 0x000fea000383ffff */
.L_x_1096:
[----:B------:R-:W-:Y:S01]  /*119e0*/  IMAD.MOV.U32 R5, RZ, RZ, R13 ;  /* 0x000000ffff057224 */ /* 0x000fe200078e000d */
[----:B------:R-:W-:Y:S01]  /*119f0*/  MOV R3, RZ ;  /* 0x000000ff00037202 */ /* 0x000fe20000000f00 */
[----:B------:R-:W-:Y:S01]  /*11a00*/  IMAD.MOV.U32 R0, RZ, RZ, 0x1c1f ;  /* 0x00001c1fff007424 */ /* 0x000fe200078e00ff */
[----:B------:R-:W-:-:S02]  /*11a10*/  MOV R2, 0x11a30 ;  /* 0x00011a3000027802 */ /* 0x000fc40000000f00 */
[----:B-12---:R-:W-:Y:S05]  /*11a20*/  CALL.REL.NOINC `($__internal_19_$__cuda_sm70_shflsync_idx_p) ;  /* 0x00000f1000007944 */ /* 0x006fea0003c00000 */
[----:B------:R-:W-:Y:S05]  /*11a30*/  BRA `(.L_x_1170) ;  /* 0xffffbb9000007947 */ /* 0x000fea000383ffff */
.L_x_1099:
[----:B------:R-:W-:Y:S01]  /*11a40*/  IMAD.MOV.U32 R5, RZ, RZ, R12 ;  /* 0x000000ffff057224 */ /* 0x000fe200078e000c */
[----:B--2---:R-:W-:Y:S01]  /*11a50*/  MOV R3, 0x1 ;  /* 0x0000000100037802 */ /* 0x004fe20000000f00 */
        /* <DEDUP_REMOVED lines=10> */
.L_x_1102:
[----:B------:R-:W-:Y:S01]  /*11b00*/  IMAD.MOV.U32 R5, RZ, RZ, R12 ;  /* 0x000000ffff057224 */ /* 0x000fe200078e000c */
[----:B-1----:R-:W-:Y:S01]  /*11b10*/  MOV R3, 0x2 ;  /* 0x0000000200037802 */ /* 0x002fe20000000f00 */
[----:B----4-:R-:W-:Y:S01]  /*11b20*/  IMAD.MOV.U32 R0, RZ, RZ, 0x1c1f ;  /* 0x00001c1fff007424 */ /* 0x010fe200078e00ff */
[----:B------:R-:W-:Y:S02]  /*11b30*/  MOV R2, 0x11b50 ;  /* 0x00011b5000027802 */ /* 0x000fe40000000f00 */
[----:B--23--:R-:W-:Y:S05]  /*11b40*/  CALL.REL.NOINC `($__internal_19_$__cuda_sm70_shflsync_idx_p) ;  /* 0x00000df000007944 */ /* 0x00cfea0003c00000 */
[----:B------:R-:W-:Y:S01]  /*11b50*/  MOV R10, R0 ;  /* 0x00000000000a7202 */ /* 0x000fe20000000f00 */
[----:B------:R-:W-:Y:S05]  /*11b60*/  BRA `(.L_x_1172) ;  /* 0xffffbd4000007947 */ /* 0x000fea000383ffff */
.L_x_1103:
[----:B------:R-:W-:Y:S01]  /*11b70*/  IMAD.MOV.U32 R5, RZ, RZ, R13 ;  /* 0x000000ffff057224 */ /* 0x000fe200078e000d */
[----:B------:R-:W-:Y:S01]  /*11b80*/  MOV R3, 0x2 ;  /* 0x0000000200037802 */ /* 0x000fe20000000f00 */
[----:B----4-:R-:W-:Y:S01]  /*11b90*/  IMAD.MOV.U32 R0, RZ, RZ, 0x1c1f ;  /* 0x00001c1fff007424 */ /* 0x010fe200078e00ff */
[----:B------:R-:W-:Y:S02]  /*11ba0*/  MOV R2, 0x11bc0 ;  /* 0x00011bc000027802 */ /* 0x000fe40000000f00 */
[----:B-123--:R-:W-:Y:S05]  /*11bb0*/  CALL.REL.NOINC `($__internal_19_$__cuda_sm70_shflsync_idx_p) ;  /* 0x00000d8000007944 */ /* 0x00efea0003c00000 */
[----:B------:R-:W-:Y:S05]  /*11bc0*/  BRA `(.L_x_1173) ;  /* 0xffffbd0000007947 */ /* 0x000fea000383ffff */
.L_x_1106:
[----:B------:R-:W-:Y:S01]  /*11bd0*/  IMAD.MOV.U32 R5, RZ, RZ, R12 ;  /* 0x000000ffff057224 */ /* 0x000fe200078e000c */
[----:B-1----:R-:W-:Y:S01]  /*11be0*/  MOV R3, 0x3 ;  /* 0x0000000300037802 */ /* 0x002fe20000000f00 */
        /* <DEDUP_REMOVED lines=10> */
.L_x_1108:
[----:B------:R-:W-:Y:S01]  /*11c90*/  IMAD.MOV.U32 R5, RZ, RZ, R12 ;  /* 0x000000ffff057224 */ /* 0x000fe200078e000c */
[----:B------:R-:W-:Y:S01]  /*11ca0*/  MOV R3, RZ ;  /* 0x000000ff00037202 */ /* 0x000fe20000000f00 */
[----:B------:R-:W-:Y:S01]  /*11cb0*/  IMAD.MOV.U32 R0, RZ, RZ, 0x1c1f ;  /* 0x00001c1fff007424 */ /* 0x000fe200078e00ff */
[----:B------:R-:W-:Y:S02]  /*11cc0*/  MOV R2, 0x11ce0 ;  /* 0x00011ce000027802 */ /* 0x000fe40000000f00 */
[----:B------:R-:W-:Y:S05]  /*11cd0*/  CALL.REL.NOINC `($__internal_19_$__cuda_sm70_shflsync_idx_p) ;  /* 0x00000c6000007944 */ /* 0x000fea0003c00000 */
[----:B------:R-:W-:Y:S01]  /*11ce0*/  MOV R4, R0 ;  /* 0x0000000000047202 */ /* 0x000fe20000000f00 */
[----:B------:R-:W-:Y:S05]  /*11cf0*/  BRA `(.L_x_1175) ;  /* 0xffffc0d000007947 */ /* 0x000fea000383ffff */
.L_x_1109:
[----:B------:R-:W-:Y:S01]  /*11d00*/  IMAD.MOV.U32 R5, RZ, RZ, R13 ;  /* 0x000000ffff057224 */ /* 0x000fe200078e000d */
[----:B------:R-:W-:Y:S01]  /*11d10*/  MOV R3, RZ ;  /* 0x000000ff00037202 */ /* 0x000fe20000000f00 */
[----:B------:R-:W-:Y:S01]  /*11d20*/  IMAD.MOV.U32 R0, RZ, RZ, 0x1c1f ;  /* 0x00001c1fff007424 */ /* 0x000fe200078e00ff */
[----:B------:R-:W-:Y:S02]  /*11d30*/  MOV R2, 0x11d50 ;  /* 0x00011d5000027802 */ /* 0x000fe40000000f00 */
[----:B-12---:R-:W-:Y:S05]  /*11d40*/  CALL.REL.NOINC `($__internal_19_$__cuda_sm70_shflsync_idx_p) ;  /* 0x00000bf000007944 */ /* 0x006fea0003c00000 */
[----:B------:R-:W-:Y:S05]  /*11d50*/  BRA `(.L_x_1176) ;  /* 0xffffc09000007947 */ /* 0x000fea000383ffff */
.L_x_1112:
[----:B------:R-:W-:Y:S01]  /*11d60*/  IMAD.MOV.U32 R5, RZ, RZ, R12 ;  /* 0x000000ffff057224 */ /* 0x000fe200078e000c */
[----:B-1----:R-:W-:Y:S01]  /*11d70*/  MOV R3, 0x1 ;  /* 0x0000000100037802 */ /* 0x002fe20000000f00 */
[----:B----4-:R-:W-:Y:S01]  /*11d80*/  IMAD.MOV.U32 R0, RZ, RZ, 0x1c1f ;  /* 0x00001c1fff007424 */ /* 0x010fe200078e00ff */
[----:B------:R-:W-:-:S02]  /*11d90*/  MOV R2, 0x11db0 ;  /* 0x00011db000027802 */ /* 0x000fc40000000f00 */
[----:B--23--:R-:W-:Y:S05]  /*11da0*/  CALL.REL.NOINC `($__internal_19_$__cuda_sm70_shflsync_idx_p) ;  /* 0x00000b9000007944 */ /* 0x00cfea0003c00000 */
[----:B------:R-:W-:Y:S01]  /*11db0*/  IMAD.MOV.U32 R4, RZ, RZ, R0 ;  /* 0x000000ffff047224 */ /* 0x000fe200078e0000 */
[----:B------:R-:W-:Y:S01]  /*11dc0*/  MOV R3, 0x1 ;  /* 0x0000000100037802 */ /* 0x000fe20000000f00 */
[----:B------:R-:W-:Y:S01]  /*11dd0*/  IMAD.MOV.U32 R5, RZ, RZ, R13 ;  /* 0x000000ffff057224 */ /* 0x000fe200078e000d */
[----:B------:R-:W-:-:S02]  /*11de0*/  MOV R0, 0x1c1f ;  /* 0x00001c1f00007802 */ /* 0x000fc40000000f00 */
[----:B------:R-:W-:Y:S02]  /*11df0*/  MOV R2, 0x11e10 ;  /* 0x00011e1000027802 */ /* 0x000fe40000000f00 */
[----:B------:R-:W-:Y:S05]  /*11e00*/  CALL.REL.NOINC `($__internal_19_$__cuda_sm70_shflsync_idx_p) ;  /* 0x00000b3000007944 */ /* 0x000fea0003c00000 */
[----:B------:R-:W-:Y:S05]  /*11e10*/  BRA `(.L_x_1177) ;  /* 0xffffc4b000007947 */ /* 0x000fea000383ffff */
.L_x_1115:
[----:B------:R-:W-:Y:S01]  /*11e20*/  IMAD.MOV.U32 R5, RZ, RZ, R12 ;  /* 0x000000ffff057224 */ /* 0x000fe200078e000c */
[----:B-1----:R-:W-:Y:S01]  /*11e30*/  MOV R3, 0x2 ;  /* 0x0000000200037802 */ /* 0x002fe20000000f00 */
[----:B----4-:R-:W-:Y:S01]  /*11e40*/  IMAD.MOV.U32 R0, RZ, RZ, 0x1c1f ;  /* 0x00001c1fff007424 */ /* 0x010fe200078e00ff */
[----:B------:R-:W-:Y:S02]  /*11e50*/  MOV R2, 0x11e70 ;  /* 0x00011e7000027802 */ /* 0x000fe40000000f00 */
[----:B--23--:R-:W-:Y:S05]  /*11e60*/  CALL.REL.NOINC `($__internal_19_$__cuda_sm70_shflsync_idx_p) ;  /* 0x00000ad000007944 */ /* 0x00cfea0003c00000 */
[----:B------:R-:W-:Y:S01]  /*11e70*/  MOV R4, R0 ;  /* 0x0000000000047202 */ /* 0x000fe20000000f00 */
[----:B------:R-:W-:Y:S05]  /*11e80*/  BRA `(.L_x_1178) ;  /* 0xffffc91000007947 */ /* 0x000fea000383ffff */
.L_x_1116:
[----:B------:R-:W-:Y:S01]  /*11e90*/  IMAD.MOV.U32 R5, RZ, RZ, R13 ;  /* 0x000000ffff057224 */ /* 0x000fe200078e000d */
[----:B------:R-:W-:Y:S01]  /*11ea0*/  MOV R3, 0x2 ;  /* 0x0000000200037802 */ /* 0x000fe20000000f00 */
[----:B----4-:R-:W-:Y:S01]  /*11eb0*/  IMAD.MOV.U32 R0, RZ, RZ, 0x1c1f ;  /* 0x00001c1fff007424 */ /* 0x010fe200078e00ff */
[----:B------:R-:W-:Y:S02]  /*11ec0*/  MOV R2, 0x11ee0 ;  /* 0x00011ee000027802 */ /* 0x000fe40000000f00 */
[----:B-123--:R-:W-:Y:S05]  /*11ed0*/  CALL.REL.NOINC `($__internal_19_$__cuda_sm70_shflsync_idx_p) ;  /* 0x00000a6000007944 */ /* 0x00efea0003c00000 */
[----:B------:R-:W-:Y:S05]  /*11ee0*/  BRA `(.L_x_1179) ;  /* 0xffffc8d000007947 */ /* 0x000fea000383ffff */
.L_x_1119:
[----:B------:R-:W-:Y:S01]  /*11ef0*/  IMAD.MOV.U32 R5, RZ, RZ, R12 ;  /* 0x000000ffff057224 */ /* 0x000fe200078e000c */
[----:B--2---:R-:W-:Y:S01]  /*11f00*/  MOV R3, 0x3 ;  /* 0x0000000300037802 */ /* 0x004fe20000000f00 */
[----:B-1----:R-:W-:Y:S01]  /*11f10*/  IMAD.MOV.U32 R0, RZ, RZ, 0x1c1f ;  /* 0x00001c1fff007424 */ /* 0x002fe200078e00ff */
[----:B------:R-:W-:-:S02]  /*11f20*/  MOV R2, 0x11f40 ;  /* 0x00011f4000027802 */ /* 0x000fc40000000f00 */
[----:B---34-:R-:W-:Y:S05]  /*11f30*/  CALL.REL.NOINC `($__internal_19_$__cuda_sm70_shflsync_idx_p) ;  /* 0x00000a0000007944 */ /* 0x018fea0003c00000 */
[----:B------:R-:W-:Y:S01]  /*11f40*/  IMAD.MOV.U32 R4, RZ, RZ, R0 ;  /* 0x000000ffff047224 */ /* 0x000fe200078e0000 */
[----:B------:R-:W-:Y:S01]  /*11f50*/  MOV R3, 0x3 ;  /* 0x0000000300037802 */ /* 0x000fe20000000f00 */
[----:B------:R-:W-:Y:S01]  /*11f60*/  IMAD.MOV.U32 R5, RZ, RZ, R13 ;  /* 0x000000ffff057224 */ /* 0x000fe200078e000d */
[----:B------:R-:W-:-:S02]  /*11f70*/  MOV R0, 0x1c1f ;  /* 0x00001c1f00007802 */ /* 0x000fc40000000f00 */
[----:B------:R-:W-:Y:S02]  /*11f80*/  MOV R2, 0x11fa0 ;  /* 0x00011fa000027802 */ /* 0x000fe40000000f00 */
[----:B------:R-:W-:Y:S05]  /*11f90*/  CALL.REL.NOINC `($__internal_19_$__cuda_sm70_shflsync_idx_p) ;  /* 0x000009a000007944 */ /* 0x000fea0003c00000 */
[----:B------:R-:W-:Y:S05]  /*11fa0*/  BRA `(.L_x_1180) ;  /* 0xffffccf000007947 */ /* 0x000fea000383ffff */
.L_x_1123:
[----:B------:R-:W-:Y:S01]  /*11fb0*/  IMAD.MOV.U32 R5, RZ, RZ, R9 ;  /* 0x000000ffff057224 */ /* 0x000fe200078e0009 */
[----:B------:R-:W-:Y:S01]  /*11fc0*/  MOV R3, RZ ;  /* 0x000000ff00037202 */ /* 0x000fe20000000f00 */
[----:B------:R-:W-:Y:S01]  /*11fd0*/  IMAD.MOV.U32 R0, RZ, RZ, 0x1c1f ;  /* 0x00001c1fff007424 */ /* 0x000fe200078e00ff */
[----:B------:R-:W-:Y:S02]  /*11fe0*/  MOV R2, 0x12000 ;  /* 0x0001200000027802 */ /* 0x000fe40000000f00 */
[----:B------:R-:W-:Y:S05]  /*11ff0*/  CALL.REL.NOINC `($__internal_19_$__cuda_sm70_shflsync_idx_p) ;  /* 0x0000094000007944 */ /* 0x000fea0003c00000 */
[----:B------:R-:W-:Y:S01]  /*12000*/  MOV R8, R0 ;  /* 0x0000000000087202 */ /* 0x000fe20000000f00 */
[----:B------:R-:W-:Y:S05]  /*12010*/  BRA `(.L_x_1181) ;  /* 0xffffd8f000007947 */ /* 0x000fea000383ffff */
.L_x_1124:
[----:B------:R-:W-:Y:S01]  /*12020*/  IMAD.MOV.U32 R5, RZ, RZ, R12 ;  /* 0x000000ffff057224 */ /* 0x000fe200078e000c */
[----:B------:R-:W-:Y:S01]  /*12030*/  MOV R3, RZ ;  /* 0x000000ff00037202 */ /* 0x000fe20000000f00 */
[----:B------:R-:W-:Y:S01]  /*12040*/  IMAD.MOV.U32 R0, RZ, RZ, 0x1c1f ;  /* 0x00001c1fff007424 */ /* 0x000fe200078e00ff */
[----:B------:R-:W-:Y:S02]  /*12050*/  MOV R2, 0x12070 ;  /* 0x0001207000027802 */ /* 0x000fe40000000f00 */
[----:B-12---:R-:W-:Y:S05]  /*12060*/  CALL.REL.NOINC `($__internal_19_$__cuda_sm70_shflsync_idx_p) ;  /* 0x000008d000007944 */ /* 0x006fea0003c00000 */
[----:B------:R-:W-:Y:S05]  /*12070*/  BRA `(.L_x_1182) ;  /* 0xffffd8b000007947 */ /* 0x000fea000383ffff */
.L_x_1127:
        /* <DEDUP_REMOVED lines=12> */
.L_x_1130:
[----:B-1----:R-:W-:Y:S01]  /*12140*/  IMAD.MOV.U32 R5, RZ, RZ, R9 ;  /* 0x000000ffff057224 */ /* 0x002fe200078e0009 */
[----:B------:R-:W-:Y:S01]  /*12150*/  MOV R3, 0x2 ;  /* 0x0000000200037802 */ /* 0x000fe20000000f00 */
[----:B----4-:R-:W-:Y:S01]  /*12160*/  IMAD.MOV.U32 R0, RZ, RZ, 0x1c1f ;  /* 0x00001c1fff007424 */ /* 0x010fe200078e00ff */
[----:B------:R-:W-:Y:S02]  /*12170*/  MOV R2, 0x12190 ;  /* 0x0001219000027802 */ /* 0x000fe40000000f00 */
[----:B--23--:R-:W-:Y:S05]  /*12180*/  CALL.REL.NOINC `($__internal_19_$__cuda_sm70_shflsync_idx_p) ;  /* 0x000007b000007944 */ /* 0x00cfea0003c00000 */
[----:B------:R-:W-:Y:S01]  /*12190*/  MOV R8, R0 ;  /* 0x0000000000087202 */ /* 0x000fe20000000f00 */
[----:B------:R-:W-:Y:S05]  /*121a0*/  BRA `(.L_x_1184) ;  /* 0xffffda7000007947 */ /* 0x000fea000383ffff */
.L_x_1131:
[----:B------:R-:W-:Y:S01]  /*121b0*/  IMAD.MOV.U32 R5, RZ, RZ, R12 ;  /* 0x000000ffff057224 */ /* 0x000fe200078e000c */
[----:B------:R-:W-:Y:S01]  /*121c0*/  MOV R3, 0x2 ;  /* 0x0000000200037802 */ /* 0x000fe20000000f00 */
[----:B----4-:R-:W-:Y:S01]  /*121d0*/  IMAD.MOV.U32 R0, RZ, RZ, 0x1c1f ;  /* 0x00001c1fff007424 */ /* 0x010fe200078e00ff */
[----:B------:R-:W-:Y:S02]  /*121e0*/  MOV R2, 0x12200 ;  /* 0x0001220000027802 */ /* 0x000fe40000000f00 */
[----:B-123--:R-:W-:Y:S05]  /*121f0*/  CALL.REL.NOINC `($__internal_19_$__cuda_sm70_shflsync_idx_p) ;  /* 0x0000074000007944 */ /* 0x00efea0003c00000 */
[----:B------:R-:W-:Y:S05]  /*12200*/  BRA `(.L_x_1185) ;  /* 0xffffda3000007947 */ /* 0x000fea000383ffff */
.L_x_1134:
        /* <DEDUP_REMOVED lines=12> */
.L_x_1136:
[----:B------:R-:W-:Y:S01]  /*122d0*/  IMAD.MOV.U32 R5, RZ, RZ, R74 ;  /* 0x000000ffff057224 */ /* 0x000fe200078e004a */
[----:B------:R-:W-:Y:S01]  /*122e0*/  MOV R3, RZ ;  /* 0x000000ff00037202 */ /* 0x000fe20000000f00 */
[----:B------:R-:W-:Y:S01]  /*122f0*/  IMAD.MOV.U32 R0, RZ, RZ, 0x1f ;  /* 0x0000001fff007424 */ /* 0x000fe200078e00ff */
[----:B------:R-:W-:Y:S02]  /*12300*/  MOV R2, 0x12320 ;  /* 0x0001232000027802 */ /* 0x000fe40000000f00 */
[----:B--2---:R-:W-:Y:S05]  /*12310*/  CALL.REL.NOINC `($__internal_19_$__cuda_sm70_shflsync_idx_p) ;  /* 0x0000062000007944 */ /* 0x004fea0003c00000 */
[----:B------:R-:W-:Y:S01]  /*12320*/  MOV R9, R0 ;  /* 0x0000000000097202 */ /* 0x000fe20000000f00 */
[----:B------:R-:W-:Y:S05]  /*12330*/  BRA `(.L_x_1187) ;  /* 0xffffdcb000007947 */ /* 0x000fea000383ffff */
.L_x_1137:
[----:B------:R-:W-:Y:S01]  /*12340*/  IMAD.MOV.U32 R5, RZ, RZ, R74 ;  /* 0x000000ffff057224 */ /* 0x000fe200078e004a */
[----:B------:R-:W-:Y:S01]  /*12350*/  MOV R3, 0x1 ;  /* 0x0000000100037802 */ /* 0x000fe20000000f00 */
[----:B------:R-:W-:Y:S01]  /*12360*/  IMAD.MOV.U32 R0, RZ, RZ, 0x1f ;  /* 0x0000001fff007424 */ /* 0x000fe200078e00ff */
[----:B------:R-:W-:Y:S02]  /*12370*/  MOV R2, 0x12390 ;  /* 0x0001239000027802 */ /* 0x000fe40000000f00 */
[----:B-12---:R-:W-:Y:S05]  /*12380*/  CALL.REL.NOINC `($__internal_19_$__cuda_sm70_shflsync_idx_p) ;  /* 0x000005b000007944 */ /* 0x006fea0003c00000 */
[----:B------:R-:W-:Y:S01]  /*12390*/  MOV R8, R0 ;  /* 0x0000000000087202 */ /* 0x000fe20000000f00 */
[----:B------:R-:W-:Y:S05]  /*123a0*/  BRA `(.L_x_1188) ;  /* 0xffffdc6000007947 */ /* 0x000fea000383ffff */
.L_x_1138:
[----:B------:R-:W-:Y:S02]  /*123b0*/  MOV R2, 0x1 ;  /* 0x0000000100027802 */ /* 0x000fe40000000f00 */
[----:B------:R-:W-:-:S02]  /*123c0*/  MOV R3, 0x123e0 ;  /* 0x000123e000037802 */ /* 0x000fc40000000f00 */
[----:B-1234-:R-:W-:Y:S05]  /*123d0*/  CALL.REL.NOINC `($__internal_20_$__cuda_sm70_shflsync_up_p) ;  /* 0x000005b000007944 */ /* 0x01efea0003c00000 */
[----:B------:R-:W-:Y:S05]  /*123e0*/  BRA `(.L_x_1189) ;  /* 0xffffdd5000007947 */ /* 0x000fea000383ffff */
.L_x_1139:
[----:B------:R-:W-:Y:S02]  /*123f0*/  MOV R2, 0x2 ;  /* 0x0000000200027802 */ /* 0x000fe40000000f00 */
[----:B------:R-:W-:-:S02]  /*12400*/  MOV R3, 0x12420 ;  /* 0x0001242000037802 */ /* 0x000fc40000000f00 */
[----:B--2-4-:R-:W-:Y:S05]  /*12410*/  CALL.REL.NOINC `($__internal_20_$__cuda_sm70_shflsync_up_p) ;  /* 0x0000057000007944 */ /* 0x014fea0003c00000 */
        /* <DEDUP_REMOVED lines=23> */
.L_x_1143:
[----:B------:R-:W-:Y:S02]  /*12590*/  MOV R2, 0x1 ;  /* 0x0000000100027802 */ /* 0x000fe40000000f00 */
[----:B------:R-:W-:Y:S02]  /*125a0*/  MOV R3, 0x125c0 ;  /* 0x000125c000037802 */ /* 0x000fe40000000f00 */
[----:B------:R-:W-:Y:S05]  /*125b0*/  CALL.REL.NOINC `($__internal_20_$__cuda_sm70_shflsync_up_p) ;  /* 0x000003d000007944 */ /* 0x000fea0003c00000 */
[----:B------:R-:W-:Y:S01]  /*125c0*/  MOV R2, R4 ;  /* 0x0000000400027202 */ /* 0x000fe20000000f00 */
[----:B------:R-:W-:Y:S05]  /*125d0*/  BRA `(.L_x_1191) ;  /* 0xffffddc000007947 */ /* 0x000fea000383ffff */
.L_x_1144:
        /* <DEDUP_REMOVED lines=26> */
.L_x_1146:
[----:B------:R-:W-:Y:S02]  /*12780*/  SEL R0, RZ, 0x1, P0 ;  /* 0x00000001ff007807 */ /* 0x000fe40000000000 */
[----:B------:R-:W-:Y:S02]  /*12790*/  MOV R2, 0x127b0 ;  /* 0x000127b000027802 */ /* 0x000fe40000000f00 */
[----:B-1----:R-:W-:Y:S05]  /*127a0*/  CALL.REL.NOINC `($__internal_21_$__cuda_sm70_votesync_ballot) ;  /* 0x0000025000007944 */ /* 0x002fea0003c00000 */
[----:B------:R-:W-:Y:S01]  /*127b0*/  MOV R10, R0 ;  /* 0x00000000000a7202 */ /* 0x000fe20000000f00 */
[----:B------:R-:W-:Y:S05]  /*127c0*/  BRA `(.L_x_1193) ;  /* 0xffffdd6000007947 */ /* 0x000fea000383ffff */
.L_x_1147:
[----:B------:R-:W-:Y:S01]  /*127d0*/  IMAD.MOV.U32 R5, RZ, RZ, R6 ;  /* 0x000000ffff057224 */ /* 0x000fe200078e0006 */
[----:B------:R-:W-:Y:S01]  /*127e0*/  MOV R3, R8 ;  /* 0x0000000800037202 */ /* 0x000fe20000000f00 */
[----:B--2---:R-:W-:Y:S01]  /*127f0*/  IMAD.MOV.U32 R0, RZ, RZ, 0x1f ;  /* 0x0000001fff007424 */ /* 0x004fe200078e00ff */
[----:B------:R-:W-:Y:S02]  /*12800*/  MOV R2, 0x12820 ;  /* 0x0001282000027802 */ /* 0x000fe40000000f00 */
[----:B-1----:R-:W-:Y:S05]  /*12810*/  CALL.REL.NOINC `($__internal_19_$__cuda_sm70_shflsync_idx_p) ;  /* 0x0000012000007944 */ /* 0x002fea0003c00000 */
[----:B------:R-:W-:Y:S01]  /*12820*/  IMAD.MOV.U32 R12, RZ, RZ, R0 ;  /* 0x000000ffff0c7224 */ /* 0x000fe200078e0000 */
[----:B------:R-:W-:Y:S01]  /*12830*/  MOV R3, R8 ;  /* 0x0000000800037202 */ /* 0x000fe20000000f00 */
[----:B------:R-:W-:Y:S01]  /*12840*/  IMAD.MOV.U32 R5, RZ, RZ, R7 ;  /* 0x000000ffff057224 */ /* 0x000fe200078e0007 */
[----:B------:R-:W-:Y:S02]  /*12850*/  MOV R0, 0x1f ;  /* 0x0000001f00007802 */ /* 0x000fe40000000f00 */
[----:B------:R-:W-:-:S02]  /*12860*/  MOV R2, 0x12880 ;  /* 0x0001288000027802 */ /* 0x000fc40000000f00 */
[----:B------:R-:W-:Y:S05]  /*12870*/  CALL.REL.NOINC `($__internal_19_$__cuda_sm70_shflsync_idx_p) ;  /* 0x000000c000007944 */ /* 0x000fea0003c00000 */
[----:B------:R-:W-:Y:S01]  /*12880*/  MOV R7, R0 ;  /* 0x0000000000077202 */ /* 0x000fe20000000f00 */
[----:B------:R-:W-:Y:S05]  /*12890*/  BRA `(.L_x_1194) ;  /* 0xffffdd0000007947 */ /* 0x000fea000383ffff */
.L_x_1150:
[----:B------:R-:W-:Y:S01]  /*128a0*/  IMAD.MOV.U32 R5, RZ, RZ, R4 ;  /* 0x000000ffff057224 */ /* 0x000fe200078e0004 */
[----:B--2---:R-:W-:-:S02]  /*128b0*/  MOV R0, 0x1f ;  /* 0x0000001f00007802 */ /* 0x004fc40000000f00 */
[----:B------:R-:W-:Y:S02]  /*128c0*/  MOV R2, 0x128e0 ;  /* 0x000128e000027802 */ /* 0x000fe40000000f00 */
[----:B-1-34-:R-:W-:Y:S05]  /*128d0*/  CALL.REL.NOINC `($__internal_19_$__cuda_sm70_shflsync_idx_p) ;  /* 0x0000006000007944 */ /* 0x01afea0003c00000 */
[----:B------:R-:W-:Y:S01]  /*128e0*/  MOV R13, R0 ;  /* 0x00000000000d7202 */ /* 0x000fe20000000f00 */
[----:B------:R-:W-:Y:S05]  /*128f0*/  BRA `(.L_x_1149) ;  /* 0xffffdd0000007947 */ /* 0x000fea000383ffff */
        .weak           $__internal_18_$__cuda_sm70_shflsync_bfly_p
        .type           $__internal_18_$__cuda_sm70_shflsync_bfly_p,@function
        .size           $__internal_18_$__cuda_sm70_shflsync_bfly_p,($__internal_19_$__cuda_sm70_shflsync_idx_p - $__internal_18_$__cuda_sm70_shflsync_bfly_p)
$__internal_18_$__cuda_sm70_shflsync_bfly_p:
[----:B------:R-:W-:Y:S04]  /*12900*/  WARPSYNC R8 ;  /* 0x0000000800007348 */ /* 0x000fe80003800000 */
[----:B------:R1:W2:Y:S02]  /*12910*/  SHFL.BFLY PT, R0, R0, R3, R9 ;  /* 0x0c00000300007389 */ /* 0x0002a400000e0009 */
[----:B-1----:R-:W-:-:S04]  /*12920*/  MOV R3, 0x0 ;  /* 0x0000000000037802 */ /* 0x002fc80000000f00 */
[----:B--2---:R-:W-:Y:S05]  /*12930*/  RET.REL.NODEC R2 `(_ZN7cutlass13device_kernelIN5flash19enable_sm80_to_sm89INS1_16FlashAttnFwdSm80INS1_25CollectiveMainloopFwdSm80ILi4ELi1ELb0EN4cute5tupleIJNS5_1CILi128EEENS7_ILi48EEENS7_ILi96EEEEEELi96ENS_10bfloat16_tEfNS_4arch4Sm80ELb1ELb0ELb0ELb1ELb0ELb0ELb1ELb1EEENS1_21CollectiveEpilogueFwdINS6_IJS8_SA_S9_EEENS6_IJNS7_ILi1EEESI_SI_EEESC_SE_Li128ELb1ELb1ELb1ELb0EEENS1_36VarlenDynamicPersistentTileSchedulerILi128ELi48ELi128ELi128ELb1ELb1ELb0ELb1ELb1ELb1EEEEEEEEEvNT_6ParamsE) ;  /* 0xfffed6c002007950 */ /* 0x004fea0003c3ffff */
        .weak           $__internal_19_$__cuda_sm70_shflsync_idx_p
        .type           $__internal_19_$__cuda_sm70_shflsync_idx_p,@function
        .size           $__internal_19_$__cuda_sm70_shflsync_idx_p,($__internal_20_$__cuda_sm70_shflsync_up_p - $__internal_19_$__cuda_sm70_shflsync_idx_p)
$__internal_19_$__cuda_sm70_shflsync_idx_p:
[----:B------:R-:W-:-:S04]  /*12940*/  MOV R15, 0xffffffff ;  /* 0xffffffff000f7802 */ /* 0x000fc80000000f00 */
[----:B------:R-:W-:Y:S04]  /*12950*/  WARPSYNC R15 ;  /* 0x0000000f00007348 */ /* 0x000fe80003800000 */
[----:B------:R1:W2:Y:S02]  /*12960*/  SHFL.IDX PT, R0, R5, R3, R0 ;  /* 0x0000000305007389 */ /* 0x0002a400000e0000 */
[----:B-1----:R-:W-:-:S04]  /*12970*/  MOV R3, 0x0 ;  /* 0x0000000000037802 */ /* 0x002fc80000000f00 */
[----:B--2---:R-:W-:Y:S05]  /*12980*/  RET.REL.NODEC R2 `(_ZN7cutlass13device_kernelIN5flash19enable_sm80_to_sm89INS1_16FlashAttnFwdSm80INS1_25CollectiveMainloopFwdSm80ILi4ELi1ELb0EN4cute5tupleIJNS5_1CILi128EEENS7_ILi48EEENS7_ILi96EEEEEELi96ENS_10bfloat16_tEfNS_4arch4Sm80ELb1ELb0ELb0ELb1ELb0ELb0ELb1ELb1EEENS1_21CollectiveEpilogueFwdINS6_IJS8_SA_S9_EEENS6_IJNS7_ILi1EEESI_SI_EEESC_SE_Li128ELb1ELb1ELb1ELb0EEENS1_36VarlenDynamicPersistentTileSchedulerILi128ELi48ELi128ELi128ELb1ELb1ELb0ELb1ELb1ELb1EEEEEEEEEvNT_6ParamsE) ;  /* 0xfffed67002007950 */ /* 0x004fea0003c3ffff */
        .weak           $__internal_20_$__cuda_sm70_shflsync_up_p
        .type           $__internal_20_$__cuda_sm70_shflsync_up_p,@function
        .size           $__internal_20_$__cuda_sm70_shflsync_up_p,($__internal_21_$__cuda_sm70_votesync_ballot - $__internal_20_$__cuda_sm70_shflsync_up_p)
$__internal_20_$__cuda_sm70_shflsync_up_p:
[----:B------:R-:W-:Y:S02]  /*12990*/  IMAD.MOV.U32 R4, RZ, RZ, RZ ;  /* 0x000000ffff047224 */ /* 0x000fe400078e00ff */
[----:B------:R-:W-:-:S04]  /*129a0*/  IMAD.MOV.U32 R10, RZ, RZ, -0x1 ;  /* 0xffffffffff0a7424 */ /* 0x000fc800078e00ff */
[----:B------:R-:W-:Y:S04]  /*129b0*/  WARPSYNC R10 ;  /* 0x0000000a00007348 */ /* 0x000fe80003800000 */
[----:B------:R1:W2:Y:S02]  /*129c0*/  SHFL.UP PT, R4, R0, R2, R4 ;  /* 0x0400000200047389 */ /* 0x0002a400000e0004 */
[----:B-1----:R-:W-:Y:S02]  /*129d0*/  MOV R2, R3 ;  /* 0x0000000300027202 */ /* 0x002fe40000000f00 */
[----:B------:R-:W-:-:S04]  /*129e0*/  MOV R3, 0x0 ;  /* 0x0000000000037802 */ /* 0x000fc80000000f00 */
[----:B--2---:R-:W-:Y:S05]  /*129f0*/  RET.REL.NODEC R2 `(_ZN7cutlass13device_kernelIN5flash19enable_sm80_to_sm89INS1_16FlashAttnFwdSm80INS1_25CollectiveMainloopFwdSm80ILi4ELi1ELb0EN4cute5tupleIJNS5_1CILi128EEENS7_ILi48EEENS7_ILi96EEEEEELi96ENS_10bfloat16_tEfNS_4arch4Sm80ELb1ELb0ELb0ELb1ELb0ELb0ELb1ELb1EEENS1_21CollectiveEpilogueFwdINS6_IJS8_SA_S9_EEENS6_IJNS7_ILi1EEESI_SI_EEESC_SE_Li128ELb1ELb1ELb1ELb0EEENS1_36VarlenDynamicPersistentTileSchedulerILi128ELi48ELi128ELi128ELb1ELb1ELb0ELb1ELb1ELb1EEEEEEEEEvNT_6ParamsE) ;  /* 0xfffed60002007950 */ /* 0x004fea0003c3ffff */
        .weak           $__internal_21_$__cuda_sm70_votesync_ballot
        .type           $__internal_21_$__cuda_sm70_votesync_ballot,@function
        .size           $__internal_21_$__cuda_sm70_votesync_ballot,(.L_x_1449 - $__internal_21_$__cuda_sm70_votesync_ballot)
$__internal_21_$__cuda_sm70_votesync_ballot:
[----:B------:R-:W-:Y:S01]  /*12a00*/  ISETP.NE.U32.AND P0, PT, R0, 0x1, PT ;  /* 0x000000010000780c */ /* 0x000fe20003f05070 */
[----:B------:R-:W-:-:S04]  /*12a10*/  IMAD.MOV.U32 R3, RZ, RZ, -0x1 ;  /* 0xffffffffff037424 */ /* 0x000fc800078e00ff */
[----:B------:R-:W-:Y:S08]  /*12a20*/  WARPSYNC R3 ;  /* 0x0000000300007348 */ /* 0x000ff00003800000 */
[----:B------:R-:W-:-:S04]  /*12a30*/  VOTE.ANY R0, PT, !P0 ;  /* 0x0000000000007806 */ /* 0x000fc800040e0100 */
[----:B------:R-:W-:Y:S01]  /*12a40*/  LOP3.LUT R0, R0, R3, RZ, 0xc0, !PT ;  /* 0x0000000300007212 */ /* 0x000fe200078ec0ff */
[----:B------:R-:W-:-:S04]  /*12a50*/  IMAD.MOV.U32 R3, RZ, RZ, 0x0 ;  /* 0x00000000ff037424 */ /* 0x000fc800078e00ff */
[----:B------:R-:W-:Y:S05]  /*12a60*/  RET.REL.NODEC R2 `(_ZN7cutlass13device_kernelIN5flash19enable_sm80_to_sm89INS1_16FlashAttnFwdSm80INS1_25CollectiveMainloopFwdSm80ILi4ELi1ELb0EN4cute5tupleIJNS5_1CILi128EEENS7_ILi48EEENS7_ILi96EEEEEELi96ENS_10bfloat16_tEfNS_4arch4Sm80ELb1ELb0ELb0ELb1ELb0ELb0ELb1ELb1EEENS1_21CollectiveEpilogueFwdINS6_IJS8_SA_S9_EEENS6_IJNS7_ILi1EEESI_SI_EEESC_SE_Li128ELb1ELb1ELb1ELb0EEENS1_36VarlenDynamicPersistentTileSchedulerILi128ELi48ELi128ELi128ELb1ELb1ELb0ELb1ELb1ELb1EEEEEEEEEvNT_6ParamsE) ;  /* 0xfffed59002007950 */ /* 0x000fea0003c3ffff */
.L_x_1195:
        /* <DEDUP_REMOVED lines=9> */
.L_x_1449:


//--------------------- .text._ZN7cutlass13device_kernelIN5flash19enable_sm80_to_sm89INS1_16FlashAttnFwdSm80INS1_25CollectiveMainloopFwdSm80ILi4ELi1ELb0EN4cute5tupleIJNS5_1CILi128EEENS7_ILi48EEENS7_ILi96EEEEEELi96ENS_10bfloat16_tEfNS_4arch4Sm80ELb1ELb0ELb0ELb1ELb0ELb1ELb1ELb1EEENS1_21CollectiveEpilogueFwdINS6_IJS8_SA_S9_EEENS6_IJNS7_ILi1EEESI_SI_EEESC_SE_Li128ELb1ELb1ELb1ELb0EEENS1_36VarlenDynamicPersistentTileSchedulerILi128ELi48ELi128ELi128ELb1ELb1ELb0ELb1ELb1ELb1EEEEEEEEEvNT_6ParamsE --------------------------
	.section	.text._ZN7cutlass13device_kernelIN5flash19enable_sm80_to_sm89INS1_16FlashAttnFwdSm80INS1_25CollectiveMainloopFwdSm80ILi4ELi1ELb0EN4cute5tupleIJNS5_1CILi128EEENS7_ILi48EEENS7_ILi96EEEEEELi96ENS_10bfloat16_tEfNS_4arch4Sm80ELb1ELb0ELb0ELb1ELb0ELb1ELb1ELb1EEENS1_21CollectiveEpilogueFwdINS6_IJS8_SA_S9_EEENS6_IJNS7_ILi1EEESI_SI_EEESC_SE_Li128ELb1ELb1ELb1ELb0EEENS1_36VarlenDynamicPersistentTileSchedulerILi128ELi48ELi128ELi128ELb1ELb1ELb0ELb1ELb1ELb1EEEEEEEEEvNT_6ParamsE,"ax",@progbits
	.sectioninfo	@"SHI_REGISTERS=255"
	.align	128
.text._ZN7cutlass13device_kernelIN5flash19enable_sm80_to_sm89INS1_16FlashAttnFwdSm80INS1_25CollectiveMainloopFwdSm80ILi4ELi1ELb0EN4cute5tupleIJNS5_1CILi128EEENS7_ILi48EEENS7_ILi96EEEEEELi96ENS_10bfloat16_tEfNS_4arch4Sm80ELb1ELb0ELb0ELb1ELb0ELb1ELb1ELb1EEENS1_21CollectiveEpilogueFwdINS6_IJS8_SA_S9_EEENS6_IJNS7_ILi1EEESI_SI_EEESC_SE_Li128ELb1ELb1ELb1ELb0EEENS1_36VarlenDynamicPersistentTileSchedulerILi128ELi48ELi128ELi128ELb1ELb1ELb0ELb1ELb1ELb1EEEEEEEEEvNT_6ParamsE:
        .type           _ZN7cutlass13device_kernelIN5flash19enable_sm80_to_sm89INS1_16FlashAttnFwdSm80INS1_25CollectiveMainloopFwdSm80ILi4ELi1ELb0EN4cute5tupleIJNS5_1CILi128EEENS7_ILi48EEENS7_ILi96EEEEEELi96ENS_10bfloat16_tEfNS_4arch4Sm80ELb1ELb0ELb0ELb1ELb0ELb1ELb1ELb1EEENS1_21CollectiveEpilogueFwdINS6_IJS8_SA_S9_EEENS6_IJNS7_ILi1EEESI_SI_EEESC_SE_Li128ELb1ELb1ELb1ELb0EEENS1_36VarlenDynamicPersistentTileSchedulerILi128ELi48ELi128ELi128ELb1ELb1ELb0ELb1ELb1ELb1EEEEEEEEEvNT_6ParamsE,@function
        .size           _ZN7cutlass13device_kernelIN5flash19enable_sm80_to_sm89INS1_16FlashAttnFwdSm80INS1_25CollectiveMainloopFwdSm80ILi4ELi1ELb0EN4cute5tupleIJNS5_1CILi128EEENS7_ILi48EEENS7_ILi96EEEEEELi96ENS_10bfloat16_tEfNS_4arch4Sm80ELb1ELb0ELb0ELb1ELb0ELb1ELb1ELb1EEENS1_21CollectiveEpilogueFwdINS6_IJS8_SA_S9_EEENS6_IJNS7_ILi1EEESI_SI_EEESC_SE_Li128ELb1ELb1ELb1ELb0EEENS1_36VarlenDynamicPersistentTileSchedulerILi128ELi48ELi128ELi128ELb1ELb1ELb0ELb1ELb1ELb1EEEEEEEEEvNT_6ParamsE,(.L_x_1454 - _ZN7cutlass13device_kernelIN5flash19enable_sm80_to_sm89INS1_16FlashAttnFwdSm80INS1_25CollectiveMainloopFwdSm80ILi4ELi1ELb0EN4cute5tupleIJNS5_1CILi128EEENS7_ILi48EEENS7_ILi96EEEEEELi96ENS_10bfloat16_tEfNS_4arch4Sm80ELb1ELb0ELb0ELb1ELb0ELb1ELb1ELb1EEENS1_21CollectiveEpilogueFwdINS6_IJS8_SA_S9_EEENS6_IJNS7_ILi1EEESI_SI_EEESC_SE_Li128ELb1ELb1ELb1ELb0EEENS1_36VarlenDynamicPersistentTileSchedulerILi128ELi48ELi128ELi128ELb1ELb1ELb0ELb1ELb1ELb1EEEEEEEEEvNT_6ParamsE)
        .other          _ZN7cutlass13device_kernelIN5flash19enable_sm80_to_sm89INS1_16FlashAttnFwdSm80INS1_25CollectiveMainloopFwdSm80ILi4ELi1ELb0EN4cute5tupleIJNS5_1CILi128EEENS7_ILi48EEENS7_ILi96EEEEEELi96ENS_10bfloat16_tEfNS_4arch4Sm80ELb1ELb0ELb0ELb1ELb0ELb1ELb1ELb1EEENS1_21CollectiveEpilogueFwdINS6_IJS8_SA_S9_EEENS6_IJNS7_ILi1EEESI_SI_EEESC_SE_Li128ELb1ELb1ELb1ELb0EEENS1_36VarlenDynamicPersistentTileSchedulerILi128ELi48ELi128ELi128ELb1ELb1ELb0ELb1ELb1ELb1EEEEEEEEEvNT_6ParamsE,@"STO_CUDA_ENTRY STV_DEFAULT"
_ZN7cutlass13device_kernelIN5flash19enable_sm80_to_sm89INS1_16FlashAttnFwdSm80INS1_25CollectiveMainloopFwdSm80ILi4ELi1ELb0EN4cute5tupleIJNS5_1CILi128EEENS7_ILi48EEENS7_ILi96EEEEEELi96ENS_10bfloat16_tEfNS_4arch4Sm80ELb1ELb0ELb0ELb1ELb0ELb1ELb1ELb1EEENS1_21CollectiveEpilogueFwdINS6_IJS8_SA_S9_EEENS6_IJNS7_ILi1EEESI_SI_EEESC_SE_Li128ELb1ELb1ELb1ELb0EEENS1_36VarlenDynamicPersistentTileSchedulerILi128ELi48ELi128ELi128ELb1ELb1ELb0ELb1ELb1ELb1EEEEEEEEEvNT_6ParamsE:
        /* <DEDUP_REMOVED lines=54> */
.L_x_1201:
        /* <DEDUP_REMOVED lines=16> */
.L_x_1385:
        /* <DEDUP_REMOVED lines=16> */
.L_x_1386:
[----:B--2---:R-:W-:-:S05]  /*0560*/  IMAD R0, R0, c[0x0][0x538], RZ ;  /* 0x00014e0000007a24 */ /* 0x004fca00078e02ff */
[----:B------:R-:W-:-:S04]  /*0570*/  IADD3 R7, R0, R7, RZ ;  /* 0x0000000700077210 */ /* 0x000fc80007ffe0ff */
[----:B------:R-:W-:-:S13]  /*0580*/  ISETP.GT.AND P0, PT, R7, UR4, PT ;  /* 0x0000000407007c0c */ /* 0x000fda000bf04270 */
[----:B-1----:R-:W-:Y:S05]  /*0590*/  @!P0 BRA `(.L_x_1201) ;  /* 0xfffffdc000008947 */ /* 0x002fea000383ffff */
.L_x_1197:
[----:B------:R-:W-:-:S05]  /*05a0*/  IADD3 R11, -R0, R7, RZ ;  /* 0x00000007000b7210 */ /* 0x000fca0007ffe1ff */
[----:B------:R-:W-:-:S05]  /*05b0*/  IMAD R0, R4, c[0x0][0x538], R11 ;  /* 0x00014e0004007a24 */ /* 0x000fca00078e020b */
[----:B------:R-:W-:Y:S01]  /*05c0*/  ISETP.GT.AND P0, PT, R0, UR4, PT ;  /* 0x0000000400007c0c */ /* 0x000fe2000bf04270 */
[----:B------:R-:W-:-:S12]  /*05d0*/  BRA.DIV ~URZ, `(.L_x_1202) ;  /* 0x0001d4a27f007947 */ /* 0x000fd8000b800000 */
[----:B------:R-:W-:-:S04]  /*05e0*/  VOTE.ANY R10, PT, !P0 ;  /* 0x00000000000a7806 */ /* 0x000fc800040e0100 */
.L_x_1387:
[----:B------:R-:W1:Y:S02]  /*05f0*/  POPC R7, R10 ;  /* 0x0000000a00077309 */ /* 0x000e640000000000 */
[----:B-1----:R-:W-:-:S05]  /*0600*/  IADD3 R0, R7, R6, RZ ;  /* 0x0000000607007210 */ /* 0x002fca0007ffe0ff */
[----:B------:R1:W-:Y:S01]  /*0610*/  STL [R1+0x34], R0 ;  /* 0x0000340001007387 */ /* 0x0003e20000100800 */
[----:B------:R-:W-:Y:S05]  /*0620*/  BRA.DIV ~URZ, `(.L_x_1203) ;  /* 0x0001d4a27f007947 */ /* 0x000fea000b800000 */
[----:B------:R2:W3:Y:S01]  /*0630*/  SHFL.IDX PT, R12, R9, R7, 0x1f ;  /* 0x00001f07090c7589 */ /* 0x0004e200000e0000 */
[----:B------:R-:W-:-:S03]  /*0640*/  MOV R6, RZ ;  /* 0x000000ff00067202 */ /* 0x000fc60000000f00 */
[----:B------:R2:W4:Y:S04]  /*0650*/  SHFL.IDX PT, R9, R8, R7, 0x1f ;  /* 0x00001f0708097589 */ /* 0x00052800000e0000 */
.L_x_1388:
[----:B------:R-:W-:Y:S01]  /*0660*/  ISETP.NE.AND P0, PT, R10, RZ, PT ;  /* 0x000000ff0a00720c */ /* 0x000fe20003f05270 */
[----:B------:R-:W-:-:S12]  /*0670*/  BSSY B0, `(.L_x_1204) ;  /* 0x0000005000007945 */ /* 0x000fd80003800000 */
[----:B------:R-:W-:Y:S05]  /*0680*/  @!P0 BRA `(.L_x_1205) ;  /* 0x0000003000008947 */ /* 0x000fea0003800000 */
[----:B------:R-:W-:Y:S01]  /*0690*/  IADD3 R3, R7, -0x1, RZ ;  /* 0xffffffff07037810 */ /* 0x000fe20007ffe0ff */
[----:B------:R-:W-:Y:S05]  /*06a0*/  BRA.DIV ~URZ, `(.L_x_1206) ;  /* 0x0001d5027f007947 */ /* 0x000fea000b800000 */
[----:B------:R1:W2:Y:S02]  /*06b0*/  SHFL.IDX PT, R6, R4, R3, 0x1f ;  /* 0x00001f0304067589 */ /* 0x0002a400000e0000 */
.L_x_1205:
[----:B------:R-:W-:Y:S05]  /*06c0*/  BSYNC B0 ;  /* 0x0000000000007941 */ /* 0x000fea0003800000 */
.L_x_1204:
        /* <DEDUP_REMOVED lines=69> */
.L_x_1208:
        /* <DEDUP_REMOVED lines=70> */
.L_x_1209:
[----:B------:R-:W-:Y:S05]  /*0f80*/  BSYNC B0 ;  /* 0x0000000000007941 */ /* 0x000fea0003800000 */
.L_x_1207:
[----:B------:R-:W-:-:S04]  /*0f90*/  LOP3.LUT R0, RZ, R0, RZ, 0x33, !PT ;  /* 0x00000000ff007212 */ /* 0x000fc800078e33ff */
[----:B------:R-:W-:-:S05]  /*0fa0*/  IADD3 R0, R0, R12, RZ ;  /* 0x0000000c00007210 */ /* 0x000fca0007ffe0ff */
[----:B------:R2:W-:Y:S01]  /*0fb0*/  STL [R1+0x2c], R0 ;  /* 0x00002c0001007387 */ /* 0x0005e20000100800 */
[----:B------:R-:W-:Y:S05]  /*0fc0*/  BRA `(.L_x_1210) ;  /* 0x0000006000007947 */ /* 0x000fea0003800000 */
.L_x_1198:
[----:B------:R-:W-:Y:S01]  /*0fd0*/  MOV R0, UR4 ;  /* 0x0000000400007c02 */ /* 0x000fe20008000f00 */
[----:B------:R-:W-:Y:S04]  /*0fe0*/  STL [R1+0x2c], RZ ;  /* 0x00002cff01007387 */ /* 0x000fe80000100800 */
[----:B------:R-:W-:Y:S04]  /*0ff0*/  STL [R1+0x30], RZ ;  /* 0x000030ff01007387 */ /* 0x000fe80000100800 */
[----:B------:R1:W-:Y:S02]  /*1000*/  STL [R1+0x28], R0 ;  /* 0x0000280001007387 */ /* 0x0003e40000100800 */
[----:B-1----:R-:W-:-:S05]  /*1010*/  MOV R0, c[0x0][0x53c] ;  /* 0x00014f0000007a02 */ /* 0x002fca0000000f00 */
[----:B------:R1:W-:Y:S02]  /*1020*/  STL [R1+0x34], R0 ;  /* 0x0000340001007387 */ /* 0x0003e40000100800 */
.L_x_1210:
        /* <DEDUP_REMOVED lines=8> */
.L_x_1196:
        /* <DEDUP_REMOVED lines=9> */
[----:B------:R-:W-:Y:S02]  /*1140*/  SHF.R.S32.HI R2, RZ, 0x3, R16 ;  /* 0x00000003ff027819 */ /* 0x000fe40000011410 */
[CC--:B------:R-:W-:Y:S01]  /*1150*/  LEA.HI R11, R7.reuse, R24.reuse, RZ, 0x5 ;  /* 0x00000018070b7211 */ /* 0x0c0fe200078f28ff */
[----:B------:R-:W-:Y:S01]  /*1160*/  IMAD.IADD R3, R24, 0x1, -R0 ;  /* 0x0000000118037824 */ /* 0x000fe200078e0a00 */
[----:B------:R-:W-:Y:S01]  /*1170*/  LOP3.LUT R4, R12, 0xfffffffc, RZ, 0xc0, !PT ;  /* 0xfffffffc0c047812 */ /* 0x000fe200078ec0ff */
[----:B------:R-:W-:Y:S01]  /*1180*/  IMAD.SHL.U32 R0, R2, 0x40, RZ ;  /* 0x0000004002007824 */ /* 0x000fe200078e00ff */
[----:B------:R-:W-:Y:S02]  /*1190*/  LEA.HI R7, R7, R24, RZ, 0x4 ;  /* 0x0000001807077211 */ /* 0x000fe400078f20ff */
[----:B------:R-:W-:Y:S01]  /*11a0*/  SHF.R.S32.HI R14, RZ, 0x1, R15 ;  /* 0x00000001ff0e7819 */ /* 0x000fe2000001140f */
[----:B------:R-:W-:Y:S01]  /*11b0*/  IMAD.IADD R25, R24, 0x1, -R4 ;  /* 0x0000000118197824 */ /* 0x000fe200078e0a04 */
[----:B------:R-:W-:-:S02]  /*11c0*/  SHF.R.S32.HI R8, RZ, 0x4, R7 ;  /* 0x00000004ff087819 */ /* 0x000fc40000011407 */
[----:B------:R-:W-:Y:S01]  /*11d0*/  LEA.HI R5, R15, R14, RZ, 0x1 ;  /* 0x0000000e0f057211 */ /* 0x000fe200078f08ff */
[----:B------:R-:W-:Y:S01]  /*11e0*/  IMAD.SHL.U32 R30, R25, 0x8, RZ ;  /* 0x00000008191e7824 */ /* 0x000fe200078e00ff */
[----:B------:R-:W-:Y:S02]  /*11f0*/  LEA.HI R10, R3, R3, RZ, 0x1 ;  /* 0x00000003030a7211 */ /* 0x000fe400078f08ff */
[----:B------:R-:W-:Y:S02]  /*1200*/  LEA.HI R6, R7, R8, RZ, 0x1 ;  /* 0x0000000807067211 */ /* 0x000fe400078f08ff */
[----:B------:R-:W-:Y:S02]  /*1210*/  LOP3.LUT R2, R5, 0x7fffffe, RZ, 0xc0, !PT ;  /* 0x07fffffe05027812 */ /* 0x000fe400078ec0ff */
[----:B------:R-:W-:Y:S02]  /*1220*/  LOP3.LUT R0, R0, 0xc0, RZ, 0xc0, !PT ;  /* 0x000000c000007812 */ /* 0x000fe400078ec0ff */
[----:B------:R-:W-:Y:S01]  /*1230*/  LOP3.LUT R4, R10, 0x3fffffe, RZ, 0xc0, !PT ;  /* 0x03fffffe0a047812 */ /* 0x000fe200078ec0ff */
[----:B------:R-:W-:Y:S01]  /*1240*/  IMAD.IADD R2, R14, 0x1, -R2 ;  /* 0x000000010e027824 */ /* 0x000fe200078e0a02 */
[----:B------:R-:W-:-:S02]  /*1250*/  LOP3.LUT R6, R6, 0xfffffffe, RZ, 0xc0, !PT ;  /* 0xfffffffe06067812 */ /* 0x000fc400078ec0ff */
[----:B------:R-:W-:Y:S01]  /*1260*/  SHF.R.U32.HI R5, RZ, 0x3, R0 ;  /* 0x00000003ff057819 */ /* 0x000fe20000011600 */
[----:B------:R-:W-:Y:S01]  /*1270*/  IMAD.IADD R18, R3, 0x1, -R4 ;  /* 0x0000000103127824 */ /* 0x000fe200078e0a04 */
[----:B------:R-:W-:Y:S01]  /*1280*/  LOP3.LUT R0, R0, 0x18, R30, 0xf8, !PT ;  /* 0x0000001800007812 */ /* 0x000fe200078ef81e */
[C---:B------:R-:W-:Y:S01]  /*1290*/  IMAD.IADD R17, R8.reuse, 0x1, -R6 ;  /* 0x0000000108117824 */ /* 0x040fe200078e0a06 */
[----:B------:R-:W-:Y:S01]  /*12a0*/  SHF.R.S32.HI R23, RZ, 0x2, R12 ;  /* 0x00000002ff177819 */ /* 0x000fe2000001140c */
[----:B------:R-:W-:Y:S01]  /*12b0*/  IMAD R20, R8, 0x8, R2 ;  /* 0x0000000808147824 */ /* 0x000fe200078e0202 */
[----:B------:R-:W-:Y:S02]  /*12c0*/  LOP3.LUT R9, R0, R5, RZ, 0x3c, !PT ;  /* 0x0000000500097212 */ /* 0x000fe400078e3cff */
[----:B------:R-:W-:Y:S01]  /*12d0*/  LOP3.LUT R3, R11, 0xffffffe0, RZ, 0xc0, !PT ;  /* 0xffffffe00b037812 */ /* 0x000fe200078ec0ff */
[----:B------:R-:W-:Y:S01]  /*12e0*/  IMAD.SHL.U32 R20, R20, 0x20, RZ ;  /* 0x0000002014147824 */ /* 0x000fe200078e00ff */
[----:B------:R-:W-:-:S02]  /*12f0*/  SHF.R.S32.HI R8, RZ, 0x5, R11 ;  /* 0x00000005ff087819 */ /* 0x000fc4000001140b */
[----:B------:R-:W-:Y:S01]  /*1300*/  SHF.R.S32.HI R0, RZ, 0x1f, R11 ;  /* 0x0000001fff007819 */ /* 0x000fe2000001140b */
[----:B------:R-:W-:Y:S01]  /*1310*/  IMAD.IADD R28, R24, 0x1, -R3 ;  /* 0x00000001181c7824 */ /* 0x000fe200078e0a03 */
[----:B------:R-:W-:Y:S02]  /*1320*/  LOP3.LUT R2, R7, 0xfffffff0, RZ, 0xc0, !PT ;  /* 0xfffffff007027812 */ /* 0x000fe400078ec0ff */
[----:B------:R-:W-:Y:S02]  /*1330*/  LEA.HI R5, R12, R23, RZ, 0x1 ;  /* 0x000000170c057211 */ /* 0x000fe400078f08ff */
[----:B------:R-:W-:Y:S01]  /*1340*/  LEA.HI R4, R0, R8, RZ, 0x2 ;  /* 0x0000000800047211 */ /* 0x000fe200078f10ff */
[----:B------:R-:W-:Y:S01]  /*1350*/  IMAD.IADD R0, R24, 0x1, -R2 ;  /* 0x0000000118007824 */ /* 0x000fe200078e0a02 */
[----:B------:R-:W-:Y:S02]  /*1360*/  LOP3.LUT R2, R5, 0x7fffffe, RZ, 0xc0, !PT ;  /* 0x07fffffe05027812 */ /* 0x000fe400078ec0ff */
[----:B------:R-:W-:-:S02]  /*1370*/  SHF.R.S32.HI R5, RZ, 0x1f, R28 ;  /* 0x0000001fff057819 */ /* 0x000fc4000001141c */
[----:B------:R-:W-:Y:S01]  /*1380*/  LEA.HI R6, R0, R0, RZ, 0x1 ;  /* 0x0000000000067211 */ /* 0x000fe200078f08ff */
[----:B------:R-:W-:Y:S01]  /*1390*/  IMAD.IADD R2, R23, 0x1, -R2 ;  /* 0x0000000117027824 */ /* 0x000fe200078e0a02 */
[----:B------:R-:W-:Y:S02]  /*13a0*/  LEA.HI R19, R5, R28, RZ, 0x2 ;  /* 0x0000001c05137211 */ /* 0x000fe400078f10ff */
[----:B------:R-:W-:Y:S01]  /*13b0*/  LOP3.LUT R5, R6, 0x7fffffe, RZ, 0xc0, !PT ;  /* 0x07fffffe06057812 */ /* 0x000fe200078ec0ff */
[----:B------:R-:W-:Y:S01]  /*13c0*/  IMAD R2, R8, 0x8, R2 ;  /* 0x0000000808027824 */ /* 0x000fe200078e0202 */
[----:B------:R-:W-:Y:S02]  /*13d0*/  SHF.R.S32.HI R13, RZ, 0x1f, R0 ;  /* 0x0000001fff0d7819 */ /* 0x000fe40000011400 */
[----:B------:R-:W-:Y:S01]  /*13e0*/  LOP3.LUT R3, R4, 0xffffffc, RZ, 0xc0, !PT ;  /* 0x0ffffffc04037812 */ /* 0x000fe200078ec0ff */
[----:B------:R-:W-:Y:S01]  /*13f0*/  IMAD.IADD R11, R0, 0x1, -R5 ;  /* 0x00000001000b7824 */ /* 0x000fe200078e0a05 */
[----:B------:R-:W-:Y:S01]  /*1400*/  LEA.HI R13, R13, R0, RZ, 0x3 ;  /* 0x000000000d0d7211 */ /* 0x000fe200078f18ff */
[----:B------:R-:W-:Y:S01]  /*1410*/  IMAD.U32 R0, R2, 0x20, R9 ;  /* 0x0000002002007824 */ /* 0x000fe200078e0009 */
[----:B------:R-:W-:Y:S01]  /*1420*/  LEA.HI R4, R25, R25, RZ, 0x1 ;  /* 0x0000001919047211 */ /* 0x000fe200078f08ff */
[----:B------:R-:W-:Y:S01]  /*1430*/  IMAD.IADD R7, R8, 0x1, -R3 ;  /* 0x0000000108077824 */ /* 0x000fe200078e0a03 */
[----:B------:R-:W-:-:S02]  /*1440*/  IADD3 R22, R14, 0x40, RZ ;  /* 0x000000400e167810 */ /* 0x000fc40007ffe0ff */
[----:B------:R1:W-:Y:S01]  /*1450*/  STL [R1+0xc], R0 ;  /* 0x00000c0001007387 */ /* 0x0003e20000100800 */
[----:B------:R-:W-:Y:S02]  /*1460*/  LOP3.LUT R2, R4, 0x1ffffffe, RZ, 0xc0, !PT ;  /* 0x1ffffffe04027812 */ /* 0x000fe400078ec0ff */
[----:B------:R-:W-:Y:S02]  /*1470*/  SHF.R.S32.HI R3, RZ, 0x2, R19 ;  /* 0x00000002ff037819 */ /* 0x000fe40000011413 */
[----:B------:R-:W-:Y:S01]  /*1480*/  SHF.R.S32.HI R9, RZ, 0x1f, R12 ;  /* 0x0000001fff097819 */ /* 0x000fe2000001140c */
[----:B------:R-:W-:Y:S01]  /*1490*/  IMAD.IADD R2, R25, 0x1, -R2 ;  /* 0x0000000119027824 */ /* 0x000fe200078e0a02 */
[----:B------:R-:W-:Y:S01]  /*14a0*/  LEA.HI R14, R22, R22, RZ, 0x1 ;  /* 0x00000016160e7211 */ /* 0x000fe200078f08ff */
[----:B------:R-:W-:Y:S01]  /*14b0*/  IMAD R26, R7, 0x10, R3 ;  /* 0x00000010071a7824 */ /* 0x000fe200078e0203 */
[----:B------:R-:W-:Y:S02]  /*14c0*/  LEA.HI R3, R9, R23, RZ, 0x3 ;  /* 0x0000001709037211 */ /* 0x000fe400078f18ff */
[----:B------:R-:W-:-:S02]  /*14d0*/  SHF.R.S32.HI R5, RZ, 0x1, R6 ;  /* 0x00000001ff057819 */ /* 0x000fc40000011406 */
[----:B------:R-:W-:Y:S01]  /*14e0*/  LOP3.LUT R3, R3, 0xfffffff8, RZ, 0xc0, !PT ;  /* 0xfffffff803037812 */ /* 0x000fe200078ec0ff */
[----:B------:R-:W-:Y:S01]  /*14f0*/  STL [R1+0xac], R26 ;  /* 0x0000ac1a01007387 */ /* 0x000fe20000100800 */
[----:B------:R-:W-:Y:S02]  /*1500*/  LOP3.LUT R12, R14, 0x7fffffe, RZ, 0xc0, !PT ;  /* 0x07fffffe0e0c7812 */ /* 0x000fe400078ec0ff */
[----:B------:R-:W-:Y:S01]  /*1510*/  SHF.R.S32.HI R31, RZ, 0x1f, R30 ;  /* 0x0000001fff1f7819 */ /* 0x000fe2000001141e */
        /* <DEDUP_REMOVED lines=14> */
[----:B------:R-:W-:-:S03]  /*1600*/  LOP3.LUT R2, R4, 0xfffffffc, RZ, 0xc0, !PT ;  /* 0xfffffffc04027812 */ /* 0x000fc600078ec0ff */
[----:B------:R-:W-:Y:S01]  /*1610*/  IMAD R22, R6, 0x20, R3 ;  /* 0x0000002006167824 */ /* 0x000fe200078e0203 */
[----:B------:R-:W-:Y:S01]  /*1620*/  LOP3.LUT R0, R0, 0xc0, RZ, 0xc0, !PT ;  /* 0x000000c000007812 */ /* 0x000fe200078ec0ff */
[----:B------:R-:W-:Y:S01]  /*1630*/  IMAD.IADD R12, R5, 0x1, -R2 ;  /* 0x00000001050c7824 */ /* 0x000fe200078e0a02 */
[----:B------:R-:W-:Y:S01]  /*1640*/  LEA.HI R6, R7, R7, RZ, 0x1 ;  /* 0x0000000707067211 */ /* 0x000fe200078f08ff */
[----:B------:R-:W-:Y:S01]  /*1650*/  IMAD.SHL.U32 R2, R13, 0x20, RZ ;  /* 0x000000200d027824 */ /* 0x000fe200078e00ff */
[----:B------:R-:W-:Y:S01]  /*1660*/  LOP3.LUT R5, R0, 0x8, R16, 0xf8, !PT ;  /* 0x0000000800057812 */ /* 0x000fe200078ef810 */
[----:B------:R-:W-:Y:S01]  /*1670*/  STL [R1+0x88], R22 ;  /* 0x0000881601007387 */ /* 0x000fe20000100800 */
[----:B------:R-:W-:Y:S01]  /*1680*/  SHF.R.U32.HI R3, RZ, 0x3, R0 ;  /* 0x00000003ff037819 */ /* 0x000fe20000011600 */
[----:B------:R-:W-:Y:S01]  /*1690*/  IMAD.SHL.U32 R0, R8, 0x200, RZ ;  /* 0x0000020008007824 */ /* 0x000fe200078e00ff */
[----:B------:R-:W-:Y:S01]  /*16a0*/  LOP3.LUT R4, R6, 0x3fffffe, RZ, 0xc0, !PT ;  /* 0x03fffffe06047812 */ /* 0x000fe200078ec0ff */
[----:B------:R-:W-:Y:S01]  /*16b0*/  STL [R1+0x70], R20 ;  /* 0x0000701401007387 */ /* 0x000fe20000100800 */
[----:B------:R-:W-:-:S02]  /*16c0*/  LOP3.LUT R8, R5, R3, RZ, 0x3c, !PT ;  /* 0x0000000305087212 */ /* 0x000fc400078e3cff */
[----:B------:R-:W-:Y:S01]  /*16d0*/  LOP3.LUT R3, R15, 0xfffffffe, RZ, 0xc0, !PT ;  /* 0xfffffffe0f037812 */ /* 0x000fe200078ec0ff */
[----:B------:R-:W-:Y:S01]  /*16e0*/  IMAD.IADD R7, R7, 0x1, -R4 ;  /* 0x0000000107077824 */ /* 0x000fe200078e0a04 */
[----:B------:R-:W-:Y:S02]  /*16f0*/  LOP3.LUT R2, R2, 0xffffff00, RZ, 0xc0, !PT ;  /* 0xffffff0002027812 */ /* 0x000fe400078ec0ff */
[----:B------:R-:W-:Y:S01]  /*1700*/  SHF.R.S32.HI R5, RZ, 0x1, R6 ;  /* 0x00000001ff057819 */ /* 0x000fe20000011406 */
[----:B------:R-:W-:Y:S01]  /*1710*/  IMAD.IADD R29, R24, 0x1, -R3 ;  /* 0x00000001181d7824 */ /* 0x000fe200078e0a03 */
[----:B------:R-:W-:Y:S01]  /*1720*/  LOP3.LUT P4, RZ, R12, 0x2, RZ, 0xc0, !PT ;  /* 0x000000020cff7812 */ /* 0x000fe2000788c0ff */
[----:B------:R-:W-:Y:S01]  /*1730*/  IMAD.IADD R4, R2, 0x1, R0 ;  /* 0x0000000102047824 */ /* 0x000fe200078e0200 */
[----:B------:R-:W-:Y:S01]  /*1740*/  LOP3.LUT R3, R5, 0x1, RZ, 0xc0, !PT ;  /* 0x0000000105037812 */ /* 0x000fe200078ec0ff */
[----:B------:R-:W-:Y:S01]  /*1750*/  IMAD R16, R11, 0x20, R2 ;  /* 0x000000200b107824 */ /* 0x000fe200078e0202 */
[----:B------:R-:W-:Y:S01]  /*1760*/  LEA.HI R2, R9, R23, RZ, 0x2 ;  /* 0x0000001709027211 */ /* 0x000fe200078f10ff */
[----:B------:R-:W-:Y:S01]  /*1770*/  IMAD.SHL.U32 R146, R29, 0x4, RZ ;  /* 0x000000041d927824 */ /* 0x000fe200078e00ff */
[----:B------:R-:W-:Y:S01]  /*1780*/  ISETP.NE.U32.AND P2, PT, R3, 0x1, PT ;  /* 0x000000010300780c */ /* 0x000fe20003f45070 */
[----:B------:R-:W-:Y:S01]  /*1790*/  IMAD R0, R25, 0x2, R0 ;  /* 0x0000000219007824 */ /* 0x000fe200078e0200 */
[----:B------:R-:W-:Y:S01]  /*17a0*/  LOP3.LUT R2, R2, 0xfffffffc, RZ, 0xc0, !PT ;  /* 0xfffffffc02027812 */ /* 0x000fe200078ec0ff */
[----:B------:R-:W-:Y:S01]  /*17b0*/  IMAD R15, R11, 0x20, R4 ;  /* 0x000000200b0f7824 */ /* 0x000fe200078e0204 */
[C---:B------:R-:W-:Y:S01]  /*17c0*/  IADD3 R164, R146.reuse, 0x10, RZ ;  /* 0x0000001092a47810 */ /* 0x040fe20007ffe0ff */
[----:B------:R-:W-:Y:S01]  /*17d0*/  IMAD R7, R7, 0x20, R0 ;  /* 0x0000002007077824 */ /* 0x000fe200078e0200 */
[----:B------:R-:W-:Y:S01]  /*17e0*/  SHF.R.S32.HI R3, RZ, 0x1, R14 ;  /* 0x00000001ff037819 */ /* 0x000fe2000001140e */
[----:B------:R-:W-:Y:S01]  /*17f0*/  IMAD.IADD R2, R23, 0x1, -R2 ;  /* 0x0000000117027824 */ /* 0x000fe200078e0a02 */
[----:B------:R-:W-:Y:S01]  /*1800*/  LOP3.LUT P1, RZ, R5, 0x2, RZ, 0xc0, !PT ;  /* 0x0000000205ff7812 */ /* 0x000fe2000782c0ff */
[C---:B------:R-:W-:Y:S01]  /*1810*/  IMAD.IADD R144, R146.reuse, 0x1, R164 ;  /* 0x0000000192907824 */ /* 0x040fe200078e02a4 */
[----:B------:R-:W-:Y:S01]  /*1820*/  IADD3 R145, R146, 0x20, RZ ;  /* 0x0000002092917810 */ /* 0x000fe20007ffe0ff */
[----:B------:R-:W-:Y:S01]  /*1830*/  IMAD.SHL.U32 R4, R3, 0x40, RZ ;  /* 0x0000004003047824 */ /* 0x000fe200078e00ff */
[----:B------:R-:W-:Y:S01]  /*1840*/  LOP3.LUT P0, RZ, R2, 0x2, RZ, 0xc0, !PT ;  /* 0x0000000202ff7812 */ /* 0x000fe2000780c0ff */
[----:B------:R-:W-:-:S02]  /*1850*/  IMAD R0, R17, 0x8, R18 ;  /* 0x0000000811007824 */ /* 0x000fc400078e0212 */
[----:B------:R-:W-:Y:S01]  /*1860*/  IMAD.SHL.U32 R3, R2, 0x40, RZ ;  /* 0x0000004002037824 */ /* 0x000fe200078e00ff */
[----:B------:R-:W-:Y:S01]  /*1870*/  SHF.R.S32.HI R2, RZ, 0x1f, R144 ;  /* 0x0000001fff027819 */ /* 0x000fe20000011490 */
[----:B------:R-:W-:Y:S01]  /*1880*/  IMAD.U32 R0, R0, 0x20, R8 ;  /* 0x0000002000007824 */ /* 0x000fe200078e0008 */
[----:B------:R-:W-:Y:S01]  /*1890*/  LOP3.LUT R27, R4, 0xc0, RZ, 0xc0, !PT ;  /* 0x000000c0041b7812 */ /* 0x000fe200078ec0ff */
[----:B------:R-:W-:Y:S01]  /*18a0*/  IMAD.SHL.U32 R5, R5, 0x40, RZ ;  /* 0x0000004005057824 */ /* 0x000fe200078e00ff */
[-C--:B------:R-:W-:Y:S01]  /*18b0*/  LEA.HI R8, R2, R144.reuse, RZ, 0x3 ;  /* 0x0000009002087211 */ /* 0x080fe200078f18ff */
[----:B------:R-:W-:Y:S01]  /*18c0*/  IMAD.IADD R143, R146, 0x1, R145 ;  /* 0x00000001928f7824 */ /* 0x000fe200078e0291 */
[----:B------:R-:W-:Y:S01]  /*18d0*/  LEA.HI R2, R2, R144, RZ, 0x5 ;  /* 0x0000009002027211 */ /* 0x000fe200078f28ff */
[----:B------:R-:W-:Y:S01]  /*18e0*/  STL [R1+0x80], R27 ;  /* 0x0000801b01007387 */ /* 0x000fe20000100800 */
[----:B------:R-:W-:Y:S01]  /*18f0*/  LOP3.LUT R25, R3, 0xc0, RZ, 0xc0, !PT ;  /* 0x000000c003197812 */ /* 0x000fe200078ec0ff */
[----:B------:R-:W-:Y:S01]  /*1900*/  IMAD.SHL.U32 R136, R29, 0x8, RZ ;  /* 0x000000081d887824 */ /* 0x000fe200078e00ff */
        /* <DEDUP_REMOVED lines=18> */
[----:B------:R-:W-:Y:S01]  /*1a30*/  SHF.R.S32.HI R8, RZ, 0x3, R8 ;  /* 0x00000003ff087819 */ /* 0x000fe20000011408 */
        /* <DEDUP_REMOVED lines=14> */
[----:B------:R-:W-:Y:S02]  /*1b20*/  IADD3 R10, R6, R2, R20 ;  /* 0x00000002060a7210 */ /* 0x000fe40007ffe014 */
[----:B------:R-:W-:-:S02]  /*1b30*/  LOP3.LUT R3, R7, R5, RZ, 0x3c, !PT ;  /* 0x0000000507037212 */ /* 0x000fc400078e3cff */
[C---:B------:R-:W-:Y:S02]  /*1b40*/  IADD3 R6, R18.reuse, 0x80, RZ ;  /* 0x0000008012067810 */ /* 0x040fe40007ffe0ff */
[----:B------:R-:W-:Y:S02]  /*1b50*/  LOP3.LUT R5, R9, R24, RZ, 0x3c, !PT ;  /* 0x0000001809057212 */ /* 0x000fe400078e3cff */
[----:B------:R-:W-:Y:S02]  /*1b60*/  IADD3 R14, R18, 0x70, RZ ;  /* 0x00000070120e7810 */ /* 0x000fe40007ffe0ff */
[----:B------:R-:W-:Y:S02]  /*1b70*/  @P2 IADD3 R14, R6, 0x10, RZ ;  /* 0x00000010060e2810 */ /* 0x000fe40007ffe0ff */
[----:B------:R-:W-:Y:S01]  /*1b80*/  IADD3 R9, R5, R22, R2 ;  /* 0x0000001605097210 */ /* 0x000fe20007ffe002 */
[----:B------:R-:W-:Y:S01]  /*1b90*/  IMAD.IADD R2, R3, 0x1, R15 ;  /* 0x0000000103027824 */ /* 0x000fe200078e020f */
[C---:B------:R-:W-:Y:S01]  /*1ba0*/  IADD3 R7, R30.reuse, 0x20, RZ ;  /* 0x000000201e077810 */ /* 0x040fe20007ffe0ff */
[----:B------:R-:W-:Y:S01]  /*1bb0*/  STL [R1+0x54], R14 ;  /* 0x0000540e01007387 */ /* 0x000fe20000100800 */
[----:B------:R-:W-:Y:S01]  /*1bc0*/  LOP3.LUT R5, R19, 0x7ffffffc, RZ, 0xc0, !PT ;  /* 0x7ffffffc13057812 */ /* 0x000fe200078ec0ff */
[----:B------:R-:W-:Y:S01]  /*1bd0*/  IMAD.IADD R3, R3, 0x1, R16 ;  /* 0x0000000103037824 */ /* 0x000fe200078e0210 */
[----:B------:R-:W-:Y:S01]  /*1be0*/  IADD3 R6, R30, 0x40, RZ ;  /* 0x000000401e067810 */ /* 0x000fe20007ffe0ff */
[----:B------:R1:W-:Y:S01]  /*1bf0*/  STL [R1+0x24], R7 ;  /* 0x0000240701007387 */ /* 0x0003e20000100800 */
[----:B------:R-:W-:Y:S01]  /*1c00*/  SHF.R.S32.HI R15, RZ, 0x1f, R7 ;  /* 0x0000001fff0f7819 */ /* 0x000fe20000011407 */
[----:B------:R-:W-:Y:S01]  /*1c10*/  IMAD.IADD R5, R28, 0x1, -R5 ;  /* 0x000000011c057824 */ /* 0x000fe200078e0a05 */
[----:B------:R-:W-:Y:S01]  /*1c20*/  LEA R165, R0, 0x3c80, 0x1 ;  /* 0x00003c8000a57811 */ /* 0x000fe200078e08ff */
[----:B------:R-:W-:Y:S01]  /*1c30*/  STL.64 [R1+0x18], R30 ;  /* 0x0000181e01007387 */ /* 0x000fe20000100a00 */
[----:B------:R-:W-:Y:S01]  /*1c40*/  LEA R0, R13, 0x6080, 0x1 ;  /* 0x000060800d007811 */ /* 0x000fe200078e08ff */
[----:B------:R-:W-:Y:S01]  /*1c50*/  IMAD.SHL.U32 R5, R5, 0x2, RZ ;  /* 0x0000000205057824 */ /* 0x000fe200078e00ff */
[----:B------:R-:W-:Y:S01]  /*1c60*/  IADD3 R194, R165, 0x20, RZ ;  /* 0x00000020a5c27810 */ /* 0x000fe20007ffe0ff */
[----:B------:R2:W-:Y:S01]  /*1c70*/  STL [R1+0x38], R6 ;  /* 0x0000380601007387 */ /* 0x0005e20000100800 */
[----:B------:R-:W-:-:S02]  /*1c80*/  LEA R192, R2, 0x6080, 0x1 ;  /* 0x0000608002c07811 */ /* 0x000fc400078e08ff */
[----:B------:R-:W-:Y:S01]  /*1c90*/  LEA R166, R3, 0x1880, 0x1 ;  /* 0x0000188003a67811 */ /* 0x000fe200078e08ff */
[----:B------:R-:W-:Y:S01]  /*1ca0*/  STL [R1+0x64], R15 ;  /* 0x0000640f01007387 */ /* 0x000fe20000100800 */
[----:B------:R-:W-:-:S04]  /*1cb0*/  @P3 IADD3 R194, R165, -0x20, RZ ;  /* 0xffffffe0a5c23810 */ /* 0x000fc80007ffe0ff */
[C---:B------:R-:W-:Y:S02]  /*1cc0*/  IADD3 R202, R194.reuse, 0x400, RZ ;  /* 0x00000400c2ca7810 */ /* 0x040fe40007ffe0ff */
[C---:B------:R-:W-:Y:S02]  /*1cd0*/  IADD3 R201, R194.reuse, 0x800, RZ ;  /* 0x00000800c2c97810 */ /* 0x040fe40007ffe0ff */
[C---:B------:R-:W-:Y:S02]  /*1ce0*/  IADD3 R200, R194.reuse, 0xc00, RZ ;  /* 0x00000c00c2c87810 */ /* 0x040fe40007ffe0ff */
[C---:B------:R-:W-:Y:S02]  /*1cf0*/  IADD3 R199, R194.reuse, 0x1000, RZ ;  /* 0x00001000c2c77810 */ /* 0x040fe40007ffe0ff */
[----:B-1----:R-:W-:Y:S02]  /*1d00*/  SHF.R.S32.HI R7, RZ, 0x1f, R6 ;  /* 0x0000001fff077819 */ /* 0x002fe40000011406 */
[----:B------:R-:W-:-:S02]  /*1d10*/  IADD3 R198, R194, 0x1400, RZ ;  /* 0x00001400c2c67810 */ /* 0x000fc40007ffe0ff */
[C---:B------:R-:W-:Y:S01]  /*1d20*/  IADD3 R197, R194.reuse, 0x1800, RZ ;  /* 0x00001800c2c57810 */ /* 0x040fe20007ffe0ff */
[----:B------:R1:W-:Y:S01]  /*1d30*/  STL [R1+0x60], R7 ;  /* 0x0000600701007387 */ /* 0x0003e20000100800 */
[C---:B------:R-:W-:Y:S02]  /*1d40*/  IADD3 R196, R194.reuse, 0x1c00, RZ ;  /* 0x00001c00c2c47810 */ /* 0x040fe40007ffe0ff */
[--C-:B--2---:R-:W-:Y:S01]  /*1d50*/  LOP3.LUT R6, R27, 0x18, R136.reuse, 0xf8, !PT ;  /* 0x000000181b067812 */ /* 0x104fe200078ef888 */
[----:B------:R2:W-:Y:S01]  /*1d60*/  STL [R1+0x20], R5 ;  /* 0x0000200501007387 */ /* 0x0005e20000100800 */
[----:B------:R-:W-:Y:S02]  /*1d70*/  IADD3 R195, R194, 0x2000, RZ ;  /* 0x00002000c2c37810 */ /* 0x000fe40007ffe0ff */
[----:B------:R-:W-:Y:S01]  /*1d80*/  LOP3.LUT R6, R6, R24, RZ, 0x3c, !PT ;  /* 0x0000001806067212 */ /* 0x000fe200078e3cff */
[----:B-1----:R-:W-:Y:S01]  /*1d90*/  IMAD.IADD R7, R26, 0x1, R21 ;  /* 0x000000011a077824 */ /* 0x002fe200078e0215 */
[----:B--2---:R-:W-:-:S04]  /*1da0*/  LOP3.LUT R5, R25, 0x8, R136, 0xf8, !PT ;  /* 0x0000000819057812 */ /* 0x004fc800078ef888 */
[----:B------:R1:W-:Y:S04]  /*1db0*/  STL [R1+0x8c], R7 ;  /* 0x00008c0701007387 */ /* 0x0003e80000100800 */
[----:B------:R2:W-:Y:S01]  /*1dc0*/  STL [R1+0x7c], R8 ;  /* 0x00007c0801007387 */ /* 0x0005e20000100800 */
[----:B-1----:R-:W-:Y:S02]  /*1dd0*/  LOP3.LUT R7, R25, 0x18, R136, 0xf8, !PT ;  /* 0x0000001819077812 */ /* 0x002fe400078ef888 */
[----:B--2---:R-:W-:Y:S02]  /*1de0*/  SHF.R.S32.HI R8, RZ, 0x3, R4 ;  /* 0x00000003ff087819 */ /* 0x004fe40000011404 */
[-C--:B------:R-:W-:Y:S01]  /*1df0*/  LOP3.LUT R4, R5, R23.reuse, RZ, 0x3c, !PT ;  /* 0x0000001705047212 */ /* 0x080fe200078e3cff */
[----:B------:R-:W-:Y:S01]  /*1e00*/  IMAD.IADD R5, R22, 0x1, R6 ;  /* 0x0000000116057824 */ /* 0x000fe200078e0206 */
[----:B------:R-:W-:Y:S01]  /*1e10*/  LOP3.LUT R7, R7, R23, RZ, 0x3c, !PT ;  /* 0x0000001707077212 */ /* 0x000fe200078e3cff */
[----:B------:R-:W-:Y:S01]  /*1e20*/  STL [R1+0x78], R8 ;  /* 0x0000780801007387 */ /* 0x000fe20000100800 */
[----:B------:R-:W-:Y:S01]  /*1e30*/  SEL R6, R12, 0xffffffe0, !P1 ;  /* 0xffffffe00c067807 */ /* 0x000fe20004800000 */
[C---:B------:R-:W-:Y:S01]  /*1e40*/  IMAD.IADD R248, R20.reuse, 0x1, R4 ;  /* 0x0000000114f87824 */ /* 0x040fe200078e0204 */
[----:B------:R-:W-:Y:S01]  /*1e50*/  LEA R5, R5, 0x6080, 0x1 ;  /* 0x0000608005057811 */ /* 0x000fe200078e08ff */
[----:B------:R-:W-:Y:S01]  /*1e60*/  IMAD.IADD R7, R20, 0x1, R7 ;  /* 0x0000000114077824 */ /* 0x000fe200078e0207 */
[----:B------:R-:W-:-:S02]  /*1e70*/  SEL R4, R12, 0xffffffe0, !P4 ;  /* 0xffffffe00c047807 */ /* 0x000fc40006000000 */
[----:B------:R-:W-:Y:S01]  /*1e80*/  LEA R248, R248, 0x1880, 0x1 ;  /* 0x00001880f8f87811 */ /* 0x000fe200078e08ff */
[----:B------:R1:W-:Y:S02]  /*1e90*/  STL [R1+0xa4], R5 ;  /* 0x0000a40501007387 */ /* 0x0003e40000100800 */
[----:B------:R-:W-:Y:S01]  /*1ea0*/  IMAD.IADD R193, R192, 0x1, R4 ;  /* 0x00000001c0c17824 */ /* 0x000fe200078e0204 */
[C---:B------:R-:W-:Y:S01]  /*1eb0*/  IADD3 R249, R248.reuse, 0x20, RZ ;  /* 0x00000020f8f97810 */ /* 0x040fe20007ffe0ff */
[----:B------:R2:W-:Y:S01]  /*1ec0*/  STL [R1+0xa0], R0 ;  /* 0x0000a00001007387 */ /* 0x0005e20000100800 */
[----:B------:R-:W-:Y:S01]  /*1ed0*/  @P0 IADD3 R249, R248, -0x20, RZ ;  /* 0xffffffe0f8f90810 */ /* 0x000fe20007ffe0ff */
[----:B------:R-:W-:Y:S01]  /*1ee0*/  IMAD.IADD R167, R4, 0x1, R166 ;  /* 0x0000000104a77824 */ /* 0x000fe200078e02a6 */
[----:B-1----:R-:W-:Y:S02]  /*1ef0*/  LEA R5, R11, 0x6080, 0x1 ;  /* 0x000060800b057811 */ /* 0x002fe400078e08ff */
[----:B--2---:R-:W-:-:S03]  /*1f00*/  LEA R0, R10, 0x6080, 0x1 ;  /* 0x000060800a007811 */ /* 0x004fc600078e08ff */
        /* <DEDUP_REMOVED lines=10> */
.L_x_1384:
        /* <DEDUP_REMOVED lines=11> */
[----:B------:R-:W-:Y:S02]  /*2060*/  ISETP.NE.U32.AND P5, PT, RZ, c[0x0][0x358], PT ;  /* 0x0000d600ff007a0c */ /* 0x000fe40003fa5070 */
[----:B------:R-:W-:Y:S02]  /*2070*/  ISETP.NE.AND.EX P3, PT, RZ, c[0x0][0x34c], PT, P3 ;  /* 0x0000d300ff007a0c */ /* 0x000fe40003f65330 */
[----:B------:R-:W-:Y:S01]  /*2080*/  ISETP.NE.AND.EX P5, PT, RZ, c[0x0][0x35c], PT, P5 ;  /* 0x0000d700ff007a0c */ /* 0x000fe20003fa5350 */
[----:B------:R-:W-:-:S02]  /*2090*/  IMAD.MOV.U32 R142, RZ, RZ, RZ ;  /* 0x000000ffff8e7224 */ /* 0x000fc400078e00ff */
[----:B------:R-:W-:Y:S01]  /*20a0*/  IMAD.MOV.U32 R13, RZ, RZ, RZ ;  /* 0x000000ffff0d7224 */ /* 0x000fe200078e00ff */
[----:B--2---:R-:W-:Y:S01]  /*20b0*/  SHF.R.S32.HI R20, RZ, 0x1f, R18 ;  /* 0x0000001fff147819 */ /* 0x004fe20000011412 */
[----:B------:R1:W-:Y:S01]  /*20c0*/  STL [R1+0x3c], R18 ;  /* 0x00003c1201007387 */ /* 0x0003e20000100800 */
[C---:B------:R-:W-:Y:S02]  /*20d0*/  @P4 LEA R2, P0, R18.reuse, c[0x0][0x360], 0x2 ;  /* 0x0000d80012024a11 */ /* 0x040fe400078010ff */
[C---:B------:R-:W-:Y:S01]  /*20e0*/  @P2 LEA R4, P1, R18.reuse, c[0x0][0x370], 0x2 ;  /* 0x0000dc0012042a11 */ /* 0x040fe200078210ff */
[----:B------:R1:W-:Y:S01]  /*20f0*/  STL [R1+0x4c], R20 ;  /* 0x00004c1401007387 */ /* 0x0003e20000100800 */
[C-C-:B------:R-:W-:Y:S02]  /*2100*/  @P4 LEA.HI.X R3, R18.reuse, c[0x0][0x364], R20.reuse, 0x2, P0 ;  /* 0x0000d90012034a11 */ /* 0x140fe400000f1414 */
[----:B------:R-:W-:-:S03]  /*2110*/  @P2 LEA.HI.X R5, R18, c[0x0][0x374], R20, 0x2, P1 ;  /* 0x0000dd0012052a11 */ /* 0x000fc600008f1414 */
[----:B------:R2:W4:Y:S01]  /*2120*/  @P4 LDG.E R0, [R2.64] ;  /* 0x0000000602004981 */ /* 0x000522000c1e1900 */
[----:B------:R-:W-:-:S03]  /*2130*/  ISETP.NE.U32.AND P0, PT, RZ, c[0x0][0x350], PT ;  /* 0x0000d400ff007a0c */ /* 0x000fc60003f05070 */
[----:B------:R1:W5:Y:S01]  /*2140*/  @P2 LDG.E R149, [R4.64] ;  /* 0x0000000604952981 */ /* 0x000362000c1e1900 */
[----:B------:R-:W-:Y:S02]  /*2150*/  ISETP.NE.AND.EX P6, PT, RZ, c[0x0][0x354], PT, P0 ;  /* 0x0000d500ff007a0c */ /* 0x000fe40003fc5300 */
[----:B------:R-:W-:-:S04]  /*2160*/  LEA R6, P2, R18, c[0x0][0x348], 0x2 ;  /* 0x0000d20012067a11 */ /* 0x000fc800078410ff */
[----:B------:R-:W-:-:S05]  /*2170*/  LEA.HI.X R7, R18, c[0x0][0x34c], R20, 0x2, P2 ;  /* 0x0000d30012077a11 */ /* 0x000fca00010f1414 */
[----:B------:R3:W5:Y:S01]  /*2180*/  @P3 LDG.E R142, [R6.64] ;  /* 0x00000006068e3981 */ /* 0x000762000c1e1900 */
[C---:B--2---:R-:W-:Y:S02]  /*2190*/  LEA R2, P0, R18.reuse, c[0x0][0x358], 0x2 ;  /* 0x0000d60012027a11 */ /* 0x044fe400078010ff */
[C---:B-1----:R-:W-:Y:S02]  /*21a0*/  LEA R4, P1, R18.reuse, c[0x0][0x350], 0x2 ;  /* 0x0000d40012047a11 */ /* 0x042fe400078210ff */
[C-C-:B------:R-:W-:Y:S02]  /*21b0*/  LEA.HI.X R3, R18.reuse, c[0x0][0x35c], R20.reuse, 0x2, P0 ;  /* 0x0000d70012037a11 */ /* 0x140fe400000f1414 */
[----:B------:R-:W-:-:S03]  /*21c0*/  LEA.HI.X R5, R18, c[0x0][0x354], R20, 0x2, P1 ;  /* 0x0000d50012057a11 */ /* 0x000fc600008f1414 */
[----:B------:R1:W5:Y:S04]  /*21d0*/  @P5 LDG.E R13, [R2.64] ;  /* 0x00000006020d5981 */ /* 0x000368000c1e1900 */
[----:B------:R1:W5:Y:S01]  /*21e0*/  @P6 LDG.E R148, [R4.64] ;  /* 0x0000000604946981 */ /* 0x000362000c1e1900 */
[----:B---3--:R-:W-:-:S05]  /*21f0*/  LOP3.LUT R22, R9, 0xffff, RZ, 0xc0, !PT ;  /* 0x0000ffff09167812 */ /* 0x008fca00078ec0ff */
[----:B------:R1:W-:Y:S01]  /*2200*/  STL [R1+0x44], R22 ;  /* 0x0000441601007387 */ /* 0x0003e20000100800 */
[----:B------:R-:W-:Y:S01]  /*2210*/  YIELD ;  /* 0x0000000000007946 */ /* 0x000fe20003800000 */
[----:B------:R-:W-:Y:S02]  /*2220*/  P2R R14, PR, RZ, 0x40 ;  /* 0x00000040ff0e7803 */ /* 0x000fe40000000000 */
[----:B----4-:R1:W-:Y:S01]  /*2230*/  @P4 STL [R1+0x40], R0 ;  /* 0x0000400001004387 */ /* 0x0103e20000100800 */
[----:B------:R-:W-:Y:S05]  /*2240*/  @P4 BRA `(.L_x_1211) ;  /* 0x0000007000004947 */ /* 0x000fea0003800000 */
[----:B-1----:R-:W-:-:S05]  /*2250*/  MOV R0, c[0x0][0x168] ;  /* 0x00005a0000007a02 */ /* 0x002fca0000000f00 */
[----:B------:R1:W-:Y:S01]  /*2260*/  STL [R1+0x40], R0 ;  /* 0x0000400001007387 */ /* 0x0003e20000100800 */
[----:B------:R-:W-:Y:S05]  /*2270*/  @!P3 BRA `(.L_x_1211) ;  /* 0x000000400000b947 */ /* 0x000fea0003800000 */
[----:B------:R-:W2:Y:S04]  /*2280*/  LDG.E R8, [R6.64] ;  /* 0x0000000606087981 */ /* 0x000ea8000c1e1900 */
[----:B-1----:R-:W2:Y:S02]  /*2290*/  LDG.E R0, [R6.64+0x4] ;  /* 0x0000040606007981 */ /* 0x002ea4000c1e1900 */
[----:B--2---:R-:W-:-:S05]  /*22a0*/  IADD3 R0, -R8, R0, RZ ;  /* 0x0000000008007210 */ /* 0x004fca0007ffe1ff */
[----:B------:R1:W-:Y:S02]  /*22b0*/  STL [R1+0x40], R0 ;  /* 0x0000400001007387 */ /* 0x0003e40000100800 */
.L_x_1211:
[----:B------:R-:W-:-:S04]  /*22c0*/  ISETP.NE.U32.AND P0, PT, RZ, c[0x0][0x368], PT ;  /* 0x0000da00ff007a0c */ /* 0x000fc80003f05070 */
[----:B------:R-:W-:-:S13]  /*22d0*/  ISETP.NE.AND.EX P0, PT, RZ, c[0x0][0x36c], PT, P0 ;  /* 0x0000db00ff007a0c */ /* 0x000fda0003f05300 */
[----:B------:R-:W-:Y:S05]  /*22e0*/  @!P0 BRA `(.L_x_1212) ;  /* 0x0000004000008947 */ /* 0x000fea0003800000 */
[----:B-1----:R-:W-:-:S04]  /*22f0*/  LEA R4, P0, R18, c[0x0][0x368], 0x2 ;  /* 0x0000da0012047a11 */ /* 0x002fc800078010ff */
[----:B------:R-:W-:-:S05]  /*2300*/  LEA.HI.X R5, R18, c[0x0][0x36c], R20, 0x2, P0 ;  /* 0x0000db0012057a11 */ /* 0x000fca00000f1414 */
[----:B------:R1:W5:Y:S01]  /*2310*/  LDG.E R12, [R4.64] ;  /* 0x00000006040c7981 */ /* 0x000362000c1e1900 */
[----:B------:R-:W-:Y:S05]  /*2320*/  BRA `(.L_x_1213) ;  /* 0x0000005000007947 */ /* 0x000fea0003800000 */
.L_x_1212:
[----:B------:R-:W-:Y:S01]  /*2330*/  MOV R12, c[0x0][0x1d0] ;  /* 0x00007400000c7a02 */ /* 0x000fe20000000f00 */
[----:B------:R-:W-:Y:S05]  /*2340*/  @!P6 BRA `(.L_x_1213) ;  /* 0x000000300000e947 */ /* 0x000fea0003800000 */
[----:B------:R-:W2:Y:S04]  /*2350*/  LDG.E R6, [R4.64] ;  /* 0x0000000604067981 */ /* 0x000ea8000c1e1900 */
[----:B-1----:R-:W2:Y:S02]  /*2360*/  LDG.E R0, [R4.64+0x4] ;  /* 0x0000040604007981 */ /* 0x002ea4000c1e1900 */
[----:B--2---:R-:W-:Y:S02]  /*2370*/  IADD3 R12, -R6, R0, RZ ;  /* 0x00000000060c7210 */ /* 0x004fe40007ffe1ff */
.L_x_1213:
[----:B-1----:R-:W2:Y:S04]  /*2380*/  LDL R4, [R1+0x40] ;  /* 0x0000400001047983 */ /* 0x002ea80000100800 */
[----:B------:R-:W3:Y:S04]  /*2390*/  LDL.LU R0, [R1+0x2c] ;  /* 0x00002c0001007983 */ /* 0x000ee80000300800 */
[----:B------:R-:W4:Y:S04]  /*23a0*/  LDL.LU R6, [R1+0x14] ;  /* 0x0000140001067983 */ /* 0x000f280000300800 */
[----:B------:R1:W3:Y:S01]  /*23b0*/  @P5 LDG.E R5, [R2.64] ;  /* 0x0000000602055981 */ /* 0x0002e2000c1e1900 */
[----:B------:R-:W-:-:S04]  /*23c0*/  ISETP.NE.U32.AND P0, PT, RZ, c[0x0][0x378], PT ;  /* 0x0000de00ff007a0c */ /* 0x000fc80003f05070 */
[----:B------:R-:W-:Y:S01]  /*23d0*/  ISETP.NE.AND.EX P1, PT, RZ, c[0x0][0x37c], PT, P0 ;  /* 0x0000df00ff007a0c */ /* 0x000fe20003f25300 */
[----:B------:R-:W-:Y:S02]  /*23e0*/  IMAD.MOV.U32 R7, RZ, RZ, c[0x0][0x2c4] ;  /* 0x0000b100ff077624 */ /* 0x000fe400078e00ff */
[----:B--2---:R-:W-:Y:S02]  /*23f0*/  IMAD.MOV.U32 R8, RZ, RZ, R4 ;  /* 0x000000ffff087224 */ /* 0x004fe400078e0004 */
[----:B------:R1:W2:Y:S01]  /*2400*/  @P5 LDG.E R4, [R2.64+0x4] ;  /* 0x0000040602045981 */ /* 0x0002a2000c1e1900 */
[----:B------:R-:W-:Y:S01]  /*2410*/  ISETP.NE.AND P2, PT, R7, 0x1, PT ;  /* 0x000000010700780c */ /* 0x000fe20003f45270 */
[----:B-----5:R-:W-:Y:S01]  /*2420*/  IMAD.MOV.U32 R131, RZ, RZ, R12 ;  /* 0x000000ffff837224 */ /* 0x020fe200078e000c */
[----:B----4-:R-:W-:Y:S01]  /*2430*/  LOP3.LUT R6, R6, 0xfffffffb, RZ, 0xc0, !PT ;  /* 0xfffffffb06067812 */ /* 0x010fe200078ec0ff */
[----:B------:R-:W-:-:S04]  /*2440*/  IMAD.IADD R7, R12, 0x1, -R149 ;  /* 0x000000010c077824 */ /* 0x000fc800078e0a95 */
[----:B-1----:R-:W-:-:S04]  /*2450*/  @P1 LEA R2, P0, R18, c[0x0][0x378], 0x2 ;  /* 0x0000de0012021a11 */ /* 0x002fc800078010ff */
[----:B------:R-:W-:-:S05]  /*2460*/  @P1 LEA.HI.X R3, R18, c[0x0][0x37c], R20, 0x2, P0 ;  /* 0x0000df0012031a11 */ /* 0x000fca00000f1414 */
[----:B------:R3:W5:Y:S01]  /*2470*/  @P1 LDG.E R131, [R2.64] ;  /* 0x0000000602831981 */ /* 0x000762000c1e1900 */
[----:B------:R-:W-:Y:S01]  /*2480*/  @P2 LOP3.LUT R6, R6, 0x4, RZ, 0xfc, !PT ;  /* 0x0000000406062812 */ /* 0x000fe200078efcff */
[----:B---3--:R-:W-:Y:S02]  /*2490*/  IMAD.SHL.U32 R2, R0, 0x80, RZ ;  /* 0x0000008000027824 */ /* 0x008fe400078e00ff */
[----:B------:R-:W-:-:S03]  /*24a0*/  IMAD.MOV.U32 R0, RZ, RZ, c[0x0][0x228] ;  /* 0x00008a00ff007624 */ /* 0x000fc600078e00ff */
[----:B------:R1:W-:Y:S04]  /*24b0*/  STL [R1+0x48], R2 ;  /* 0x0000480201007387 */ /* 0x0003e80000100800 */
[----:B------:R3:W-:Y:S01]  /*24c0*/  STL [R1+0x14], R6 ;  /* 0x0000140601007387 */ /* 0x0007e20000100800 */
[----:B-1----:R-:W-:-:S05]  /*24d0*/  IADD3 R2, R2, 0x7f, RZ ;  /* 0x0000007f02027810 */ /* 0x002fca0007ffe0ff */
[----:B------:R-:W-:-:S05]  /*24e0*/  @P2 IMAD.HI.U32 R3, R2, c[0x0][0x2c8], RZ ;  /* 0x0000b20002032a27 */ /* 0x000fca00078e00ff */
[----:B------:R-:W-:Y:S01]  /*24f0*/  @P2 SHF.R.U32.HI R2, RZ, c[0x0][0x2cc], R3 ;  /* 0x0000b300ff022a19 */ /* 0x000fe20000011603 */
[----:B------:R-:W-:Y:S01]  /*2500*/  BSSY B0, `(.L_x_1214) ;  /* 0x0000037000007945 */ /* 0x000fe20003800000 */
[----:B--2---:R-:W-:-:S04]  /*2510*/  @P5 IMAD.IADD R0, R4, 0x1, -R5 ;  /* 0x0000000104005824 */ /* 0x004fc800078e0a05 */
[----:B---3--:R-:W-:-:S05]  /*2520*/  IMAD.IADD R6, R7, 0x1, R0 ;  /* 0x0000000107067824 */ /* 0x008fca00078e0200 */
[C---:B------:R-:W-:Y:S02]  /*2530*/  IADD3 R154, R6.reuse, 0x30, -R8 ;  /* 0x00000030069a7810 */ /* 0x040fe40007ffe808 */
[----:B------:R-:W-:Y:S02]  /*2540*/  IADD3 R4, R6, 0x2f, RZ ;  /* 0x0000002f06047810 */ /* 0x000fe40007ffe0ff */
[----:B------:R-:W-:Y:S01]  /*2550*/  LOP3.LUT R5, R9, 0xff000000, RZ, 0xc0, !PT ;  /* 0xff00000009057812 */ /* 0x000fe200078ec0ff */
[----:B------:R-:W-:Y:S01]  /*2560*/  IMAD.IADD R3, R154, 0x1, R2 ;  /* 0x000000019a037824 */ /* 0x000fe200078e0202 */
[----:B------:R1:W-:Y:S01]  /*2570*/  STL [R1+0x2c], R6 ;  /* 0x00002c0601007387 */ /* 0x0003e20000100800 */
[----:B------:R-:W-:Y:S01]  /*2580*/  IMAD.HI R2, R4, 0x2aaaaaab, RZ ;  /* 0x2aaaaaab04027827 */ /* 0x000fe200078e02ff */
[----:B------:R-:W-:-:S04]  /*2590*/  SHF.R.U32.HI R8, RZ, 0x8, R5 ;  /* 0x00000008ff087819 */ /* 0x000fc80000011605 */
[----:B------:R-:W-:-:S04]  /*25a0*/  SHF.R.U32.HI R4, RZ, 0x1f, R2 ;  /* 0x0000001fff047819 */ /* 0x000fc80000011602 */
[----:B------:R-:W-:Y:S01]  /*25b0*/  LEA.HI.SX32 R153, R2, R4, 0x1d ;  /* 0x0000000402997211 */ /* 0x000fe200078feaff */
[----:B-1----:R-:W-:Y:S01]  /*25c0*/  IMAD.HI R6, R3, 0x2aaaaaab, RZ ;  /* 0x2aaaaaab03067827 */ /* 0x002fe200078e02ff */
[----:B------:R-:W-:-:S04]  /*25d0*/  LOP3.LUT R3, R9, 0xff0000, RZ, 0xc0, !PT ;  /* 0x00ff000009037812 */ /* 0x000fc800078ec0ff */
[----:B------:R-:W-:Y:S02]  /*25e0*/  LEA.HI R3, R3, R8, RZ, 0x10 ;  /* 0x0000000803037211 */ /* 0x000fe400078f80ff */
[----:B------:R-:W-:Y:S02]  /*25f0*/  SHF.R.U32.HI R5, RZ, 0x1f, R6 ;  /* 0x0000001fff057819 */ /* 0x000fe40000011606 */
[----:B------:R-:W-:Y:S02]  /*2600*/  SHF.R.U32.HI R9, RZ, 0x10, R3 ;  /* 0x00000010ff097819 */ /* 0x000fe40000011603 */
[----:B------:R-:W-:Y:S02]  /*2610*/  LOP3.LUT R16, R3, 0xff, RZ, 0xc0, !PT ;  /* 0x000000ff03107812 */ /* 0x000fe400078ec0ff */
[----:B------:R-:W-:Y:S01]  /*2620*/  LEA.HI.SX32 R2, R6, R5, 0x1d ;  /* 0x0000000506027211 */ /* 0x000fe200078feaff */
[----:B------:R1:W-:Y:S03]  /*2630*/  STL [R1+0x30], R9 ;  /* 0x0000300901007387 */ /* 0x0003e60000100800 */
[----:B------:R-:W-:Y:S01]  /*2640*/  IMNMX R6, R153, R2, PT ;  /* 0x0000000299067217 */ /* 0x000fe20003800200 */
[----:B------:R1:W-:Y:S03]  /*2650*/  STL [R1+0x74], R16 ;  /* 0x0000741001007387 */ /* 0x0003e60000100800 */
[----:B------:R-:W-:-:S02]  /*2660*/  ISETP.GE.AND P0, PT, R6, 0x1, PT ;  /* 0x000000010600780c */ /* 0x000fc40003f06270 */
[----:B------:R-:W-:Y:S01]  /*2670*/  ISETP.NE.AND P1, PT, R9, RZ, PT ;  /* 0x000000ff0900720c */ /* 0x000fe20003f25270 */
[----:B------:R-:W-:-:S03]  /*2680*/  IMAD.MOV.U32 R2, RZ, RZ, RZ ;  /* 0x000000ffff027224 */ /* 0x000fc600078e00ff */
[----:B------:R-:W-:-:S07]  /*2690*/  SEL R130, R9, c[0x0][0x338], P1 ;  /* 0x0000ce0009827a07 */ /* 0x000fce0000800000 */
[----:B------:R-:W-:Y:S05]  /*26a0*/  @!P0 BRA `(.L_x_1215) ;  /* 0x000001c000008947 */ /* 0x000fea0003800000 */
        /* <DEDUP_REMOVED lines=10> */
[----:B-1----:R-:W-:Y:S02]  /*2750*/  IMAD R9, R4, R3, RZ ;  /* 0x0000000304097224 */ /* 0x002fe400078e02ff */
        /* <DEDUP_REMOVED lines=17> */
.L_x_1215:
[----:B------:R-:W-:Y:S05]  /*2870*/  BSYNC B0 ;  /* 0x0000000000007941 */ /* 0x000fea0003800000 */
.L_x_1214:
[----:B------:R-:W-:Y:S01]  /*2880*/  IMAD R3, R16, R2, RZ ;  /* 0x0000000210037224 */ /* 0x000fe200078e02ff */
        /* <DEDUP_REMOVED lines=21> */
[----:B------:R-:W3:Y:S04]  /*29e0*/  LDL R9, [R1+0x24] ;  /* 0x0000240001097983 */ /* 0x000ee80000100800 */
[----:B------:R-:W4:Y:S04]  /*29f0*/  LDL R8, [R1+0x38] ;  /* 0x0000380001087983 */ /* 0x000f280000100800 */
[----:B------:R-:W3:Y:S04]  /*2a00*/  LDL R21, [R1+0xc] ;  /* 0x00000c0001157983 */ /* 0x000ee80000100800 */
[----:B------:R-:W1:Y:S01]  /*2a10*/  S2R R11, SR_TID.X ;  /* 0x00000000000b7919 */ /* 0x000e620000002100 */
[----:B------:R-:W-:-:S02]  /*2a20*/  SHF.R.S32.HI R3, RZ, 0x1f, R13 ;  /* 0x0000001fff037819 */ /* 0x000fc4000001140d */
[----:B-1----:R-:W-:-:S04]  /*2a30*/  SHF.R.S32.HI R10, RZ, 0x1f, R11 ;  /* 0x0000001fff0a7819 */ /* 0x002fc8000001140b */
[----:B------:R-:W-:-:S04]  /*2a40*/  LEA.HI R10, R10, R11, RZ, 0x2 ;  /* 0x0000000b0a0a7211 */ /* 0x000fc800078f10ff */
[----:B------:R-:W-:-:S04]  /*2a50*/  SHF.R.S32.HI R10, RZ, 0x2, R10 ;  /* 0x00000002ff0a7819 */ /* 0x000fc8000001140a */
[----:B------:R-:W-:-:S04]  /*2a60*/  IADD3 R124, P0, R10, R13, RZ ;  /* 0x0000000d0a7c7210 */ /* 0x000fc80007f1e0ff */
[----:B------:R-:W-:-:S05]  /*2a70*/  LEA.HI.X.SX32 R127, R10, R3, 0x1, P0 ;  /* 0x000000030a7f7211 */ /* 0x000fca00000f0eff */
[----:B------:R-:W-:Y:S01]  /*2a80*/  IMAD R3, R127, c[0x0][0x238], RZ ;  /* 0x00008e007f037a24 */ /* 0x000fe200078e02ff */
[----:B------:R-:W-:-:S03]  /*2a90*/  IADD3 R31, R2, -0x1, RZ ;  /* 0xffffffff021f7810 */ /* 0x000fc60007ffe0ff */
[----:B------:R-:W-:Y:S01]  /*2aa0*/  IMAD R3, R124, c[0x0][0x23c], R3 ;  /* 0x00008f007c037a24 */ /* 0x000fe200078e0203 */
[----:B------:R-:W-:Y:S02]  /*2ab0*/  ISETP.NE.AND P3, PT, R14, RZ, PT ;  /* 0x000000ff0e00720c */ /* 0x000fe40003f65270 */
[----:B------:R-:W-:Y:S01]  /*2ac0*/  SEL R14, R20, RZ, !P5 ;  /* 0x000000ff140e7207 */ /* 0x000fe20006800000 */
[----:B------:R-:W-:Y:S01]  /*2ad0*/  IMAD.MOV.U32 R132, RZ, RZ, 0x30 ;  /* 0x00000030ff847424 */ /* 0x000fe200078e00ff */
[----:B------:R-:W-:-:S03]  /*2ae0*/  SEL R13, R18, RZ, !P5 ;  /* 0x000000ff120d7207 */ /* 0x000fc60006800000 */
[C---:B------:R-:W-:Y:S02]  /*2af0*/  IMAD R156, R132.reuse, c[0x0][0x23c], RZ ;  /* 0x00008f00849c7a24 */ /* 0x040fe400078e02ff */
[----:B------:R-:W-:-:S04]  /*2b00*/  IMAD.WIDE.U32 R140, R132, c[0x0][0x238], RZ ;  /* 0x00008e00848c7a25 */ /* 0x000fc800078e00ff */
[----:B------:R-:W-:Y:S01]  /*2b10*/  IMAD.IADD R156, R141, 0x1, R156 ;  /* 0x000000018d9c7824 */ /* 0x000fe200078e029c */
[----:B------:R-:W-:Y:S01]  /*2b20*/  MOV R157, c[0x0][0x238] ;  /* 0x00008e00009d7a02 */ /* 0x000fe20000000f00 */
[----:B------:R-:W-:-:S05]  /*2b30*/  IMAD.MOV.U32 R155, RZ, RZ, 0x5 ;  /* 0x00000005ff9b7424 */ /* 0x000fca00078e00ff */
[C---:B------:R-:W-:Y:S02]  /*2b40*/  SHF.L.U64.HI R155, R157.reuse, R155, c[0x0][0x23c] ;  /* 0x00008f009d9b7619 */ /* 0x040fe4000001029b */
[----:B------:R-:W-:Y:S01]  /*2b50*/  SHF.L.U32 R157, R157, 0x5, RZ ;  /* 0x000000059d9d7819 */ /* 0x000fe200000006ff */
[----:B--2---:R-:W-:-:S04]  /*2b60*/  IMAD.WIDE.U32 R4, R124, c[0x0][0x238], R16 ;  /* 0x00008e007c047a25 */ /* 0x004fc800078e0010 */
[----:B------:R-:W-:Y:S01]  /*2b70*/  IMAD.IADD R3, R5, 0x1, R3 ;  /* 0x0000000105037824 */ /* 0x000fe200078e0203 */
[----:B------:R-:W-:Y:S01]  /*2b80*/  MOV R2, R4 ;  /* 0x0000000400027202 */ /* 0x000fe20000000f00 */
[----:B------:R-:W-:-:S04]  /*2b90*/  IMAD R5, R31, -0x30, R0 ;  /* 0xffffffd01f057824 */ /* 0x000fc800078e0200 */
[----:B------:R-:W-:Y:S01]  /*2ba0*/  IMAD.WIDE.U32 R2, R22, c[0x0][0x240], R2 ;  /* 0x0000900016027a25 */ /* 0x000fe200078e0002 */
[----:B------:R-:W-:-:S03]  /*2bb0*/  IMNMX R5, R5, 0x30, PT ;  /* 0x0000003005057817 */ /* 0x000fc60003800200 */
[----:B------:R-:W-:Y:S02]  /*2bc0*/  IMAD R3, R22, c[0x0][0x244], R3 ;  /* 0x0000910016037a24 */ /* 0x000fe400078e0203 */
[----:B------:R-:W-:Y:S02]  /*2bd0*/  IMAD R4, R14, c[0x0][0x248], RZ ;  /* 0x000092000e047a24 */ /* 0x000fe400078e02ff */
[----:B------:R-:W-:Y:S02]  /*2be0*/  IMAD.IADD R7, R5, 0x1, -R10 ;  /* 0x0000000105077824 */ /* 0x000fe400078e0a0a */
[C---:B------:R-:W-:Y:S02]  /*2bf0*/  IMAD R4, R13.reuse, c[0x0][0x24c], R4 ;  /* 0x000093000d047a24 */ /* 0x040fe400078e0204 */
[----:B------:R-:W-:Y:S01]  /*2c00*/  IMAD.WIDE.U32 R98, R13, c[0x0][0x248], R2 ;  /* 0x000092000d627a25 */ /* 0x000fe200078e0002 */
[----:B------:R-:W-:Y:S02]  /*2c10*/  ISETP.GE.AND P1, PT, R7, 0x1, PT ;  /* 0x000000010700780c */ /* 0x000fe40003f26270 */
[----:B------:R-:W-:Y:S01]  /*2c20*/  SHF.R.S32.HI R3, RZ, 0x1f, R31 ;  /* 0x0000001fff037819 */ /* 0x000fe2000001141f */
[----:B------:R-:W-:Y:S01]  /*2c30*/  IMAD R2, R156, R31, RZ ;  /* 0x0000001f9c027224 */ /* 0x000fe200078e02ff */
[----:B------:R-:W-:Y:S01]  /*2c40*/  IADD3 R89, R99, R4, RZ ;  /* 0x0000000463597210 */ /* 0x000fe20007ffe0ff */
[----:B------:R-:W-:-:S02]  /*2c50*/  IMAD.MOV.U32 R88, RZ, RZ, R98 ;  /* 0x000000ffff587224 */ /* 0x000fc400078e0062 */
[-C--:B------:R-:W-:Y:S02]  /*2c60*/  IMAD R2, R3, R140.reuse, R2 ;  /* 0x0000008c03027224 */ /* 0x080fe400078e0202 */
[----:B------:R-:W-:Y:S01]  /*2c70*/  IMAD.WIDE.U32 R4, R31, R140, R88 ;  /* 0x0000008c1f047225 */ /* 0x000fe200078e0058 */
[----:B------:R-:W-:-:S03]  /*2c80*/  ISETP.GE.AND P6, PT, R16, c[0x0][0x1d4], PT ;  /* 0x0000750010007a0c */ /* 0x000fc60003fc6270 */
[----:B------:R-:W-:Y:S01]  /*2c90*/  IMAD.IADD R6, R5, 0x1, R2 ;  /* 0x0000000105067824 */ /* 0x000fe200078e0202 */
[----:B------:R-:W-:Y:S02]  /*2ca0*/  @P1 LEA R2, P0, R4, c[0x0][0x220], 0x1 ;  /* 0x0000880004021a11 */ /* 0x000fe400078008ff */
[----:B---3--:R-:W-:Y:S02]  /*2cb0*/  ISETP.GE.AND P5, PT, R9, c[0x0][0x1d4], PT ;  /* 0x0000750009007a0c */ /* 0x008fe40003fa6270 */
[----:B----4-:R-:W-:Y:S02]  /*2cc0*/  ISETP.GE.AND P4, PT, R8, c[0x0][0x1d4], PT ;  /* 0x0000750008007a0c */ /* 0x010fe40003f86270 */
[----:B------:R-:W-:Y:S02]  /*2cd0*/  @P1 LEA.HI.X R3, R4, c[0x0][0x224], R6, 0x1, P0 ;  /* 0x0000890004031a11 */ /* 0x000fe400000f0c06 */
[----:B------:R-:W-:Y:S01]  /*2ce0*/  ISETP.GT.AND P0, PT, R7, 0x20, PT ;  /* 0x000000200700780c */ /* 0x000fe20003f04270 */
[----:B------:R-:W-:-:S05]  /*2cf0*/  @P1 IMAD.SHL.U32 R5, R21, 0x2, RZ ;  /* 0x0000000215051824 */ /* 0x000fca00078e00ff */
[----:B------:R-:W-:Y:S01]  /*2d00*/  @!PT LDS RZ, [RZ] ;  /* 0x00000000fffff984 */ /* 0x000fe20000000800 */
[----:B------:R-:W-:Y:S01]  /*2d10*/  @!PT LDS RZ, [RZ] ;  /* 0x00000000fffff984 */ /* 0x000fe20000000800 */
[----:B------:R-:W-:Y:S01]  /*2d20*/  @!PT LDS RZ, [RZ] ;  /* 0x00000000fffff984 */ /* 0x000fe20000000800 */
[----:B------:R1:W-:Y:S04]  /*2d30*/  @P1 LDGSTS.E.BYPASS.LTC128B.128 [R5+0x3c80], [R2.64], !P6 ;  /* 0x03c8000002051fae */ /* 0x0003e8000f101d46 */
[----:B------:R1:W-:Y:S04]  /*2d40*/  @P1 LDGSTS.E.BYPASS.LTC128B.128 [R5+0x4880], [R2.64+0x40], !P5 ;  /* 0x0488004002051fae */ /* 0x0003e8000e901d46 */
[----:B------:R1:W-:Y:S02]  /*2d50*/  @P1 LDGSTS.E.BYPASS.LTC128B.128 [R5+0x5480], [R2.64+0x80], !P4 ;  /* 0x0548008002051fae */ /* 0x0003e4000e101d46 */
[----:B-1----:R-:W-:-:S05]  /*2d60*/  @P0 IADD3 R3, P1, R157, R4, RZ ;  /* 0x000000049d030210 */ /* 0x002fca0007f3e0ff */
[----:B------:R-:W-:Y:S01]  /*2d70*/  @P0 IMAD.X R6, R6, 0x1, R155, P1 ;  /* 0x0000000106060824 */ /* 0x000fe200008e069b */
[----:B------:R-:W-:-:S04]  /*2d80*/  @P0 LEA R2, P1, R3, c[0x0][0x220], 0x1 ;  /* 0x0000880003020a11 */ /* 0x000fc800078208ff */
[----:B------:R-:W-:Y:S02]  /*2d90*/  @P0 LEA.HI.X R3, R3, c[0x0][0x224], R6, 0x1, P1 ;  /* 0x0000890003030a11 */ /* 0x000fe400008f0c06 */
[----:B------:R-:W-:-:S04]  /*2da0*/  ISETP.NE.U32.AND P1, PT, RZ, c[0x0][0x340], PT ;  /* 0x0000d000ff007a0c */ /* 0x000fc80003f25070 */
[----:B------:R-:W-:-:S13]  /*2db0*/  ISETP.NE.AND.EX P1, PT, RZ, c[0x0][0x344], PT, P1 ;  /* 0x0000d100ff007a0c */ /* 0x000fda0003f25310 */
[----:B------:R-:W-:-:S06]  /*2dc0*/  @P1 IMAD.WIDE R6, R18, R15, c[0x0][0x340] ;  /* 0x0000d00012061625 */ /* 0x000fcc00078e020f */
[----:B------:R1:W2:Y:S04]  /*2dd0*/  @P1 LDG.E R6, [R6.64] ;  /* 0x0000000606061981 */ /* 0x0002a8000c1e1900 */
[----:B------:R-:W3:Y:S01]  /*2de0*/  S2R R19, SR_TID.X ;  /* 0x0000000000137919 */ /* 0x000ee20000002100 */
[----:B-1----:R-:W-:-:S05]  /*2df0*/  IMAD.IADD R7, R12, 0x1, R148 ;  /* 0x000000010c077824 */ /* 0x002fca00078e0294 */
[----:B------:R-:W-:Y:S01]  /*2e00*/  SHF.R.S32.HI R11, RZ, 0x1f, R7 ;  /* 0x0000001fff0b7819 */ /* 0x000fe20000011407 */
[----:B------:R-:W-:-:S04]  /*2e10*/  IMAD.WIDE.U32 R4, R7, c[0x0][0x1e0], RZ ;  /* 0x0000780007047a25 */ /* 0x000fc800078e00ff */
[----:B------:R-:W-:-:S04]  /*2e20*/  IMAD R8, R11, c[0x0][0x1e0], RZ ;  /* 0x000078000b087a24 */ /* 0x000fc800078e02ff */
[----:B------:R-:W-:-:S05]  /*2e30*/  IMAD R8, R7, c[0x0][0x1e4], R8 ;  /* 0x0000790007087a24 */ /* 0x000fca00078e0208 */
[----:B------:R-:W-:-:S05]  /*2e40*/  IADD3 R5, R5, R8, RZ ;  /* 0x0000000805057210 */ /* 0x000fca0007ffe0ff */
[----:B------:R-:W-:-:S04]  /*2e50*/  IMAD.WIDE.U32 R8, R22, c[0x0][0x1e8], R4 ;  /* 0x00007a0016087a25 */ /* 0x000fc800078e0004 */
[----:B------:R-:W-:Y:S02]  /*2e60*/  @P0 IMAD.SHL.U32 R4, R21, 0x2, RZ ;  /* 0x0000000215040824 */ /* 0x000fe400078e00ff */
[----:B------:R-:W-:-:S03]  /*2e70*/  IMAD R5, R22, c[0x0][0x1ec], R9 ;  /* 0x00007b0016057a24 */ /* 0x000fc600078e0209 */
[----:B------:R1:W-:Y:S04]  /*2e80*/  @P0 LDGSTS.E.BYPASS.LTC128B.128 [R4+0x4480], [R2.64], !P6 ;  /* 0x0448000002040fae */ /* 0x0003e8000f101d46 */
[----:B------:R1:W-:Y:S04]  /*2e90*/  @P0 LDGSTS.E.BYPASS.LTC128B.128 [R4+0x5080], [R2.64+0x40], !P5 ;  /* 0x0508004002040fae */ /* 0x0003e8000e901d46 */
[----:B------:R1:W-:Y:S01]  /*2ea0*/  @P0 LDGSTS.E.BYPASS.LTC128B.128 [R4+0x5c80], [R2.64+0x80], !P4 ;  /* 0x05c8008002040fae */ /* 0x0003e2000e101d46 */
[----:B------:R-:W-:-:S03]  /*2eb0*/  IMAD.MOV.U32 R160, RZ, RZ, c[0x0][0x27c] ;  /* 0x00009f00ffa07624 */ /* 0x000fc600078e00ff */
[----:B------:R-:W0:Y:S01]  /*2ec0*/  LDGDEPBAR ;  /* 0x00000000000079af */ /* 0x000e220000000000 */
[----:B------:R-:W-:Y:S01]  /*2ed0*/  WARPSYNC 0xffffffff ;  /* 0xffffffff00007948 */ /* 0x000fe20003800000 */
[----:B------:R-:W-:Y:S02]  /*2ee0*/  ISETP.GE.AND P2, PT, R136, c[0x0][0x27c], PT ;  /* 0x00009f0088007a0c */ /* 0x000fe40003f46270 */
[----:B------:R-:W-:Y:S02]  /*2ef0*/  SHF.R.S32.HI R147, RZ, 0x1f, R146 ;  /* 0x0000001fff937819 */ /* 0x000fe40000011492 */
[----:B-----5:R-:W-:Y:S01]  /*2f00*/  SHF.R.S32.HI R25, RZ, 0x1f, R131 ;  /* 0x0000001fff197819 */ /* 0x020fe20000011483 */
[----:B-1----:R-:W-:Y:S01]  /*2f10*/  IMAD.MOV.U32 R4, RZ, RZ, R8 ;  /* 0x000000ffff047224 */ /* 0x002fe200078e0008 */
[----:B--2---:R-:W-:Y:S01]  /*2f20*/  @P1 SHF.R.S32.HI R10, RZ, 0x1f, R6 ;  /* 0x0000001fff0a1819 */ /* 0x004fe20000011406 */
[----:B------:R-:W-:Y:S01]  /*2f30*/  @!P1 IMAD.MOV.U32 R10, RZ, RZ, R20 ;  /* 0x000000ffff0a9224 */ /* 0x000fe200078e0014 */
[----:B---3--:R-:W-:-:S04]  /*2f40*/  LEA.HI R20, R19, R19, RZ, 0x1 ;  /* 0x0000001313147211 */ /* 0x008fc800078f08ff */
[----:B------:R-:W-:Y:S02]  /*2f50*/  SHF.R.S32.HI R20, RZ, 0x1, R20 ;  /* 0x00000001ff147819 */ /* 0x000fe40000011414 */
[----:B------:R-:W-:Y:S02]  /*2f60*/  @!P1 MOV R6, R18 ;  /* 0x0000001200069202 */ /* 0x000fe40000000f00 */
[----:B------:R-:W-:Y:S02]  /*2f70*/  SEL R21, R10, RZ, !P3 ;  /* 0x000000ff0a157207 */ /* 0x000fe40005800000 */
[----:B------:R-:W-:Y:S02]  /*2f80*/  SHF.R.S32.HI R9, RZ, 0x1f, R20 ;  /* 0x0000001fff097819 */ /* 0x000fe40000011414 */
[----:B------:R-:W-:Y:S01]  /*2f90*/  SEL R15, R6, RZ, !P3 ;  /* 0x000000ff060f7207 */ /* 0x000fe20005800000 */
[----:B------:R-:W-:Y:S02]  /*2fa0*/  IMAD R2, R21, c[0x0][0x1f0], RZ ;  /* 0x00007c0015027a24 */ /* 0x000fe400078e02ff */
[----:B------:R-:W-:-:S02]  /*2fb0*/  IMAD R3, R9, c[0x0][0x1e0], RZ ;  /* 0x0000780009037a24 */ /* 0x000fc400078e02ff */
[C---:B------:R-:W-:Y:S02]  /*2fc0*/  IMAD R2, R15.reuse, c[0x0][0x1f4], R2 ;  /* 0x00007d000f027a24 */ /* 0x040fe400078e0202 */
[----:B------:R-:W-:-:S04]  /*2fd0*/  IMAD.WIDE.U32 R78, R15, c[0x0][0x1f0], R4 ;  /* 0x00007c000f4e7a25 */ /* 0x000fc800078e0004 */
[----:B------:R-:W-:-:S04]  /*2fe0*/  IMAD.WIDE.U32 R158, R20, c[0x0][0x1e0], RZ ;  /* 0x00007800149e7a25 */ /* 0x000fc800078e00ff */
[----:B------:R-:W-:Y:S01]  /*2ff0*/  IMAD R3, R20, c[0x0][0x1e4], R3 ;  /* 0x0000790014037a24 */ /* 0x000fe200078e0203 */
[----:B------:R-:W-:Y:S02]  /*3000*/  SHF.L.U32 R6, R160, 0x1, RZ ;  /* 0x00000001a0067819 */ /* 0x000fe400000006ff */
[----:B------:R-:W-:Y:S01]  /*3010*/  IADD3 R77, R79, R2, RZ ;  /* 0x000000024f4d7210 */ /* 0x000fe20007ffe0ff */
[----:B------:R-:W-:Y:S02]  /*3020*/  IMAD.IADD R126, R159, 0x1, R3 ;  /* 0x000000019f7e7824 */ /* 0x000fe400078e0203 */
[----:B------:R-:W2:Y:S01]  /*3030*/  LDL R35, [R1+0x68] ;  /* 0x0000680001237983 */ /* 0x000ea20000100800 */
[----:B------:R-:W-:Y:S01]  /*3040*/  IMAD.WIDE.U32 R2, R22, c[0x0][0x260], R16 ;  /* 0x0000980016027a25 */ /* 0x000fe200078e0010 */
[----:B------:R-:W-:Y:S02]  /*3050*/  IADD3 R129, P0, R20, R7, RZ ;  /* 0x0000000714817210 */ /* 0x000fe40007f1e0ff */
[----:B------:R-:W3:Y:S01]  /*3060*/  LDL R33, [R1+0x6c] ;  /* 0x00006c0001217983 */ /* 0x000ee20000100800 */
[----:B------:R-:W-:Y:S01]  /*3070*/  IMAD R4, R14, c[0x0][0x268], RZ ;  /* 0x00009a000e047a24 */ /* 0x000fe200078e02ff */
[----:B------:R-:W-:Y:S01]  /*3080*/  SEL R16, RZ, c[0x0][0x27c], !P2 ;  /* 0x00009f00ff107a07 */ /* 0x000fe20005000000 */
[----:B------:R-:W-:Y:S01]  /*3090*/  IMAD R3, R22, c[0x0][0x264], R3 ;  /* 0x0000990016037a24 */ /* 0x000fe200078e0203 */
[----:B------:R-:W4:Y:S01]  /*30a0*/  LDL R34, [R1+0x70] ;  /* 0x0000700001227983 */ /* 0x000f220000100800 */
[----:B------:R-:W-:Y:S01]  /*30b0*/  IMAD R8, R9, c[0x0][0x280], RZ ;  /* 0x0000a00009087a24 */ /* 0x000fe200078e02ff */
[----:B------:R-:W-:Y:S01]  /*30c0*/  ISETP.GE.AND P1, PT, R144, c[0x0][0x27c], PT ;  /* 0x00009f0090007a0c */ /* 0x000fe20003f26270 */
[----:B------:R-:W-:Y:S01]  /*30d0*/  IMAD.X R128, R11, 0x1, R9, P0 ;  /* 0x000000010b807824 */ /* 0x000fe200000e0609 */
[C---:B------:R-:W-:Y:S01]  /*30e0*/  IADD3 R19, -R6.reuse, c[0x0][0x1d4], RZ ;  /* 0x0000750006137a10 */ /* 0x040fe20007ffe1ff */
[----:B------:R-:W-:Y:S01]  /*30f0*/  IMAD R32, R13, c[0x0][0x26c], R4 ;  /* 0x00009b000d207a24 */ /* 0x000fe200078e0204 */
[----:B------:R-:W-:Y:S01]  /*3100*/  ISETP.GE.AND P0, PT, R143, c[0x0][0x27c], PT ;  /* 0x00009f008f007a0c */ /* 0x000fe20003f06270 */
[----:B------:R-:W-:Y:S01]  /*3110*/  IMAD R9, R9, c[0x0][0x290], RZ ;  /* 0x0000a40009097a24 */ /* 0x000fe200078e02ff */
[CC--:B------:R-:W-:Y:S01]  /*3120*/  SEL R18, R6.reuse, R19.reuse, !P2 ;  /* 0x0000001306127207 */ /* 0x0c0fe20005000000 */
[----:B------:R-:W-:Y:S01]  /*3130*/  IMAD.WIDE.U32 R82, R13, c[0x0][0x268], R2 ;  /* 0x00009a000d527a25 */ /* 0x000fe200078e0002 */
[----:B------:R-:W-:-:S02]  /*3140*/  SEL R17, R6, R19, !P1 ;  /* 0x0000001306117207 */ /* 0x000fc40004800000 */
[----:B------:R-:W-:Y:S01]  /*3150*/  SEL R19, R6, R19, !P0 ;  /* 0x0000001306137207 */ /* 0x000fe20004000000 */
[----:B------:R-:W-:Y:S01]  /*3160*/  IMAD.WIDE.U32 R4, R20, c[0x0][0x280], R146 ;  /* 0x0000a00014047a25 */ /* 0x000fe200078e0092 */
[----:B------:R-:W-:Y:S01]  /*3170*/  ULDC.U8 UR4, c[0x0][0x298] ;  /* 0x0000a60000047ab9 */ /* 0x000fe20000000000 */
[----:B------:R-:W-:Y:S02]  /*3180*/  ISETP.GE.AND P2, PT, R160, 0x1, PT ;  /* 0x00000001a000780c */ /* 0x000fe40003f46270 */
[C---:B------:R-:W-:Y:S02]  /*3190*/  IMAD R8, R20.reuse, c[0x0][0x284], R8 ;  /* 0x0000a10014087a24 */ /* 0x040fe400078e0208 */
[----:B------:R-:W-:-:S04]  /*31a0*/  IMAD.WIDE.U32 R12, R20, c[0x0][0x280], R136 ;  /* 0x0000a000140c7a25 */ /* 0x000fc800078e0088 */
[----:B------:R-:W-:Y:S02]  /*31b0*/  IMAD R14, R20, c[0x0][0x294], R9 ;  /* 0x0000a500140e7a24 */ /* 0x000fe400078e0209 */
[----:B------:R-:W-:Y:S02]  /*31c0*/  IMAD.IADD R9, R5, 0x1, R8 ;  /* 0x0000000105097824 */ /* 0x000fe400078e0208 */
[----:B------:R-:W-:Y:S02]  /*31d0*/  IMAD.IADD R5, R8, 0x1, R13 ;  /* 0x0000000108057824 */ /* 0x000fe400078e020d */
[----:B------:R-:W-:Y:S02]  /*31e0*/  IMAD.IADD R13, R136, 0x1, R16 ;  /* 0x00000001880d7824 */ /* 0x000fe400078e0210 */
[----:B------:R-:W-:-:S04]  /*31f0*/  IMAD.WIDE.U32 R2, R22, c[0x0][0x210], R136 ;  /* 0x0000840016027a25 */ /* 0x000fc800078e0088 */
[----:B------:R-:W-:Y:S02]  /*3200*/  IMAD.MOV.U32 R8, RZ, RZ, R4 ;  /* 0x000000ffff087224 */ /* 0x000fe400078e0004 */
[----:B------:R-:W-:Y:S01]  /*3210*/  IMAD.MOV.U32 R4, RZ, RZ, R12 ;  /* 0x000000ffff047224 */ /* 0x000fe200078e000c */
[----:B------:R-:W-:Y:S01]  /*3220*/  SHF.R.S32.HI R12, RZ, 0x1f, R13 ;  /* 0x0000001fff0c7819 */ /* 0x000fe2000001140d */
[----:B------:R-:W-:Y:S02]  /*3230*/  IMAD R11, R22, c[0x0][0x214], R3 ;  /* 0x00008500160b7a24 */ /* 0x000fe400078e0203 */
[----:B------:R-:W-:Y:S01]  /*3240*/  IMAD.MOV.U32 R10, RZ, RZ, R2 ;  /* 0x000000ffff0a7224 */ /* 0x000fe200078e0002 */
[-C--:B------:R-:W-:Y:S01]  /*3250*/  LEA.HI R16, R12, R13.reuse, RZ, 0x3 ;  /* 0x0000000d0c107211 */ /* 0x080fe200078f18ff */
[----:B------:R-:W-:Y:S01]  /*3260*/  IMAD.WIDE.U32 R6, R20, c[0x0][0x290], R146 ;  /* 0x0000a40014067a25 */ /* 0x000fe200078e0092 */
[----:B------:R-:W-:-:S03]  /*3270*/  LEA.HI R22, R12, R13, RZ, 0x5 ;  /* 0x0000000d0c167211 */ /* 0x000fc600078f28ff */
[----:B------:R-:W-:Y:S01]  /*3280*/  IMAD.WIDE.U32 R2, R20, c[0x0][0x290], R136 ;  /* 0x0000a40014027a25 */ /* 0x000fe200078e0088 */
[----:B------:R-:W-:-:S03]  /*3290*/  SEL R12, RZ, c[0x0][0x27c], !P1 ;  /* 0x00009f00ff0c7a07 */ /* 0x000fc60004800000 */
[----:B------:R-:W-:Y:S02]  /*32a0*/  IMAD.IADD R7, R7, 0x1, R14 ;  /* 0x0000000107077824 */ /* 0x000fe400078e020e */
[----:B------:R-:W-:Y:S01]  /*32b0*/  IMAD.IADD R3, R14, 0x1, R3 ;  /* 0x000000010e037824 */ /* 0x000fe200078e0203 */
[----:B------:R-:W-:Y:S01]  /*32c0*/  SHF.R.S32.HI R14, RZ, 0x1f, R17 ;  /* 0x0000001fff0e7819 */ /* 0x000fe20000011411 */
[----:B------:R-:W-:Y:S01]  /*32d0*/  IMAD.IADD R12, R144, 0x1, R12 ;  /* 0x00000001900c7824 */ /* 0x000fe200078e020c */
[----:B------:R-:W-:Y:S02]  /*32e0*/  SHF.R.S32.HI R13, RZ, 0x1f, R19 ;  /* 0x0000001fff0d7819 */ /* 0x000fe40000011413 */
[----:B------:R-:W-:Y:S01]  /*32f0*/  LEA.HI R23, R14, R17, RZ, 0x4 ;  /* 0x000000110e177211 */ /* 0x000fe200078f20ff */
[----:B------:R-:W-:Y:S01]  /*3300*/  IMAD R14, R21, c[0x0][0x218], RZ ;  /* 0x00008600150e7a24 */ /* 0x000fe200078e02ff */
[----:B------:R-:W-:Y:S02]  /*3310*/  LEA.HI R21, R13, R19, RZ, 0x4 ;  /* 0x000000130d157211 */ /* 0x000fe400078f20ff */
[----:B------:R-:W-:Y:S01]  /*3320*/  SHF.R.S32.HI R13, RZ, 0x1f, R12 ;  /* 0x0000001fff0d7819 */ /* 0x000fe2000001140c */
[----:B------:R-:W-:Y:S01]  /*3330*/  IMAD.WIDE.U32 R100, R15, c[0x0][0x218], R10 ;  /* 0x000086000f647a25 */ /* 0x000fe200078e000a */
[----:B------:R-:W-:-:S02]  /*3340*/  SHF.R.S32.HI R20, RZ, 0x1f, R18 ;  /* 0x0000001fff147819 */ /* 0x000fc40000011412 */
[----:B------:R-:W-:Y:S01]  /*3350*/  SEL R17, RZ, c[0x0][0x27c], !P0 ;  /* 0x00009f00ff117a07 */ /* 0x000fe20004000000 */
[----:B------:R-:W-:Y:S01]  /*3360*/  IMAD R27, R15, c[0x0][0x21c], R14 ;  /* 0x000087000f1b7a24 */ /* 0x000fe200078e020e */
[CC--:B------:R-:W-:Y:S02]  /*3370*/  LEA.HI R11, R13.reuse, R12.reuse, RZ, 0x5 ;  /* 0x0000000c0d0b7211 */ /* 0x0c0fe400078f28ff */
[----:B------:R-:W-:Y:S01]  /*3380*/  LEA.HI R15, R13, R12, RZ, 0x3 ;  /* 0x0000000c0d0f7211 */ /* 0x000fe200078f18ff */
[----:B------:R-:W-:Y:S01]  /*3390*/  IMAD.IADD R14, R143, 0x1, R17 ;  /* 0x000000018f0e7824 */ /* 0x000fe200078e0211 */
[----:B------:R-:W-:Y:S02]  /*33a0*/  LEA.HI R24, R20, R18, RZ, 0x4 ;  /* 0x0000001214187211 */ /* 0x000fe400078f20ff */
[----:B------:R-:W-:Y:S02]  /*33b0*/  SHF.R.S32.HI R11, RZ, 0x5, R11 ;  /* 0x00000005ff0b7819 */ /* 0x000fe4000001140b */
[----:B------:R-:W-:-:S02]  /*33c0*/  SHF.R.S32.HI R17, RZ, 0x5, R22 ;  /* 0x00000005ff117819 */ /* 0x000fc40000011416 */
[----:B------:R-:W-:-:S04]  /*33d0*/  SHF.R.S32.HI R10, RZ, 0x1f, R14 ;  /* 0x0000001fff0a7819 */ /* 0x000fc8000001140e */
[----:B------:R-:W-:Y:S02]  /*33e0*/  LEA.HI R13, R10, R14, RZ, 0x3 ;  /* 0x0000000e0a0d7211 */ /* 0x000fe400078f18ff */
[----:B------:R-:W-:Y:S01]  /*33f0*/  IADD3 R123, P1, P0, R78, R158, R136 ;  /* 0x0000009e4e7b7210 */ /* 0x000fe2000783e088 */
[----:B------:R-:W-:Y:S01]  /*3400*/  IMAD R150, R132, c[0x0][0x1e4], RZ ;  /* 0x0000790084967a24 */ /* 0x000fe200078e02ff */
[----:B------:R-:W-:Y:S01]  /*3410*/  LOP3.LUT R103, R16, 0xfffffff8, RZ, 0xc0, !PT ;  /* 0xfffffff810677812 */ /* 0x000fe200078ec0ff */
[C---:B------:R-:W-:Y:S01]  /*3420*/  IMAD R151, R132.reuse, c[0x0][0x284], RZ ;  /* 0x0000a10084977a24 */ /* 0x040fe200078e02ff */
[----:B------:R-:W-:Y:S01]  /*3430*/  IADD3.X R122, R77, R126, R137, P1, P0 ;  /* 0x0000007e4d7a7210 */ /* 0x000fe20000fe0489 */
[C---:B------:R-:W-:Y:S01]  /*3440*/  IMAD R152, R132.reuse, c[0x0][0x294], RZ ;  /* 0x0000a50084987a24 */ /* 0x040fe200078e02ff */
[----:B------:R-:W-:Y:S01]  /*3450*/  ISETP.NE.AND P0, PT, RZ, UR4, PT ;  /* 0x00000004ff007c0c */ /* 0x000fe2000bf05270 */
[----:B------:R-:W-:Y:S01]  /*3460*/  IMAD.WIDE.U32 R138, R132, c[0x0][0x1e0], RZ ;  /* 0x00007800848a7a25 */ /* 0x000fe200078e00ff */
[----:B------:R-:W-:-:S02]  /*3470*/  LOP3.LUT R102, R15, 0xfffffff8, RZ, 0xc0, !PT ;  /* 0xfffffff80f667812 */ /* 0x000fc400078ec0ff */
[----:B------:R-:W-:Y:S01]  /*3480*/  LOP3.LUT R87, R13, 0xfffffff8, RZ, 0xc0, !PT ;  /* 0xfffffff80d577812 */ /* 0x000fe200078ec0ff */
        /* <DEDUP_REMOVED lines=26> */
[----:B------:R-:W-:Y:S02]  /*3630*/  LEA.HI.SX32 R12, R16, R10, 0x1d ;  /* 0x0000000a100c7211 */ /* 0x000fe400078feaff */
[----:B------:R-:W-:Y:S02]  /*3640*/  SHF.R.S32.HI R18, RZ, 0x5, R17 ;  /* 0x00000005ff127819 */ /* 0x000fe40000011411 */
[----:B------:R-:W-:Y:S02]  /*3650*/  LEA.HI.SX32 R11, R15, R11, 0x1d ;  /* 0x0000000b0f0b7211 */ /* 0x000fe400078feaff */
[----:B------:R-:W-:Y:S01]  /*3660*/  LEA.HI.SX32 R10, R13, R14, 0x1d ;  /* 0x0000000e0d0a7211 */ /* 0x000fe200078feaff */
[----:B------:R-:W-:Y:S01]  /*3670*/  IMAD R22, R18, 0x600, R34 ;  /* 0x0000060012167824 */ /* 0x000fe200078e0222 */
[----:B------:R-:W-:-:S02]  /*3680*/  SHF.R.S32.HI R17, RZ, 0x1f, R12 ;  /* 0x0000001fff117819 */ /* 0x000fc4000001140c */
[----:B------:R-:W-:Y:S02]  /*3690*/  SHF.R.S32.HI R14, RZ, 0x1f, R11 ;  /* 0x0000001fff0e7819 */ /* 0x000fe4000001140b */
[----:B------:R-:W-:Y:S02]  /*36a0*/  SHF.R.S32.HI R18, RZ, 0x1f, R10 ;  /* 0x0000001fff127819 */ /* 0x000fe4000001140a */
[----:B------:R-:W-:Y:S01]  /*36b0*/  IADD3 R26, R20, R19, RZ ;  /* 0x00000013141a7210 */ /* 0x000fe20007ffe0ff */
[----:B------:R-:W-:Y:S01]  /*36c0*/  IMAD.SHL.U32 R81, R11, 0x8, RZ ;  /* 0x000000080b517824 */ /* 0x000fe200078e00ff */
[----:B------:R-:W-:Y:S01]  /*36d0*/  LEA.HI R19, R17, R12, RZ, 0x2 ;  /* 0x0000000c11137211 */ /* 0x000fe200078f10ff */
[----:B------:R-:W-:Y:S01]  /*36e0*/  IMAD.SHL.U32 R84, R12, 0x8, RZ ;  /* 0x000000080c547824 */ /* 0x000fe200078e00ff */
[----:B------:R-:W-:Y:S01]  /*36f0*/  LEA.HI R17, R14, R11, RZ, 0x2 ;  /* 0x0000000b0e117211 */ /* 0x000fe200078f10ff */
[----:B------:R-:W-:Y:S01]  /*3700*/  IMAD.SHL.U32 R85, R10, 0x8, RZ ;  /* 0x000000080a557824 */ /* 0x000fe200078e00ff */
[----:B------:R-:W-:-:S02]  /*3710*/  LEA.HI R11, R18, R10, RZ, 0x2 ;  /* 0x0000000a120b7211 */ /* 0x000fc400078f10ff */
[C---:B------:R-:W-:Y:S02]  /*3720*/  LOP3.LUT R20, R35.reuse, 0x18, R13, 0xf8, !PT ;  /* 0x0000001823147812 */ /* 0x040fe400078ef80d */
        /* <DEDUP_REMOVED lines=14> */
[C---:B------:R-:W-:Y:S02]  /*3810*/  IMAD R10, R25.reuse, c[0x0][0x290], RZ ;  /* 0x0000a400190a7a24 */ /* 0x040fe400078e02ff */
        /* <DEDUP_REMOVED lines=20> */
.L_x_1243:
        /* <DEDUP_REMOVED lines=8> */
[----:B------:R-:W-:Y:S01]  /*39e0*/  IMAD R3, R80, R138, R2 ;  /* 0x0000008a50037224 */ /* 0x000fe200078e0202 */
[----:B------:R-:W-:Y:S03]  /*39f0*/  IADD3 R2, P0, R123, R10, RZ ;  /* 0x0000000a7b027210 */ /* 0x000fe60007f1e0ff */
[----:B------:R-:W-:Y:S04]  /*3a00*/  IMAD.IADD R12, R11, 0x1, R3 ;  /* 0x000000010b0c7824 */ /* 0x000fe800078e0203 */
[----:B------:R-:W-:Y:S01]  /*3a10*/  IMAD.X R3, R12, 0x1, R122, P0 ;  /* 0x000000010c037824 */ /* 0x000fe200000e067a */
[----:B------:R-:W-:Y:S02]  /*3a20*/  LEA R52, P0, R2, c[0x0][0x1c8], 0x1 ;  /* 0x0000720002347a11 */ /* 0x000fe400078008ff */
[----:B-1----:R-:W-:Y:S02]  /*3a30*/  LEA.HI R161, R162, R162, RZ, 0x1 ;  /* 0x000000a2a2a17211 */ /* 0x002fe400078f08ff */
[----:B------:R-:W-:Y:S02]  /*3a40*/  LEA.HI.X R53, R2, c[0x0][0x1cc], R3, 0x1, P0 ;  /* 0x0000730002357a11 */ /* 0x000fe400000f0c03 */
[----:B------:R-:W-:Y:S01]  /*3a50*/  SHF.R.S32.HI R161, RZ, 0x1, R161 ;  /* 0x00000001ffa17819 */ /* 0x000fe200000114a1 */
        /* <DEDUP_REMOVED lines=73> */
.L_x_1221:
[----:B------:R-:W-:Y:S05]  /*3ef0*/  BSYNC B0 ;  /* 0x0000000000007941 */ /* 0x000fea0003800000 */
.L_x_1220:
        /* <DEDUP_REMOVED lines=89> */
.L_x_1224:
[----:B------:R-:W-:Y:S05]  /*4490*/  BSYNC B0 ;  /* 0x0000000000007941 */ /* 0x000fea0003800000 */
.L_x_1223:
        /* <DEDUP_REMOVED lines=56> */
.L_x_1226:
[----:B------:R-:W-:Y:S05]  /*4820*/  BSYNC B0 ;  /* 0x0000000000007941 */ /* 0x000fea0003800000 */
.L_x_1225:
        /* <DEDUP_REMOVED lines=56> */
.L_x_1228:
[----:B------:R-:W-:Y:S05]  /*4bb0*/  BSYNC B0 ;  /* 0x0000000000007941 */ /* 0x000fea0003800000 */
.L_x_1227:
        /* <DEDUP_REMOVED lines=57> */
.L_x_1230:
[----:B------:R-:W-:Y:S05]  /*4f50*/  BSYNC B0 ;  /* 0x0000000000007941 */ /* 0x000fea0003800000 */
.L_x_1229:
        /* <DEDUP_REMOVED lines=57> */
.L_x_1232:
[----:B------:R-:W-:Y:S05]  /*52f0*/  BSYNC B0 ;  /* 0x0000000000007941 */ /* 0x000fea0003800000 */
.L_x_1231:
        /* <DEDUP_REMOVED lines=57> */
.L_x_1219:
        /* <DEDUP_REMOVED lines=47> */
.L_x_1234:
[----:B------:R-:W-:Y:S05]  /*5980*/  BSYNC B0 ;  /* 0x0000000000007941 */ /* 0x000fea0003800000 */
.L_x_1233:
        /* <DEDUP_REMOVED lines=149> */
.L_x_1236:
[----:B------:R-:W-:Y:S05]  /*62e0*/  BSYNC B0 ;  /* 0x0000000000007941 */ /* 0x000fea0003800000 */
.L_x_1235:
        /* <DEDUP_REMOVED lines=115> */
.L_x_1238:
[----:B------:R-:W-:Y:S05]  /*6a20*/  BSYNC B0 ;  /* 0x0000000000007941 */ /* 0x000fea0003800000 */
.L_x_1237:
[----:B------:R-:W-:Y:S11]  /*6a30*/  ISETP.GE.AND P0, PT, R143, c[0x0][0x1d4], PT ;  /* 0x000075008f007a0c */ /* 0x000ff60003f06270 */
[----:B------:R-:W-:Y:S02]  /*6a40*/  @!UPT UIADD3 URZ, URZ, URZ, URZ ;  /* 0x0000003f3f3ff290 */ /* 0x000fe4000fffe03f */
[----:B------:R-:W-:-:S05]  /*6a50*/  @P0 BRA `(.L_x_1222) ;  /* 0x000008f000000947 */ /* 0x000fca0003800000 */
[----:B------:R-:W-:Y:S01]  /*6a60*/  IADD3 R2, P1, P0, R78, R71, R87 ;  /* 0x000000474e027210 */ /* 0x000fe2000783e057 */
[----:B-1----:R-:W1:Y:S03]  /*6a70*/  LDS.128 R12, [R104+0x3c80] ;  /* 0x003c8000680c7984 */ /* 0x002e660000000c00 */
[----:B------:R-:W-:Y:S02]  /*6a80*/  IADD3.X R3, R77, R70, R112, P1, P0 ;  /* 0x000000464d037210 */ /* 0x000fe40000fe0470 */
[C---:B------:R-:W-:Y:S03]  /*6a90*/  LEA R46, P0, R2.reuse, c[0x0][0x1c8], 0x1 ;  /* 0x00007200022e7a11 */ /* 0x040fe600078008ff */
[----:B------:R-:W2:Y:S01]  /*6aa0*/  LDS.128 R40, [R107+0x3c80] ;  /* 0x003c80006b287984 */ /* 0x000ea20000000c00 */
[----:B------:R-:W-:Y:S02]  /*6ab0*/  LEA.HI.X R47, R2, c[0x0][0x1cc], R3, 0x1, P0 ;  /* 0x00007300022f7a11 */ /* 0x000fe400000f0c03 */
[----:B------:R-:W-:Y:S11]  /*6ac0*/  ISETP.GE.AND P0, PT, R143, c[0x0][0x27c], PT ;  /* 0x00009f008f007a0c */ /* 0x000ff60003f06270 */
[----:B------:R-:W-:Y:S02]  /*6ad0*/  @!UPT UIADD3 URZ, URZ, URZ, URZ ;  /* 0x0000003f3f3ff290 */ /* 0x000fe4000fffe03f */
[----:B------:R-:W-:Y:S02]  /*6ae0*/  @!P0 SHF.R.U64 R5, R22, 0x10, R23 ;  /* 0x0000001016058819 */ /* 0x000fe40000001217 */
[----:B------:R-:W-:Y:S02]  /*6af0*/  @!P0 SHF.R.U32.HI R3, RZ, 0x10, R57 ;  /* 0x00000010ff038819 */ /* 0x000fe40000011639 */
[----:B------:R-:W-:Y:S02]  /*6b00*/  @!P0 SHF.R.U32.HI R2, RZ, 0x10, R21 ;  /* 0x00000010ff028819 */ /* 0x000fe40000011615 */
[----:B------:R-:W-:Y:S02]  /*6b10*/  @!P0 PRMT R8, R60, 0x5410, R3 ;  /* 0x000054103c088816 */ /* 0x000fe40000000003 */
[----:B------:R-:W-:Y:S02]  /*6b20*/  @!P0 PRMT R3, R26, 0x5410, R2 ;  /* 0x000054101a038816 */ /* 0x000fe40000000002 */
[----:B------:R-:W-:Y:S02]  /*6b30*/  @!P0 SHF.R.U64 R7, R56, 0x10, R57 ;  /* 0x0000001038078819 */ /* 0x000fe40000001239 */
[----:B------:R-:W-:Y:S01]  /*6b40*/  @!P0 SHF.R.U64 R4, R20, 0x10, R21 ;  /* 0x0000001014048819 */ /* 0x000fe20000001215 */
[----:B------:R-:W-:Y:S01]  /*6b50*/  @!P0 IMAD.U32 R21, R8, 0x10000, RZ ;  /* 0x0001000008158824 */ /* 0x000fe200078e00ff */
[----:B------:R-:W-:Y:S01]  /*6b60*/  @!P0 PRMT R11, R27, 0x5410, R5 ;  /* 0x000054101b0b8816 */ /* 0x000fe20000000005 */
[----:B------:R-:W-:Y:S01]  /*6b70*/  @!P0 IMAD.U32 R5, R3, 0x10000, RZ ;  /* 0x0001000003058824 */ /* 0x000fe200078e00ff */
[----:B------:R-:W-:Y:S01]  /*6b80*/  @!P0 PRMT R9, R60, 0x5432, R7 ;  /* 0x000054323c098816 */ /* 0x000fe20000000007 */
[----:B-1----:R-:W-:Y:S01]  /*6b90*/  @!P0 IMAD.U32 R2, R13, 0x10000, RZ ;  /* 0x000100000d028824 */ /* 0x002fe200078e00ff */
[----:B------:R-:W-:Y:S02]  /*6ba0*/  @!P0 PRMT R7, R26, 0x5432, R4 ;  /* 0x000054321a078816 */ /* 0x000fe40000000004 */
[----:B------:R-:W-:Y:S01]  /*6bb0*/  @!P0 LOP3.LUT R3, R3, 0xffff0000, RZ, 0xc0, !PT ;  /* 0xffff000003038812 */ /* 0x000fe200078ec0ff */
[----:B------:R-:W-:Y:S01]  /*6bc0*/  @!P0 FMUL.FTZ R17, R2, R21 ;  /* 0x0000001502118220 */ /* 0x000fe20000410000 */
[----:B------:R-:W-:Y:S01]  /*6bd0*/  @!P0 SHF.R.U64 R10, R58, 0x10, R59 ;  /* 0x000000103a0a8819 */ /* 0x000fe2000000123b */
[-C--:B------:R-:W-:Y:S01]  /*6be0*/  @!P0 FMUL.FTZ R4, R2, R5.reuse ;  /* 0x0000000502048220 */ /* 0x080fe20000410000 */
[C---:B--2---:R-:W-:Y:S01]  /*6bf0*/  @!P0 LOP3.LUT R24, R41.reuse, 0xffff0000, RZ, 0xc0, !PT ;  /* 0xffff000029188812 */ /* 0x044fe200078ec0ff */
[----:B------:R-:W-:Y:S01]  /*6c00*/  @!P0 IMAD.U32 R22, R41, 0x10000, RZ ;  /* 0x0001000029168824 */ /* 0x000fe200078e00ff */
[----:B------:R-:W-:Y:S01]  /*6c10*/  @!P0 LOP3.LUT R32, R42, 0xffff0000, RZ, 0xc0, !PT ;  /* 0xffff00002a208812 */ /* 0x000fe200078ec0ff */
[----:B------:R-:W-:Y:S01]  /*6c20*/  @!P0 IMAD.U32 R18, R40, 0x10000, RZ ;  /* 0x0001000028128824 */ /* 0x000fe200078e00ff */
[C---:B------:R-:W-:Y:S01]  /*6c30*/  @!P0 SHF.L.U32 R34, R43.reuse, 0x10, RZ ;  /* 0x000000102b228819 */ /* 0x040fe200000006ff */
[----:B------:R-:W-:Y:S01]  /*6c40*/  @!P0 FFMA.FTZ R52, R22, R5, -R17 ;  /* 0x0000000516348223 */ /* 0x000fe20000010811 */
[----:B------:R-:W-:Y:S01]  /*6c50*/  @!P0 LOP3.LUT R36, R43, 0xffff0000, RZ, 0xc0, !PT ;  /* 0xffff00002b248812 */ /* 0x000fe200078ec0ff */
[----:B------:R-:W-:Y:S01]  /*6c60*/  @!P0 IMAD.U32 R17, R9, 0x10000, RZ ;  /* 0x0001000009118824 */ /* 0x000fe200078e00ff */
[----:B------:R-:W-:Y:S01]  /*6c70*/  @!P0 PRMT R37, R61, 0x5410, R10 ;  /* 0x000054103d258816 */ /* 0x000fe2000000000a */
[----:B------:R-:W-:Y:S01]  /*6c80*/  @!P0 IMAD.U32 R26, R42, 0x10000, RZ ;  /* 0x000100002a1a8824 */ /* 0x000fe200078e00ff */
[----:B------:R-:W-:Y:S02]  /*6c90*/  @!P0 SHF.R.U32.HI R6, RZ, 0x10, R23 ;  /* 0x00000010ff068819 */ /* 0x000fe40000011617 */
[----:B------:R-:W-:Y:S01]  /*6ca0*/  @!P0 LOP3.LUT R2, R13, 0xffff0000, RZ, 0xc0, !PT ;  /* 0xffff00000d028812 */ /* 0x000fe200078ec0ff */
[----:B------:R-:W-:Y:S01]  /*6cb0*/  @!P0 IMAD.U32 R25, R37, 0x10000, RZ ;  /* 0x0001000025198824 */ /* 0x000fe200078e00ff */
[----:B------:R-:W-:Y:S02]  /*6cc0*/  @!P0 PRMT R10, R27, 0x5432, R6 ;  /* 0x000054321b0a8816 */ /* 0x000fe40000000006 */
[----:B------:R-:W-:Y:S01]  /*6cd0*/  @!P0 SHF.L.U32 R6, R12, 0x10, RZ ;  /* 0x000000100c068819 */ /* 0x000fe200000006ff */
[----:B------:R-:W-:Y:S01]  /*6ce0*/  @!P0 FMUL.FTZ R5, R2, R3 ;  /* 0x0000000302058220 */ /* 0x000fe20000410000 */
[----:B------:R-:W-:Y:S01]  /*6cf0*/  @!P0 LOP3.LUT R23, R8, 0xffff0000, RZ, 0xc0, !PT ;  /* 0xffff000008178812 */ /* 0x000fe200078ec0ff */
[C---:B------:R-:W-:Y:S01]  /*6d00*/  @!P0 IMAD.U32 R8, R7.reuse, 0x10000, RZ ;  /* 0x0001000007088824 */ /* 0x040fe200078e00ff */
[----:B------:R-:W-:Y:S01]  /*6d10*/  @!P0 LOP3.LUT R7, R7, 0xffff0000, RZ, 0xc0, !PT ;  /* 0xffff000007078812 */ /* 0x000fe200078ec0ff */
[----:B------:R-:W-:Y:S01]  /*6d20*/  @!P0 FMUL.FTZ R20, R6, R17 ;  /* 0x0000001106148220 */ /* 0x000fe20000410000 */
[----:B------:R-:W-:Y:S01]  /*6d30*/  @!P0 SHF.R.U32.HI R16, RZ, 0x10, R59 ;  /* 0x00000010ff108819 */ /* 0x000fe2000001163b */
[----:B------:R-:W-:Y:S02]  /*6d40*/  @!P0 FMUL.FTZ R19, R2, R23 ;  /* 0x0000001702138220 */ /* 0x000fe40000410000 */
[-C--:B------:R-:W-:Y:S01]  /*6d50*/  @!P0 FMUL.FTZ R2, R6, R8.reuse ;  /* 0x0000000806028220 */ /* 0x080fe20000410000 */
[----:B------:R-:W-:Y:S01]  /*6d60*/  @!P0 PRMT R16, R61, 0x5432, R16 ;  /* 0x000054323d108816 */ /* 0x000fe20000000010 */
[----:B------:R-:W-:Y:S01]  /*6d70*/  @!P0 FFMA.FTZ R51, R24, R3, -R19 ;  /* 0x0000000318338223 */ /* 0x000fe20000010813 */
[----:B------:R-:W-:Y:S01]  /*6d80*/  @!P0 LOP3.LUT R3, R12, 0xffff0000, RZ, 0xc0, !PT ;  /* 0xffff00000c038812 */ /* 0x000fe200078ec0ff */
[----:B------:R-:W-:Y:S01]  /*6d90*/  @!P0 FFMA.FTZ R50, R18, R8, -R20 ;  /* 0x0000000812328223 */ /* 0x000fe20000010814 */
[----:B------:R-:W-:Y:S01]  /*6da0*/  @!P0 LOP3.LUT R20, R40, 0xffff0000, RZ, 0xc0, !PT ;  /* 0xffff000028148812 */ /* 0x000fe200078ec0ff */
[C---:B------:R-:W-:Y:S01]  /*6db0*/  @!P0 IMAD.U32 R8, R11.reuse, 0x10000, RZ ;  /* 0x000100000b088824 */ /* 0x040fe200078e00ff */
[C---:B------:R-:W-:Y:S01]  /*6dc0*/  @!P0 LOP3.LUT R35, R16.reuse, 0xffff0000, RZ, 0xc0, !PT ;  /* 0xffff000010238812 */ /* 0x040fe200078ec0ff */
[----:B------:R-:W-:Y:S01]  /*6dd0*/  @!P0 IMAD.U32 R33, R16, 0x10000, RZ ;  /* 0x0001000010218824 */ /* 0x000fe200078e00ff */
[----:B------:R-:W-:Y:S01]  /*6de0*/  @!P0 LOP3.LUT R16, R11, 0xffff0000, RZ, 0xc0, !PT ;  /* 0xffff00000b108812 */ /* 0x000fe200078ec0ff */
[C---:B------:R-:W-:Y:S01]  /*6df0*/  @!P0 IMAD.U32 R11, R10.reuse, 0x10000, RZ ;  /* 0x000100000a0b8824 */ /* 0x040fe200078e00ff */
[----:B------:R-:W-:Y:S01]  /*6e00*/  @!P0 LOP3.LUT R10, R10, 0xffff0000, RZ, 0xc0, !PT ;  /* 0xffff00000a0a8812 */ /* 0x000fe200078ec0ff */
[----:B------:R-:W-:Y:S01]  /*6e10*/  @!P0 FFMA.FTZ R2, R17, R18, R2 ;  /* 0x0000001211028223 */ /* 0x000fe20000010002 */
[----:B------:R-:W-:Y:S02]  /*6e20*/  @!P0 LOP3.LUT R19, R9, 0xffff0000, RZ, 0xc0, !PT ;  /* 0xffff000009138812 */ /* 0x000fe400078ec0ff */
[----:B------:R-:W-:Y:S03]  /*6e30*/  @!P0 SHF.L.U32 R6, R14, 0x10, RZ ;  /* 0x000000100e068819 */ /* 0x000fe600000006ff */
[C---:B------:R-:W-:Y:S02]  /*6e40*/  @!P0 FMUL.FTZ R9, R3.reuse, R19 ;  /* 0x0000001303098220 */ /* 0x040fe40000410000 */
[----:B------:R-:W-:Y:S02]  /*6e50*/  @!P0 FMUL.FTZ R27, R6, R25 ;  /* 0x00000019061b8220 */ /* 0x000fe40000410000 */
[-C--:B------:R-:W-:Y:S02]  /*6e60*/  @!P0 FMUL.FTZ R3, R3, R7.reuse ;  /* 0x0000000703038220 */ /* 0x080fe40000410000 */
[----:B------:R-:W-:Y:S01]  /*6e70*/  @!P0 FFMA.FTZ R49, R20, R7, -R9 ;  /* 0x0000000714318223 */ /* 0x000fe20000010809 */
[----:B------:R-:W-:Y:S01]  /*6e80*/  @!P0 LOP3.LUT R7, R14, 0xffff0000, RZ, 0xc0, !PT ;  /* 0xffff00000e078812 */ /* 0x000fe200078ec0ff */
[-C--:B------:R-:W-:Y:S01]  /*6e90*/  @!P0 FFMA.FTZ R48, R26, R8.reuse, -R27 ;  /* 0x000000081a308223 */ /* 0x080fe2000001081b */
[----:B------:R-:W-:Y:S01]  /*6ea0*/  @!P0 LOP3.LUT R27, R37, 0xffff0000, RZ, 0xc0, !PT ;  /* 0xffff0000251b8812 */ /* 0x000fe200078ec0ff */
[----:B------:R-:W-:Y:S01]  /*6eb0*/  @!P0 FMUL.FTZ R6, R6, R8 ;  /* 0x0000000806068220 */ /* 0x000fe20000410000 */
[C---:B------:R-:W-:Y:S01]  /*6ec0*/  @!P0 LOP3.LUT R9, R15.reuse, 0xffff0000, RZ, 0xc0, !PT ;  /* 0xffff00000f098812 */ /* 0x040fe200078ec0ff */
[----:B------:R-:W-:Y:S02]  /*6ed0*/  @!P0 IMAD.U32 R8, R15, 0x10000, RZ ;  /* 0x000100000f088824 */ /* 0x000fe400078e00ff */
[----:B------:R-:W-:Y:S02]  /*6ee0*/  @!P0 FMUL.FTZ R39, R7, R27 ;  /* 0x0000001b07278220 */ /* 0x000fe40000410000 */
[----:B------:R-:W-:Y:S02]  /*6ef0*/  @!P0 FMUL.FTZ R38, R8, R33 ;  /* 0x0000002108268220 */ /* 0x000fe40000410000 */
[----:B------:R-:W-:Y:S02]  /*6f00*/  @!P0 FMUL.FTZ R37, R9, R35 ;  /* 0x0000002309258220 */ /* 0x000fe40000410000 */
[----:B------:R-:W-:Y:S02]  /*6f10*/  @!P0 FFMA.FTZ R3, R19, R20, R3 ;  /* 0x0000001413038223 */ /* 0x000fe40000010003 */
[----:B------:R-:W-:Y:S02]  /*6f20*/  @!P0 FFMA.FTZ R39, R32, R16, -R39 ;  /* 0x0000001020278223 */ /* 0x000fe40000010827 */
[----:B------:R-:W-:Y:S02]  /*6f30*/  @!P0 FFMA.FTZ R4, R21, R22, R4 ;  /* 0x0000001615048223 */ /* 0x000fe40000010004 */
[----:B------:R-:W-:Y:S01]  /*6f40*/  @!P0 FFMA.FTZ R45, R34, R11, -R38 ;  /* 0x0000000b222d8223 */ /* 0x000fe20000010826 */
[----:B------:R-:W-:Y:S01]  /*6f50*/  @!P0 F2FP.BF16.PACK_AB R38, R51, R52 ;  /* 0x000000343326823e */ /* 0x000fe200000010ff */
[----:B------:R-:W-:Y:S01]  /*6f60*/  @!P0 FFMA.FTZ R44, R36, R10, -R37 ;  /* 0x0000000a242c8223 */ /* 0x000fe20000010825 */
[----:B------:R-:W-:Y:S01]  /*6f70*/  @!P0 F2FP.BF16.PACK_AB R37, R49, R50 ;  /* 0x000000323125823e */ /* 0x000fe200000010ff */
[----:B------:R-:W-:Y:S02]  /*6f80*/  @!P0 FMUL.FTZ R7, R7, R16 ;  /* 0x0000001007078220 */ /* 0x000fe40000410000 */
[----:B------:R-:W-:Y:S01]  /*6f90*/  @!P0 FFMA.FTZ R5, R23, R24, R5 ;  /* 0x0000001817058223 */ /* 0x000fe20000010005 */
[----:B------:R-:W-:Y:S01]  /*6fa0*/  @!P0 MOV R40, R37 ;  /* 0x0000002500288202 */ /* 0x000fe20000000f00 */
        /* <DEDUP_REMOVED lines=9> */
[----:B------:R-:W-:Y:S01]  /*7040*/  @!P0 F2FP.BF16.PACK_AB R4, R5, R4 ;  /* 0x000000040504823e */ /* 0x000fe200000010ff */
[----:B------:R-:W-:Y:S01]  /*7050*/  @!P0 IMAD.MOV.U32 R41, RZ, RZ, R38 ;  /* 0x000000ffff298224 */ /* 0x000fe200078e0026 */
[----:B------:R-:W-:Y:S01]  /*7060*/  @!P0 F2FP.BF16.PACK_AB R3, R7, R6 ;  /* 0x000000060703823e */ /* 0x000fe200000010ff */
[----:B------:R-:W-:Y:S02]  /*7070*/  @!P0 IMAD.MOV.U32 R42, RZ, RZ, R11 ;  /* 0x000000ffff2a8224 */ /* 0x000fe400078e000b */
[----:B------:R-:W-:Y:S01]  /*7080*/  @!P0 FFMA.FTZ R9, R35, R36, R9 ;  /* 0x0000002423098223 */ /* 0x000fe20000010009 */
[----:B------:R-:W-:Y:S01]  /*7090*/  @!P0 MOV R14, R3 ;  /* 0x00000003000e8202 */ /* 0x000fe20000000f00 */
[----:B------:R-:W-:Y:S01]  /*70a0*/  @!P0 IMAD.MOV.U32 R12, RZ, RZ, R10 ;  /* 0x000000ffff0c8224 */ /* 0x000fe200078e000a */
[----:B------:R1:W-:Y:S01]  /*70b0*/  STG.E.128 [R46.64], R40 ;  /* 0x000000282e007986 */ /* 0x0003e2000c101d06 */
[----:B------:R-:W-:Y:S01]  /*70c0*/  @!P0 IMAD.MOV.U32 R13, RZ, RZ, R4 ;  /* 0x000000ffff0d8224 */ /* 0x000fe200078e0004 */
[----:B------:R-:W-:Y:S05]  /*70d0*/  @!P0 F2FP.BF16.PACK_AB R2, R9, R8 ;  /* 0x000000080902823e */ /* 0x000fea00000010ff */
        /* <DEDUP_REMOVED lines=10> */
.L_x_1218:
[----:B------:R-:W-:Y:S05]  /*7180*/  IMAD R2, R31, -0x30, R0 ;  /* 0xffffffd01f027824 */ /* 0x000fea00078e0200 */
[----:B------:R-:W-:Y:S04]  /*7190*/  IMNMX R76, R2, 0x30, PT ;  /* 0x00000030024c7817 */ /* 0x000fe80003800200 */
[----:B------:R-:W-:Y:S11]  /*71a0*/  ISETP.GE.AND P0, PT, R161, R76, PT ;  /* 0x0000004ca100720c */ /* 0x000ff60003f06270 */
[----:B------:R-:W-:Y:S02]  /*71b0*/  @!UPT UIADD3 URZ, URZ, URZ, URZ ;  /* 0x0000003f3f3ff290 */ /* 0x000fe4000fffe03f */
[----:B------:R-:W-:-:S05]  /*71c0*/  @P0 BRA `(.L_x_1222) ;  /* 0x0000018000000947 */ /* 0x000fca0003800000 */
[C---:B------:R-:W-:Y:S02]  /*71d0*/  ISETP.GE.AND P0, PT, R136.reuse, c[0x0][0x1d4], PT ;  /* 0x0000750088007a0c */ /* 0x040fe40003f06270 */
[----:B------:R-:W-:Y:S11]  /*71e0*/  IADD3 R2, R136, 0x30, RZ ;  /* 0x0000003088027810 */ /* 0x000ff60007ffe0ff */
[----:B------:R-:W1:Y:S04]  /*71f0*/  @!P0 LDS.128 R4, [R248+0x2400] ;  /* 0x00240000f8048984 */ /* 0x000e680000000c00 */
[----:B-1----:R-:W-:Y:S01]  /*7200*/  @!P0 STG.E.128 [R52.64], R4 ;  /* 0x0000000434008986 */ /* 0x002fe2000c101d06 */
[----:B------:R-:W-:Y:S11]  /*7210*/  ISETP.GE.AND P0, PT, R144, c[0x0][0x1d4], PT ;  /* 0x0000750090007a0c */ /* 0x000ff60003f06270 */
[----:B------:R-:W-:Y:S02]  /*7220*/  @!UPT UIADD3 URZ, URZ, URZ, URZ ;  /* 0x0000003f3f3ff290 */ /* 0x000fe4000fffe03f */
[----:B------:R-:W1:Y:S04]  /*7230*/  @!P0 LDS.128 R4, [R249+0x2400] ;  /* 0x00240000f9048984 */ /* 0x000e680000000c00 */
        /* <DEDUP_REMOVED lines=17> */
.L_x_1222:
[----:B------:R-:W-:Y:S05]  /*7350*/  BSYNC B1 ;  /* 0x0000000000017941 */ /* 0x000fea0003800000 */
.L_x_1217:
[----:B-12--5:R-:W-:Y:S01]  /*7360*/  IMAD R2, R80, 0x30, RZ ;  /* 0x0000003050027824 */ /* 0x026fe200078e02ff */
[----:B------:R-:W2:Y:S01]  /*7370*/  LDL R16, [R1+0xc] ;  /* 0x00000c0001107983 */ /* 0x000ea20000100800 */
[----:B------:R-:W-:Y:S01]  /*7380*/  SHF.R.S32.HI R17, RZ, 0x1f, R162 ;  /* 0x0000001fff117819 */ /* 0x000fe200000114a2 */
[----:B------:R-:W-:Y:S01]  /*7390*/  IMAD.WIDE.U32 R10, R31, 0x30, RZ ;  /* 0x000000301f0a7825 */ /* 0x000fe200078e00ff */
[----:B------:R-:W-:Y:S02]  /*73a0*/  BSSY B0, `(.L_x_1239) ;  /* 0x0000052000007945 */ /* 0x000fe40003800000 */
[----:B------:R-:W-:Y:S01]  /*73b0*/  LEA.HI R17, R17, R162, RZ, 0x2 ;  /* 0x000000a211117211 */ /* 0x000fe200078f10ff */
[----:B------:R-:W-:Y:S01]  /*73c0*/  IMAD.IADD R9, R11, 0x1, R2 ;  /* 0x000000010b097824 */ /* 0x000fe200078e0202 */
[----:B------:R-:W-:Y:S02]  /*73d0*/  IADD3 R4, P0, R124, R10, RZ ;  /* 0x0000000a7c047210 */ /* 0x000fe40007f1e0ff */
[----:B------:R-:W-:Y:S02]  /*73e0*/  SHF.R.S32.HI R17, RZ, 0x2, R17 ;  /* 0x00000002ff117819 */ /* 0x000fe40000011411 */
[----:B------:R-:W-:Y:S03]  /*73f0*/  IADD3.X R2, R9, R127, RZ, P0, !PT ;  /* 0x0000007f09027210 */ /* 0x000fe600007fe4ff */
[----:B------:R-:W-:Y:S05]  /*7400*/  IMAD.IADD R3, R76, 0x1, -R17 ;  /* 0x000000014c037824 */ /* 0x000fea00078e0a11 */
        /* <DEDUP_REMOVED lines=22> */
[C---:B--2---:R-:W-:Y:S05]  /*7570*/  @P1 IMAD.SHL.U32 R6, R16.reuse, 0x2, RZ ;  /* 0x0000000210061824 */ /* 0x044fea00078e00ff */
        /* <DEDUP_REMOVED lines=17> */
[----:B------:R-:W-:Y:S01]  /*7690*/  IADD3 R8, R136, 0x30, RZ ;  /* 0x0000003088087810 */ /* 0x000fe20007ffe0ff */
[----:B------:R-:W-:Y:S02]  /*76a0*/  IMAD.MOV.U32 R5, RZ, RZ, R120 ;  /* 0x000000ffff057224 */ /* 0x000fe400078e0078 */
[----:B------:R-:W-:Y:S02]  /*76b0*/  IMAD.X R3, R9, 0x1, R128, P0 ;  /* 0x0000000109037824 */ /* 0x000fe400000e0680 */
[C---:B------:R-:W-:Y:S04]  /*76c0*/  IMAD.WIDE.U32 R4, R2.reuse, c[0x0][0x208], R4 ;  /* 0x0000820002047a25 */ /* 0x040fe800078e0004 */
[----:B------:R-:W-:Y:S04]  /*76d0*/  IMAD R3, R3, c[0x0][0x208], RZ ;  /* 0x0000820003037a24 */ /* 0x000fe800078e02ff */
[----:B------:R-:W-:Y:S01]  /*76e0*/  IMAD R3, R2, c[0x0][0x20c], R3 ;  /* 0x0000830002037a24 */ /* 0x000fe200078e0203 */
[C---:B------:R-:W-:Y:S03]  /*76f0*/  LEA R2, P0, R4.reuse, c[0x0][0x1f8], 0x1 ;  /* 0x00007e0004027a11 */ /* 0x040fe600078008ff */
[----:B------:R-:W-:Y:S05]  /*7700*/  IMAD.IADD R3, R5, 0x1, R3 ;  /* 0x0000000105037824 */ /* 0x000fea00078e0203 */
[----:B------:R-:W-:Y:S02]  /*7710*/  LEA.HI.X R3, R4, c[0x0][0x1fc], R3, 0x1, P0 ;  /* 0x00007f0004037a11 */ /* 0x000fe400000f0c03 */
[----:B------:R-:W-:Y:S11]  /*7720*/  ISETP.GE.AND P0, PT, R136, c[0x0][0x1d4], PT ;  /* 0x0000750088007a0c */ /* 0x000ff60003f06270 */
[----:B------:R-:W-:Y:S02]  /*7730*/  @!UPT UIADD3 URZ, URZ, URZ, URZ ;  /* 0x0000003f3f3ff290 */ /* 0x000fe4000fffe03f */
[----:B------:R-:W1:Y:S04]  /*7740*/  @!P0 LDS.128 R12, [R248] ;  /* 0x00000000f80c8984 */ /* 0x000e680000000c00 */
[----:B-1----:R-:W-:Y:S01]  /*7750*/  @!P0 STG.E.128 [R2.64], R12 ;  /* 0x0000000c02008986 */ /* 0x002fe2000c101d06 */
[----:B------:R-:W-:Y:S11]  /*7760*/  ISETP.GE.AND P0, PT, R144, c[0x0][0x1d4], PT ;  /* 0x0000750090007a0c */ /* 0x000ff60003f06270 */
[----:B------:R-:W-:Y:S02]  /*7770*/  @!UPT UIADD3 URZ, URZ, URZ, URZ ;  /* 0x0000003f3f3ff290 */ /* 0x000fe4000fffe03f */
[----:B------:R-:W1:Y:S04]  /*7780*/  @!P0 LDS.128 R4, [R249] ;  /* 0x00000000f9048984 */ /* 0x000e680000000c00 */
[----:B-1----:R-:W-:Y:S01]  /*7790*/  @!P0 STG.E.128 [R2.64+0x20], R4 ;  /* 0x0000200402008986 */ /* 0x002fe2000c101d06 */
[----:B------:R-:W-:Y:S11]  /*77a0*/  ISETP.GE.AND P0, PT, R143, c[0x0][0x1d4], PT ;  /* 0x000075008f007a0c */ /* 0x000ff60003f06270 */
[----:B------:R-:W-:Y:S02]  /*77b0*/  @!UPT UIADD3 URZ, URZ, URZ, URZ ;  /* 0x0000003f3f3ff290 */ /* 0x000fe4000fffe03f */
[----:B------:R-:W1:Y:S04]  /*77c0*/  @!P0 LDS.128 R4, [R248+0xc00] ;  /* 0x000c0000f8048984 */ /* 0x000e680000000c00 */
[----:B-1----:R1:W-:Y:S01]  /*77d0*/  @!P0 STG.E.128 [R2.64+0x40], R4 ;  /* 0x0000400402008986 */ /* 0x0023e2000c101d06 */
[----:B------:R-:W-:Y:S11]  /*77e0*/  ISETP.GE.AND P0, PT, R8, c[0x0][0x1d4], PT ;  /* 0x0000750008007a0c */ /* 0x000ff60003f06270 */
[----:B------:R-:W-:Y:S02]  /*77f0*/  @!UPT UIADD3 URZ, URZ, URZ, URZ ;  /* 0x0000003f3f3ff290 */ /* 0x000fe4000fffe03f */
[----:B------:R-:W2:Y:S01]  /*7800*/  @!P0 LDS.128 R8, [R249+0xc00] ;  /* 0x000c0000f9088984 */ /* 0x000ea20000000c00 */
[----:B-1----:R-:W-:Y:S03]  /*7810*/  IADD3 R4, R136, 0x40, RZ ;  /* 0x0000004088047810 */ /* 0x002fe60007ffe0ff */
[----:B--2---:R1:W-:Y:S01]  /*7820*/  @!P0 STG.E.128 [R2.64+0x60], R8 ;  /* 0x0000600802008986 */ /* 0x0043e2000c101d06 */
[----:B------:R-:W-:Y:S11]  /*7830*/  ISETP.GE.AND P0, PT, R4, c[0x0][0x1d4], PT ;  /* 0x0000750004007a0c */ /* 0x000ff60003f06270 */
[----:B------:R-:W-:Y:S02]  /*7840*/  @!UPT UIADD3 URZ, URZ, URZ, URZ ;  /* 0x0000003f3f3ff290 */ /* 0x000fe4000fffe03f */
[----:B------:R-:W2:Y:S01]  /*7850*/  @!P0 LDS.128 R4, [R248+0x1800] ;  /* 0x00180000f8048984 */ /* 0x000ea20000000c00 */
[----:B-1----:R-:W-:Y:S03]  /*7860*/  IADD3 R8, R136, 0x50, RZ ;  /* 0x0000005088087810 */ /* 0x002fe60007ffe0ff */
[----:B--2---:R-:W-:Y:S01]  /*7870*/  @!P0 STG.E.128 [R2.64+0x80], R4 ;  /* 0x0000800402008986 */ /* 0x004fe2000c101d06 */
[----:B------:R-:W-:Y:S11]  /*7880*/  ISETP.GE.AND P0, PT, R8, c[0x0][0x1d4], PT ;  /* 0x0000750008007a0c */ /* 0x000ff60003f06270 */
[----:B------:R-:W-:Y:S02]  /*7890*/  @!UPT UIADD3 URZ, URZ, URZ, URZ ;  /* 0x0000003f3f3ff290 */ /* 0x000fe4000fffe03f */
[----:B------:R-:W1:Y:S04]  /*78a0*/  @!P0 LDS.128 R4, [R249+0x1800] ;  /* 0x00180000f9048984 */ /* 0x000e680000000c00 */
[----:B-1----:R1:W-:Y:S02]  /*78b0*/  @!P0 STG.E.128 [R2.64+0xa0], R4 ;  /* 0x0000a00402008986 */ /* 0x0023e4000c101d06 */
.L_x_1240:
[----:B-1----:R-:W-:Y:S05]  /*78c0*/  BSYNC B0 ;  /* 0x0000000000007941 */ /* 0x002fea0003800000 */
.L_x_1239:
        /* <DEDUP_REMOVED lines=34> */
.L_x_1242:
[----:B------:R-:W-:Y:S05]  /*7af0*/  BSYNC B0 ;  /* 0x0000000000007941 */ /* 0x000fea0003800000 */
.L_x_1241:
[----:B------:R-:W0:Y:S01]  /*7b00*/  LDGDEPBAR ;  /* 0x00000000000079af */ /* 0x000e220000000000 */
[----:B------:R-:W-:Y:S01]  /*7b10*/  IADD3 R31, R31, -0x1, RZ ;  /* 0xffffffff1f1f7810 */ /* 0x000fe20007ffe0ff */
[----:B------:R-:W-:-:S05]  /*7b20*/  @P3 BRA `(.L_x_1243) ;  /* 0xffffbe3000003947 */ /* 0x000fca000383ffff */
[----:B------:R-:W-:Y:S01]  /*7b30*/  WARPSYNC 0xffffffff ;  /* 0xffffffff00007948 */ /* 0x000fe20003800000 */
[----:B------:R-:W-:Y:S06]  /*7b40*/  BAR.SYNC.DEFER_BLOCKING 0x0 ;  /* 0x0000000000007b1d */ /* 0x000fec0000010000 */
.L_x_1216:
[----:B------:R-:W2:Y:S01]  /*7b50*/  LDL R17, [R1+0x48] ;  /* 0x0000480001117983 */ /* 0x000ea20000100800 */
[----:B------:R-:W-:-:S05]  /*7b60*/  IMAD.MOV.U32 R0, RZ, RZ, c[0x0][0x2c4] ;  /* 0x0000b100ff007624 */ /* 0x000fca00078e00ff */
[----:B------:R-:W-:Y:S01]  /*7b70*/  ISETP.NE.AND P3, PT, R0, 0x1, PT ;  /* 0x000000010000780c */ /* 0x000fe20003f65270 */
[----:B------:R-:W-:Y:S01]  /*7b80*/  BSSY B0, `(.L_x_1244) ;  /* 0x0000029000007945 */ /* 0x000fe20003800000 */
[----:B------:R-:W-:Y:S01]  /*7b90*/  IMAD.IADD R12, R148, 0x1, R149 ;  /* 0x00000001940c7824 */ /* 0x000fe200078e0295 */
[----:B--2---:R-:W-:-:S10]  /*7ba0*/  IADD3 R0, R17, 0x7f, RZ ;  /* 0x0000007f11007810 */ /* 0x004fd40007ffe0ff */
[----:B-1----:R-:W-:-:S05]  /*7bb0*/  @P3 IMAD.HI.U32 R2, R0, c[0x0][0x2c8], RZ ;  /* 0x0000b20000023a27 */ /* 0x002fca00078e00ff */
[----:B------:R-:W-:-:S05]  /*7bc0*/  @P3 SHF.R.U32.HI R0, RZ, c[0x0][0x2cc], R2 ;  /* 0x0000b300ff003a19 */ /* 0x000fca0000011602 */
[----:B------:R-:W-:-:S04]  /*7bd0*/  IMAD.IADD R0, R154, 0x1, R0 ;  /* 0x000000019a007824 */ /* 0x000fc800078e0200 */
[----:B------:R-:W-:-:S05]  /*7be0*/  IMAD.HI R0, R0, 0x2aaaaaab, RZ ;  /* 0x2aaaaaab00007827 */ /* 0x000fca00078e02ff */
[----:B------:R-:W-:-:S04]  /*7bf0*/  SHF.R.U32.HI R2, RZ, 0x1f, R0 ;  /* 0x0000001fff027819 */ /* 0x000fc80000011600 */
[----:B------:R-:W-:-:S04]  /*7c00*/  LEA.HI.SX32 R0, R0, R2, 0x1d ;  /* 0x0000000200007211 */ /* 0x000fc800078feaff */
[----:B------:R-:W-:-:S04]  /*7c10*/  IMNMX R6, R153, R0, PT ;  /* 0x0000000099067217 */ /* 0x000fc80003800200 */
[----:B------:R-:W-:Y:S01]  /*7c20*/  ISETP.GE.AND P0, PT, R6, 0x1, PT ;  /* 0x000000010600780c */ /* 0x000fe20003f06270 */
[----:B------:R-:W-:-:S12]  /*7c30*/  IMAD.MOV.U32 R0, RZ, RZ, RZ ;  /* 0x000000ffff007224 */ /* 0x000fd800078e00ff */
[----:B------:R-:W-:Y:S05]  /*7c40*/  @!P0 BRA `(.L_x_1245) ;  /* 0x000001c000008947 */ /* 0x000fea0003800000 */
[----:B------:R-:W-:Y:S01]  /*7c50*/  IABS R2, R130 ;  /* 0x0000008200027213 */ /* 0x000fe20000000000 */
        /* <DEDUP_REMOVED lines=27> */
.L_x_1245:
[----:B------:R-:W-:Y:S05]  /*7e10*/  BSYNC B0 ;  /* 0x0000000000007941 */ /* 0x000fea0003800000 */
.L_x_1244:
        /* <DEDUP_REMOVED lines=53> */
[----:B------:R1:W-:Y:S01]  /*8170*/  STL [R1+0x10], R3 ;  /* 0x0000100301007387 */ /* 0x0003e20000100800 */
[----:B------:R-:W-:-:S03]  /*8180*/  PRMT R0, RZ, 0x7610, R0 ;  /* 0x00007610ff007816 */ /* 0x000fc60000000000 */
[----:B------:R-:W-:-:S04]  /*8190*/  IMNMX R219, R6, R2, PT ;  /* 0x0000000206db7217 */ /* 0x000fc80003800200 */
[----:B------:R-:W-:-:S13]  /*81a0*/  ISETP.GT.AND P0, PT, R219, R3, PT ;  /* 0x00000003db00720c */ /* 0x000fda0003f04270 */
[----:B------:R-:W-:Y:S05]  /*81b0*/  @!P0 BRA `(.L_x_1246) ;  /* 0x00010d3000008947 */ /* 0x000fea0003800000 */
[----:B------:R-:W2:Y:S04]  /*81c0*/  LDL R26, [R1+0x3c] ;  /* 0x00003c00011a7983 */ /* 0x000ea80000100800 */
[----:B------:R-:W3:Y:S04]  /*81d0*/  LDL R31, [R1+0x44] ;  /* 0x00004400011f7983 */ /* 0x000ee80000100800 */
[----:B------:R-:W4:Y:S04]  /*81e0*/  LDL R27, [R1+0x4c] ;  /* 0x00004c00011b7983 */ /* 0x000f280000100800 */
[----:B------:R-:W3:Y:S01]  /*81f0*/  LDL.64 R24, [R1+0x18] ;  /* 0x0000180001187983 */ /* 0x000ee20000100a00 */
[----:B------:R-:W-:-:S03]  /*8200*/  ISETP.NE.U32.AND P0, PT, RZ, c[0x0][0x340], PT ;  /* 0x0000d000ff007a0c */ /* 0x000fc60003f05070 */
[----:B------:R-:W3:Y:S01]  /*8210*/  LDL.LU R20, [R1+0x14] ;  /* 0x0000140001147983 */ /* 0x000ee20000300800 */
[----:B------:R-:W-:-:S03]  /*8220*/  ISETP.NE.AND.EX P2, PT, RZ, c[0x0][0x344], PT, P0 ;  /* 0x0000d100ff007a0c */ /* 0x000fc60003f45300 */
[----:B------:R-:W3:Y:S04]  /*8230*/  LDL R19, [R1+0x24] ;  /* 0x0000240001137983 */ /* 0x000ee80000100800 */
[----:B------:R-:W3:Y:S06]  /*8240*/  LDL R18, [R1+0x38] ;  /* 0x0000380001127983 */ /* 0x000eec0000100800 */
[----:B------:R-:W-:Y:S01]  /*8250*/  @P2 IMAD.MOV.U32 R2, RZ, RZ, 0x4 ;  /* 0x00000004ff022424 */ /* 0x000fe200078e00ff */
[----:B------:R-:W1:Y:S01]  /*8260*/  S2R R5, SR_TID.X ;  /* 0x0000000000057919 */ /* 0x000e620000002100 */
[----:B------:R-:W-:-:S05]  /*8270*/  SHF.R.S32.HI R0, RZ, 0x1f, R142 ;  /* 0x0000001fff007819 */ /* 0x000fca000001148e */
[----:B------:R-:W-:-:S04]  /*8280*/  IMAD R0, R0, c[0x0][0x178], RZ ;  /* 0x00005e0000007a24 */ /* 0x000fc800078e02ff */
[----:B------:R-:W-:Y:S01]  /*8290*/  IMAD R0, R142, c[0x0][0x17c], R0 ;  /* 0x00005f008e007a24 */ /* 0x000fe200078e0200 */
[--C-:B-1----:R-:W-:Y:S02]  /*82a0*/  SHF.R.S32.HI R4, RZ, 0x1f, R5.reuse ;  /* 0x0000001fff047819 */ /* 0x102fe40000011405 */
[----:B------:R-:W-:Y:S01]  /*82b0*/  SHF.R.S32.HI R16, RZ, 0x1f, R5 ;  /* 0x0000001fff107819 */ /* 0x000fe20000011405 */
[----:B--2---:R-:W-:-:S05]  /*82c0*/  @P2 IMAD.WIDE R2, R26, R2, c[0x0][0x340] ;  /* 0x0000d0001a022625 */ /* 0x004fca00078e0202 */
[----:B------:R1:W2:Y:S01]  /*82d0*/  @P2 LDG.E R14, [R2.64] ;  /* 0x00000006020e2981 */ /* 0x0002a2000c1e1900 */
[-C--:B------:R-:W-:Y:S02]  /*82e0*/  LEA.HI R4, R4, R5.reuse, RZ, 0x2 ;  /* 0x0000000504047211 */ /* 0x080fe400078f10ff */
[----:B------:R-:W-:Y:S02]  /*82f0*/  LEA.HI R16, R16, R5, RZ, 0x2 ;  /* 0x0000000510107211 */ /* 0x000fe400078f10ff */
[----:B------:R-:W-:Y:S02]  /*8300*/  LOP3.LUT R4, R4, 0xfffffffc, RZ, 0xc0, !PT ;  /* 0xfffffffc04047812 */ /* 0x000fe400078ec0ff */
[----:B------:R-:W-:-:S03]  /*8310*/  SHF.R.S32.HI R16, RZ, 0x2, R16 ;  /* 0x00000002ff107819 */ /* 0x000fc60000011410 */
[----:B------:R-:W-:Y:S01]  /*8320*/  IMAD.IADD R4, R5, 0x1, -R4 ;  /* 0x0000000105047824 */ /* 0x000fe200078e0a04 */
[----:B------:R-:W-:-:S04]  /*8330*/  ISETP.NE.U32.AND P1, PT, RZ, c[0x0][0x348], PT ;  /* 0x0000d200ff007a0c */ /* 0x000fc80003f25070 */
[----:B------:R-:W-:Y:S01]  /*8340*/  ISETP.NE.AND.EX P1, PT, RZ, c[0x0][0x34c], PT, P1 ;  /* 0x0000d300ff007a0c */ /* 0x000fe20003f25310 */
[----:B-1----:R-:W-:-:S05]  /*8350*/  IMAD.WIDE.U32 R2, R142, c[0x0][0x178], RZ ;  /* 0x00005e008e027a25 */ /* 0x002fca00078e00ff */
[----:B------:R-:W-:Y:S01]  /*8360*/  IADD3 R3, R3, R0, RZ ;  /* 0x0000000003037210 */ /* 0x000fe20007ffe0ff */
[----:B------:R-:W-:Y:S01]  /*8370*/  IMAD R0, R4, 0x20, R16 ;  /* 0x0000002004007824 */ /* 0x000fe200078e0210 */
[----:B----4-:R-:W-:-:S03]  /*8380*/  SEL R6, R27, RZ, !P1 ;  /* 0x000000ff1b067207 */ /* 0x010fc60004800000 */
[----:B------:R-:W-:Y:S01]  /*8390*/  IMAD.IADD R10, R17, 0x1, R0 ;  /* 0x00000001110a7824 */ /* 0x000fe200078e0200 */
[----:B------:R-:W-:Y:S01]  /*83a0*/  SHF.R.S32.HI R11, RZ, 0x1f, R12 ;  /* 0x0000001fff0b7819 */ /* 0x000fe2000001140c */
[----:B---3--:R-:W-:Y:S01]  /*83b0*/  IMAD.WIDE.U32 R4, R31, c[0x0][0x1b8], R2 ;  /* 0x00006e001f047a25 */ /* 0x008fe200078e0002 */
[----:B------:R-:W-:-:S03]  /*83c0*/  IADD3 R2, P0, R16, R12, RZ ;  /* 0x0000000c10027210 */ /* 0x000fc60007f1e0ff */
[----:B------:R-:W-:Y:S01]  /*83d0*/  @P3 IMAD.HI.U32 R7, R10, c[0x0][0x2c8], RZ ;  /* 0x0000b2000a073a27 */ /* 0x000fe200078e00ff */
[----:B------:R-:W-:Y:S02]  /*83e0*/  SEL R3, R26, RZ, !P1 ;  /* 0x000000ff1a037207 */ /* 0x000fe40004800000 */
[----:B------:R-:W-:Y:S01]  /*83f0*/  LEA.HI.X.SX32 R11, R16, R11, 0x1, P0 ;  /* 0x0000000b100b7211 */ /* 0x000fe200000f0eff */
[----:B------:R-:W-:Y:S01]  /*8400*/  IMAD R5, R31, c[0x0][0x1bc], R5 ;  /* 0x00006f001f057a24 */ /* 0x000fe200078e0205 */
[----:B------:R-:W-:Y:S01]  /*8410*/  MOV R0, R10 ;  /* 0x0000000a00007202 */ /* 0x000fe20000000f00 */
[----:B------:R-:W-:Y:S01]  /*8420*/  IMAD R6, R6, c[0x0][0x1c0], RZ ;  /* 0x0000700006067a24 */ /* 0x000fe200078e02ff */
[----:B------:R-:W-:Y:S01]  /*8430*/  @P3 SHF.R.U32.HI R0, RZ, c[0x0][0x2cc], R7 ;  /* 0x0000b300ff003a19 */ /* 0x000fe20000011607 */
[----:B------:R-:W-:-:S04]  /*8440*/  IMAD.WIDE.U32 R4, R3, c[0x0][0x1c0], R4 ;  /* 0x0000700003047a25 */ /* 0x000fc800078e0004 */
[----:B------:R-:W-:Y:S01]  /*8450*/  IMAD R12, R3, c[0x0][0x1c4], R6 ;  /* 0x00007100030c7a24 */ /* 0x000fe200078e0206 */
[----:B------:R-:W-:Y:S01]  /*8460*/  SHF.R.S32.HI R13, RZ, 0x1f, R0 ;  /* 0x0000001fff0d7819 */ /* 0x000fe20000011400 */
[----:B------:R-:W-:Y:S02]  /*8470*/  IMAD.MOV.U32 R6, RZ, RZ, R24 ;  /* 0x000000ffff067224 */ /* 0x000fe400078e0018 */
[----:B------:R-:W-:Y:S02]  /*8480*/  IMAD.MOV.U32 R7, RZ, RZ, R25 ;  /* 0x000000ffff077224 */ /* 0x000fe400078e0019 */
[C---:B------:R-:W-:Y:S02]  /*8490*/  IMAD R15, R11.reuse, c[0x0][0x1e0], RZ ;  /* 0x000078000b0f7a24 */ /* 0x040fe400078e02ff */
[----:B------:R-:W-:Y:S01]  /*84a0*/  IMAD R11, R11, c[0x0][0x208], RZ ;  /* 0x000082000b0b7a24 */ /* 0x000fe200078e02ff */
[----:B------:R-:W-:Y:S01]  /*84b0*/  IADD3 R3, R5, R12, RZ ;  /* 0x0000000c05037210 */ /* 0x000fe20007ffe0ff */
[----:B------:R-:W-:-:S04]  /*84c0*/  IMAD.WIDE.U32 R8, R2, c[0x0][0x1e0], R6 ;  /* 0x0000780002087a25 */ /* 0x000fc800078e0006 */
[----:B------:R-:W-:-:S04]  /*84d0*/  IMAD.WIDE.U32 R6, R2, c[0x0][0x208], R6 ;  /* 0x0000820002067a25 */ /* 0x000fc800078e0006 */
[C---:B------:R-:W-:Y:S02]  /*84e0*/  IMAD R15, R2.reuse, c[0x0][0x1e4], R15 ;  /* 0x00007900020f7a24 */ /* 0x040fe400078e020f */
[----:B------:R-:W-:Y:S02]  /*84f0*/  IMAD R12, R2, c[0x0][0x20c], R11 ;  /* 0x00008300020c7a24 */ /* 0x000fe400078e020b */
[----:B------:R-:W-:Y:S02]  /*8500*/  IMAD R5, R13, c[0x0][0x1b0], RZ ;  /* 0x00006c000d057a24 */ /* 0x000fe400078e02ff */
[----:B------:R-:W-:Y:S02]  /*8510*/  IMAD.MOV.U32 R2, RZ, RZ, R4 ;  /* 0x000000ffff027224 */ /* 0x000fe400078e0004 */
[----:B------:R-:W-:Y:S02]  /*8520*/  IMAD.MOV R4, RZ, RZ, -R0 ;  /* 0x000000ffff047224 */ /* 0x000fe400078e0a00 */
[----:B------:R-:W-:-:S02]  /*8530*/  IMAD R11, R0, c[0x0][0x1b4], R5 ;  /* 0x00006d00000b7a24 */ /* 0x000fc400078e0205 */
[----:B------:R-:W-:-:S04]  /*8540*/  IMAD.WIDE.U32 R2, R0, c[0x0][0x1b0], R2 ;  /* 0x00006c0000027a25 */ /* 0x000fc800078e0002 */
[----:B------:R-:W-:Y:S01]  /*8550*/  IMAD R0, R4, c[0x0][0x2c4], R10 ;  /* 0x0000b10004007a24 */ /* 0x000fe200078e020a */
[----:B------:R-:W-:Y:S01]  /*8560*/  IADD3 R5, R9, R15, RZ ;  /* 0x0000000f09057210 */ /* 0x000fe20007ffe0ff */
[----:B------:R-:W-:Y:S01]  /*8570*/  IMAD.MOV.U32 R4, RZ, RZ, R8 ;  /* 0x000000ffff047224 */ /* 0x000fe200078e0008 */
[----:B------:R-:W-:Y:S02]  /*8580*/  IADD3 R3, R3, R11, RZ ;  /* 0x0000000b03037210 */ /* 0x000fe40007ffe0ff */
[----:B------:R-:W-:Y:S02]  /*8590*/  SHF.R.S32.HI R11, RZ, 0x1f, R0 ;  /* 0x0000001fff0b7819 */ /* 0x000fe40000011400 */
[----:B------:R-:W-:Y:S01]  /*85a0*/  ISETP.GE.AND P1, PT, R24, c[0x0][0x1d4], PT ;  /* 0x0000750018007a0c */ /* 0x000fe20003f26270 */
[----:B------:R-:W-:Y:S01]  /*85b0*/  IMAD.WIDE.U32 R8, R31, c[0x0][0x1e8], R4 ;  /* 0x00007a001f087a25 */ /* 0x000fe200078e0004 */
[----:B------:R-:W-:-:S03]  /*85c0*/  ISETP.GE.AND P6, PT, R19, c[0x0][0x1d4], PT ;  /* 0x0000750013007a0c */ /* 0x000fc60003fc6270 */
[----:B------:R-:W-:Y:S01]  /*85d0*/  IMAD R4, R11, c[0x0][0x1a8], RZ ;  /* 0x00006a000b047a24 */ /* 0x000fe200078e02ff */
[----:B------:R-:W-:Y:S01]  /*85e0*/  SEL R10, RZ, 0xffffffff, P6 ;  /* 0xffffffffff0a7807 */ /* 0x000fe20003000000 */
[----:B------:R-:W-:Y:S01]  /*85f0*/  IMAD.WIDE.U32 R2, R0, c[0x0][0x1a8], R2 ;  /* 0x00006a0000027a25 */ /* 0x000fe200078e0002 */
[----:B------:R-:W-:-:S03]  /*8600*/  LOP3.LUT R20, R20, 0xfffffffe, RZ, 0xc0, !PT ;  /* 0xfffffffe14147812 */ /* 0x000fc600078ec0ff */
[----:B------:R-:W-:Y:S01]  /*8610*/  IMAD R11, R0, c[0x0][0x1ac], R4 ;  /* 0x00006b00000b7a24 */ /* 0x000fe200078e0204 */
[----:B------:R-:W-:Y:S01]  /*8620*/  SHF.L.U32 R10, R10, 0x1, RZ ;  /* 0x000000010a0a7819 */ /* 0x000fe200000006ff */
[----:B------:R-:W-:Y:S01]  /*8630*/  IMAD.IADD R7, R7, 0x1, R12 ;  /* 0x0000000107077824 */ /* 0x000fe200078e020c */
[----:B------:R-:W-:Y:S01]  /*8640*/  @P1 LOP3.LUT R20, R20, 0x1, RZ, 0xfc, !PT ;  /* 0x0000000114141812 */ /* 0x000fe200078efcff */
[----:B------:R-:W-:Y:S01]  /*8650*/  IMAD.IADD R3, R3, 0x1, R11 ;  /* 0x0000000103037824 */ /* 0x000fe200078e020b */
[----:B------:R-:W-:Y:S02]  /*8660*/  SEL R12, RZ, 0x1, P1 ;  /* 0x00000001ff0c7807 */ /* 0x000fe40000800000 */
[----:B------:R-:W-:Y:S01]  /*8670*/  LEA R11, P0, R2, c[0x0][0x160], 0x1 ;  /* 0x00005800020b7a11 */ /* 0x000fe200078008ff */
[----:B------:R-:W-:Y:S01]  /*8680*/  IMAD.WIDE.U32 R4, R31, c[0x0][0x210], R6 ;  /* 0x000084001f047a25 */ /* 0x000fe200078e0006 */
[----:B------:R-:W-:Y:S01]  /*8690*/  ISETP.NE.U32.AND P1, PT, RZ, c[0x0][0x350], PT ;  /* 0x0000d400ff007a0c */ /* 0x000fe20003f25070 */
[----:B------:R1:W-:Y:S01]  /*86a0*/  STL [R1+0x14], R20 ;  /* 0x0000141401007387 */ /* 0x0003e20000100800 */
[----:B------:R-:W-:-:S02]  /*86b0*/  LOP3.LUT R6, R10, 0x2, R12, 0xe2, !PT ;  /* 0x000000020a067812 */ /* 0x000fc400078ee20c */
[----:B------:R-:W-:Y:S02]  /*86c0*/  LEA.HI.X R10, R2, c[0x0][0x164], R3, 0x1, P0 ;  /* 0x00005900020a7a11 */ /* 0x000fe400000f0c03 */
[----:B------:R-:W-:Y:S01]  /*86d0*/  ISETP.NE.AND.EX P0, PT, RZ, c[0x0][0x354], PT, P1 ;  /* 0x0000d500ff007a0c */ /* 0x000fe20003f05310 */
[C---:B------:R-:W-:Y:S02]  /*86e0*/  IMAD R9, R31.reuse, c[0x0][0x1ec], R9 ;  /* 0x00007b001f097a24 */ /* 0x040fe400078e0209 */
[----:B------:R-:W-:Y:S01]  /*86f0*/  IMAD R5, R31, c[0x0][0x214], R5 ;  /* 0x000085001f057a24 */ /* 0x000fe200078e0205 */
[----:B------:R-:W-:-:S04]  /*8700*/  ISETP.GE.AND P5, PT, R18, c[0x0][0x1d4], PT ;  /* 0x0000750012007a0c */ /* 0x000fc80003fa6270 */
[----:B------:R-:W-:Y:S02]  /*8710*/  SEL R3, RZ, 0x4, P5 ;  /* 0x00000004ff037807 */ /* 0x000fe40002800000 */
[----:B------:R-:W-:Y:S02]  /*8720*/  ISETP.GE.AND P3, PT, R24, c[0x0][0x198], PT ;  /* 0x0000660018007a0c */ /* 0x000fe40003f66270 */
[----:B------:R-:W-:Y:S02]  /*8730*/  ISETP.GE.AND P4, PT, R18, c[0x0][0x198], PT ;  /* 0x0000660012007a0c */ /* 0x000fe40003f86270 */
[----:B------:R-:W-:Y:S02]  /*8740*/  LOP3.LUT R94, R6, R3, RZ, 0xfc, !PT ;  /* 0x00000003065e7212 */ /* 0x000fe400078efcff */
[----:B------:R-:W-:Y:S02]  /*8750*/  IADD3 R120, R219, -0x1, RZ ;  /* 0xffffffffdb787810 */ /* 0x000fe40007ffe0ff */
[----:B--2---:R-:W-:-:S02]  /*8760*/  @P2 SHF.R.S32.HI R0, RZ, 0x1f, R14 ;  /* 0x0000001fff002819 */ /* 0x004fc4000001140e */
[----:B------:R-:W-:Y:S01]  /*8770*/  @!P2 MOV R0, R27 ;  /* 0x0000001b0000a202 */ /* 0x000fe20000000f00 */
[----:B------:R-:W-:-:S03]  /*8780*/  @!P2 IMAD.MOV.U32 R14, RZ, RZ, R26 ;  /* 0x000000ffff0ea224 */ /* 0x000fc600078e001a */
[----:B------:R-:W-:Y:S02]  /*8790*/  SEL R2, R0, RZ, !P0 ;  /* 0x000000ff00027207 */ /* 0x000fe40004000000 */
[----:B------:R-:W-:-:S03]  /*87a0*/  SEL R0, R14, RZ, !P0 ;  /* 0x000000ff0e007207 */ /* 0x000fc60004000000 */
[C---:B------:R-:W-:Y:S02]  /*87b0*/  IMAD R12, R2.reuse, c[0x0][0x1f0], RZ ;  /* 0x00007c00020c7a24 */ /* 0x040fe400078e02ff */
[----:B------:R-:W-:Y:S02]  /*87c0*/  IMAD R7, R2, c[0x0][0x218], RZ ;  /* 0x0000860002077a24 */ /* 0x000fe400078e02ff */
[----:B------:R-:W-:-:S04]  /*87d0*/  IMAD.WIDE.U32 R250, R0, c[0x0][0x1f0], R8 ;  /* 0x00007c0000fa7a25 */ /* 0x000fc800078e0008 */
[----:B------:R-:W-:-:S04]  /*87e0*/  IMAD.WIDE.U32 R244, R0, c[0x0][0x218], R4 ;  /* 0x0000860000f47a25 */ /* 0x000fc800078e0004 */
[C---:B------:R-:W-:Y:S02]  /*87f0*/  IMAD R2, R0.reuse, c[0x0][0x1f4], R12 ;  /* 0x00007d0000027a24 */ /* 0x040fe400078e020c */
[----:B------:R-:W-:Y:S01]  /*8800*/  IMAD R0, R0, c[0x0][0x21c], R7 ;  /* 0x0000870000007a24 */ /* 0x000fe200078e0207 */
[----:B------:R-:W-:Y:S01]  /*8810*/  ISETP.GE.AND P2, PT, R19, c[0x0][0x198], PT ;  /* 0x0000660013007a0c */ /* 0x000fe20003f46270 */
[----:B------:R-:W-:Y:S01]  /*8820*/  IMAD.IADD R252, R251, 0x1, R2 ;  /* 0x00000001fbfc7824 */ /* 0x000fe200078e0202 */
[----:B------:R-:W-:Y:S02]  /*8830*/  IADD3 R9, R16, R17, RZ ;  /* 0x0000001110097210 */ /* 0x000fe40007ffe0ff */
[----:B------:R-:W-:Y:S01]  /*8840*/  IADD3 R247, R245, R0, RZ ;  /* 0x00000000f5f77210 */ /* 0x000fe20007ffe0ff */
[----:B------:R-:W-:Y:S06]  /*8850*/  BRA.DIV ~URZ, `(.L_x_1247) ;  /* 0x000153b27f007947 */ /* 0x000fec000b800000 */
[----:B-1----:R1:W2:Y:S02]  /*8860*/  SHFL.IDX PT, R8, R10, RZ, 0x1c1f ;  /* 0x001c1fff0a087589 */ /* 0x0022a400000e0000 */
.L_x_1389:
[----:B------:R-:W-:Y:S05]  /*8870*/  BRA.DIV ~URZ, `(.L_x_1248) ;  /* 0x000154027f007947 */ /* 0x000fea000b800000 */
[----:B------:R3:W4:Y:S02]  /*8880*/  SHFL.IDX PT, R0, R11, RZ, 0x1c1f ;  /* 0x001c1fff0b007589 */ /* 0x00072400000e0000 */
.L_x_1390:
[----:B---3--:R-:W3:Y:S01]  /*8890*/  LDL R2, [R1+0x40] ;  /* 0x0000400001027983 */ /* 0x008ee20000100800 */
[----:B------:R-:W-:Y:S01]  /*88a0*/  BSSY B0, `(.L_x_1249) ;  /* 0x0000017000007945 */ /* 0x000fe20003800000 */
[----:B---3--:R-:W-:-:S05]  /*88b0*/  IMAD R23, R2, c[0x0][0x2c4], RZ ;  /* 0x0000b10002177a24 */ /* 0x008fca00078e02ff */
[----:B------:R-:W-:-:S13]  /*88c0*/  ISETP.GE.AND P0, PT, R9, R23, PT ;  /* 0x000000170900720c */ /* 0x000fda0003f06270 */
[----:B------:R-:W-:Y:S05]  /*88d0*/  @P0 BRA `(.L_x_1250) ;  /* 0x0000013000000947 */ /* 0x000fea0003800000 */
[----:B------:R-:W3:Y:S04]  /*88e0*/  LDL.64 R4, [R1+0x18] ;  /* 0x0000180001047983 */ /* 0x000ee80000100a00 */
[----:B----4-:R-:W4:Y:S04]  /*88f0*/  LDL R2, [R1+0x24] ;  /* 0x0000240001027983 */ /* 0x010f280000100800 */
[----:B--2---:R-:W2:Y:S04]  /*8900*/  LDL R3, [R1+0x64] ;  /* 0x0000640001037983 */ /* 0x004ea80000100800 */
[----:B------:R-:W2:Y:S04]  /*8910*/  LDL R13, [R1+0x38] ;  /* 0x00003800010d7983 */ /* 0x000ea80000100800 */
[----:B------:R-:W2:Y:S04]  /*8920*/  LDL R12, [R1+0xc] ;  /* 0x00000c00010c7983 */ /* 0x000ea80000100800 */
[----:B------:R-:W2:Y:S01]  /*8930*/  LDL R14, [R1+0x60] ;  /* 0x00006000010e7983 */ /* 0x000ea20000100800 */
[----:B---3--:R-:W-:-:S04]  /*8940*/  LEA R6, P0, R4, R0, 0x1 ;  /* 0x0000000004067211 */ /* 0x008fc800078008ff */
[----:B------:R-:W-:Y:S02]  /*8950*/  LEA.HI.X R7, R4, R8, R5, 0x1, P0 ;  /* 0x0000000804077211 */ /* 0x000fe400000f0c05 */
[----:B----4-:R-:W-:-:S04]  /*8960*/  LEA R4, P0, R2, R0, 0x1 ;  /* 0x0000000002047211 */ /* 0x010fc800078008ff */
        /* <DEDUP_REMOVED lines=10> */
.L_x_1250:
[----:B------:R-:W-:Y:S05]  /*8a10*/  BSYNC B0 ;  /* 0x0000000000007941 */ /* 0x000fea0003800000 */
.L_x_1249:
[----:B------:R-:W-:Y:S05]  /*8a20*/  BRA.DIV ~URZ, `(.L_x_1251) ;  /* 0x000152b27f007947 */ /* 0x000fea000b800000 */
[----:B--2---:R2:W3:Y:S04]  /*8a30*/  SHFL.IDX PT, R8, R10, 0x1, 0x1c1f ;  /* 0x003c1f000a087f89 */ /* 0x0044e800000e0000 */
[----:B----4-:R2:W4:Y:S02]  /*8a40*/  SHFL.IDX PT, R0, R11, 0x1, 0x1c1f ;  /* 0x003c1f000b007f89 */ /* 0x01052400000e0000 */
.L_x_1391:
        /* <DEDUP_REMOVED lines=23> */
.L_x_1253:
[----:B------:R-:W-:Y:S05]  /*8bc0*/  BSYNC B0 ;  /* 0x0000000000007941 */ /* 0x000fea0003800000 */
.L_x_1252:
[----:B------:R-:W-:Y:S05]  /*8bd0*/  BRA.DIV ~URZ, `(.L_x_1254) ;  /* 0x000151c27f007947 */ /* 0x000fea000b800000 */
[----:B---3--:R3:W1:Y:S02]  /*8be0*/  SHFL.IDX PT, R8, R10, 0x2, 0x1c1f ;  /* 0x005c1f000a087f89 */ /* 0x00866400000e0000 */
.L_x_1392:
[----:B------:R-:W-:Y:S05]  /*8bf0*/  BRA.DIV ~URZ, `(.L_x_1255) ;  /* 0x000152127f007947 */ /* 0x000fea000b800000 */
[----:B--2-4-:R2:W4:Y:S02]  /*8c00*/  SHFL.IDX PT, R0, R11, 0x2, 0x1c1f ;  /* 0x005c1f000b007f89 */ /* 0x01452400000e0000 */
.L_x_1393:
[----:B------:R-:W-:Y:S01]  /*8c10*/  IADD3 R2, R9, 0x40, RZ ;  /* 0x0000004009027810 */ /* 0x000fe20007ffe0ff */
[----:B------:R-:W-:Y:S03]  /*8c20*/  BSSY B0, `(.L_x_1256) ;  /* 0x0000016000007945 */ /* 0x000fe60003800000 */
[----:B------:R-:W-:-:S13]  /*8c30*/  ISETP.GE.AND P0, PT, R2, R23, PT ;  /* 0x000000170200720c */ /* 0x000fda0003f06270 */
[----:B------:R-:W-:Y:S05]  /*8c40*/  @P0 BRA `(.L_x_1257) ;  /* 0x0000013000000947 */ /* 0x000fea0003800000 */
[----:B--2---:R-:W2:Y:S04]  /*8c50*/  LDL.64 R4, [R1+0x18] ;  /* 0x0000180001047983 */ /* 0x004ea80000100a00 */
[----:B---3--:R-:W3:Y:S04]  /*8c60*/  LDL R3, [R1+0x24] ;  /* 0x0000240001037983 */ /* 0x008ee80000100800 */
[----:B----4-:R-:W4:Y:S04]  /*8c70*/  LDL R15, [R1+0x64] ;  /* 0x00006400010f7983 */ /* 0x010f280000100800 */
[----:B------:R-:W4:Y:S04]  /*8c80*/  LDL R13, [R1+0x38] ;  /* 0x00003800010d7983 */ /* 0x000f280000100800 */
[----:B------:R-:W4:Y:S04]  /*8c90*/  LDL R12, [R1+0xc] ;  /* 0x00000c00010c7983 */ /* 0x000f280000100800 */
[----:B------:R-:W4:Y:S01]  /*8ca0*/  LDL R14, [R1+0x60] ;  /* 0x00006000010e7983 */ /* 0x000f220000100800 */
[----:B--2---:R-:W-:-:S04]  /*8cb0*/  LEA R6, P0, R4, R0, 0x1 ;  /* 0x0000000004067211 */ /* 0x004fc800078008ff */
[----:B-1----:R-:W-:Y:S02]  /*8cc0*/  LEA.HI.X R7, R4, R8, R5, 0x1, P0 ;  /* 0x0000000804077211 */ /* 0x002fe400000f0c05 */
[----:B---3--:R-:W-:-:S04]  /*8cd0*/  LEA R4, P0, R3, R0, 0x1 ;  /* 0x0000000003047211 */ /* 0x008fc800078008ff */
[----:B----4-:R-:W-:Y:S02]  /*8ce0*/  LEA.HI.X R5, R3, R8, R15, 0x1, P0 ;  /* 0x0000000803057211 */ /* 0x010fe400000f0c0f */
        /* <DEDUP_REMOVED lines=9> */
.L_x_1257:
[----:B------:R-:W-:Y:S05]  /*8d80*/  BSYNC B0 ;  /* 0x0000000000007941 */ /* 0x000fea0003800000 */
.L_x_1256:
[----:B------:R-:W-:Y:S05]  /*8d90*/  BRA.DIV ~URZ, `(.L_x_1258) ;  /* 0x000150d27f007947 */ /* 0x000fea000b800000 */
[----:B-1----:R1:W2:Y:S04]  /*8da0*/  SHFL.IDX PT, R6, R10, 0x3, 0x1c1f ;  /* 0x007c1f000a067f89 */ /* 0x0022a800000e0000 */
[----:B----4-:R1:W4:Y:S02]  /*8db0*/  SHFL.IDX PT, R0, R11, 0x3, 0x1c1f ;  /* 0x007c1f000b007f89 */ /* 0x01032400000e0000 */
.L_x_1394:
[----:B---3--:R-:W3:Y:S04]  /*8dc0*/  LDL.64 R12, [R1+0x18] ;  /* 0x00001800010c7983 */ /* 0x008ee80000100a00 */
[----:B----4-:R-:W4:Y:S04]  /*8dd0*/  LDL R7, [R1+0x24] ;  /* 0x0000240001077983 */ /* 0x010f280000100800 */
[----:B--2---:R-:W2:Y:S04]  /*8de0*/  LDL R8, [R1+0x64] ;  /* 0x0000640001087983 */ /* 0x004ea80000100800 */
[----:B------:R-:W2:Y:S04]  /*8df0*/  LDL R97, [R1+0xc] ;  /* 0x00000c0001617983 */ /* 0x000ea80000100800 */
[----:B------:R-:W2:Y:S04]  /*8e00*/  LDL R142, [R1+0x2c] ;  /* 0x00002c00018e7983 */ /* 0x000ea80000100800 */
[----:B-1----:R-:W2:Y:S04]  /*8e10*/  LDL R10, [R1+0x38] ;  /* 0x00003800010a7983 */ /* 0x002ea80000100800 */
[----:B------:R-:W2:Y:S04]  /*8e20*/  LDL R11, [R1+0x60] ;  /* 0x00006000010b7983 */ /* 0x000ea80000100800 */
[----:B------:R-:W2:Y:S04]  /*8e30*/  LDL R127, [R1+0x14] ;  /* 0x00001400017f7983 */ /* 0x000ea80000100800 */
        /* <DEDUP_REMOVED lines=9> */
[----:B------:R-:W-:Y:S01]  /*8ed0*/  SHF.R.S32.HI R126, RZ, 0x2, R126 ;  /* 0x00000002ff7e7819 */ /* 0x000fe2000001147e */
[----:B------:R-:W-:Y:S02]  /*8ee0*/  IMAD.MOV.U32 R122, RZ, RZ, R250 ;  /* 0x000000ffff7a7224 */ /* 0x000fe400078e00fa */
[----:B------:R-:W-:Y:S02]  /*8ef0*/  IMAD.MOV.U32 R123, RZ, RZ, R252 ;  /* 0x000000ffff7b7224 */ /* 0x000fe400078e00fc */
[----:B------:R-:W-:Y:S01]  /*8f00*/  IMAD.MOV.U32 R125, RZ, RZ, c[0x0][0x2c4] ;  /* 0x0000b100ff7d7624 */ /* 0x000fe200078e00ff */
[----:B---3--:R-:W-:-:S04]  /*8f10*/  @!P0 LEA R4, P1, R12, R0, 0x1 ;  /* 0x000000000c048211 */ /* 0x008fc800078208ff */
[----:B------:R-:W-:Y:S02]  /*8f20*/  @!P0 LEA.HI.X R5, R12, R6, R13, 0x1, P1 ;  /* 0x000000060c058211 */ /* 0x000fe400008f0c0d */
[----:B----4-:R-:W-:-:S04]  /*8f30*/  @!P0 LEA R2, P1, R7, R0, 0x1 ;  /* 0x0000000007028211 */ /* 0x010fc800078208ff */
[----:B--2---:R-:W-:Y:S01]  /*8f40*/  @!P0 LEA.HI.X R3, R7, R6, R8, 0x1, P1 ;  /* 0x0000000607038211 */ /* 0x004fe200008f0c08 */
[----:B------:R-:W-:Y:S02]  /*8f50*/  @!P0 IMAD.SHL.U32 R7, R97, 0x2, RZ ;  /* 0x0000000261078824 */ /* 0x000fe400078e00ff */
[----:B------:R-:W-:-:S03]  /*8f60*/  IMAD.IADD R121, R142, 0x1, R96 ;  /* 0x000000018e797824 */ /* 0x000fc600078e0260 */
[----:B------:R-:W-:Y:S01]  /*8f70*/  @!PT LDS RZ, [RZ] ;  /* 0x00000000fffff984 */ /* 0x000fe20000000800 */
[----:B------:R-:W-:Y:S01]  /*8f80*/  @!PT LDS RZ, [RZ] ;  /* 0x00000000fffff984 */ /* 0x000fe20000000800 */
[----:B------:R-:W-:Y:S01]  /*8f90*/  @!PT LDS RZ, [RZ] ;  /* 0x00000000fffff984 */ /* 0x000fe20000000800 */
[----:B------:R1:W-:Y:S04]  /*8fa0*/  @!P0 LDGSTS.E.BYPASS.LTC128B.128 [R7+0x7880], [R4.64], !P3 ;  /* 0x0788000004078fae */ /* 0x0003e8000d901d46 */
[----:B------:R2:W-:Y:S01]  /*8fb0*/  @!P0 LDGSTS.E.BYPASS.LTC128B.128 [R7+0x9880], [R2.64], !P2 ;  /* 0x0988000002078fae */ /* 0x0005e2000d101d46 */
[----:B-1----:R-:W-:Y:S02]  /*8fc0*/  @!P0 LEA R4, P1, R10, R0, 0x1 ;  /* 0x000000000a048211 */ /* 0x002fe400078208ff */
[----:B------:R-:W-:Y:S01]  /*8fd0*/  IMNMX R0, R121, 0x30, PT ;  /* 0x0000003079007817 */ /* 0x000fe20003800200 */
[----:B------:R-:W-:-:S04]  /*8fe0*/  IMAD R5, R95, c[0x0][0x1e0], RZ ;  /* 0x000078005f057a24 */ /* 0x000fc800078e02ff */
[----:B------:R-:W-:Y:S02]  /*8ff0*/  IMAD.IADD R0, R0, 0x1, -R126 ;  /* 0x0000000100007824 */ /* 0x000fe400078e0a7e */
[----:B------:R-:W-:Y:S01]  /*9000*/  IMAD R8, R120, c[0x0][0x1e4], R5 ;  /* 0x0000790078087a24 */ /* 0x000fe200078e0205 */
[----:B------:R-:W-:Y:S01]  /*9010*/  @!P0 LEA.HI.X R5, R10, R6, R11, 0x1, P1 ;  /* 0x000000060a058211 */ /* 0x000fe200008f0c0b */
[----:B--2---:R-:W-:Y:S01]  /*9020*/  IMAD.WIDE.U32 R2, R120, c[0x0][0x1e0], RZ ;  /* 0x0000780078027a25 */ /* 0x004fe200078e00ff */
[----:B------:R-:W-:-:S03]  /*9030*/  ISETP.GE.AND P1, PT, R0, 0x1, PT ;  /* 0x000000010000780c */ /* 0x000fc60003f26270 */
[----:B------:R1:W-:Y:S01]  /*9040*/  @!P0 LDGSTS.E.BYPASS.LTC128B.128 [R7+0xb880], [R4.64], !P4 ;  /* 0x0b88000004078fae */ /* 0x0003e2000e101d46 */
[----:B------:R-:W-:Y:S01]  /*9050*/  IMAD.IADD R6, R3, 0x1, R8 ;  /* 0x0000000103067824 */ /* 0x000fe200078e0208 */
[----:B------:R-:W-:Y:S02]  /*9060*/  ISETP.GE.AND P0, PT, R0, 0x21, PT ;  /* 0x000000210000780c */ /* 0x000fe40003f06270 */
[----:B------:R-:W0:Y:S01]  /*9070*/  LDGDEPBAR ;  /* 0x00000000000079af */ /* 0x000e220000000000 */
[----:B------:R-:W-:Y:S01]  /*9080*/  WARPSYNC 0xffffffff ;  /* 0xffffffff00007948 */ /* 0x000fe20003800000 */
[----:B------:R-:W-:-:S04]  /*9090*/  IMAD.WIDE.U32 R2, R2, 0x30, R122 ;  /* 0x0000003002027825 */ /* 0x000fc800078e007a */
[----:B------:R-:W-:Y:S02]  /*90a0*/  IMAD R0, R6, 0x30, RZ ;  /* 0x0000003006007824 */ /* 0x000fe400078e02ff */
[----:B------:R-:W-:Y:S02]  /*90b0*/  IMAD.MOV.U32 R8, RZ, RZ, 0x20 ;  /* 0x00000020ff087424 */ /* 0x000fe400078e00ff */
[----:B------:R-:W-:Y:S01]  /*90c0*/  IMAD.IADD R0, R3, 0x1, R0 ;  /* 0x0000000103007824 */ /* 0x000fe200078e0200 */
[----:B------:R-:W-:Y:S01]  /*90d0*/  BAR.SYNC.DEFER_BLOCKING 0x0 ;  /* 0x0000000000007b1d */ /* 0x000fe20000010000 */
[----:B------:R-:W-:Y:S01]  /*90e0*/  LOP3.LUT P3, RZ, R127, 0x1, RZ, 0xc0, !PT ;  /* 0x000000017fff7812 */ /* 0x000fe2000786c0ff */
[----:B-1----:R-:W-:Y:S01]  /*90f0*/  IMAD.WIDE.U32 R6, R8, c[0x0][0x1e0], RZ ;  /* 0x0000780008067a25 */ /* 0x002fe200078e00ff */
[----:B------:R-:W-:-:S03]  /*9100*/  @P1 LEA R4, P2, R2, c[0x0][0x1c8], 0x1 ;  /* 0x0000720002041a11 */ /* 0x000fc600078408ff */
[----:B------:R-:W-:Y:S01]  /*9110*/  IMAD R8, R8, c[0x0][0x1e4], RZ ;  /* 0x0000790008087a24 */ /* 0x000fe200078e02ff */
[C---:B------:R-:W-:Y:S02]  /*9120*/  @P1 LEA.HI.X R5, R2.reuse, c[0x0][0x1cc], R0, 0x1, P2 ;  /* 0x0000730002051a11 */ /* 0x040fe400010f0c00 */
[----:B------:R-:W-:Y:S01]  /*9130*/  @P0 IADD3 R3, P2, R2, R6, RZ ;  /* 0x0000000602030210 */ /* 0x000fe20007f5e0ff */
[----:B------:R-:W-:-:S03]  /*9140*/  @P1 IMAD.SHL.U32 R6, R97, 0x2, RZ ;  /* 0x0000000261061824 */ /* 0x000fc600078e00ff */
[----:B------:R-:W-:Y:S02]  /*9150*/  @P0 IADD3.X R0, R0, R7, R8, P2, !PT ;  /* 0x0000000700000210 */ /* 0x000fe400017fe408 */
[C---:B------:R-:W-:Y:S01]  /*9160*/  @P0 LEA R2, P2, R3.reuse, c[0x0][0x1c8], 0x1 ;  /* 0x0000720003020a11 */ /* 0x040fe200078408ff */
[----:B------:R-:W-:Y:S01]  /*9170*/  @!PT LDS RZ, [RZ] ;  /* 0x00000000fffff984 */ /* 0x000fe20000000800 */
[----:B------:R-:W-:Y:S01]  /*9180*/  @!PT LDS RZ, [RZ] ;  /* 0x00000000fffff984 */ /* 0x000fe20000000800 */
[----:B------:R-:W-:Y:S01]  /*9190*/  @!PT LDS RZ, [RZ] ;  /* 0x00000000fffff984 */ /* 0x000fe20000000800 */
[----:B------:R1:W-:Y:S03]  /*91a0*/  @P1 LDGSTS.E.BYPASS.LTC128B.128 [R6+0x3c80], [R4.64], !P3 ;  /* 0x03c8000004061fae */ /* 0x0003e6000d901d46 */
[----:B------:R-:W-:Y:S01]  /*91b0*/  @P0 LEA.HI.X R3, R3, c[0x0][0x1cc], R0, 0x1, P2 ;  /* 0x0000730003030a11 */ /* 0x000fe200010f0c00 */
[----:B------:R-:W-:Y:S01]  /*91c0*/  @P0 IMAD.SHL.U32 R0, R97, 0x2, RZ ;  /* 0x0000000261000824 */ /* 0x000fe200078e00ff */
[----:B------:R1:W-:Y:S04]  /*91d0*/  @P1 LDGSTS.E.BYPASS.LTC128B.128 [R6+0x4880], [R4.64+0x40], !P6 ;  /* 0x0488004004061fae */ /* 0x0003e8000f101d46 */
[----:B------:R1:W-:Y:S04]  /*91e0*/  @P1 LDGSTS.E.BYPASS.LTC128B.128 [R6+0x5480], [R4.64+0x80], !P5 ;  /* 0x0548008004061fae */ /* 0x0003e8000e901d46 */
[----:B------:R1:W-:Y:S04]  /*91f0*/  @P0 LDGSTS.E.BYPASS.LTC128B.128 [R0+0x4480], [R2.64], !P3 ;  /* 0x0448000002000fae */ /* 0x0003e8000d901d46 */
[----:B------:R1:W-:Y:S04]  /*9200*/  @P0 LDGSTS.E.BYPASS.LTC128B.128 [R0+0x5080], [R2.64+0x40], !P6 ;  /* 0x0508004002000fae */ /* 0x0003e8000f101d46 */
[----:B------:R1:W-:Y:S01]  /*9210*/  @P0 LDGSTS.E.BYPASS.LTC128B.128 [R0+0x5c80], [R2.64+0x80], !P5 ;  /* 0x05c8008002000fae */ /* 0x0003e2000e901d46 */
[----:B------:R-:W-:-:S03]  /*9220*/  ISETP.LT.AND P0, PT, RZ, c[0x0][0x27c], PT ;  /* 0x00009f00ff007a0c */ /* 0x000fc60003f01270 */
[----:B------:R-:W0:Y:S10]  /*9230*/  LDGDEPBAR ;  /* 0x00000000000079af */ /* 0x000e340000000000 */
[----:B------:R-:W-:Y:S05]  /*9240*/  @P0 BRA `(.L_x_1259) ;  /* 0x0000002000000947 */ /* 0x000fea0003800000 */
[----:B------:R-:W-:-:S04]  /*9250*/  DEPBAR.LE SB0, 0x1 ;  /* 0x000080400000791a */ /* 0x000fc80000000000 */
[----:B------:R-:W-:Y:S05]  /*9260*/  BRA `(.L_x_1260) ;  /* 0x00006ea000007947 */ /* 0x000fea0003800000 */
.L_x_1259:
        /* <DEDUP_REMOVED lines=21> */
[----:B------:R-:W-:Y:S01]  /*93c0*/  ISETP.NE.AND P1, PT, R125, 0x1, PT ;  /* 0x000000017d00780c */ /* 0x000fe20003f25270 */
[----:B------:R-:W-:Y:S01]  /*93d0*/  IMAD.MOV.U32 R5, RZ, RZ, R7 ;  /* 0x000000ffff057224 */ /* 0x000fe200078e0007 */
[----:B------:R-:W-:Y:S01]  /*93e0*/  BSSY B0, `(.L_x_1262) ;  /* 0x0000068000007945 */ /* 0x000fe20003800000 */
[----:B------:R-:W-:Y:S01]  /*93f0*/  IMAD.MOV.U32 R7, RZ, RZ, R6 ;  /* 0x000000ffff077224 */ /* 0x000fe200078e0006 */
[----:B------:R-:W-:Y:S01]  /*9400*/  SHF.R.S32.HI R51, RZ, 0x1f, R29 ;  /* 0x0000001fff337819 */ /* 0x000fe2000001141d */
[----:B------:R-:W-:Y:S01]  /*9410*/  IMAD.MOV.U32 R6, RZ, RZ, R2 ;  /* 0x000000ffff067224 */ /* 0x000fe200078e0002 */
[----:B------:R-:W-:Y:S01]  /*9420*/  SHF.R.S32.HI R37, RZ, 0x1f, R30 ;  /* 0x0000001fff257819 */ /* 0x000fe2000001141e */
[----:B------:R-:W-:Y:S01]  /*9430*/  CS2R R74, SRZ ;  /* 0x00000000004a7805 */ /* 0x000fe2000001ff00 */
[----:B------:R-:W-:Y:S01]  /*9440*/  SHF.R.S32.HI R52, RZ, 0x1f, R145 ;  /* 0x0000001fff347819 */ /* 0x000fe20000011491 */
[----:B------:R-:W-:Y:S01]  /*9450*/  CS2R R46, SRZ ;  /* 0x00000000002e7805 */ /* 0x000fe2000001ff00 */
[----:B------:R-:W-:Y:S01]  /*9460*/  SHF.R.S32.HI R53, RZ, 0x1f, R28 ;  /* 0x0000001fff357819 */ /* 0x000fe2000001141c */
[----:B------:R-:W-:Y:S01]  /*9470*/  CS2R R38, SRZ ;  /* 0x0000000000267805 */ /* 0x000fe2000001ff00 */
[----:B------:R-:W-:Y:S01]  /*9480*/  SHF.R.S32.HI R50, RZ, 0x1f, R164 ;  /* 0x0000001fff327819 */ /* 0x000fe200000114a4 */
[----:B------:R-:W-:Y:S01]  /*9490*/  @P1 IMAD.HI.U32 R3, R0, c[0x0][0x2c8], RZ ;  /* 0x0000b20000031a27 */ /* 0x000fe200078e00ff */
[----:B------:R-:W-:Y:S01]  /*94a0*/  CS2R R32, SRZ ;  /* 0x0000000000207805 */ /* 0x000fe2000001ff00 */
[----:B------:R-:W-:Y:S01]  /*94b0*/  CS2R R24, SRZ ;  /* 0x0000000000187805 */ /* 0x000fe2000001ff00 */
[----:B------:R-:W-:Y:S01]  /*94c0*/  CS2R R18, SRZ ;  /* 0x0000000000127805 */ /* 0x000fe2000001ff00 */
[----:B------:R-:W-:Y:S01]  /*94d0*/  CS2R R48, SRZ ;  /* 0x0000000000307805 */ /* 0x000fe2000001ff00 */
[----:B------:R-:W-:Y:S01]  /*94e0*/  @P1 SHF.R.U32.HI R0, RZ, c[0x0][0x2cc], R3 ;  /* 0x0000b300ff001a19 */ /* 0x000fe20000011603 */
[----:B------:R-:W-:Y:S01]  /*94f0*/  CS2R R40, SRZ ;  /* 0x0000000000287805 */ /* 0x000fe2000001ff00 */
[----:B------:R-:W-:Y:S01]  /*9500*/  CS2R R34, SRZ ;  /* 0x0000000000227805 */ /* 0x000fe2000001ff00 */
[----:B------:R-:W-:Y:S01]  /*9510*/  CS2R R26, SRZ ;  /* 0x00000000001a7805 */ /* 0x000fe2000001ff00 */
[----:B------:R-:W-:Y:S01]  /*9520*/  SHF.R.S32.HI R3, RZ, 0x1f, R0 ;  /* 0x0000001fff037819 */ /* 0x000fe20000011400 */
[----:B------:R-:W-:Y:S01]  /*9530*/  IMAD.WIDE.U32 R4, R0, c[0x0][0x280], R4 ;  /* 0x0000a00000047a25 */ /* 0x000fe200078e0004 */
[----:B------:R-:W-:-:S03]  /*9540*/  CS2R R20, SRZ ;  /* 0x0000000000147805 */ /* 0x000fc6000001ff00 */
[C---:B------:R-:W-:Y:S01]  /*9550*/  IMAD R8, R3.reuse, c[0x0][0x280], RZ ;  /* 0x0000a00003087a24 */ /* 0x040fe200078e02ff */
[----:B------:R-:W-:Y:S01]  /*9560*/  LEA R42, P0, R4, c[0x0][0x270], 0x1 ;  /* 0x00009c00042a7a11 */ /* 0x000fe200078008ff */
[----:B------:R-:W-:Y:S02]  /*9570*/  IMAD R9, R3, c[0x0][0x290], RZ ;  /* 0x0000a40003097a24 */ /* 0x000fe400078e02ff */
[C---:B------:R-:W-:Y:S02]  /*9580*/  IMAD R8, R0.reuse, c[0x0][0x284], R8 ;  /* 0x0000a10000087a24 */ /* 0x040fe400078e0208 */
[----:B------:R-:W-:Y:S02]  /*9590*/  IMAD.WIDE.U32 R2, R0, c[0x0][0x290], R6 ;  /* 0x0000a40000027a25 */ /* 0x000fe400078e0006 */
[----:B------:R-:W-:Y:S02]  /*95a0*/  CS2R R6, SRZ ;  /* 0x0000000000067805 */ /* 0x000fe4000001ff00 */
[----:B------:R-:W-:Y:S01]  /*95b0*/  IMAD.IADD R5, R5, 0x1, R8 ;  /* 0x0000000105057824 */ /* 0x000fe200078e0208 */
[----:B------:R-:W-:Y:S01]  /*95c0*/  LEA R43, P1, R2, c[0x0][0x288], 0x1 ;  /* 0x0000a200022b7a11 */ /* 0x000fe200078208ff */
[----:B------:R-:W-:-:S02]  /*95d0*/  IMAD R0, R0, c[0x0][0x294], R9 ;  /* 0x0000a50000007a24 */ /* 0x000fc400078e0209 */
[----:B------:R-:W-:Y:S01]  /*95e0*/  CS2R R8, SRZ ;  /* 0x0000000000087805 */ /* 0x000fe2000001ff00 */
[----:B------:R-:W-:Y:S01]  /*95f0*/  LEA.HI.X R36, R4, c[0x0][0x274], R5, 0x1, P0 ;  /* 0x00009d0004247a11 */ /* 0x000fe200000f0c05 */
[----:B------:R-:W-:Y:S01]  /*9600*/  IMAD.IADD R0, R3, 0x1, R0 ;  /* 0x0000000103007824 */ /* 0x000fe200078e0200 */
[----:B------:R-:W-:Y:S01]  /*9610*/  ISETP.GE.AND P0, PT, R22, R23, PT ;  /* 0x000000171600720c */ /* 0x000fe20003f06270 */
[----:B------:R1:W2:Y:S03]  /*9620*/  SHFL.IDX PT, R4, R42, RZ, 0x1e1f ;  /* 0x001e1fff2a047589 */ /* 0x0002a600000e0000 */
[----:B------:R-:W-:Y:S01]  /*9630*/  LEA.HI.X R31, R2, c[0x0][0x28c], R0, 0x1, P1 ;  /* 0x0000a300021f7a11 */ /* 0x000fe200008f0c00 */
[----:B------:R1:W3:Y:S04]  /*9640*/  SHFL.IDX PT, R5, R36, RZ, 0x1e1f ;  /* 0x001e1fff24057589 */ /* 0x0002e800000e0000 */
[----:B------:R1:W4:Y:S04]  /*9650*/  SHFL.IDX PT, R2, R43, RZ, 0x1e1f ;  /* 0x001e1fff2b027589 */ /* 0x00032800000e0000 */
[----:B------:R1:W1:Y:S01]  /*9660*/  SHFL.IDX PT, R3, R31, RZ, 0x1e1f ;  /* 0x001e1fff1f037589 */ /* 0x00026200000e0000 */
[----:B------:R-:W-:Y:S05]  /*9670*/  @P0 BRA `(.L_x_1263) ;  /* 0x000003e000000947 */ /* 0x000fea0003800000 */
[----:B------:R-:W-:Y:S01]  /*9680*/  ISETP.GE.AND P0, PT, R30, c[0x0][0x27c], PT ;  /* 0x00009f001e007a0c */ /* 0x000fe20003f06270 */
[----:B------:R-:W-:Y:S01]  /*9690*/  CS2R R18, SRZ ;  /* 0x0000000000127805 */ /* 0x000fe2000001ff00 */
[----:B------:R-:W-:Y:S01]  /*96a0*/  ISETP.GE.AND P2, PT, R164, c[0x0][0x27c], PT ;  /* 0x00009f00a4007a0c */ /* 0x000fe20003f46270 */
[----:B------:R-:W-:-:S10]  /*96b0*/  CS2R R20, SRZ ;  /* 0x0000000000147805 */ /* 0x000fd4000001ff00 */
[C---:B------:R-:W-:Y:S01]  /*96c0*/  @!P0 IMAD.SHL.U32 R0, R30.reuse, 0x2, RZ ;  /* 0x000000021e008824 */ /* 0x040fe200078e00ff */
[----:B------:R-:W-:-:S04]  /*96d0*/  @!P0 SHF.L.U64.HI R7, R30, 0x1, R37 ;  /* 0x000000011e078819 */ /* 0x000fc80000010225 */
[----:B--2---:R-:W-:-:S05]  /*96e0*/  @!P0 IADD3 R8, P1, R4, R0, RZ ;  /* 0x0000000004088210 */ /* 0x004fca0007f3e0ff */
[----:B---3--:R-:W-:Y:S01]  /*96f0*/  @!P0 IMAD.X R9, R5, 0x1, R7, P1 ;  /* 0x0000000105098824 */ /* 0x008fe200008e0607 */
[----:B----4-:R-:W-:Y:S01]  /*9700*/  @!P0 IADD3 R6, P1, R2, R0, RZ ;  /* 0x0000000002068210 */ /* 0x010fe20007f3e0ff */
[----:B------:R-:W-:-:S03]  /*9710*/  @!P2 IMAD.SHL.U32 R10, R164, 0x2, RZ ;  /* 0x00000002a40aa824 */ /* 0x000fc600078e00ff */
[----:B------:R2:W5:Y:S01]  /*9720*/  @!P0 LD.E.64 R18, [R8.64] ;  /* 0x0000000608128980 */ /* 0x000562000c101b00 */
[----:B-1----:R-:W-:Y:S01]  /*9730*/  @!P0 IMAD.X R7, R3, 0x1, R7, P1 ;  /* 0x0000000103078824 */ /* 0x002fe200008e0607 */
[----:B------:R-:W-:-:S04]  /*9740*/  @!P2 SHF.L.U64.HI R0, R164, 0x1, R50 ;  /* 0x00000001a400a819 */ /* 0x000fc80000010232 */
[----:B------:R1:W5:Y:S01]  /*9750*/  @!P0 LD.E.64 R20, [R6.64] ;  /* 0x0000000606148980 */ /* 0x000362000c101b00 */
[----:B------:R-:W-:Y:S01]  /*9760*/  ISETP.GE.AND P0, PT, R29, c[0x0][0x27c], PT ;  /* 0x00009f001d007a0c */ /* 0x000fe20003f06270 */
[----:B------:R-:W-:Y:S01]  /*9770*/  CS2R R24, SRZ ;  /* 0x0000000000187805 */ /* 0x000fe2000001ff00 */
[----:B------:R-:W-:Y:S01]  /*9780*/  CS2R R26, SRZ ;  /* 0x00000000001a7805 */ /* 0x000fe2000001ff00 */
[----:B--2---:R-:W-:-:S05]  /*9790*/  @!P2 IADD3 R8, P1, R4, R10, RZ ;  /* 0x0000000a0408a210 */ /* 0x004fca0007f3e0ff */
[----:B------:R-:W-:Y:S01]  /*97a0*/  @!P2 IMAD.X R9, R5, 0x1, R0, P1 ;  /* 0x000000010509a824 */ /* 0x000fe200008e0600 */
[----:B-1----:R-:W-:-:S04]  /*97b0*/  @!P2 IADD3 R6, P1, R2, R10, RZ ;  /* 0x0000000a0206a210 */ /* 0x002fc80007f3e0ff */
[----:B------:R-:W-:Y:S01]  /*97c0*/  @!P0 IMAD.SHL.U32 R10, R29, 0x2, RZ ;  /* 0x000000021d0a8824 */ /* 0x000fe200078e00ff */
[----:B------:R1:W5:Y:S01]  /*97d0*/  @!P2 LD.E.64 R24, [R8.64] ;  /* 0x000000060818a980 */ /* 0x000362000c101b00 */
[----:B------:R-:W-:Y:S01]  /*97e0*/  @!P2 IMAD.X R7, R3, 0x1, R0, P1 ;  /* 0x000000010307a824 */ /* 0x000fe200008e0600 */
[----:B------:R-:W-:Y:S02]  /*97f0*/  ISETP.GE.AND P1, PT, R145, c[0x0][0x27c], PT ;  /* 0x00009f0091007a0c */ /* 0x000fe40003f26270 */
[----:B------:R-:W-:Y:S02]  /*9800*/  @!P0 SHF.L.U64.HI R0, R29, 0x1, R51 ;  /* 0x000000011d008819 */ /* 0x000fe40000010233 */
[----:B------:R2:W5:Y:S01]  /*9810*/  @!P2 LD.E.64 R26, [R6.64] ;  /* 0x00000006061aa980 */ /* 0x000562000c101b00 */
[----:B------:R-:W-:Y:S01]  /*9820*/  CS2R R32, SRZ ;  /* 0x0000000000207805 */ /* 0x000fe2000001ff00 */
[----:B------:R-:W-:Y:S01]  /*9830*/  CS2R R34, SRZ ;  /* 0x0000000000227805 */ /* 0x000fe2000001ff00 */
[----:B-1----:R-:W-:-:S05]  /*9840*/  @!P0 IADD3 R8, P2, R4, R10, RZ ;  /* 0x0000000a04088210 */ /* 0x002fca0007f5e0ff */
[----:B------:R-:W-:Y:S01]  /*9850*/  @!P0 IMAD.X R9, R5, 0x1, R0, P2 ;  /* 0x0000000105098824 */ /* 0x000fe200010e0600 */
[----:B--2---:R-:W-:Y:S01]  /*9860*/  @!P0 IADD3 R6, P2, R2, R10, RZ ;  /* 0x0000000a02068210 */ /* 0x004fe20007f5e0ff */
[----:B------:R-:W-:-:S03]  /*9870*/  @!P1 IMAD.SHL.U32 R10, R145, 0x2, RZ ;  /* 0x00000002910a9824 */ /* 0x000fc600078e00ff */
[----:B------:R1:W5:Y:S01]  /*9880*/  @!P0 LD.E.64 R32, [R8.64] ;  /* 0x0000000608208980 */ /* 0x000362000c101b00 */
[----:B------:R-:W-:Y:S01]  /*9890*/  @!P0 IMAD.X R7, R3, 0x1, R0, P2 ;  /* 0x0000000103078824 */ /* 0x000fe200010e0600 */
[-C--:B------:R-:W-:Y:S02]  /*98a0*/  @!P1 IADD3 R12, P3, R4, R10.reuse, RZ ;  /* 0x0000000a040c9210 */ /* 0x080fe40007f7e0ff */
[----:B------:R-:W-:Y:S02]  /*98b0*/  @!P1 SHF.L.U64.HI R0, R145, 0x1, R52 ;  /* 0x0000000191009819 */ /* 0x000fe40000010234 */
[----:B------:R2:W5:Y:S01]  /*98c0*/  @!P0 LD.E.64 R34, [R6.64] ;  /* 0x0000000606228980 */ /* 0x000562000c101b00 */
[----:B------:R-:W-:Y:S02]  /*98d0*/  @!P1 IADD3 R10, P0, R2, R10, RZ ;  /* 0x0000000a020a9210 */ /* 0x000fe40007f1e0ff */
[----:B------:R-:W-:-:S03]  /*98e0*/  ISETP.GE.AND P2, PT, R146, c[0x0][0x27c], PT ;  /* 0x00009f0092007a0c */ /* 0x000fc60003f46270 */
[--C-:B------:R-:W-:Y:S01]  /*98f0*/  @!P1 IMAD.X R11, R3, 0x1, R0.reuse, P0 ;  /* 0x00000001030b9824 */ /* 0x100fe200000e0600 */
[----:B------:R-:W-:Y:S01]  /*9900*/  ISETP.GE.AND P0, PT, R28, c[0x0][0x27c], PT ;  /* 0x00009f001c007a0c */ /* 0x000fe20003f06270 */
[----:B------:R-:W-:-:S08]  /*9910*/  @!P1 IMAD.X R13, R5, 0x1, R0, P3 ;  /* 0x00000001050d9824 */ /* 0x000fd000018e0600 */
[----:B------:R-:W-:Y:S01]  /*9920*/  @!P2 IMAD.WIDE R16, R146, 0x2, R4 ;  /* 0x000000029210a825 */ /* 0x000fe200078e0204 */
[----:B-1----:R-:W-:-:S03]  /*9930*/  CS2R R8, SRZ ;  /* 0x0000000000087805 */ /* 0x002fc6000001ff00 */
[----:B------:R-:W-:Y:S01]  /*9940*/  @!P2 IMAD.WIDE R14, R146, 0x2, R2 ;  /* 0x00000002920ea825 */ /* 0x000fe200078e0202 */
[----:B--2---:R-:W-:-:S03]  /*9950*/  CS2R R6, SRZ ;  /* 0x0000000000067805 */ /* 0x004fc6000001ff00 */
[----:B------:R-:W-:Y:S01]  /*9960*/  @!P0 IMAD.SHL.U32 R0, R28, 0x2, RZ ;  /* 0x000000021c008824 */ /* 0x000fe200078e00ff */
[----:B------:R1:W5:Y:S04]  /*9970*/  @!P2 LD.E.64 R8, [R16.64] ;  /* 0x000000061008a980 */ /* 0x000368000c101b00 */
[----:B------:R2:W5:Y:S01]  /*9980*/  @!P2 LD.E.64 R6, [R14.64] ;  /* 0x000000060e06a980 */ /* 0x000562000c101b00 */
[----:B------:R-:W-:Y:S01]  /*9990*/  @!P0 IADD3 R4, P2, R4, R0, RZ ;  /* 0x0000000004048210 */ /* 0x000fe20007f5e0ff */
[----:B------:R-:W-:Y:S01]  /*99a0*/  CS2R R38, SRZ ;  /* 0x0000000000267805 */ /* 0x000fe2000001ff00 */
[----:B------:R-:W-:Y:S01]  /*99b0*/  CS2R R40, SRZ ;  /* 0x0000000000287805 */ /* 0x000fe2000001ff00 */
[----:B------:R-:W-:Y:S01]  /*99c0*/  CS2R R46, SRZ ;  /* 0x00000000002e7805 */ /* 0x000fe2000001ff00 */
[----:B------:R-:W-:-:S03]  /*99d0*/  CS2R R48, SRZ ;  /* 0x0000000000307805 */ /* 0x000fc6000001ff00 */
[----:B------:R1:W5:Y:S04]  /*99e0*/  @!P1 LD.E.64 R38, [R12.64] ;  /* 0x000000060c269980 */ /* 0x000368000c101b00 */
[----:B------:R1:W5:Y:S01]  /*99f0*/  @!P1 LD.E.64 R40, [R10.64] ;  /* 0x000000060a289980 */ /* 0x000362000c101b00 */
[----:B--2---:R-:W-:-:S05]  /*9a00*/  @!P0 SHF.L.U64.HI R14, R28, 0x1, R53 ;  /* 0x000000011c0e8819 */ /* 0x004fca0000010235 */
[----:B------:R-:W-:Y:S01]  /*9a10*/  @!P0 IMAD.X R5, R5, 0x1, R14, P2 ;  /* 0x0000000105058824 */ /* 0x000fe200010e060e */
[----:B------:R-:W-:-:S04]  /*9a20*/  @!P0 IADD3 R2, P2, R2, R0, RZ ;  /* 0x0000000002028210 */ /* 0x000fc80007f5e0ff */
[----:B------:R1:W5:Y:S01]  /*9a30*/  @!P0 LD.E.64 R46, [R4.64] ;  /* 0x00000006042e8980 */ /* 0x000362000c101b00 */
[----:B------:R-:W-:-:S05]  /*9a40*/  @!P0 IMAD.X R3, R3, 0x1, R14, P2 ;  /* 0x0000000103038824 */ /* 0x000fca00010e060e */
[----:B------:R1:W5:Y:S03]  /*9a50*/  @!P0 LD.E.64 R48, [R2.64] ;  /* 0x0000000602308980 */ /* 0x000366000c101b00 */
.L_x_1263:
[----:B------:R-:W-:Y:S05]  /*9a60*/  BSYNC B0 ;  /* 0x0000000000007941 */ /* 0x000fea0003800000 */
.L_x_1262:
        /* <DEDUP_REMOVED lines=50> */
[----:B------:R-:W-:-:S03]  /*9d90*/  CS2R R44, SRZ ;  /* 0x00000000002c7805 */ /* 0x000fc6000001ff00 */
[----:B------:R1:W2:Y:S01]  /*9da0*/  SHFL.IDX PT, R3, R31, 0x1, 0x1e1f ;  /* 0x003e1f001f037f89 */ /* 0x0002a200000e0000 */
[----:B---3--:R-:W-:Y:S01]  /*9db0*/  CS2R R42, SRZ ;  /* 0x00000000002a7805 */ /* 0x008fe2000001ff00 */
[----:B-1----:R-:W-:Y:S01]  /*9dc0*/  PRMT R31, R11, 0x5410, R12 ;  /* 0x000054100b1f7816 */ /* 0x002fe2000000000c */
[----:B------:R-:W-:Y:S05]  /*9dd0*/  @P0 BRA `(.L_x_1265) ;  /* 0x000003e000000947 */ /* 0x000fea0003800000 */
[----:B--2-4-:R-:W-:Y:S01]  /*9de0*/  ISETP.GE.AND P0, PT, R30, c[0x0][0x27c], PT ;  /* 0x00009f001e007a0c */ /* 0x014fe20003f06270 */
[----:B------:R-:W-:Y:S01]  /*9df0*/  CS2R R54, SRZ ;  /* 0x0000000000367805 */ /* 0x000fe2000001ff00 */
[----:B------:R-:W-:Y:S01]  /*9e00*/  ISETP.GE.AND P2, PT, R164, c[0x0][0x27c], PT ;  /* 0x00009f00a4007a0c */ /* 0x000fe20003f46270 */
[----:B------:R-:W-:-:S10]  /*9e10*/  CS2R R56, SRZ ;  /* 0x0000000000387805 */ /* 0x000fd4000001ff00 */
[C---:B------:R-:W-:Y:S01]  /*9e20*/  @!P0 IMAD.SHL.U32 R0, R30.reuse, 0x2, RZ ;  /* 0x000000021e008824 */ /* 0x040fe200078e00ff */
[----:B------:R-:W-:-:S04]  /*9e30*/  @!P0 SHF.L.U64.HI R11, R30, 0x1, R37 ;  /* 0x000000011e0b8819 */ /* 0x000fc80000010225 */
[----:B------:R-:W-:-:S05]  /*9e40*/  @!P0 IADD3 R12, P1, R4, R0, RZ ;  /* 0x00000000040c8210 */ /* 0x000fca0007f3e0ff */
        /* <DEDUP_REMOVED lines=8> */
[----:B------:R-:W-:Y:S01]  /*9ed0*/  CS2R R60, SRZ ;  /* 0x00000000003c7805 */ /* 0x000fe2000001ff00 */
[----:B-1----:R-:W-:Y:S02]  /*9ee0*/  @!P2 IADD3 R12, P1, R4, R0, RZ ;  /* 0x00000000040ca210 */ /* 0x002fe40007f3e0ff */
[----:B--2---:R-:W-:-:S05]  /*9ef0*/  @!P2 SHF.L.U64.HI R11, R164, 0x1, R50 ;  /* 0x00000001a40ba819 */ /* 0x004fca0000010232 */
[--C-:B------:R-:W-:Y:S01]  /*9f00*/  @!P2 IMAD.X R13, R5, 0x1, R11.reuse, P1 ;  /* 0x00000001050da824 */ /* 0x100fe200008e060b */
[----:B------:R-:W-:Y:S02]  /*9f10*/  @!P2 IADD3 R10, P1, R2, R0, RZ ;  /* 0x00000000020aa210 */ /* 0x000fe40007f3e0ff */
[----:B------:R-:W-:Y:S02]  /*9f20*/  @!P0 IMAD.SHL.U32 R0, R29, 0x2, RZ ;  /* 0x000000021d008824 */ /* 0x000fe400078e00ff */
[----:B------:R1:W5:Y:S01]  /*9f30*/  @!P2 LD.E.64 R58, [R12.64] ;  /* 0x000000060c3aa980 */ /* 0x000362000c101b00 */
[----:B------:R-:W-:Y:S01]  /*9f40*/  @!P2 IMAD.X R11, R3, 0x1, R11, P1 ;  /* 0x00000001030ba824 */ /* 0x000fe200008e060b */
[----:B------:R-:W-:-:S04]  /*9f50*/  ISETP.GE.AND P1, PT, R145, c[0x0][0x27c], PT ;  /* 0x00009f0091007a0c */ /* 0x000fc80003f26270 */
[----:B------:R2:W5:Y:S01]  /*9f60*/  @!P2 LD.E.64 R60, [R10.64] ;  /* 0x000000060a3ca980 */ /* 0x000562000c101b00 */
[----:B------:R-:W-:Y:S01]  /*9f70*/  CS2R R62, SRZ ;  /* 0x00000000003e7805 */ /* 0x000fe2000001ff00 */
[----:B------:R-:W-:Y:S01]  /*9f80*/  CS2R R64, SRZ ;  /* 0x0000000000407805 */ /* 0x000fe2000001ff00 */
[----:B-1----:R-:W-:Y:S02]  /*9f90*/  @!P0 IADD3 R12, P2, R4, R0, RZ ;  /* 0x00000000040c8210 */ /* 0x002fe40007f5e0ff */
[----:B--2---:R-:W-:-:S05]  /*9fa0*/  @!P0 SHF.L.U64.HI R11, R29, 0x1, R51 ;  /* 0x000000011d0b8819 */ /* 0x004fca0000010233 */
[----:B------:R-:W-:Y:S01]  /*9fb0*/  @!P0 IMAD.X R13, R5, 0x1, R11, P2 ;  /* 0x00000001050d8824 */ /* 0x000fe200010e060b */
[----:B------:R-:W-:Y:S01]  /*9fc0*/  @!P0 IADD3 R10, P2, R2, R0, RZ ;  /* 0x00000000020a8210 */ /* 0x000fe20007f5e0ff */
        /* <DEDUP_REMOVED lines=8> */
[----:B--2---:R-:W-:-:S05]  /*a050*/  @!P1 IADD3 R10, P0, R2, R14, RZ ;  /* 0x0000000e020a9210 */ /* 0x004fca0007f1e0ff */
[----:B------:R-:W-:Y:S01]  /*a060*/  @!P1 IMAD.X R11, R3, 0x1, R0, P0 ;  /* 0x00000001030b9824 */ /* 0x000fe200000e0600 */
[----:B------:R-:W-:Y:S02]  /*a070*/  ISETP.GE.AND P0, PT, R28, c[0x0][0x27c], PT ;  /* 0x00009f001c007a0c */ /* 0x000fe40003f06270 */
[----:B-1----:R-:W-:Y:S02]  /*a080*/  @!P1 IADD3 R12, P3, R4, R14, RZ ;  /* 0x0000000e040c9210 */ /* 0x002fe40007f7e0ff */
[----:B------:R-:W-:-:S04]  /*a090*/  @!P2 IMAD.WIDE R16, R146, 0x2, R4 ;  /* 0x000000029210a825 */ /* 0x000fc800078e0204 */
[----:B------:R-:W-:Y:S01]  /*a0a0*/  @!P1 IMAD.X R13, R5, 0x1, R0, P3 ;  /* 0x00000001050d9824 */ /* 0x000fe200018e0600 */
[----:B------:R1:W5:Y:S01]  /*a0b0*/  @!P2 LD.E.64 R42, [R16.64] ;  /* 0x00000006102aa980 */ /* 0x000362000c101b00 */
[----:B------:R-:W-:-:S04]  /*a0c0*/  @!P2 IMAD.WIDE R14, R146, 0x2, R2 ;  /* 0x00000002920ea825 */ /* 0x000fc800078e0202 */
[----:B------:R-:W-:Y:S01]  /*a0d0*/  @!P0 IMAD.SHL.U32 R0, R28, 0x2, RZ ;  /* 0x000000021c008824 */ /* 0x000fe200078e00ff */
[----:B------:R2:W5:Y:S04]  /*a0e0*/  @!P2 LD.E.64 R44, [R14.64] ;  /* 0x000000060e2ca980 */ /* 0x000568000c101b00 */
        /* <DEDUP_REMOVED lines=13> */
.L_x_1265:
[----:B--2-4-:R-:W-:Y:S05]  /*a1c0*/  BSYNC B0 ;  /* 0x0000000000007941 */ /* 0x014fea0003800000 */
.L_x_1264:
        /* <DEDUP_REMOVED lines=50> */
[----:B------:R-:W1:Y:S01]  /*a4f0*/  LDS.128 R12, [R248+0x4800] ;  /* 0x00480000f80c7984 */ /* 0x000e620000000c00 */
        /* <DEDUP_REMOVED lines=9> */
[----:B------:R-:W-:Y:S02]  /*a590*/  PRMT R9, R72, 0x5432, R3 ;  /* 0x0000543248097816 */ /* 0x000fe40000000003 */
        /* <DEDUP_REMOVED lines=35> */
.L_x_1269:
[----:B------:R-:W-:Y:S05]  /*a7d0*/  BSYNC B0 ;  /* 0x0000000000007941 */ /* 0x000fea0003800000 */
.L_x_1268:
[----:B------:R-:W-:Y:S01]  /*a7e0*/  ISETP.GE.AND P0, PT, R30, c[0x0][0x27c], PT ;  /* 0x00009f001e007a0c */ /* 0x000fe20003f06270 */
[----:B------:R-:W-:-:S12]  /*a7f0*/  BSSY B0, `(.L_x_1270) ;  /* 0x0000030000007945 */ /* 0x000fd80003800000 */
[----:B------:R-:W-:Y:S05]  /*a800*/  @P0 BRA `(.L_x_1271) ;  /* 0x000002e000000947 */ /* 0x000fea0003800000 */
[----:B-1----:R-:W1:Y:S01]  /*a810*/  LDS.128 R4, [R249+0x4800] ;  /* 0x00480000f9047984 */ /* 0x002e620000000c00 */
        /* <DEDUP_REMOVED lines=11> */
[----:B------:R-:W-:Y:S02]  /*a8d0*/  LOP3.LUT R16, R8, 0xffff0000, RZ, 0xc0, !PT ;  /* 0xffff000008107812 */ /* 0x000fe400078ec0ff */
        /* <DEDUP_REMOVED lines=33> */
.L_x_1271:
[----:B------:R-:W-:Y:S05]  /*aaf0*/  BSYNC B0 ;  /* 0x0000000000007941 */ /* 0x000fea0003800000 */
.L_x_1270:
        /* <DEDUP_REMOVED lines=49> */
.L_x_1273:
[----:B------:R-:W-:Y:S05]  /*ae10*/  BSYNC B0 ;  /* 0x0000000000007941 */ /* 0x000fea0003800000 */
.L_x_1272:
        /* <DEDUP_REMOVED lines=49> */
.L_x_1275:
[----:B------:R-:W-:Y:S05]  /*b130*/  BSYNC B0 ;  /* 0x0000000000007941 */ /* 0x000fea0003800000 */
.L_x_1274:
        /* <DEDUP_REMOVED lines=49> */
.L_x_1277:
[----:B------:R-:W-:Y:S05]  /*b450*/  BSYNC B0 ;  /* 0x0000000000007941 */ /* 0x000fea0003800000 */
.L_x_1276:
[----:B------:R-:W-:-:S13]  /*b460*/  ISETP.GE.AND P0, PT, R28, c[0x0][0x27c], PT ;  /* 0x00009f001c007a0c */ /* 0x000fda0003f06270 */
        /* <DEDUP_REMOVED lines=47> */
.L_x_1267:
[----:B------:R-:W-:Y:S05]  /*b760*/  BSYNC B1 ;  /* 0x0000000000017941 */ /* 0x000fea0003800000 */
.L_x_1266:
        /* <DEDUP_REMOVED lines=54> */
.L_x_1280:
[----:B------:R-:W-:Y:S05]  /*bad0*/  BSYNC B0 ;  /* 0x0000000000007941 */ /* 0x000fea0003800000 */
.L_x_1279:
        /* <DEDUP_REMOVED lines=49> */
.L_x_1282:
[----:B------:R-:W-:Y:S05]  /*bdf0*/  BSYNC B0 ;  /* 0x0000000000007941 */ /* 0x000fea0003800000 */
.L_x_1281:
        /* <DEDUP_REMOVED lines=49> */
.L_x_1284:
[----:B------:R-:W-:Y:S05]  /*c110*/  BSYNC B0 ;  /* 0x0000000000007941 */ /* 0x000fea0003800000 */
.L_x_1283:
        /* <DEDUP_REMOVED lines=49> */
.L_x_1286:
[----:B------:R-:W-:Y:S05]  /*c430*/  BSYNC B0 ;  /* 0x0000000000007941 */ /* 0x000fea0003800000 */
.L_x_1285:
        /* <DEDUP_REMOVED lines=49> */
.L_x_1288:
[----:B------:R-:W-:Y:S05]  /*c750*/  BSYNC B0 ;  /* 0x0000000000007941 */ /* 0x000fea0003800000 */
.L_x_1287:
        /* <DEDUP_REMOVED lines=49> */
.L_x_1261:
[----:B------:R1:W5:Y:S04]  /*ca70*/  LDL R29, [R1+0x7c] ;  /* 0x00007c00011d7983 */ /* 0x0003680000100800 */
[----:B------:R1:W5:Y:S01]  /*ca80*/  LDL R28, [R1+0x78] ;  /* 0x00007800011c7983 */ /* 0x0003620000100800 */
[----:B------:R-:W-:Y:S01]  /*ca90*/  ISETP.NE.AND P0, PT, R125, 0x1, PT ;  /* 0x000000017d00780c */ /* 0x000fe20003f05270 */
[----:B------:R-:W-:Y:S01]  /*caa0*/  IMAD.MOV.U32 R5, RZ, RZ, R7 ;  /* 0x000000ffff057224 */ /* 0x000fe200078e0007 */
[----:B------:R-:W-:Y:S01]  /*cab0*/  MOV R7, R6 ;  /* 0x0000000600077202 */ /* 0x000fe20000000f00 */
[----:B------:R-:W-:Y:S01]  /*cac0*/  IMAD.MOV.U32 R6, RZ, RZ, R2 ;  /* 0x000000ffff067224 */ /* 0x000fe200078e0002 */
        /* <DEDUP_REMOVED lines=9> */
[----:B------:R-:W-:Y:S01]  /*cb60*/  @P0 IMAD.HI.U32 R3, R0, c[0x0][0x2c8], RZ ;  /* 0x0000b20000030a27 */ /* 0x000fe200078e00ff */
[----:B------:R-:W-:Y:S01]  /*cb70*/  CS2R R38, SRZ ;  /* 0x0000000000267805 */ /* 0x000fe2000001ff00 */
[----:B------:R-:W-:-:S03]  /*cb80*/  CS2R R36, SRZ ;  /* 0x0000000000247805 */ /* 0x000fc6000001ff00 */
[----:B------:R-:W-:-:S04]  /*cb90*/  @P0 SHF.R.U32.HI R0, RZ, c[0x0][0x2cc], R3 ;  /* 0x0000b300ff000a19 */ /* 0x000fc80000011603 */
[----:B------:R-:W-:Y:S01]  /*cba0*/  SHF.R.S32.HI R3, RZ, 0x1f, R0 ;  /* 0x0000001fff037819 */ /* 0x000fe20000011400 */
[----:B------:R-:W-:-:S04]  /*cbb0*/  IMAD.WIDE.U32 R4, R0, c[0x0][0x280], R4 ;  /* 0x0000a00000047a25 */ /* 0x000fc800078e0004 */
[C---:B------:R-:W-:Y:S01]  /*cbc0*/  IMAD R9, R3.reuse, c[0x0][0x280], RZ ;  /* 0x0000a00003097a24 */ /* 0x040fe200078e02ff */
[----:B------:R-:W-:Y:S01]  /*cbd0*/  LEA R20, P1, R4, c[0x0][0x270], 0x1 ;  /* 0x00009c0004147a11 */ /* 0x000fe200078208ff */
[----:B------:R-:W-:Y:S02]  /*cbe0*/  IMAD R8, R3, c[0x0][0x290], RZ ;  /* 0x0000a40003087a24 */ /* 0x000fe400078e02ff */
[C---:B------:R-:W-:Y:S02]  /*cbf0*/  IMAD.WIDE.U32 R2, R0.reuse, c[0x0][0x290], R6 ;  /* 0x0000a40000027a25 */ /* 0x040fe400078e0006 */
[----:B------:R1:W2:Y:S02]  /*cc00*/  SHFL.IDX PT, R12, R20, RZ, 0x1e1f ;  /* 0x001e1fff140c7589 */ /* 0x0002a400000e0000 */
[----:B------:R-:W-:Y:S01]  /*cc10*/  IMAD R6, R0, c[0x0][0x284], R9 ;  /* 0x0000a10000067a24 */ /* 0x000fe200078e0209 */
[----:B------:R-:W-:Y:S01]  /*cc20*/  LEA R21, P0, R2, c[0x0][0x288], 0x1 ;  /* 0x0000a20002157a11 */ /* 0x000fe200078008ff */
[----:B------:R-:W-:-:S02]  /*cc30*/  IMAD R0, R0, c[0x0][0x294], R8 ;  /* 0x0000a50000007a24 */ /* 0x000fc400078e0208 */
        /* <DEDUP_REMOVED lines=14> */
[----:B------:R-:W-:Y:S01]  /*cd20*/  ISETP.GE.AND P2, PT, R144, c[0x0][0x27c], PT ;  /* 0x00009f0090007a0c */ /* 0x000fe20003f46270 */
[----:B------:R-:W-:Y:S01]  /*cd30*/  CS2R R32, SRZ ;  /* 0x0000000000207805 */ /* 0x000fe2000001ff00 */
[----:B------:R-:W-:Y:S01]  /*cd40*/  CS2R R38, SRZ ;  /* 0x0000000000267805 */ /* 0x000fe2000001ff00 */
[----:B------:R-:W-:Y:S01]  /*cd50*/  CS2R R36, SRZ ;  /* 0x0000000000247805 */ /* 0x000fe2000001ff00 */
[----:B------:R-:W-:Y:S01]  /*cd60*/  CS2R R46, SRZ ;  /* 0x00000000002e7805 */ /* 0x000fe2000001ff00 */
[----:B------:R-:W-:-:S06]  /*cd70*/  CS2R R44, SRZ ;  /* 0x00000000002c7805 */ /* 0x000fcc000001ff00 */
[C---:B------:R-:W-:Y:S01]  /*cd80*/  @!P0 IMAD.SHL.U32 R0, R136.reuse, 0x2, RZ ;  /* 0x0000000288008824 */ /* 0x040fe200078e00ff */
[----:B------:R-:W-:-:S04]  /*cd90*/  @!P0 SHF.L.U64.HI R4, R136, 0x1, R137 ;  /* 0x0000000188048819 */ /* 0x000fc80000010289 */
[-C--:B------:R-:W-:Y:S02]  /*cda0*/  @!P0 IADD3 R16, P1, R12, R0.reuse, RZ ;  /* 0x000000000c108210 */ /* 0x080fe40007f3e0ff */
[----:B---3--:R-:W-:Y:S02]  /*cdb0*/  @!P0 IADD3 R14, P3, R2, R0, RZ ;  /* 0x00000000020e8210 */ /* 0x008fe40007f7e0ff */
[----:B----4-:R-:W-:Y:S02]  /*cdc0*/  @!P0 IADD3.X R17, R13, R4, RZ, P1, !PT ;  /* 0x000000040d118210 */ /* 0x010fe40000ffe4ff */
[----:B------:R-:W-:Y:S01]  /*cdd0*/  ISETP.GE.AND P1, PT, R143, c[0x0][0x27c], PT ;  /* 0x00009f008f007a0c */ /* 0x000fe20003f26270 */
[----:B-1----:R-:W-:Y:S01]  /*cde0*/  @!P0 IMAD.X R15, R3, 0x1, R4, P3 ;  /* 0x00000001030f8824 */ /* 0x002fe200018e0604 */
[----:B-----5:R-:W-:-:S05]  /*cdf0*/  @!P2 SHF.L.U32 R4, R29, 0x3, RZ ;  /* 0x000000031d04a819 */ /* 0x020fca00000006ff */
[----:B------:R-:W-:-:S04]  /*ce00*/  @!P2 IMAD.WIDE R8, R4, 0x2, R12 ;  /* 0x000000020408a825 */ /* 0x000fc800078e020c */
[----:B------:R-:W-:Y:S01]  /*ce10*/  @!P2 IMAD.WIDE R6, R4, 0x2, R2 ;  /* 0x000000020406a825 */ /* 0x000fe200078e0202 */
[----:B------:R1:W5:Y:S03]  /*ce20*/  @!P2 LD.E.128 R32, [R8.64] ;  /* 0x000000060820a980 */ /* 0x000366000c101d00 */
[----:B------:R-:W-:Y:S01]  /*ce30*/  @!P1 IMAD.SHL.U32 R0, R28, 0x8, RZ ;  /* 0x000000081c009824 */ /* 0x000fe200078e00ff */
[----:B------:R2:W5:Y:S03]  /*ce40*/  @!P2 LD.E.128 R36, [R6.64] ;  /* 0x000000060624a980 */ /* 0x000566000c101d00 */
[C---:B------:R-:W-:Y:S01]  /*ce50*/  @!P1 IMAD.WIDE R4, R0.reuse, 0x2, R12 ;  /* 0x0000000200049825 */ /* 0x040fe200078e020c */
[----:B------:R-:W-:Y:S01]  /*ce60*/  CS2R R42, SRZ ;  /* 0x00000000002a7805 */ /* 0x000fe2000001ff00 */
[----:B------:R-:W-:Y:S01]  /*ce70*/  CS2R R40, SRZ ;  /* 0x0000000000287805 */ /* 0x000fe2000001ff00 */
[----:B------:R-:W-:Y:S01]  /*ce80*/  CS2R R10, SRZ ;  /* 0x00000000000a7805 */ /* 0x000fe2000001ff00 */
[----:B------:R-:W-:Y:S01]  /*ce90*/  @!P1 IMAD.WIDE R2, R0, 0x2, R2 ;  /* 0x0000000200029825 */ /* 0x000fe200078e0202 */
[----:B------:R3:W5:Y:S04]  /*cea0*/  @!P1 LD.E.128 R44, [R4.64] ;  /* 0x00000006042c9980 */ /* 0x000768000c101d00 */
[----:B------:R4:W5:Y:S01]  /*ceb0*/  @!P1 LD.E.128 R40, [R2.64] ;  /* 0x0000000602289980 */ /* 0x000962000c101d00 */
[----:B-1----:R-:W-:Y:S01]  /*cec0*/  CS2R R8, SRZ ;  /* 0x0000000000087805 */ /* 0x002fe2000001ff00 */
[----:B--2---:R-:W-:-:S05]  /*ced0*/  CS2R R6, SRZ ;  /* 0x0000000000067805 */ /* 0x004fca000001ff00 */
[----:B------:R4:W5:Y:S01]  /*cee0*/  @!P0 LD.E.128 R8, [R16.64] ;  /* 0x0000000610088980 */ /* 0x000962000c101d00 */
[----:B---3--:R-:W-:-:S06]  /*cef0*/  CS2R R4, SRZ ;  /* 0x0000000000047805 */ /* 0x008fcc000001ff00 */
[----:B------:R4:W5:Y:S02]  /*cf00*/  @!P0 LD.E.128 R4, [R14.64] ;  /* 0x000000060e048980 */ /* 0x000964000c101d00 */
.L_x_1290:
[----:B--2---:R-:W-:Y:S05]  /*cf10*/  BSYNC B0 ;  /* 0x0000000000007941 */ /* 0x004fea0003800000 */
.L_x_1289:
[----:B------:R-:W-:Y:S01]  /*cf20*/  IADD3 R0, R22, 0x40, RZ ;  /* 0x0000004016007810 */ /* 0x000fe20007ffe0ff */
[----:B---345:R-:W-:Y:S01]  /*cf30*/  IMAD.MOV.U32 R2, RZ, RZ, R44 ;  /* 0x000000ffff027224 */ /* 0x038fe200078e002c */
[----:B------:R-:W-:Y:S01]  /*cf40*/  MOV R15, R7 ;  /* 0x00000007000f7202 */ /* 0x000fe20000000f00 */
[----:B------:R-:W-:Y:S01]  /*cf50*/  IMAD.MOV.U32 R12, RZ, RZ, R46 ;  /* 0x000000ffff0c7224 */ /* 0x000fe200078e002e */
[----:B------:R-:W-:Y:S01]  /*cf60*/  ISETP.GE.AND P0, PT, R0, R23, PT ;  /* 0x000000170000720c */ /* 0x000fe20003f06270 */
[----:B------:R-:W-:Y:S01]  /*cf70*/  IMAD.MOV.U32 R0, RZ, RZ, R45 ;  /* 0x000000ffff007224 */ /* 0x000fe200078e002d */
[----:B------:R2:W3:Y:S01]  /*cf80*/  SHFL.IDX PT, R13, R19, 0x1, 0x1e1f ;  /* 0x003e1f00130d7f89 */ /* 0x0004e200000e0000 */
[----:B-1----:R-:W-:Y:S01]  /*cf90*/  IMAD.MOV.U32 R3, RZ, RZ, R47 ;  /* 0x000000ffff037224 */ /* 0x002fe200078e002f */
        /* <DEDUP_REMOVED lines=37> */
[----:B------:R2:W1:Y:S01]  /*d1f0*/  SHFL.IDX PT, R2, R21, 0x1, 0x1e1f ;  /* 0x003e1f0015027f89 */ /* 0x00046200000e0000 */
[----:B------:R-:W-:Y:S01]  /*d200*/  CS2R R48, SRZ ;  /* 0x0000000000307805 */ /* 0x000fe2000001ff00 */
[----:B------:R-:W-:Y:S01]  /*d210*/  CS2R R70, SRZ ;  /* 0x0000000000467805 */ /* 0x000fe2000001ff00 */
[----:B------:R-:W-:Y:S01]  /*d220*/  PRMT R22, R0, 0x5410, R14 ;  /* 0x0000541000167816 */ /* 0x000fe2000000000e */
[----:B------:R2:W4:Y:S01]  /*d230*/  SHFL.IDX PT, R12, R20, 0x1, 0x1e1f ;  /* 0x003e1f00140c7f89 */ /* 0x00052200000e0000 */
[----:B------:R-:W-:Y:S01]  /*d240*/  CS2R R68, SRZ ;  /* 0x0000000000447805 */ /* 0x000fe2000001ff00 */
[----:B------:R-:W-:Y:S01]  /*d250*/  CS2R R62, SRZ ;  /* 0x00000000003e7805 */ /* 0x000fe2000001ff00 */
[----:B------:R-:W-:Y:S01]  /*d260*/  CS2R R60, SRZ ;  /* 0x00000000003c7805 */ /* 0x000fe2000001ff00 */
[----:B------:R2:W1:Y:S01]  /*d270*/  SHFL.IDX PT, R3, R18, 0x1, 0x1e1f ;  /* 0x003e1f0012037f89 */ /* 0x00046200000e0000 */
[----:B------:R-:W-:Y:S01]  /*d280*/  CS2R R54, SRZ ;  /* 0x0000000000367805 */ /* 0x000fe2000001ff00 */
[----:B------:R-:W-:Y:S01]  /*d290*/  CS2R R52, SRZ ;  /* 0x0000000000347805 */ /* 0x000fe2000001ff00 */
[----:B------:R-:W-:Y:S05]  /*d2a0*/  @P0 BRA `(.L_x_1292) ;  /* 0x0000021000000947 */ /* 0x000fea0003800000 */
[----:B---3--:R-:W-:Y:S01]  /*d2b0*/  ISETP.GE.AND P0, PT, R136, c[0x0][0x27c], PT ;  /* 0x00009f0088007a0c */ /* 0x008fe20003f06270 */
        /* <DEDUP_REMOVED lines=8> */
[----:B------:R-:W-:Y:S02]  /*d340*/  @!P0 SHF.L.U64.HI R15, R136, 0x1, R137 ;  /* 0x00000001880f8819 */ /* 0x000fe40000010289 */
[----:B--2---:R-:W-:Y:S02]  /*d350*/  @!P2 SHF.L.U32 R18, R29, 0x3, RZ ;  /* 0x000000031d12a819 */ /* 0x004fe400000006ff */
[-C--:B----4-:R-:W-:Y:S02]  /*d360*/  @!P0 IADD3 R16, P1, R12, R0.reuse, RZ ;  /* 0x000000000c108210 */ /* 0x090fe40007f3e0ff */
[----:B-1----:R-:W-:Y:S01]  /*d370*/  @!P0 IADD3 R14, P3, R2, R0, RZ ;  /* 0x00000000020e8210 */ /* 0x002fe20007f7e0ff */
[C---:B------:R-:W-:Y:S01]  /*d380*/  @!P2 IMAD.WIDE R20, R18.reuse, 0x2, R12 ;  /* 0x000000021214a825 */ /* 0x040fe200078e020c */
[----:B------:R-:W-:Y:S02]  /*d390*/  @!P0 IADD3.X R17, R13, R15, RZ, P1, !PT ;  /* 0x0000000f0d118210 */ /* 0x000fe40000ffe4ff */
[----:B------:R-:W-:Y:S01]  /*d3a0*/  ISETP.GE.AND P1, PT, R143, c[0x0][0x27c], PT ;  /* 0x00009f008f007a0c */ /* 0x000fe20003f26270 */
[----:B------:R-:W-:Y:S01]  /*d3b0*/  @!P0 IMAD.X R15, R3, 0x1, R15, P3 ;  /* 0x00000001030f8824 */ /* 0x000fe200018e060f */
[----:B------:R-:W-:Y:S01]  /*d3c0*/  CS2R R70, SRZ ;  /* 0x0000000000467805 */ /* 0x000fe2000001ff00 */
[----:B------:R-:W-:Y:S01]  /*d3d0*/  @!P2 IMAD.WIDE R18, R18, 0x2, R2 ;  /* 0x000000021212a825 */ /* 0x000fe200078e0202 */
[----:B------:R-:W-:Y:S01]  /*d3e0*/  CS2R R68, SRZ ;  /* 0x0000000000447805 */ /* 0x000fe2000001ff00 */
[----:B------:R-:W-:Y:S01]  /*d3f0*/  CS2R R50, SRZ ;  /* 0x0000000000327805 */ /* 0x000fe2000001ff00 */
[----:B------:R-:W-:Y:S01]  /*d400*/  CS2R R48, SRZ ;  /* 0x0000000000307805 */ /* 0x000fe2000001ff00 */
[----:B------:R-:W-:Y:S01]  /*d410*/  CS2R R54, SRZ ;  /* 0x0000000000367805 */ /* 0x000fe2000001ff00 */
[----:B------:R-:W-:Y:S01]  /*d420*/  CS2R R52, SRZ ;  /* 0x0000000000347805 */ /* 0x000fe2000001ff00 */
[----:B------:R1:W5:Y:S04]  /*d430*/  @!P2 LD.E.128 R56, [R20.64] ;  /* 0x000000061438a980 */ /* 0x000368000c101d00 */
[----:B------:R-:W-:Y:S01]  /*d440*/  @!P1 IMAD.SHL.U32 R0, R28, 0x8, RZ ;  /* 0x000000081c009824 */ /* 0x000fe200078e00ff */
[----:B------:R1:W5:Y:S03]  /*d450*/  @!P2 LD.E.128 R60, [R18.64] ;  /* 0x00000006123ca980 */ /* 0x000366000c101d00 */
[C---:B------:R-:W-:Y:S01]  /*d460*/  @!P1 IMAD.WIDE R12, R0.reuse, 0x2, R12 ;  /* 0x00000002000c9825 */ /* 0x040fe200078e020c */
[----:B------:R1:W5:Y:S03]  /*d470*/  @!P0 LD.E.128 R48, [R16.64] ;  /* 0x0000000610308980 */ /* 0x000366000c101d00 */
[----:B------:R-:W-:Y:S01]  /*d480*/  @!P1 IMAD.WIDE R2, R0, 0x2, R2 ;  /* 0x0000000200029825 */ /* 0x000fe200078e0202 */
[----:B------:R1:W5:Y:S04]  /*d490*/  @!P1 LD.E.128 R72, [R12.64] ;  /* 0x000000060c489980 */ /* 0x000368000c101d00 */
[----:B------:R1:W5:Y:S04]  /*d4a0*/  @!P1 LD.E.128 R68, [R2.64] ;  /* 0x0000000602449980 */ /* 0x000368000c101d00 */
[----:B------:R1:W5:Y:S02]  /*d4b0*/  @!P0 LD.E.128 R52, [R14.64] ;  /* 0x000000060e348980 */ /* 0x000364000c101d00 */
.L_x_1292:
[----:B---3--:R-:W-:Y:S05]  /*d4c0*/  BSYNC B0 ;  /* 0x0000000000007941 */ /* 0x008fea0003800000 */
.L_x_1291:
[----:B-----5:R-:W-:Y:S01]  /*d4d0*/  IMAD.MOV.U32 R0, RZ, RZ, R74 ;  /* 0x000000ffff007224 */ /* 0x020fe200078e004a */
[----:B------:R-:W-:-:S04]  /*d4e0*/  DEPBAR.LE SB0, 0x1 ;  /* 0x000080400000791a */ /* 0x000fc80000000000 */
[----:B-1--4-:R-:W-:Y:S01]  /*d4f0*/  IMAD.MOV.U32 R12, RZ, RZ, R75 ;  /* 0x000000ffff0c7224 */ /* 0x012fe200078e004b */
        /* <DEDUP_REMOVED lines=50> */
[----:B------:R-:W3:Y:S01]  /*d820*/  LDL R103, [R1+0x90] ;  /* 0x0000900001677983 */ /* 0x000ee20000100800 */
[----:B------:R-:W-:Y:S01]  /*d830*/  IMAD.MOV.U32 R0, RZ, RZ, c[0x0][0x27c] ;  /* 0x00009f00ff007624 */ /* 0x000fe200078e00ff */
[--C-:B--2---:R-:W-:Y:S02]  /*d840*/  SHF.R.U64 R21, R8, 0x10, R9.reuse ;  /* 0x0000001008157819 */ /* 0x104fe40000001209 */
        /* <DEDUP_REMOVED lines=16> */
[----:B------:R-:W-:Y:S01]  /*d950*/  PRMT R11, R22, 0x5432, R4 ;  /* 0x00005432160b7816 */ /* 0x000fe20000000004 */
[----:B------:R-:W-:Y:S01]  /*d960*/  IMAD.SHL.U32 R30, R0, 0x2, RZ ;  /* 0x00000002001e7824 */ /* 0x000fe200078e00ff */
[----:B------:R-:W-:Y:S02]  /*d970*/  PRMT R10, R22, 0x5410, R2 ;  /* 0x00005410160a7816 */ /* 0x000fe40000000002 */
[----:B------:R-:W-:-:S02]  /*d980*/  SHF.R.U64 R5, R6, 0x10, R7 ;  /* 0x0000001006057819 */ /* 0x000fc40000001207 */
[----:B------:R-:W2:Y:S01]  /*d990*/  LDS.128 R12, [R30+0x6080] ;  /* 0x006080001e0c7984 */ /* 0x000ea20000000c00 */
[----:B------:R-:W-:Y:S02]  /*d9a0*/  PRMT R28, R25, 0x5432, R9 ;  /* 0x00005432191c7816 */ /* 0x000fe40000000009 */
[----:B------:R-:W-:Y:S02]  /*d9b0*/  SHF.R.U32.HI R0, RZ, 0x10, R7 ;  /* 0x00000010ff007819 */ /* 0x000fe40000011607 */
[----:B------:R-:W-:Y:S02]  /*d9c0*/  PRMT R26, R26, 0x5410, R5 ;  /* 0x000054101a1a7816 */ /* 0x000fe40000000005 */
[----:B------:R-:W-:Y:S02]  /*d9d0*/  PRMT R27, R27, 0x5410, R3 ;  /* 0x000054101b1b7816 */ /* 0x000fe40000000003 */
[----:B------:R-:W-:-:S05]  /*d9e0*/  PRMT R25, R25, 0x5410, R0 ;  /* 0x0000541019197816 */ /* 0x000fca0000000000 */
[----:B------:R-:W-:Y:S02]  /*d9f0*/  IMAD.U32 R64, R25, 0x10000, RZ ;  /* 0x0001000019407824 */ /* 0x000fe400078e00ff */
[C---:B--2---:R-:W-:Y:S01]  /*da00*/  IMAD.U32 R8, R12.reuse, 0x10000, RZ ;  /* 0x000100000c087824 */ /* 0x044fe200078e00ff */
        /* <DEDUP_REMOVED lines=10> */
[----:B---3--:R-:W2:Y:S02]  /*dab0*/  LDS.128 R16, [R103] ;  /* 0x0000000067107984 */ /* 0x008ea40000000c00 */
        /* <DEDUP_REMOVED lines=62> */
.L_x_1296:
[----:B------:R-:W-:Y:S05]  /*dea0*/  BSYNC B0 ;  /* 0x0000000000007941 */ /* 0x000fea0003800000 */
.L_x_1295:
[----:B------:R-:W-:Y:S01]  /*deb0*/  ISETP.GE.AND P0, PT, R144, c[0x0][0x27c], PT ;  /* 0x00009f0090007a0c */ /* 0x000fe20003f06270 */
[----:B------:R-:W-:-:S12]  /*dec0*/  BSSY B0, `(.L_x_1297) ;  /* 0x000006b000007945 */ /* 0x000fd80003800000 */
[----:B------:R-:W-:Y:S05]  /*ded0*/  @P0 BRA `(.L_x_1298) ;  /* 0x0000069000000947 */ /* 0x000fea0003800000 */
[----:B------:R-:W3:Y:S04]  /*dee0*/  LDL R2, [R1+0x7c] ;  /* 0x00007c0001027983 */ /* 0x000ee80000100800 */
[----:B------:R-:W4:Y:S01]  /*def0*/  LDL R64, [R1+0xa0] ;  /* 0x0000a00001407983 */ /* 0x000f220000100800 */
[----:B------:R-:W-:Y:S01]  /*df00*/  IMAD.MOV.U32 R0, RZ, RZ, c[0x0][0x27c] ;  /* 0x00009f00ff007624 */ /* 0x000fe200078e00ff */
[----:B------:R-:W-:Y:S02]  /*df10*/  SHF.R.U64 R14, R36, 0x10, R37 ;  /* 0x00000010240e7819 */ /* 0x000fe40000001225 */
[----:B------:R-:W-:Y:S02]  /*df20*/  SHF.R.U64 R17, R38, 0x10, R39 ;  /* 0x0000001026117819 */ /* 0x000fe40000001227 */
[----:B------:R-:W-:-:S02]  /*df30*/  PRMT R14, R66, 0x5432, R14 ;  /* 0x00005432420e7816 */ /* 0x000fc4000000000e */
[----:B------:R-:W-:Y:S02]  /*df40*/  SHF.R.U32.HI R13, RZ, 0x10, R37 ;  /* 0x00000010ff0d7819 */ /* 0x000fe40000011625 */
[----:B--2---:R-:W-:Y:S01]  /*df50*/  SHF.R.U32.HI R18, RZ, 0x10, R39 ;  /* 0x00000010ff127819 */ /* 0x004fe20000011627 */
        /* <DEDUP_REMOVED lines=10> */
[----:B----4-:R-:W2:Y:S02]  /*e000*/  LDS.128 R8, [R64] ;  /* 0x0000000040087984 */ /* 0x010ea40000000c00 */
        /* <DEDUP_REMOVED lines=86> */
.L_x_1298:
[----:B------:R-:W-:Y:S05]  /*e570*/  BSYNC B0 ;  /* 0x0000000000007941 */ /* 0x000fea0003800000 */
.L_x_1297:
[----:B------:R-:W-:-:S13]  /*e580*/  ISETP.GE.AND P0, PT, R143, c[0x0][0x27c], PT ;  /* 0x00009f008f007a0c */ /* 0x000fda0003f06270 */
        /* <DEDUP_REMOVED lines=106> */
.L_x_1294:
[----:B------:R-:W-:Y:S05]  /*ec30*/  BSYNC B1 ;  /* 0x0000000000017941 */ /* 0x000fea0003800000 */
.L_x_1293:
        /* <DEDUP_REMOVED lines=26> */
[----:B------:R-:W-:Y:S02]  /*ede0*/  SHF.R.U32.HI R18, RZ, 0x10, R55 ;  /* 0x00000010ff127819 */ /* 0x000fe40000011637 */
        /* <DEDUP_REMOVED lines=88> */
.L_x_1300:
[----:B------:R-:W-:Y:S05]  /*f370*/  BSYNC B0 ;  /* 0x0000000000007941 */ /* 0x000fea0003800000 */
.L_x_1299:
[----:B------:R-:W-:Y:S01]  /*f380*/  ISETP.GE.AND P0, PT, R144, c[0x0][0x27c], PT ;  /* 0x00009f0090007a0c */ /* 0x000fe20003f06270 */
[----:B------:R-:W-:-:S12]  /*f390*/  BSSY B0, `(.L_x_1301) ;  /* 0x000006b000007945 */ /* 0x000fd80003800000 */
[----:B------:R-:W-:Y:S05]  /*f3a0*/  @P0 BRA `(.L_x_1302) ;  /* 0x0000069000000947 */ /* 0x000fea0003800000 */
[----:B------:R-:W4:Y:S04]  /*f3b0*/  LDL R2, [R1+0x7c] ;  /* 0x00007c0001027983 */ /* 0x000f280000100800 */
[----:B--2---:R-:W2:Y:S01]  /*f3c0*/  LDL R34, [R1+0x9c] ;  /* 0x00009c0001227983 */ /* 0x004ea20000100800 */
[----:B------:R-:W-:Y:S01]  /*f3d0*/  IMAD.MOV.U32 R0, RZ, RZ, c[0x0][0x27c] ;  /* 0x00009f00ff007624 */ /* 0x000fe200078e00ff */
[----:B------:R-:W-:Y:S02]  /*f3e0*/  SHF.R.U64 R14, R60, 0x10, R61 ;  /* 0x000000103c0e7819 */ /* 0x000fe4000000123d */
[----:B------:R-:W-:Y:S02]  /*f3f0*/  SHF.R.U64 R17, R62, 0x10, R63 ;  /* 0x000000103e117819 */ /* 0x000fe4000000123f */
[----:B------:R-:W-:-:S02]  /*f400*/  PRMT R14, R86, 0x5432, R14 ;  /* 0x00005432560e7816 */ /* 0x000fc4000000000e */
[----:B------:R-:W-:Y:S02]  /*f410*/  SHF.R.U32.HI R13, RZ, 0x10, R61 ;  /* 0x00000010ff0d7819 */ /* 0x000fe4000001163d */
[----:B------:R-:W-:Y:S01]  /*f420*/  SHF.R.U32.HI R18, RZ, 0x10, R63 ;  /* 0x00000010ff127819 */ /* 0x000fe2000001163f */
        /* <DEDUP_REMOVED lines=9> */
[----:B----4-:R-:W-:-:S04]  /*f4c0*/  LEA.HI R0, R0, R2, RZ, 0x1d ;  /* 0x0000000200007211 */ /* 0x010fc800078fe8ff */
        /* <DEDUP_REMOVED lines=15> */
[----:B------:R-:W4:Y:S01]  /*f5c0*/  LDS.128 R4, [R28+0x6080] ;  /* 0x006080001c047984 */ /* 0x000f220000000c00 */
        /* <DEDUP_REMOVED lines=10> */
[C---:B----4-:R-:W-:Y:S01]  /*f670*/  IMAD.U32 R10, R4.reuse, 0x10000, RZ ;  /* 0x00010000040a7824 */ /* 0x050fe200078e00ff */
        /* <DEDUP_REMOVED lines=60> */
.L_x_1302:
[----:B------:R-:W-:Y:S05]  /*fa40*/  BSYNC B0 ;  /* 0x0000000000007941 */ /* 0x000fea0003800000 */
.L_x_1301:
[----:B------:R-:W-:-:S13]  /*fa50*/  ISETP.GE.AND P0, PT, R143, c[0x0][0x27c], PT ;  /* 0x00009f008f007a0c */ /* 0x000fda0003f06270 */
        /* <DEDUP_REMOVED lines=106> */
.L_x_1278:
[----:B------:R-:W-:Y:S05]  /*10100*/  BSYNC B2 ;  /* 0x0000000000027941 */ /* 0x000fea0003800000 */
.L_x_1260:
[----:B------:R-:W4:Y:S01]  /*10110*/  LDL R246, [R1+0x10] ;  /* 0x0000100001f67983 */ /* 0x000f220000100800 */
[----:B------:R-:W-:-:S04]  /*10120*/  DEPBAR.LE SB0, 0x0 ;  /* 0x000080000000791a */ /* 0x000fc80000000000 */
[----:B------:R-:W-:Y:S01]  /*10130*/  BAR.SYNC.DEFER_BLOCKING 0x0 ;  /* 0x0000000000007b1d */ /* 0x000fe20000010000 */
[----:B-1----:R-:W-:Y:S01]  /*10140*/  IMAD R0, R95, c[0x0][0x208], RZ ;  /* 0x000082005f007a24 */ /* 0x002fe200078e02ff */
[----:B------:R-:W-:Y:S01]  /*10150*/  LOP3.LUT P2, RZ, R94, 0x1, RZ, 0xc0, !PT ;  /* 0x000000015eff7812 */ /* 0x000fe2000784c0ff */
[----:B------:R-:W-:-:S03]  /*10160*/  IMAD.WIDE.U32 R2, R120, c[0x0][0x208], RZ ;  /* 0x0000820078027a25 */ /* 0x000fc600078e00ff */
[----:B--2---:R-:W1:Y:S01]  /*10170*/  S2R R6, SR_TID.X ;  /* 0x0000000000067919 */ /* 0x004e620000002100 */
[----:B------:R-:W-:Y:S02]  /*10180*/  IMAD R0, R120, c[0x0][0x20c], R0 ;  /* 0x0000830078007a24 */ /* 0x000fe400078e0200 */
[----:B------:R-:W-:Y:S02]  /*10190*/  IMAD.MOV.U32 R4, RZ, RZ, R244 ;  /* 0x000000ffff047224 */ /* 0x000fe400078e00f4 */
[----:B------:R-:W-:Y:S02]  /*101a0*/  IMAD.IADD R0, R3, 0x1, R0 ;  /* 0x0000000103007824 */ /* 0x000fe400078e0200 */
[----:B------:R-:W-:Y:S02]  /*101b0*/  IMAD.MOV.U32 R5, RZ, RZ, R247 ;  /* 0x000000ffff057224 */ /* 0x000fe400078e00f7 */
[----:B------:R-:W-:Y:S02]  /*101c0*/  IMAD R0, R0, 0x30, RZ ;  /* 0x0000003000007824 */ /* 0x000fe400078e02ff */
[----:B------:R-:W-:-:S04]  /*101d0*/  IMAD.WIDE.U32 R4, R2, 0x30, R4 ;  /* 0x0000003002047825 */ /* 0x000fc800078e0004 */
[----:B------:R-:W-:Y:S01]  /*101e0*/  IMAD.IADD R3, R5, 0x1, R0 ;  /* 0x0000000105037824 */ /* 0x000fe200078e0200 */
[----:B------:R-:W-:Y:S01]  /*101f0*/  LEA R2, P0, R4, c[0x0][0x1f8], 0x1 ;  /* 0x00007e0004027a11 */ /* 0x000fe200078008ff */
[----:B------:R-:W-:Y:S01]  /*10200*/  IMAD.SHL.U32 R203, R97, 0x2, RZ ;  /* 0x0000000261cb7824 */ /* 0x000fe200078e00ff */
[----:B------:R-:W-:Y:S01]  /*10210*/  LDSM.16.M88.4 R8, [R192+0x1000] ;  /* 0x00100000c008783b */ /* 0x000fe20000000200 */
[----:B------:R-:W-:Y:S02]  /*10220*/  IADD3 R0, R96, R142, -R126 ;  /* 0x0000008e60007210 */ /* 0x000fe40007ffe87e */
[----:B------:R-:W-:Y:S01]  /*10230*/  LEA.HI.X R3, R4, c[0x0][0x1fc], R3, 0x1, P0 ;  /* 0x00007f0004037a11 */ /* 0x000fe200000f0c03 */
[----:B-----5:R-:W2:Y:S01]  /*10240*/  LDSM.16.M88.4 R32, [R165] ;  /* 0x00000000a520783b */ /* 0x020ea20000000200 */
[----:B-1----:R-:W-:-:S03]  /*10250*/  ISETP.GT.AND P4, PT, R6, 0x3f, PT ;  /* 0x0000003f0600780c */ /* 0x002fc60003f84270 */
[----:B------:R-:W1:Y:S04]  /*10260*/  LDSM.16.M88.4 R28, [R165+0x400] ;  /* 0x00040000a51c783b */ /* 0x000e680000000200 */
[----:B------:R-:W3:Y:S01]  /*10270*/  LDSM.16.M88.4 R20, [R165+0x800] ;  /* 0x00080000a514783b */ /* 0x000ee20000000200 */
[----:B------:R-:W-:-:S03]  /*10280*/  ISETP.LT.OR P0, PT, R0, 0x1, !P2 ;  /* 0x000000010000780c */ /* 0x000fc60005701670 */
[----:B------:R-:W1:Y:S02]  /*10290*/  LDSM.16.M88.4 R12, [R192] ;  /* 0x00000000c00c783b */ /* 0x000e640000000200 */
[----:B------:R-:W-:Y:S02]  /*102a0*/  @!P4 IMAD.MOV.U32 R17, RZ, RZ, c[0x0][0x208] ;  /* 0x00008200ff11c624 */ /* 0x000fe400078e00ff */
[----:B------:R-:W-:Y:S01]  /*102b0*/  LDSM.16.M88.4 R24, [R193] ;  /* 0x00000000c118783b */ /* 0x000fe20000000200 */
[----:B------:R-:W-:-:S03]  /*102c0*/  @!P4 IMAD.MOV.U32 R18, RZ, RZ, c[0x0][0x20c] ;  /* 0x00008300ff12c624 */ /* 0x000fc600078e00ff */
[----:B------:R-:W-:Y:S01]  /*102d0*/  LDSM.16.M88.4 R4, [R193+0x1000] ;  /* 0x00100000c104783b */ /* 0x000fe20000000200 */
[----:B------:R-:W-:-:S03]  /*102e0*/  LOP3.LUT P1, RZ, R94, 0x2, RZ, 0xc0, !PT ;  /* 0x000000025eff7812 */ /* 0x000fc6000782c0ff */
[----:B------:R-:W3:Y:S04]  /*102f0*/  LDSM.16.M88.4 R36, [R194] ;  /* 0x00000000c224783b */ /* 0x000ee80000000200 */
[----:B------:R-:W3:Y:S04]  /*10300*/  LDSM.16.M88.4 R40, [R202] ;  /* 0x00000000ca28783b */ /* 0x000ee80000000200 */
[----:B------:R-:W3:Y:S04]  /*10310*/  LDSM.16.M88.4 R44, [R201] ;  /* 0x00000000c92c783b */ /* 0x000ee80000000200 */
[----:B------:R-:W-:Y:S01]  /*10320*/  @!PT LDS RZ, [RZ] ;  /* 0x00000000fffff984 */ /* 0x000fe20000000800 */
[----:B------:R-:W-:Y:S01]  /*10330*/  @!PT LDS RZ, [RZ] ;  /* 0x00000000fffff984 */ /* 0x000fe20000000800 */
[----:B------:R-:W-:Y:S01]  /*10340*/  @!PT LDS RZ, [RZ] ;  /* 0x00000000fffff984 */ /* 0x000fe20000000800 */
[----:B------:R3:W-:Y:S01]  /*10350*/  LDGSTS.E.BYPASS.LTC128B.128 [R203+0x1880], [R2.64], !P0 ;  /* 0x0188000002cb7fae */ /* 0x0007e2000c101d46 */
[----:B------:R-:W-:-:S04]  /*10360*/  @!P4 LEA R16, P0, R17, R2, 0x6 ;  /* 0x000000021110c211 */ /* 0x000fc800078030ff */
[----:B------:R-:W-:Y:S02]  /*10370*/  @!P4 LEA.HI.X R17, R17, R3, R18, 0x6, P0 ;  /* 0x000000031111c211 */ /* 0x000fe400000f3412 */
[----:B------:R-:W-:Y:S01]  /*10380*/  ISETP.LT.OR P0, PT, R0, 0x1, !P1 ;  /* 0x000000010000780c */ /* 0x000fe20004f01670 */
[C---:B--2---:R-:W-:Y:S08]  /*10390*/  HMMA.16816.F32.BF16 R64, R8.reuse, R32, RZ ;  /* 0x000000200840723c */ /* 0x044ff000000418ff */
[C---:B------:R-:W-:Y:S04]  /*103a0*/  HMMA.16816.F32.BF16 R60, R8.reuse, R34, RZ ;  /* 0x00000022083c723c */ /* 0x040fe800000418ff */
[----:B------:R2:W-:Y:S04]  /*103b0*/  LDGSTS.E.BYPASS.LTC128B.128 [R203+0x2480], [R2.64+0x40], !P0 ;  /* 0x0248004002cb7fae */ /* 0x0005e8000c101d46 */
[----:B-1----:R-:W-:Y:S01]  /*103c0*/  HMMA.16816.F32.BF16 R56, R8, R28, RZ ;  /* 0x0000001c0838723c */ /* 0x002fe200000418ff */
[----:B------:R-:W-:-:S07]  /*103d0*/  LOP3.LUT P0, RZ, R94, 0x4, RZ, 0xc0, !PT ;  /* 0x000000045eff7812 */ /* 0x000fce000780c0ff */
[C---:B------:R-:W-:Y:S08]  /*103e0*/  HMMA.16816.F32.BF16 R52, R8.reuse, R30, RZ ;  /* 0x0000001e0834723c */ /* 0x040ff000000418ff */
[C---:B---3--:R-:W-:Y:S08]  /*103f0*/  HMMA.16816.F32.BF16 R48, R8.reuse, R20, RZ ;  /* 0x000000140830723c */ /* 0x048ff000000418ff */
[----:B------:R-:W-:Y:S01]  /*10400*/  HMMA.16816.F32.BF16 R8, R8, R22, RZ ;  /* 0x000000160808723c */ /* 0x000fe200000418ff */
[----:B------:R-:W-:-:S02]  /*10410*/  ISETP.LT.OR P3, PT, R0, 0x1, !P0 ;  /* 0x000000010000780c */ /* 0x000fc40004761670 */
[C---:B------:R-:W-:Y:S02]  /*10420*/  @!P4 ISETP.LT.OR P2, PT, R0.reuse, 0x21, !P2 ;  /* 0x000000210000c80c */ /* 0x040fe40005741670 */
[C---:B------:R-:W-:Y:S02]  /*10430*/  @!P4 ISETP.LT.OR P1, PT, R0.reuse, 0x21, !P1 ;  /* 0x000000210000c80c */ /* 0x040fe40004f21670 */
[----:B------:R-:W-:Y:S01]  /*10440*/  @!P4 ISETP.LT.OR P0, PT, R0, 0x21, !P0 ;  /* 0x000000210000c80c */ /* 0x000fe20004701670 */
[C---:B------:R-:W-:Y:S06]  /*10450*/  HMMA.16816.F32.BF16 R68, R12.reuse, R32, RZ ;  /* 0x000000200c44723c */ /* 0x040fec00000418ff */
[----:B------:R2:W-:Y:S02]  /*10460*/  LDGSTS.E.BYPASS.LTC128B.128 [R203+0x3080], [R2.64+0x80], !P3 ;  /* 0x0308008002cb7fae */ /* 0x0005e4000d901d46 */
[C---:B------:R-:W-:Y:S02]  /*10470*/  HMMA.16816.F32.BF16 R32, R12.reuse, R34, RZ ;  /* 0x000000220c20723c */ /* 0x040fe400000418ff */
[----:B------:R1:W-:Y:S04]  /*10480*/  @!P4 LDGSTS.E.BYPASS.LTC128B.128 [R203+0x2080], [R16.64], !P2 ;  /* 0x0208000010cbcfae */ /* 0x0003e8000d101d46 */
[----:B------:R1:W-:Y:S02]  /*10490*/  @!P4 LDGSTS.E.BYPASS.LTC128B.128 [R203+0x2c80], [R16.64+0x40], !P1 ;  /* 0x02c8004010cbcfae */ /* 0x0003e4000c901d46 */
[C---:B------:R-:W-:Y:S02]  /*104a0*/  HMMA.16816.F32.BF16 R72, R12.reuse, R28, RZ ;  /* 0x0000001c0c48723c */ /* 0x040fe400000418ff */
[----:B------:R1:W-:Y:S04]  /*104b0*/  @!P4 LDGSTS.E.BYPASS.LTC128B.128 [R203+0x3880], [R16.64+0x80], !P0 ;  /* 0x0388008010cbcfae */ /* 0x0003e8000c101d46 */
[----:B------:R-:W0:Y:S02]  /*104c0*/  LDGDEPBAR ;  /* 0x00000000000079af */ /* 0x000e240000000000 */
[C---:B------:R-:W-:Y:S02]  /*104d0*/  HMMA.16816.F32.BF16 R76, R12.reuse, R30, RZ ;  /* 0x0000001e0c4c723c */ /* 0x040fe400000418ff */
[----:B------:R-:W-:Y:S06]  /*104e0*/  LDSM.16.M88.4 R28, [R165+0xc00] ;  /* 0x000c0000a51c783b */ /* 0x000fec0000000200 */
[C---:B------:R-:W-:Y:S08]  /*104f0*/  HMMA.16816.F32.BF16 R80, R12.reuse, R20, RZ ;  /* 0x000000140c50723c */ /* 0x040ff000000418ff */
[----:B------:R-:W-:Y:S01]  /*10500*/  HMMA.16816.F32.BF16 R88, R12, R22, RZ ;  /* 0x000000160c58723c */ /* 0x000fe200000418ff */
[----:B------:R-:W-:Y:S04]  /*10510*/  LDSM.16.M88.4 R12, [R165+0x1400] ;  /* 0x00140000a50c783b */ /* 0x000fe80000000200 */
[----:B-1----:R-:W-:Y:S03]  /*10520*/  LDSM.16.M88.4 R16, [R165+0x1000] ;  /* 0x00100000a510783b */ /* 0x002fe60000000200 */
[C---:B------:R-:W-:Y:S01]  /*10530*/  HMMA.16816.F32.BF16 R104, R4.reuse, R36, R64 ;  /* 0x000000240468723c */ /* 0x040fe20000041840 */
[----:B------:R-:W-:Y:S07]  /*10540*/  LDSM.16.M88.4 R20, [R193+0x3000] ;  /* 0x00300000c114783b */ /* 0x000fee0000000200 */
[C---:B------:R-:W-:Y:S08]  /*10550*/  HMMA.16816.F32.BF16 R100, R4.reuse, R38, R60 ;  /* 0x000000260464723c */ /* 0x040ff0000004183c */
[C---:B------:R-:W-:Y:S08]  /*10560*/  HMMA.16816.F32.BF16 R96, R4.reuse, R40, R56 ;  /* 0x000000280460723c */ /* 0x040ff00000041838 */
[C---:B------:R-:W-:Y:S01]  /*10570*/  HMMA.16816.F32.BF16 R92, R4.reuse, R42, R52 ;  /* 0x0000002a045c723c */ /* 0x040fe20000041834 */
[----:B------:R-:W-:Y:S07]  /*10580*/  LDSM.16.M88.4 R52, [R198] ;  /* 0x00000000c634783b */ /* 0x000fee0000000200 */
[C---:B------:R-:W-:Y:S01]  /*10590*/  HMMA.16816.F32.BF16 R84, R4.reuse, R44, R48 ;  /* 0x0000002c0454723c */ /* 0x040fe20000041830 */
[----:B------:R-:W-:Y:S07]  /*105a0*/  LDSM.16.M88.4 R48, [R200] ;  /* 0x00000000c830783b */ /* 0x000fee0000000200 */
[----:B------:R-:W-:Y:S01]  /*105b0*/  HMMA.16816.F32.BF16 R64, R4, R46, R8 ;  /* 0x0000002e0440723c */ /* 0x000fe20000041808 */
[----:B------:R-:W1:Y:S04]  /*105c0*/  LDSM.16.M88.4 R4, [R192+0x3000] ;  /* 0x00300000c004783b */ /* 0x000e680000000200 */
[----:B------:R-:W3:Y:S03]  /*105d0*/  LDSM.16.M88.4 R8, [R192+0x2000] ;  /* 0x00200000c008783b */ /* 0x000ee60000000200 */
[C---:B------:R-:W-:Y:S01]  /*105e0*/  HMMA.16816.F32.BF16 R60, R24.reuse, R38, R32 ;  /* 0x00000026183c723c */ /* 0x040fe20000041820 */
[----:B------:R-:W1:Y:S07]  /*105f0*/  LDSM.16.M88.4 R32, [R199] ;  /* 0x00000000c720783b */ /* 0x000e6e0000000200 */
[C---:B------:R-:W-:Y:S08]  /*10600*/  HMMA.16816.F32.BF16 R68, R24.reuse, R36, R68 ;  /* 0x000000241844723c */ /* 0x040ff00000041844 */
[C---:B------:R-:W-:Y:S08]  /*10610*/  HMMA.16816.F32.BF16 R56, R24.reuse, R40, R72 ;  /* 0x000000281838723c */ /* 0x040ff00000041848 */
[C---:B------:R-:W-:Y:S08]  /*10620*/  HMMA.16816.F32.BF16 R40, R24.reuse, R42, R76 ;  /* 0x0000002a1828723c */ /* 0x040ff0000004184c */
[C---:B------:R-:W-:Y:S08]  /*10630*/  HMMA.16816.F32.BF16 R36, R24.reuse, R44, R80 ;  /* 0x0000002c1824723c */ /* 0x040ff00000041850 */
[----:B------:R-:W-:Y:S01]  /*10640*/  HMMA.16816.F32.BF16 R44, R24, R46, R88 ;  /* 0x0000002e182c723c */ /* 0x000fe20000041858 */
[----:B------:R-:W2:Y:S07]  /*10650*/  LDSM.16.M88.4 R24, [R193+0x2000] ;  /* 0x00200000c118783b */ /* 0x000eae0000000200 */
[C---:B-1----:R-:W-:Y:S08]  /*10660*/  HMMA.16816.F32.BF16 R72, R4.reuse, R14, R64 ;  /* 0x0000000e0448723c */ /* 0x042ff00000041840 */
[C---:B------:R-:W-:Y:S08]  /*10670*/  HMMA.16816.F32.BF16 R76, R4.reuse, R28, R104 ;  /* 0x0000001c044c723c */ /* 0x040ff00000041868 */
[C---:B------:R-:W-:Y:S08]  /*10680*/  HMMA.16816.F32.BF16 R100, R4.reuse, R30, R100 ;  /* 0x0000001e0464723c */ /* 0x040ff00000041864 */
[----:B------:R-:W-:Y:S08]  /*10690*/  HMMA.16816.F32.BF16 R96, R4, R16, R96 ;  /* 0x000000100460723c */ /* 0x000ff00000041860 */
[----:B---3--:R-:W-:Y:S08]  /*106a0*/  HMMA.16816.F32.BF16 R64, R8, R30, R60 ;  /* 0x0000001e0840723c */ /* 0x008ff0000004183c */
[C---:B------:R-:W-:Y:S08]  /*106b0*/  HMMA.16816.F32.BF16 R92, R4.reuse, R18, R92 ;  /* 0x00000012045c723c */ /* 0x040ff0000004185c */
[----:B------:R-:W-:Y:S08]  /*106c0*/  HMMA.16816.F32.BF16 R84, R4, R12, R84 ;  /* 0x0000000c0454723c */ /* 0x000ff00000041854 */
[C---:B------:R-:W-:Y:S08]  /*106d0*/  HMMA.16816.F32.BF16 R68, R8.reuse, R28, R68 ;  /* 0x0000001c0844723c */ /* 0x040ff00000041844 */
[C---:B------:R-:W-:Y:S08]  /*106e0*/  HMMA.16816.F32.BF16 R60, R8.reuse, R16, R56 ;  /* 0x00000010083c723c */ /* 0x040ff00000041838 */
[C---:B------:R-:W-:Y:S01]  /*106f0*/  HMMA.16816.F32.BF16 R28, R8.reuse, R18, R40 ;  /* 0x00000012081c723c */ /* 0x040fe20000041828 */
[----:B------:R-:W-:Y:S04]  /*10700*/  LDSM.16.M88.4 R40, [R165+0x1c00] ;  /* 0x001c0000a528783b */ /* 0x000fe80000000200 */
[----:B------:R-:W-:Y:S03]  /*10710*/  LDSM.16.M88.4 R16, [R192+0x4000] ;  /* 0x00400000c010783b */ /* 0x000fe60000000200 */
[C---:B------:R-:W-:Y:S01]  /*10720*/  HMMA.16816.F32.BF16 R4, R8.reuse, R12, R36 ;  /* 0x0000000c0804723c */ /* 0x040fe20000041824 */
[----:B------:R-:W-:Y:S07]  /*10730*/  LDSM.16.M88.4 R36, [R165+0x2000] ;  /* 0x00200000a524783b */ /* 0x000fee0000000200 */
[----:B------:R-:W-:Y:S01]  /*10740*/  HMMA.16816.F32.BF16 R8, R8, R14, R44 ;  /* 0x0000000e0808723c */ /* 0x000fe2000004182c */
[----:B------:R-:W-:Y:S04]  /*10750*/  LDSM.16.M88.4 R12, [R192+0x5000] ;  /* 0x00500000c00c783b */ /* 0x000fe80000000200 */
[----:B------:R-:W1:Y:S03]  /*10760*/  LDSM.16.M88.4 R44, [R165+0x1800] ;  /* 0x00180000a52c783b */ /* 0x000e660000000200 */
[C---:B------:R-:W-:Y:S08]  /*10770*/  HMMA.16816.F32.BF16 R56, R20.reuse, R48, R76 ;  /* 0x000000301438723c */ /* 0x040ff0000004184c */
[C---:B------:R-:W-:Y:S08]  /*10780*/  HMMA.16816.F32.BF16 R116, R20.reuse, R50, R100 ;  /* 0x000000321474723c */ /* 0x040ff00000041864 */
[C---:B------:R-:W-:Y:S08]  /*10790*/  HMMA.16816.F32.BF16 R112, R20.reuse, R32, R96 ;  /* 0x000000201470723c */ /* 0x040ff00000041860 */
[C---:B------:R-:W-:Y:S08]  /*107a0*/  HMMA.16816.F32.BF16 R108, R20.reuse, R34, R92 ;  /* 0x00000022146c723c */ /* 0x040ff0000004185c */
[C---:B------:R-:W-:Y:S08]  /*107b0*/  HMMA.16816.F32.BF16 R104, R20.reuse, R52, R84 ;  /* 0x000000341468723c */ /* 0x040ff00000041854 */
[----:B------:R-:W-:Y:S01]  /*107c0*/  HMMA.16816.F32.BF16 R100, R20, R54, R72 ;  /* 0x000000361464723c */ /* 0x000fe20000041848 */
[----:B------:R-:W-:Y:S07]  /*107d0*/  LDSM.16.M88.4 R20, [R195] ;  /* 0x00000000c314783b */ /* 0x000fee0000000200 */
[C---:B--2---:R-:W-:Y:S08]  /*107e0*/  HMMA.16816.F32.BF16 R96, R24.reuse, R48, R68 ;  /* 0x000000301860723c */ /* 0x044ff00000041844 */
[C---:B------:R-:W-:Y:S08]  /*107f0*/  HMMA.16816.F32.BF16 R88, R24.reuse, R32, R60 ;  /* 0x000000201858723c */ /* 0x040ff0000004183c */
[C---:B------:R-:W-:Y:S08]  /*10800*/  HMMA.16816.F32.BF16 R92, R24.reuse, R50, R64 ;  /* 0x00000032185c723c */ /* 0x040ff00000041840 */
[C---:B------:R-:W-:Y:S01]  /*10810*/  HMMA.16816.F32.BF16 R84, R24.reuse, R34, R28 ;  /* 0x000000221854723c */ /* 0x040fe2000004181c */
[----:B------:R-:W-:Y:S04]  /*10820*/  LDSM.16.M88.4 R32, [R197] ;  /* 0x00000000c520783b */ /* 0x000fe80000000200 */
[----:B------:R-:W-:Y:S03]  /*10830*/  LDSM.16.M88.4 R28, [R196] ;  /* 0x00000000c41c783b */ /* 0x000fe60000000200 */
[C---:B------:R-:W-:Y:S01]  /*10840*/  HMMA.16816.F32.BF16 R80, R24.reuse, R52, R4 ;  /* 0x000000341850723c */ /* 0x040fe20000041804 */
[----:B------:R-:W2:Y:S07]  /*10850*/  LDSM.16.M88.4 R4, [R193+0x5000] ;  /* 0x00500000c104783b */ /* 0x000eae0000000200 */
[----:B------:R-:W-:Y:S01]  /*10860*/  HMMA.16816.F32.BF16 R76, R24, R54, R8 ;  /* 0x00000036184c723c */ /* 0x000fe20000041808 */
[----:B------:R-:W3:Y:S01]  /*10870*/  LDSM.16.M88.4 R8, [R193+0x4000] ;  /* 0x00400000c108783b */ /* 0x000ee20000000200 */
[----:B----4-:R-:W-:Y:S01]  /*10880*/  ISETP.GT.AND P0, PT, R120, R246, PT ;  /* 0x000000f67800720c */ /* 0x010fe20003f04270 */
[----:B------:R-:W-:-:S05]  /*10890*/  DEPBAR.LE SB0, 0x0 ;  /* 0x000080000000791a */ /* 0x000fca0000000000 */
[C---:B-1----:R-:W-:Y:S08]  /*108a0*/  HMMA.16816.F32.BF16 R72, R12.reuse, R44, R56 ;  /* 0x0000002c0c48723c */ /* 0x042ff00000041838 */
        /* <DEDUP_REMOVED lines=30> */
[----:B------:R-:W-:Y:S02]  /*10a90*/  SHF.R.S32.HI R2, RZ, 0x1f, R0 ;  /* 0x0000001fff027819 */ /* 0x000fe40000011400 */
[----:B------:R-:W-:Y:S02]  /*10aa0*/  ISETP.GE.AND P1, PT, R3, 0x1, PT ;  /* 0x000000010300780c */ /* 0x000fe40003f26270 */
[----:B------:R-:W-:Y:S01]  /*10ab0*/  LOP3.LUT P3, RZ, R127, 0x1, RZ, 0xc0, !PT ;  /* 0x000000017fff7812 */ /* 0x000fe2000786c0ff */
        /* <DEDUP_REMOVED lines=28> */
.L_x_1304:
[----:B------:R-:W-:Y:S05]  /*10c80*/  BSYNC B0 ;  /* 0x0000000000007941 */ /* 0x000fea0003800000 */
.L_x_1303:
[----:B------:R-:W2:Y:S04]  /*10c90*/  LDL R0, [R1+0x8c] ;  /* 0x00008c0001007983 */ /* 0x000ea80000100800 */
[----:B------:R-:W3:Y:S04]  /*10ca0*/  LDL R6, [R1+0x20] ;  /* 0x0000200001067983 */ /* 0x000ee80000100800 */
[----:B------:R-:W4:Y:S01]  /*10cb0*/  LDL R180, [R1+0x40] ;  /* 0x0000400001b47983 */ /* 0x000f220000100800 */
[----:B------:R-:W-:-:S03]  /*10cc0*/  ISETP.NE.AND P4, PT, R125, 0x1, PT ;  /* 0x000000017d00780c */ /* 0x000fc60003f85270 */
[----:B------:R-:W-:Y:S04]  /*10cd0*/  LDSM.16.MT88.4 R88, [R167+0xc00] ;  /* 0x000c0000a758783b */ /* 0x000fe80000004200 */
[----:B------:R-:W-:Y:S04]  /*10ce0*/  LDSM.16.MT88.4 R76, [R167] ;  /* 0x00000000a74c783b */ /* 0x000fe80000004200 */
[----:B------:R-:W-:Y:S04]  /*10cf0*/  LDSM.16.MT88.4 R84, [R166+0xc00] ;  /* 0x000c0000a654783b */ /* 0x000fe80000004200 */
[----:B------:R-:W-:Y:S04]  /*10d00*/  LDSM.16.MT88.4 R92, [R166+0x1800] ;  /* 0x00180000a65c783b */ /* 0x000fe80000004200 */
[----:B------:R-:W-:Y:S04]  /*10d10*/  LDSM.16.MT88.4 R100, [R167+0x1800] ;  /* 0x00180000a764783b */ /* 0x000fe80000004200 */
[----:B------:R-:W-:Y:S04]  /*10d20*/  LDSM.16.MT88.4 R96, [R166+0x1000] ;  /* 0x00100000a660783b */ /* 0x000fe80000004200 */
[----:B------:R-:W0:Y:S01]  /*10d30*/  LDGDEPBAR ;  /* 0x00000000000079af */ /* 0x000e220000000000 */
[----:B-12---:R-:W-:-:S04]  /*10d40*/  IMAD.IADD R4, R0, 0x1, R124 ;  /* 0x0000000100047824 */ /* 0x006fc800078e027c */
[----:B------:R-:W-:-:S05]  /*10d50*/  @P4 IMAD.HI.U32 R0, R4, c[0x0][0x2c8], RZ ;  /* 0x0000b20004004a27 */ /* 0x000fca00078e00ff */
[----:B------:R-:W-:Y:S02]  /*10d60*/  @P4 SHF.R.U32.HI R4, RZ, c[0x0][0x2cc], R0 ;  /* 0x0000b300ff044a19 */ /* 0x000fe40000011600 */
[----:B---3--:R-:W-:Y:S01]  /*10d70*/  IADD3 R0, -R6, 0x1, R121 ;  /* 0x0000000106007810 */ /* 0x008fe20007ffe179 */
[----:B------:R-:W-:Y:S02]  /*10d80*/  IMAD.IADD R6, R121, 0x1, -R6 ;  /* 0x0000000179067824 */ /* 0x000fe400078e0a06 */
[----:B------:R-:W1:Y:S02]  /*10d90*/  SHFL.IDX PT, R2, R4, 0x2, 0x1c1f ;  /* 0x005c1f0004027f89 */ /* 0x000e6400000e0000 */
[----:B----4-:R-:W-:Y:S02]  /*10da0*/  IMAD.IADD R5, R0, 0x1, -R180 ;  /* 0x0000000100057824 */ /* 0x010fe400078e0ab4 */
[----:B------:R-:W2:Y:S02]  /*10db0*/  SHFL.IDX PT, R3, R4, 0x3, 0x1c1f ;  /* 0x007c1f0004037f89 */ /* 0x000ea400000e0000 */
[----:B-1----:R-:W-:-:S02]  /*10dc0*/  IMAD.IADD R2, R5, 0x1, R2 ;  /* 0x0000000105027824 */ /* 0x002fc400078e0202 */
        /* <DEDUP_REMOVED lines=11> */
[----:B------:R-:W-:Y:S02]  /*10e80*/  FMNMX.FTZ R3, R9, R10, !PT ;  /* 0x0000000a09037209 */ /* 0x000fe40007810000 */
[----:B------:R-:W-:Y:S02]  /*10e90*/  FSEL R13, R69, -INF , P0 ;  /* 0xff800000450d7808 */ /* 0x000fe40000000000 */
[----:B------:R-:W-:-:S02]  /*10ea0*/  FSEL R14, R74, -INF , P2 ;  /* 0xff8000004a0e7808 */ /* 0x000fc40001000000 */
[----:B------:R-:W-:Y:S02]  /*10eb0*/  ISETP.GT.AND P0, PT, R0, 0x9, PT ;  /* 0x000000090000780c */ /* 0x000fe40003f04270 */
[----:B------:R-:W-:Y:S02]  /*10ec0*/  ISETP.GT.AND P2, PT, R2, 0x10, PT ;  /* 0x000000100200780c */ /* 0x000fe40003f44270 */
[----:B------:R-:W-:Y:S02]  /*10ed0*/  FMNMX.FTZ R3, R11, R3, !PT ;  /* 0x000000030b037209 */ /* 0x000fe40007810000 */
[----:B------:R-:W-:Y:S02]  /*10ee0*/  ISETP.GT.AND P1, PT, R0, 0x8, PT ;  /* 0x000000080000780c */ /* 0x000fe40003f24270 */
[----:B------:R-:W-:Y:S02]  /*10ef0*/  FSEL R17, R71, -INF , P0 ;  /* 0xff80000047117808 */ /* 0x000fe40000000000 */
[----:B------:R-:W-:-:S02]  /*10f00*/  ISETP.GT.AND P0, PT, R2, 0x11, PT ;  /* 0x000000110200780c */ /* 0x000fc40003f04270 */
[----:B------:R-:W-:Y:S02]  /*10f10*/  FSEL R18, R64, -INF , P2 ;  /* 0xff80000040127808 */ /* 0x000fe40001000000 */
[----:B------:R-:W-:Y:S02]  /*10f20*/  FMNMX.FTZ R3, R13, R3, !PT ;  /* 0x000000030d037209 */ /* 0x000fe40007810000 */
[----:B------:R-:W-:Y:S02]  /*10f30*/  FSEL R16, R70, -INF , P1 ;  /* 0xff80000046107808 */ /* 0x000fe40000800000 */
[----:B------:R-:W-:Y:S01]  /*10f40*/  ISETP.GT.AND P3, PT, R0, 0x1, PT ;  /* 0x000000010000780c */ /* 0x000fe20003f64270 */
[----:B------:R-:W-:Y:S01]  /*10f50*/  LDSM.16.MT88.4 R68, [R166+0x400] ;  /* 0x00040000a644783b */ /* 0x000fe20000004200 */
[----:B------:R-:W-:Y:S02]  /*10f60*/  ISETP.GT.AND P1, PT, R2, 0x18, PT ;  /* 0x000000180200780c */ /* 0x000fe40003f24270 */
[----:B------:R-:W-:-:S02]  /*10f70*/  FSEL R19, R65, -INF , P0 ;  /* 0xff80000041137808 */ /* 0x000fc40000000000 */
[----:B------:R-:W-:Y:S02]  /*10f80*/  FMNMX.FTZ R3, R18, R3, !PT ;  /* 0x0000000312037209 */ /* 0x000fe40007810000 */
[----:B------:R-:W-:Y:S02]  /*10f90*/  FSEL R15, R75, -INF , P3 ;  /* 0xff8000004b0f7808 */ /* 0x000fe40001800000 */
[----:B------:R-:W-:Y:S01]  /*10fa0*/  ISETP.GT.AND P0, PT, R2, 0x19, PT ;  /* 0x000000190200780c */ /* 0x000fe20003f04270 */
[----:B------:R-:W-:Y:S01]  /*10fb0*/  LDSM.16.MT88.4 R72, [R167+0x400] ;  /* 0x00040000a748783b */ /* 0x000fe20000004200 */
[----:B------:R-:W-:Y:S02]  /*10fc0*/  FSEL R20, R60, -INF , P1 ;  /* 0xff8000003c147808 */ /* 0x000fe40000800000 */
[----:B------:R-:W-:Y:S02]  /*10fd0*/  FMNMX.FTZ R3, R19, R3, !PT ;  /* 0x0000000313037209 */ /* 0x000fe40007810000 */
[----:B------:R-:W-:-:S02]  /*10fe0*/  ISETP.GT.AND P1, PT, R2, 0x20, PT ;  /* 0x000000200200780c */ /* 0x000fc40003f24270 */
[----:B------:R-:W-:Y:S02]  /*10ff0*/  FSEL R21, R61, -INF , P0 ;  /* 0xff8000003d157808 */ /* 0x000fe40000000000 */
[----:B------:R-:W-:Y:S02]  /*11000*/  FMNMX.FTZ R7, R14, R15, !PT ;  /* 0x0000000f0e077209 */ /* 0x000fe40007810000 */
[----:B------:R-:W-:Y:S02]  /*11010*/  FMNMX.FTZ R3, R20, R3, !PT ;  /* 0x0000000314037209 */ /* 0x000fe40007810000 */
[----:B------:R-:W-:Y:S02]  /*11020*/  ISETP.GT.AND P0, PT, R2, 0x21, PT ;  /* 0x000000210200780c */ /* 0x000fe40003f04270 */
[----:B------:R-:W-:Y:S02]  /*11030*/  FSEL R130, R56, -INF , P1 ;  /* 0xff80000038827808 */ /* 0x000fe40000800000 */
[----:B------:R-:W-:-:S02]  /*11040*/  ISETP.GT.AND P3, PT, R2, 0x28, PT ;  /* 0x000000280200780c */ /* 0x000fc40003f64270 */
[----:B------:R-:W-:Y:S02]  /*11050*/  ISETP.GT.AND P2, PT, R2, 0x29, PT ;  /* 0x000000290200780c */ /* 0x000fe40003f44270 */
        /* <DEDUP_REMOVED lines=8> */
[----:B------:R-:W-:Y:S02]  /*110e0*/  FSEL R26, R67, -INF , P0 ;  /* 0xff800000431a7808 */ /* 0x000fe40000000000 */
[----:B------:R-:W-:Y:S01]  /*110f0*/  FSEL R129, R52, -INF , P3 ;  /* 0xff80000034817808 */ /* 0x000fe20001800000 */
[----:B------:R-:W-:Y:S01]  /*11100*/  LDSM.16.MT88.4 R64, [R166] ;  /* 0x00000000a640783b */ /* 0x000fe20000004200 */
[----:B------:R-:W-:-:S02]  /*11110*/  ISETP.GT.AND P1, PT, R0, 0x18, PT ;  /* 0x000000180000780c */ /* 0x000fc40003f24270 */
[----:B------:R-:W-:Y:S02]  /*11120*/  FMNMX.FTZ R2, R24, R2, !PT ;  /* 0x0000000218027209 */ /* 0x000fe40007810000 */
[----:B------:R-:W-:Y:S02]  /*11130*/  FMNMX.FTZ R3, R131, R3, !PT ;  /* 0x0000000383037209 */ /* 0x000fe40007810000 */
[----:B------:R-:W-:Y:S02]  /*11140*/  FSEL R128, R53, -INF , P2 ;  /* 0xff80000035807808 */ /* 0x000fe40001000000 */
[----:B------:R-:W-:Y:S02]  /*11150*/  ISETP.GT.AND P0, PT, R0, 0x19, PT ;  /* 0x000000190000780c */ /* 0x000fe40003f04270 */
[----:B------:R-:W-:Y:S02]  /*11160*/  FSEL R28, R62, -INF , P1 ;  /* 0xff8000003e1c7808 */ /* 0x000fe40000800000 */
[----:B------:R-:W-:-:S02]  /*11170*/  FMNMX.FTZ R2, R26, R2, !PT ;  /* 0x000000021a027209 */ /* 0x000fc40007810000 */
[----:B------:R-:W-:Y:S02]  /*11180*/  FMNMX.FTZ R3, R129, R3, !PT ;  /* 0x0000000381037209 */ /* 0x000fe40007810000 */
[----:B------:R-:W-:Y:S02]  /*11190*/  FSEL R29, R63, -INF , P0 ;  /* 0xff8000003f1d7808 */ /* 0x000fe40000000000 */
[----:B------:R-:W-:Y:S02]  /*111a0*/  ISETP.GT.AND P1, PT, R0, 0x20, PT ;  /* 0x000000200000780c */ /* 0x000fe40003f24270 */
[----:B------:R-:W-:Y:S02]  /*111b0*/  FMNMX.FTZ R2, R28, R2, !PT ;  /* 0x000000021c027209 */ /* 0x000fe40007810000 */
[----:B------:R-:W-:Y:S02]  /*111c0*/  FMNMX.FTZ R3, R128, R3, !PT ;  /* 0x0000000380037209 */ /* 0x000fe40007810000 */
[----:B------:R-:W-:-:S02]  /*111d0*/  ISETP.GT.AND P0, PT, R0, 0x21, PT ;  /* 0x000000210000780c */ /* 0x000fc40003f04270 */
[----:B------:R-:W-:Y:S01]  /*111e0*/  FSEL R124, R58, -INF , P1 ;  /* 0xff8000003a7c7808 */ /* 0x000fe20000800000 */
[----:B------:R-:W1:Y:S01]  /*111f0*/  SHFL.BFLY PT, R8, R3, 0x2, 0x1f ;  /* 0x0c401f0003087f89 */ /* 0x000e6200000e0000 */
[----:B------:R-:W-:Y:S02]  /*11200*/  FMNMX.FTZ R2, R29, R2, !PT ;  /* 0x000000021d027209 */ /* 0x000fe40007810000 */
[----:B------:R-:W-:Y:S02]  /*11210*/  FSEL R127, R59, -INF , P0 ;  /* 0xff8000003b7f7808 */ /* 0x000fe40000000000 */
[----:B------:R-:W-:Y:S02]  /*11220*/  ISETP.GT.AND P1, PT, R0, 0x28, PT ;  /* 0x000000280000780c */ /* 0x000fe40003f24270 */
[----:B------:R-:W-:Y:S02]  /*11230*/  FMNMX.FTZ R2, R124, R2, !PT ;  /* 0x000000027c027209 */ /* 0x000fe40007810000 */
[----:B------:R-:W-:-:S02]  /*11240*/  ISETP.GT.AND P0, PT, R0, 0x29, PT ;  /* 0x000000290000780c */ /* 0x000fc40003f04270 */
[----:B------:R-:W-:Y:S02]  /*11250*/  FSEL R126, R54, -INF , P1 ;  /* 0xff800000367e7808 */ /* 0x000fe40000800000 */
[----:B------:R-:W-:Y:S02]  /*11260*/  FMNMX.FTZ R2, R127, R2, !PT ;  /* 0x000000027f027209 */ /* 0x000fe40007810000 */
[----:B------:R-:W-:Y:S02]  /*11270*/  FSEL R125, R55, -INF , P0 ;  /* 0xff800000377d7808 */ /* 0x000fe40000000000 */
[----:B------:R-:W-:Y:S01]  /*11280*/  FMNMX.FTZ R2, R126, R2, !PT ;  /* 0x000000027e027209 */ /* 0x000fe20007810000 */
[----:B------:R-:W-:Y:S03]  /*11290*/  LDSM.16.MT88.4 R52, [R167+0x1000] ;  /* 0x00100000a734783b */ /* 0x000fe60000004200 */
[----:B------:R-:W-:-:S02]  /*112a0*/  FMNMX.FTZ R2, R125, R2, !PT ;  /* 0x000000027d027209 */ /* 0x000fc40007810000 */
[----:B-1----:R-:W-:-:S03]  /*112b0*/  FMNMX.FTZ R0, R3, R8, !PT ;  /* 0x0000000803007209 */ /* 0x002fc60007810000 */
[----:B------:R-:W1:Y:S04]  /*112c0*/  SHFL.BFLY PT, R7, R2, 0x2, 0x1f ;  /* 0x0c401f0002077f89 */ /* 0x000e6800000e0000 */
[----:B------:R-:W2:Y:S01]  /*112d0*/  SHFL.BFLY PT, R3, R0, 0x1, 0x1f ;  /* 0x0c201f0000037f89 */ /* 0x000ea200000e0000 */
[----:B-1----:R-:W-:Y:S02]  /*112e0*/  FMNMX.FTZ R2, R2, R7, !PT ;  /* 0x0000000702027209 */ /* 0x002fe40007810000 */
[----:B--2---:R-:W-:-:S03]  /*112f0*/  FMNMX.FTZ R138, R0, R3, !PT ;  /* 0x00000003008a7209 */ /* 0x004fc60007810000 */
[----:B------:R-:W1:Y:S01]  /*11300*/  SHFL.BFLY PT, R7, R2, 0x1, 0x1f ;  /* 0x0c201f0002077f89 */ /* 0x000e6200000e0000 */
[C---:B------:R-:W-:Y:S01]  /*11310*/  FSETP.NEU.FTZ.AND P0, PT, R138.reuse, -INF , PT ;  /* 0xff8000008a00780b */ /* 0x040fe20003f1d000 */
[----:B------:R-:W-:-:S05]  /*11320*/  FMUL.FTZ R0, R138, c[0x0][0x2d0] ;  /* 0x0000b4008a007a20 */ /* 0x000fca0000410000 */
[----:B------:R-:W-:-:S05]  /*11330*/  FSEL R12, R0, RZ, P0 ;  /* 0x000000ff000c7208 */ /* 0x000fca0000000000 */
[----:B------:R-:W-:-:S04]  /*11340*/  FFMA.FTZ R0, R9, c[0x0][0x2d0], -R12 ;  /* 0x0000b40009007a23 */ /* 0x000fc8000001080c */
[----:B------:R2:W-:Y:S01]  /*11350*/  MUFU.EX2 R213, R0 ;  /* 0x0000000000d57308 */ /* 0x0005e20000000800 */
[----:B-1----:R-:W-:Y:S02]  /*11360*/  FMNMX.FTZ R135, R2, R7, !PT ;  /* 0x0000000702877209 */ /* 0x002fe40007810000 */
[----:B------:R-:W-:Y:S02]  /*11370*/  SHFL.IDX PT, R7, R4, RZ, 0x1c1f ;  /* 0x001c1fff04077589 */ /* 0x000fe400000e0000 */
[C---:B------:R-:W-:Y:S01]  /*11380*/  FSETP.NEU.FTZ.AND P0, PT, R135.reuse, -INF , PT ;  /* 0xff8000008700780b */ /* 0x040fe20003f1d000 */
[----:B------:R-:W-:Y:S01]  /*11390*/  FMUL.FTZ R3, R135, c[0x0][0x2d0] ;  /* 0x0000b40087037a20 */ /* 0x000fe20000410000 */
[----:B------:R1:W3:Y:S01]  /*113a0*/  SHFL.IDX PT, R2, R4, 0x1, 0x1c1f ;  /* 0x003c1f0004027f89 */ /* 0x0002e200000e0000 */
[----:B--2---:R-:W-:-:S03]  /*113b0*/  FFMA.FTZ R0, R10, c[0x0][0x2d0], -R12 ;  /* 0x0000b4000a007a23 */ /* 0x004fc6000001080c */
[----:B------:R-:W-:Y:S01]  /*113c0*/  FSEL R3, R3, RZ, P0 ;  /* 0x000000ff03037208 */ /* 0x000fe20000000000 */
[----:B------:R-:W2:Y:S01]  /*113d0*/  MUFU.EX2 R209, R0 ;  /* 0x0000000000d17308 */ /* 0x000ea20000000800 */
[--C-:B-1----:R-:W-:Y:S01]  /*113e0*/  FFMA.FTZ R4, R19, c[0x0][0x2d0], -R12.reuse ;  /* 0x0000b40013047a23 */ /* 0x102fe2000001080c */
[----:B--2---:R-:W-:Y:S01]  /*113f0*/  F2FP.BF16.PACK_AB R8, R209, R213 ;  /* 0x000000d5d108723e */ /* 0x004fe200000010ff */
[----:B------:R-:W-:-:S05]  /*11400*/  FFMA.FTZ R0, R11, c[0x0][0x2d0], -R12 ;  /* 0x0000b4000b007a23 */ /* 0x000fca000001080c */
[----:B------:R1:W-:Y:S01]  /*11410*/  MUFU.EX2 R212, R4 ;  /* 0x0000000400d47308 */ /* 0x0003e20000000800 */
[----:B---3--:R-:W-:-:S05]  /*11420*/  IMAD.IADD R2, R5, 0x1, R2 ;  /* 0x0000000105027824 */ /* 0x008fca00078e0202 */
[----:B------:R-:W-:Y:S02]  /*11430*/  IMNMX R2, R6, R2, PT ;  /* 0x0000000206027217 */ /* 0x000fe40003800200 */
[----:B------:R2:W-:Y:S01]  /*11440*/  MUFU.EX2 R217, R0 ;  /* 0x0000000000d97308 */ /* 0x0005e20000000800 */
[----:B-1----:R-:W-:-:S07]  /*11450*/  FFMA.FTZ R4, R20, c[0x0][0x2d0], -R12 ;  /* 0x0000b40014047a23 */ /* 0x002fce000001080c */
[----:B------:R1:W-:Y:S01]  /*11460*/  MUFU.EX2 R215, R4 ;  /* 0x0000000400d77308 */ /* 0x0003e20000000800 */
[----:B--2---:R-:W-:-:S07]  /*11470*/  FFMA.FTZ R0, R13, c[0x0][0x2d0], -R12 ;  /* 0x0000b4000d007a23 */ /* 0x004fce000001080c */
[----:B------:R2:W3:Y:S01]  /*11480*/  MUFU.EX2 R218, R0 ;  /* 0x0000000000da7308 */ /* 0x0004e20000000800 */
[----:B-1----:R-:W-:-:S07]  /*11490*/  FFMA.FTZ R4, R21, c[0x0][0x2d0], -R12 ;  /* 0x0000b40015047a23 */ /* 0x002fce000001080c */
[----:B------:R1:W-:Y:S01]  /*114a0*/  MUFU.EX2 R214, R4 ;  /* 0x0000000400d67308 */ /* 0x0003e20000000800 */
[----:B--2---:R-:W-:Y:S01]  /*114b0*/  FFMA.FTZ R0, R14, c[0x0][0x2d0], -R3 ;  /* 0x0000b4000e007a23 */ /* 0x004fe20000010803 */
[----:B---3--:R-:W-:-:S06]  /*114c0*/  F2FP.BF16.PACK_AB R10, R218, R217 ;  /* 0x000000d9da0a723e */ /* 0x008fcc00000010ff */
[----:B------:R2:W-:Y:S01]  /*114d0*/  MUFU.EX2 R208, R0 ;  /* 0x0000000000d07308 */ /* 0x0005e20000000800 */
[----:B-1----:R-:W-:-:S07]  /*114e0*/  FFMA.FTZ R4, R24, c[0x0][0x2d0], -R3 ;  /* 0x0000b40018047a23 */ /* 0x002fce0000010803 */
[----:B------:R1:W-:Y:S01]  /*114f0*/  MUFU.EX2 R206, R4 ;  /* 0x0000000400ce7308 */ /* 0x0003e20000000800 */
[----:B--2---:R-:W-:-:S07]  /*11500*/  FFMA.FTZ R0, R15, c[0x0][0x2d0], -R3 ;  /* 0x0000b4000f007a23 */ /* 0x004fce0000010803 */
[----:B------:R2:W3:Y:S01]  /*11510*/  MUFU.EX2 R207, R0 ;  /* 0x0000000000cf7308 */ /* 0x0004e20000000800 */
[----:B-1----:R-:W-:-:S07]  /*11520*/  FFMA.FTZ R4, R26, c[0x0][0x2d0], -R3 ;  /* 0x0000b4001a047a23 */ /* 0x002fce0000010803 */
[----:B------:R-:W-:Y:S01]  /*11530*/  MUFU.EX2 R205, R4 ;  /* 0x0000000400cd7308 */ /* 0x000fe20000000800 */
[----:B--2---:R-:W-:Y:S01]  /*11540*/  FFMA.FTZ R0, R16, c[0x0][0x2d0], -R3 ;  /* 0x0000b40010007a23 */ /* 0x004fe20000010803 */
[----:B---3--:R-:W-:-:S06]  /*11550*/  F2FP.BF16.PACK_AB R9, R207, R208 ;  /* 0x000000d0cf09723e */ /* 0x008fcc00000010ff */
[----:B------:R1:W-:Y:S02]  /*11560*/  MUFU.EX2 R210, R0 ;  /* 0x0000000000d27308 */ /* 0x0003e40000000800 */
[----:B-1----:R-:W-:-:S06]  /*11570*/  FFMA.FTZ R0, R17, c[0x0][0x2d0], -R3 ;  /* 0x0000b40011007a23 */ /* 0x002fcc0000010803 */
[----:B------:R1:W2:Y:S02]  /*11580*/  MUFU.EX2 R211, R0 ;  /* 0x0000000000d37308 */ /* 0x0002a40000000800 */
[----:B-1----:R-:W-:Y:S01]  /*11590*/  FFMA.FTZ R0, R18, c[0x0][0x2d0], -R12 ;  /* 0x0000b40012007a23 */ /* 0x002fe2000001080c */
[----:B--2---:R-:W-:-:S05]  /*115a0*/  F2FP.BF16.PACK_AB R11, R211, R210 ;  /* 0x000000d2d30b723e */ /* 0x004fca00000010ff */
[----:B------:R1:W2:Y:S02]  /*115b0*/  MUFU.EX2 R216, R0 ;  /* 0x0000000000d87308 */ /* 0x0002a40000000800 */
[C---:B------:R-:W-:Y:S08]  /*115c0*/  HMMA.16816.F32.BF16 R44, R8.reuse, R88, RZ ;  /* 0x00000058082c723c */ /* 0x040ff000000418ff */
[----:B------:R-:W-:Y:S01]  /*115d0*/  HMMA.16816.F32.BF16 R40, R8, R64, RZ ;  /* 0x000000400828723c */ /* 0x000fe200000418ff */
[----:B-1----:R-:W-:-:S07]  /*115e0*/  IMAD.IADD R0, R5, 0x1, R7 ;  /* 0x0000000105007824 */ /* 0x002fce00078e0207 */
[C---:B------:R-:W-:Y:S01]  /*115f0*/  HMMA.16816.F32.BF16 R56, R8.reuse, R76, RZ ;  /* 0x0000004c0838723c */ /* 0x040fe200000418ff */
[----:B------:R-:W-:Y:S02]  /*11600*/  IMNMX R0, R6, R0, PT ;  /* 0x0000000006007217 */ /* 0x000fe40003800200 */
[----:B------:R-:W-:Y:S02]  /*11610*/  F2FP.BF16.PACK_AB R6, R214, R215 ;  /* 0x000000d7d606723e */ /* 0x000fe400000010ff */
[C---:B------:R-:W-:Y:S02]  /*11620*/  ISETP.GT.AND P0, PT, R0.reuse, RZ, PT ;  /* 0x000000ff0000720c */ /* 0x040fe40003f04270 */
[C---:B------:R-:W-:Y:S01]  /*11630*/  ISETP.GT.AND P2, PT, R0.reuse, 0x1, PT ;  /* 0x000000010000780c */ /* 0x040fe20003f44270 */
[----:B------:R-:W-:Y:S01]  /*11640*/  HMMA.16816.F32.BF16 R108, R8, R84, RZ ;  /* 0x00000054086c723c */ /* 0x000fe200000418ff */
[----:B------:R-:W-:Y:S02]  /*11650*/  ISETP.GT.AND P3, PT, R0, 0x8, PT ;  /* 0x000000080000780c */ /* 0x000fe40003f64270 */
[----:B------:R-:W-:-:S02]  /*11660*/  FSEL R17, R48, -INF , P0 ;  /* 0xff80000030117808 */ /* 0x000fc40000000000 */
[----:B------:R-:W-:Y:S02]  /*11670*/  FSEL R22, R49, -INF , P2 ;  /* 0xff80000031167808 */ /* 0x000fe40001000000 */
[----:B------:R-:W-:Y:S01]  /*11680*/  ISETP.GT.AND P1, PT, R0, 0x9, PT ;  /* 0x000000090000780c */ /* 0x000fe20003f24270 */
[C---:B------:R-:W-:Y:S01]  /*11690*/  HMMA.16816.F32.BF16 R60, R8.reuse, R92, RZ ;  /* 0x0000005c083c723c */ /* 0x040fe200000418ff */
[----:B------:R-:W-:Y:S02]  /*116a0*/  FSEL R21, R148, -INF , P3 ;  /* 0xff80000094157808 */ /* 0x000fe40001800000 */
[----:B------:R-:W-:Y:S02]  /*116b0*/  FMNMX.FTZ R5, R17, R22, !PT ;  /* 0x0000001611057209 */ /* 0x000fe40007810000 */
[----:B------:R-:W-:Y:S02]  /*116c0*/  ISETP.GT.AND P0, PT, R0, 0x10, PT ;  /* 0x000000100000780c */ /* 0x000fe40003f04270 */
[----:B------:R-:W-:Y:S01]  /*116d0*/  FSEL R23, R149, -INF , P1 ;  /* 0xff80000095177808 */ /* 0x000fe20000800000 */
[----:B------:R-:W-:Y:S01]  /*116e0*/  HMMA.16816.F32.BF16 R112, R8, R100, RZ ;  /* 0x000000640870723c */ /* 0x000fe200000418ff */
[----:B------:R-:W-:Y:S01]  /*116f0*/  FMNMX.FTZ R4, R21, R5, !PT ;  /* 0x0000000515047209 */ /* 0x000fe20007810000 */
[----:B------:R-:W-:Y:S01]  /*11700*/  FFMA.FTZ R5, R28, c[0x0][0x2d0], -R3 ;  /* 0x0000b4001c057a23 */ /* 0x000fe20000010803 */
[----:B------:R-:W-:-:S02]  /*11710*/  ISETP.GT.AND P3, PT, R0, 0x11, PT ;  /* 0x000000110000780c */ /* 0x000fc40003f64270 */
[----:B------:R-:W-:Y:S01]  /*11720*/  FSEL R24, R156, -INF , P0 ;  /* 0xff8000009c187808 */ /* 0x000fe20000000000 */
[----:B------:R1:W-:Y:S01]  /*11730*/  MUFU.EX2 R204, R5 ;  /* 0x0000000500cc7308 */ /* 0x0003e20000000800 */
[----:B------:R-:W-:Y:S01]  /*11740*/  FMNMX.FTZ R4, R23, R4, !PT ;  /* 0x0000000417047209 */ /* 0x000fe20007810000 */
[C---:B------:R-:W-:Y:S01]  /*11750*/  HMMA.16816.F32.BF16 R120, R8.reuse, R66, RZ ;  /* 0x000000420878723c */ /* 0x040fe200000418ff */
[----:B------:R-:W-:Y:S02]  /*11760*/  ISETP.GT.AND P2, PT, R0, 0x18, PT ;  /* 0x000000180000780c */ /* 0x000fe40003f44270 */
[----:B------:R-:W-:Y:S02]  /*11770*/  FSEL R25, R157, -INF , P3 ;  /* 0xff8000009d197808 */ /* 0x000fe40001800000 */
[----:B------:R-:W-:Y:S02]  /*11780*/  FMNMX.FTZ R4, R24, R4, !PT ;  /* 0x0000000418047209 */ /* 0x000fe40007810000 */
[----:B------:R-:W-:Y:S01]  /*11790*/  ISETP.GT.AND P1, PT, R0, 0x19, PT ;  /* 0x000000190000780c */ /* 0x000fe20003f24270 */
[----:B------:R-:W-:Y:S01]  /*117a0*/  HMMA.16816.F32.BF16 R116, R8, R78, RZ ;  /* 0x0000004e0874723c */ /* 0x000fe200000418ff */
[----:B------:R-:W-:-:S02]  /*117b0*/  FSEL R27, R152, -INF , P2 ;  /* 0xff800000981b7808 */ /* 0x000fc40001000000 */
[----:B------:R-:W-:Y:S02]  /*117c0*/  FMNMX.FTZ R4, R25, R4, !PT ;  /* 0x0000000419047209 */ /* 0x000fe40007810000 */
[C---:B------:R-:W-:Y:S01]  /*117d0*/  ISETP.GT.AND P2, PT, R0.reuse, 0x21, PT ;  /* 0x000000210000780c */ /* 0x040fe20003f44270 */
[----:B-1----:R-:W-:Y:S01]  /*117e0*/  FFMA.FTZ R5, R29, c[0x0][0x2d0], -R3 ;  /* 0x0000b4001d057a23 */ /* 0x002fe20000010803 */
[----:B------:R-:W-:Y:S01]  /*117f0*/  ISETP.GT.AND P0, PT, R0, 0x20, PT ;  /* 0x000000200000780c */ /* 0x000fe20003f04270 */
[----:B------:R-:W-:Y:S01]  /*11800*/  HMMA.16816.F32.BF16 R104, R8, R86, RZ ;  /* 0x000000560868723c */ /* 0x000fe200000418ff */
[----:B------:R-:W-:Y:S01]  /*11810*/  FSEL R26, R153, -INF , P1 ;  /* 0xff800000991a7808 */ /* 0x000fe20000800000 */
[----:B------:R1:W3:Y:S01]  /*11820*/  MUFU.EX2 R179, R5 ;  /* 0x0000000500b37308 */ /* 0x0002e20000000800 */
[----:B------:R-:W-:Y:S02]  /*11830*/  FMNMX.FTZ R4, R27, R4, !PT ;  /* 0x000000041b047209 */ /* 0x000fe40007810000 */
[----:B------:R-:W-:-:S02]  /*11840*/  FSEL R82, R161, -INF , P2 ;  /* 0xff800000a1527808 */ /* 0x000fc40001000000 */
[C---:B------:R-:W-:Y:S01]  /*11850*/  ISETP.GT.AND P3, PT, R0.reuse, 0x28, PT ;  /* 0x000000280000780c */ /* 0x040fe20003f64270 */
[C---:B------:R-:W-:Y:S01]  /*11860*/  HMMA.16816.F32.BF16 R36, R8.reuse, R90, RZ ;  /* 0x0000005a0824723c */ /* 0x040fe200000418ff */
[----:B------:R-:W-:Y:S02]  /*11870*/  ISETP.GT.AND P2, PT, R0, 0x29, PT ;  /* 0x000000290000780c */ /* 0x000fe40003f44270 */
[----:B------:R-:W-:Y:S02]  /*11880*/  FSEL R83, R160, -INF , P0 ;  /* 0xff800000a0537808 */ /* 0x000fe40000000000 */
[----:B------:R-:W-:Y:S02]  /*11890*/  FMNMX.FTZ R0, R26, R4, !PT ;  /* 0x000000041a007209 */ /* 0x000fe40007810000 */
[C---:B------:R-:W-:Y:S01]  /*118a0*/  ISETP.GT.AND P1, PT, R2.reuse, RZ, PT ;  /* 0x000000ff0200720c */ /* 0x040fe20003f24270 */
[----:B------:R-:W-:Y:S01]  /*118b0*/  HMMA.16816.F32.BF16 R32, R8, R94, RZ ;  /* 0x0000005e0820723c */ /* 0x000fe200000418ff */
[----:B------:R-:W-:-:S02]  /*118c0*/  ISETP.GT.AND P0, PT, R2, 0x1, PT ;  /* 0x000000010200780c */ /* 0x000fc40003f04270 */
[----:B------:R-:W-:Y:S02]  /*118d0*/  FMNMX.FTZ R0, R83, R0, !PT ;  /* 0x0000000053007209 */ /* 0x000fe40007810000 */
[----:B------:R-:W-:Y:S02]  /*118e0*/  FSEL R20, R50, -INF , P1 ;  /* 0xff80000032147808 */ /* 0x000fe40000800000 */
[----:B------:R-:W-:Y:S01]  /*118f0*/  FSEL R19, R51, -INF , P0 ;  /* 0xff80000033137808 */ /* 0x000fe20000000000 */
[----:B------:R-:W-:Y:S01]  /*11900*/  HMMA.16816.F32.BF16 R28, R8, R102, RZ ;  /* 0x00000066081c723c */ /* 0x000fe200000418ff */
[----:B------:R-:W-:Y:S01]  /*11910*/  ISETP.GT.AND P1, PT, R2, 0x8, PT ;  /* 0x000000080200780c */ /* 0x000fe20003f24270 */
[----:B------:R-:W4:Y:S01]  /*11920*/  LDSM.16.MT88.4 R48, [R166+0x1c00] ;  /* 0x001c0000a630783b */ /* 0x000f220000004200 */
[----:B------:R-:W-:Y:S02]  /*11930*/  FSEL R81, R168, -INF , P3 ;  /* 0xff800000a8517808 */ /* 0x000fe40001800000 */
[----:B------:R-:W-:-:S02]  /*11940*/  FMNMX.FTZ R0, R82, R0, !PT ;  /* 0x0000000052007209 */ /* 0x000fc40007810000 */
[----:B------:R-:W-:Y:S02]  /*11950*/  ISETP.GT.AND P0, PT, R2, 0x9, PT ;  /* 0x000000090200780c */ /* 0x000fe40003f04270 */
[----:B------:R-:W-:Y:S02]  /*11960*/  FSEL R16, R150, -INF , P1 ;  /* 0xff80000096107808 */ /* 0x000fe40000800000 */
[----:B------:R-:W-:Y:S02]  /*11970*/  FMNMX.FTZ R8, R20, R19, !PT ;  /* 0x0000001314087209 */ /* 0x000fe40007810000 */
[----:B------:R-:W-:Y:S02]  /*11980*/  FSEL R80, R169, -INF , P2 ;  /* 0xff800000a9507808 */ /* 0x000fe40001000000 */
[----:B------:R-:W-:Y:S02]  /*11990*/  FMNMX.FTZ R0, R81, R0, !PT ;  /* 0x0000000051007209 */ /* 0x000fe40007810000 */
[----:B------:R-:W-:-:S02]  /*119a0*/  FSEL R15, R151, -INF , P0 ;  /* 0xff800000970f7808 */ /* 0x000fc40000000000 */
[----:B------:R-:W-:Y:S02]  /*119b0*/  ISETP.GT.AND P0, PT, R2, 0x10, PT ;  /* 0x000000100200780c */ /* 0x000fe40003f04270 */
[----:B------:R-:W-:Y:S02]  /*119c0*/  FMNMX.FTZ R8, R16, R8, !PT ;  /* 0x0000000810087209 */ /* 0x000fe40007810000 */
[----:B------:R-:W-:Y:S02]  /*119d0*/  FMNMX.FTZ R0, R80, R0, !PT ;  /* 0x0000000050007209 */ /* 0x000fe40007810000 */
[----:B------:R-:W-:Y:S02]  /*119e0*/  ISETP.GT.AND P2, PT, R2, 0x11, PT ;  /* 0x000000110200780c */ /* 0x000fe40003f44270 */
[----:B------:R-:W-:Y:S01]  /*119f0*/  FSEL R13, R158, -INF , P0 ;  /* 0xff8000009e0d7808 */ /* 0x000fe20000000000 */
[----:B------:R-:W5:Y:S01]  /*11a00*/  SHFL.BFLY PT, R9, R0, 0x2, 0x1f ;  /* 0x0c401f0000097f89 */ /* 0x000f6200000e0000 */
[----:B------:R-:W-:-:S02]  /*11a10*/  FMNMX.FTZ R8, R15, R8, !PT ;  /* 0x000000080f087209 */ /* 0x000fc40007810000 */
[----:B------:R-:W-:Y:S02]  /*11a20*/  ISETP.GT.AND P0, PT, R2, 0x19, PT ;  /* 0x000000190200780c */ /* 0x000fe40003f04270 */
[----:B--2---:R-:W-:Y:S02]  /*11a30*/  F2FP.BF16.PACK_AB R4, R212, R216 ;  /* 0x000000d8d404723e */ /* 0x004fe400000010ff */
[----:B-1----:R-:W-:Y:S02]  /*11a40*/  F2FP.BF16.PACK_AB R5, R205, R206 ;  /* 0x000000cecd05723e */ /* 0x002fe400000010ff */
[----:B---3--:R-:W-:Y:S02]  /*11a50*/  F2FP.BF16.PACK_AB R7, R179, R204 ;  /* 0x000000ccb307723e */ /* 0x008fe400000010ff */
[----:B------:R-:W-:Y:S02]  /*11a60*/  ISETP.GT.AND P1, PT, R2, 0x18, PT ;  /* 0x000000180200780c */ /* 0x000fe40003f24270 */
[----:B------:R-:W-:-:S02]  /*11a70*/  FSEL R11, R159, -INF , P2 ;  /* 0xff8000009f0b7808 */ /* 0x000fc40001000000 */
[----:B------:R-:W-:Y:S01]  /*11a80*/  FMNMX.FTZ R8, R13, R8, !PT ;  /* 0x000000080d087209 */ /* 0x000fe20007810000 */
[C---:B------:R-:W-:Y:S01]  /*11a90*/  HMMA.16816.F32.BF16 R172, R4.reuse, R52, R44 ;  /* 0x0000003404ac723c */ /* 0x040fe2000004182c */
[----:B------:R-:W-:Y:S02]  /*11aa0*/  FSEL R18, R155, -INF , P0 ;  /* 0xff8000009b127808 */ /* 0x000fe40000000000 */
[----:B------:R-:W-:Y:S02]  /*11ab0*/  ISETP.GT.AND P0, PT, R2, 0x20, PT ;  /* 0x000000200200780c */ /* 0x000fe40003f04270 */
[----:B------:R-:W-:Y:S02]  /*11ac0*/  FSEL R14, R154, -INF , P1 ;  /* 0xff8000009a0e7808 */ /* 0x000fe40000800000 */
[----:B------:R-:W-:Y:S01]  /*11ad0*/  FMNMX.FTZ R8, R11, R8, !PT ;  /* 0x000000080b087209 */ /* 0x000fe20007810000 */
[----:B------:R-:W-:Y:S01]  /*11ae0*/  HMMA.16816.F32.BF16 R220, R4, R68, R40 ;  /* 0x0000004404dc723c */ /* 0x000fe20000041828 */
[----:B------:R-:W-:Y:S01]  /*11af0*/  FSEL R47, R162, -INF , P0 ;  /* 0xff800000a22f7808 */ /* 0x000fe20000000000 */
[----:B------:R-:W-:Y:S01]  /*11b00*/  LDSM.16.MT88.4 R40, [R167+0x1c00] ;  /* 0x001c0000a728783b */ /* 0x000fe20000004200 */
[----:B------:R-:W-:-:S02]  /*11b10*/  ISETP.GT.AND P2, PT, R2, 0x21, PT ;  /* 0x000000210200780c */ /* 0x000fc40003f44270 */
[C---:B------:R-:W-:Y:S02]  /*11b20*/  ISETP.GT.AND P1, PT, R2.reuse, 0x28, PT ;  /* 0x000000280200780c */ /* 0x040fe40003f24270 */
[----:B------:R-:W-:Y:S01]  /*11b30*/  ISETP.GT.AND P0, PT, R2, 0x29, PT ;  /* 0x000000290200780c */ /* 0x000fe20003f04270 */
[C---:B------:R-:W-:Y:S01]  /*11b40*/  HMMA.16816.F32.BF16 R236, R4.reuse, R72, R56 ;  /* 0x0000004804ec723c */ /* 0x040fe20000041838 */
[----:B------:R-:W-:Y:S02]  /*11b50*/  FMNMX.FTZ R2, R14, R8, !PT ;  /* 0x000000080e027209 */ /* 0x000fe40007810000 */
[----:B------:R-:W-:Y:S02]  /*11b60*/  FSEL R46, R163, -INF , P2 ;  /* 0xff800000a32e7808 */ /* 0x000fe40001000000 */
[----:B------:R-:W-:Y:S01]  /*11b70*/  FMNMX.FTZ R2, R18, R2, !PT ;  /* 0x0000000212027209 */ /* 0x000fe20007810000 */
[----:B------:R-:W-:Y:S01]  /*11b80*/  LDSM.16.MT88.4 R160, [R166+0x800] ;  /* 0x00080000a6a0783b */ /* 0x000fe20000004200 */
[----:B------:R-:W-:Y:S01]  /*11b90*/  FSEL R45, R170, -INF , P1 ;  /* 0xff800000aa2d7808 */ /* 0x000fe20000800000 */
[C---:B----4-:R-:W-:Y:S01]  /*11ba0*/  HMMA.16816.F32.BF16 R56, R4.reuse, R48, R60 ;  /* 0x000000300438723c */ /* 0x050fe2000004183c */
[----:B------:R-:W-:Y:S01]  /*11bb0*/  FMNMX.FTZ R2, R47, R2, !PT ;  /* 0x000000022f027209 */ /* 0x000fe20007810000 */
[----:B------:R-:W-:Y:S01]  /*11bc0*/  IMAD.MOV.U32 R151, RZ, RZ, R172 ;  /* 0x000000ffff977224 */ /* 0x000fe200078e00ac */
[----:B-----5:R-:W-:Y:S01]  /*11bd0*/  FMNMX.FTZ R0, R0, R9, !PT ;  /* 0x0000000900007209 */ /* 0x020fe20007810000 */
[----:B------:R-:W-:Y:S01]  /*11be0*/  IMAD.MOV.U32 R150, RZ, RZ, R173 ;  /* 0x000000ffff967224 */ /* 0x000fe200078e00ad */
[----:B------:R-:W-:Y:S01]  /*11bf0*/  FMNMX.FTZ R2, R46, R2, !PT ;  /* 0x000000022e027209 */ /* 0x000fe20007810000 */
[----:B------:R-:W-:Y:S01]  /*11c00*/  IMAD.MOV.U32 R149, RZ, RZ, R174 ;  /* 0x000000ffff957224 */ /* 0x000fe200078e00ae */
[----:B------:R-:W-:Y:S01]  /*11c10*/  FSEL R44, R171, -INF , P0 ;  /* 0xff800000ab2c7808 */ /* 0x000fe20000000000 */
[----:B------:R-:W1:Y:S01]  /*11c20*/  SHFL.BFLY PT, R9, R0, 0x1, 0x1f ;  /* 0x0c201f0000097f89 */ /* 0x000e6200000e0000 */
[----:B------:R-:W-:Y:S01]  /*11c30*/  FMNMX.FTZ R2, R45, R2, !PT ;  /* 0x000000022d027209 */ /* 0x000fe20007810000 */
[----:B------:R-:W-:Y:S01]  /*11c40*/  HMMA.16816.F32.BF16 R240, R4, R96, R108 ;  /* 0x0000006004f0723c */ /* 0x000fe2000004186c */
[----:B------:R-:W-:-:S02]  /*11c50*/  IMAD.MOV.U32 R148, RZ, RZ, R175 ;  /* 0x000000ffff947224 */ /* 0x000fc400078e00af */
[----:B------:R-:W-:-:S05]  /*11c60*/  FMNMX.FTZ R8, R44, R2, !PT ;  /* 0x000000022c087209 */ /* 0x000fca0007810000 */
[----:B------:R-:W2:Y:S01]  /*11c70*/  SHFL.BFLY PT, R10, R8, 0x2, 0x1f ;  /* 0x0c401f00080a7f89 */ /* 0x000ea200000e0000 */
[C---:B------:R-:W-:Y:S05]  /*11c80*/  HMMA.16816.F32.BF16 R120, R4.reuse, R70, R120 ;  /* 0x000000460478723c */ /* 0x040fea0000041878 */
[----:B------:R-:W-:Y:S02]  /*11c90*/  IMAD.MOV.U32 R159, RZ, RZ, R56 ;  /* 0x000000ffff9f7224 */ /* 0x000fe400078e0038 */
[----:B------:R-:W-:Y:S01]  /*11ca0*/  IMAD.MOV.U32 R158, RZ, RZ, R57 ;  /* 0x000000ffff9e7224 */ /* 0x000fe200078e0039 */
[----:B------:R-:W-:Y:S01]  /*11cb0*/  HMMA.16816.F32.BF16 R108, R4, R74, R116 ;  /* 0x0000004a046c723c */ /* 0x000fe20000041874 */
[----:B------:R-:W-:-:S02]  /*11cc0*/  IMAD.MOV.U32 R157, RZ, RZ, R58 ;  /* 0x000000ffff9d7224 */ /* 0x000fc400078e003a */
[----:B------:R-:W-:Y:S01]  /*11cd0*/  IMAD.MOV.U32 R156, RZ, RZ, R59 ;  /* 0x000000ffff9c7224 */ /* 0x000fe200078e003b */
[----:B-1----:R-:W-:-:S04]  /*11ce0*/  FMNMX.FTZ R140, R0, R9, !PT ;  /* 0x00000009008c7209 */ /* 0x002fc80007810000 */
[----:B------:R-:W-:Y:S01]  /*11cf0*/  HMMA.16816.F32.BF16 R56, R4, R40, R112 ;  /* 0x000000280438723c */ /* 0x000fe20000041870 */
[C---:B------:R-:W-:Y:S01]  /*11d00*/  FSETP.NEU.FTZ.AND P0, PT, R140.reuse, -INF , PT ;  /* 0xff8000008c00780b */ /* 0x040fe20003f1d000 */
[----:B------:R-:W-:Y:S01]  /*11d10*/  FMUL.FTZ R2, R140, c[0x0][0x2d0] ;  /* 0x0000b4008c027a20 */ /* 0x000fe20000410000 */
[----:B--2---:R-:W-:-:S05]  /*11d20*/  FMNMX.FTZ R0, R8, R10, !PT ;  /* 0x0000000a08007209 */ /* 0x004fca0007810000 */
[----:B------:R-:W-:Y:S01]  /*11d30*/  HMMA.16816.F32.BF16 R60, R4, R98, R104 ;  /* 0x00000062043c723c */ /* 0x000fe20000041868 */
[----:B------:R-:W-:-:S07]  /*11d40*/  FSEL R2, R2, RZ, P0 ;  /* 0x000000ff02027208 */ /* 0x000fce0000000000 */
[C---:B------:R-:W-:Y:S08]  /*11d50*/  HMMA.16816.F32.BF16 R232, R4.reuse, R54, R36 ;  /* 0x0000003604e8723c */ /* 0x040ff00000041824 */
[----:B------:R-:W-:Y:S01]  /*11d60*/  HMMA.16816.F32.BF16 R228, R4, R50, R32 ;  /* 0x0000003204e4723c */ /* 0x000fe20000041820 */
[----:B------:R-:W-:Y:S02]  /*11d70*/  IMAD.MOV.U32 R115, RZ, RZ, R56 ;  /* 0x000000ffff737224 */ /* 0x000fe400078e0038 */
[----:B------:R-:W-:-:S02]  /*11d80*/  IMAD.MOV.U32 R114, RZ, RZ, R57 ;  /* 0x000000ffff727224 */ /* 0x000fc400078e0039 */
[----:B------:R-:W-:Y:S02]  /*11d90*/  IMAD.MOV.U32 R113, RZ, RZ, R58 ;  /* 0x000000ffff717224 */ /* 0x000fe400078e003a */
[----:B------:R-:W-:Y:S01]  /*11da0*/  IMAD.MOV.U32 R112, RZ, RZ, R59 ;  /* 0x000000ffff707224 */ /* 0x000fe200078e003b */
[----:B------:R-:W-:Y:S01]  /*11db0*/  HMMA.16816.F32.BF16 R224, R4, R42, R28 ;  /* 0x0000002a04e0723c */ /* 0x000fe2000004181c */
[----:B------:R-:W1:Y:S06]  /*11dc0*/  SHFL.BFLY PT, R5, R0, 0x1, 0x1f ;  /* 0x0c201f0000057f89 */ /* 0x000e6c00000e0000 */
[----:B------:R-:W-:-:S04]  /*11dd0*/  FFMA.FTZ R4, R17, c[0x0][0x2d0], -R2 ;  /* 0x0000b40011047a23 */ /* 0x000fc80000010802 */
[----:B------:R2:W-:Y:S01]  /*11de0*/  MUFU.EX2 R172, R4 ;  /* 0x0000000400ac7308 */ /* 0x0005e20000000800 */
[----:B-1----:R-:W-:Y:S01]  /*11df0*/  FMNMX.FTZ R139, R0, R5, !PT ;  /* 0x00000005008b7209 */ /* 0x002fe20007810000 */
[--C-:B------:R-:W-:Y:S02]  /*11e00*/  FFMA.FTZ R0, R25, c[0x0][0x2d0], -R2.reuse ;  /* 0x0000b40019007a23 */ /* 0x100fe40000010802 */
[----:B--2---:R-:W-:Y:S01]  /*11e10*/  FFMA.FTZ R4, R22, c[0x0][0x2d0], -R2 ;  /* 0x0000b40016047a23 */ /* 0x004fe20000010802 */
[----:B------:R-:W-:-:S03]  /*11e20*/  FSETP.NEU.FTZ.AND P0, PT, R139, -INF , PT ;  /* 0xff8000008b00780b */ /* 0x000fc60003f1d000 */
[----:B------:R1:W-:Y:S08]  /*11e30*/  MUFU.EX2 R175, R0 ;  /* 0x0000000000af7308 */ /* 0x0003f00000000800 */
[----:B------:R2:W3:Y:S01]  /*11e40*/  MUFU.EX2 R169, R4 ;  /* 0x0000000400a97308 */ /* 0x0004e20000000800 */
[----:B-1----:R-:W-:-:S05]  /*11e50*/  FMUL.FTZ R0, R139, c[0x0][0x2d0] ;  /* 0x0000b4008b007a20 */ /* 0x002fca0000410000 */
[----:B------:R-:W-:Y:S01]  /*11e60*/  FSEL R0, R0, RZ, P0 ;  /* 0x000000ff00007208 */ /* 0x000fe20000000000 */
[----:B--2---:R-:W-:Y:S01]  /*11e70*/  FFMA.FTZ R4, R21, c[0x0][0x2d0], -R2 ;  /* 0x0000b40015047a23 */ /* 0x004fe20000010802 */
[----:B---3--:R-:W-:-:S03]  /*11e80*/  F2FP.BF16.PACK_AB R8, R169, R172 ;  /* 0x000000aca908723e */ /* 0x008fc600000010ff */
[----:B------:R1:W-:Y:S02]  /*11e90*/  MUFU.EX2 R173, R4 ;  /* 0x0000000400ad7308 */ /* 0x0003e40000000800 */
[----:B-1----:R-:W-:-:S06]  /*11ea0*/  FFMA.FTZ R4, R23, c[0x0][0x2d0], -R2 ;  /* 0x0000b40017047a23 */ /* 0x002fcc0000010802 */
[----:B------:R1:W2:Y:S02]  /*11eb0*/  MUFU.EX2 R174, R4 ;  /* 0x0000000400ae7308 */ /* 0x0002a40000000800 */
[----:B-1----:R-:W-:Y:S01]  /*11ec0*/  FFMA.FTZ R4, R24, c[0x0][0x2d0], -R2 ;  /* 0x0000b40018047a23 */ /* 0x002fe20000010802 */
[----:B--2---:R-:W-:-:S05]  /*11ed0*/  F2FP.BF16.PACK_AB R10, R174, R173 ;  /* 0x000000adae0a723e */ /* 0x004fca00000010ff */
[----:B------:R1:W-:Y:S02]  /*11ee0*/  MUFU.EX2 R176, R4 ;  /* 0x0000000400b07308 */ /* 0x0003e40000000800 */
[----:B-1----:R-:W-:-:S06]  /*11ef0*/  FFMA.FTZ R4, R27, c[0x0][0x2d0], -R2 ;  /* 0x0000b4001b047a23 */ /* 0x002fcc0000010802 */
        /* <DEDUP_REMOVED lines=13> */
[----:B-1----:R-:W-:Y:S02]  /*11fd0*/  FFMA.FTZ R4, R13, c[0x0][0x2d0], -R0 ;  /* 0x0000b4000d047a23 */ /* 0x002fe40000010800 */
[----:B------:R-:W-:-:S04]  /*11fe0*/  IMAD.MOV.U32 R13, RZ, RZ, R142 ;  /* 0x000000ffff0d7224 */ /* 0x000fc800078e008e */
[----:B------:R1:W-:Y:S02]  /*11ff0*/  MUFU.EX2 R142, R4 ;  /* 0x00000004008e7308 */ /* 0x0003e40000000800 */
[----:B-1----:R-:W-:Y:S01]  /*12000*/  FFMA.FTZ R4, R11, c[0x0][0x2d0], -R0 ;  /* 0x0000b4000b047a23 */ /* 0x002fe20000010800 */
[----:B--2---:R-:W-:-:S05]  /*12010*/  F2FP.BF16.PACK_AB R11, R141, R134 ;  /* 0x000000868d0b723e */ /* 0x004fca00000010ff */
[----:B------:R1:W2:Y:S02]  /*12020*/  MUFU.EX2 R168, R4 ;  /* 0x0000000400a87308 */ /* 0x0002a40000000800 */
[C---:B------:R-:W-:Y:S08]  /*12030*/  HMMA.16816.F32.BF16 R20, R8.reuse, R64, RZ ;  /* 0x000000400814723c */ /* 0x040ff000000418ff */
[----:B------:R-:W-:Y:S01]  /*12040*/  HMMA.16816.F32.BF16 R28, R8, R84, RZ ;  /* 0x00000054081c723c */ /* 0x000fe200000418ff */
[----:B-1----:R-:W-:Y:S01]  /*12050*/  FFMA.FTZ R4, R14, c[0x0][0x2d0], -R0 ;  /* 0x0000b4000e047a23 */ /* 0x002fe20000010800 */
[----:B--2---:R-:W-:Y:S01]  /*12060*/  F2FP.BF16.PACK_AB R5, R168, R142 ;  /* 0x0000008ea805723e */ /* 0x004fe200000010ff */
[----:B------:R-:W-:-:S02]  /*12070*/  IMAD.MOV.U32 R14, RZ, RZ, R180 ;  /* 0x000000ffff0e7224 */ /* 0x000fc400078e00b4 */
[----:B------:R1:W-:Y:S03]  /*12080*/  MUFU.EX2 R171, R4 ;  /* 0x0000000400ab7308 */ /* 0x0003e60000000800 */
[----:B------:R-:W-:Y:S01]  /*12090*/  HMMA.16816.F32.BF16 R24, R8, R88, RZ ;  /* 0x000000580818723c */ /* 0x000fe200000418ff */
[----:B------:R-:W-:Y:S02]  /*120a0*/  IMAD.MOV.U32 R84, RZ, RZ, R159 ;  /* 0x000000ffff547224 */ /* 0x000fe400078e009f */
[----:B------:R-:W-:-:S04]  /*120b0*/  IMAD.MOV.U32 R85, RZ, RZ, R158 ;  /* 0x000000ffff557224 */ /* 0x000fc800078e009e */
[----:B------:R-:W-:Y:S01]  /*120c0*/  IMAD.MOV.U32 R88, RZ, RZ, R151 ;  /* 0x000000ffff587224 */ /* 0x000fe200078e0097 */
[----:B------:R-:W-:Y:S01]  /*120d0*/  HMMA.16816.F32.BF16 R32, R8, R66, RZ ;  /* 0x000000420820723c */ /* 0x000fe200000418ff */
[----:B------:R-:W-:Y:S01]  /*120e0*/  LDSM.16.MT88.4 R64, [R167+0x1400] ;  /* 0x00140000a740783b */ /* 0x000fe20000004200 */
[----:B------:R-:W-:Y:S02]  /*120f0*/  IMAD.MOV.U32 R89, RZ, RZ, R150 ;  /* 0x000000ffff597224 */ /* 0x000fe400078e0096 */
[----:B-1----:R-:W-:-:S04]  /*12100*/  FFMA.FTZ R4, R18, c[0x0][0x2d0], -R0 ;  /* 0x0000b40012047a23 */ /* 0x002fc80000010800 */
[----:B------:R-:W-:Y:S01]  /*12110*/  HMMA.16816.F32.BF16 R16, R8, R76, RZ ;  /* 0x0000004c0810723c */ /* 0x000fe200000418ff */
[----:B------:R1:W2:Y:S06]  /*12120*/  MUFU.EX2 R170, R4 ;  /* 0x0000000400aa7308 */ /* 0x0002ac0000000800 */
[----:B------:R-:W-:Y:S02]  /*12130*/  IMAD.MOV.U32 R76, RZ, RZ, R115 ;  /* 0x000000ffff4c7224 */ /* 0x000fe400078e0073 */
[----:B------:R-:W-:Y:S01]  /*12140*/  IMAD.MOV.U32 R77, RZ, RZ, R114 ;  /* 0x000000ffff4d7224 */ /* 0x000fe200078e0072 */
[----:B-1----:R-:W-:-:S02]  /*12150*/  F2FP.BF16.PACK_AB R4, R175, R176 ;  /* 0x000000b0af04723e */ /* 0x002fc400000010ff */
[----:B--2---:R-:W-:-:S07]  /*12160*/  F2FP.BF16.PACK_AB R7, R170, R171 ;  /* 0x000000abaa07723e */ /* 0x004fce00000010ff */
[C---:B------:R-:W-:Y:S08]  /*12170*/  HMMA.16816.F32.BF16 R152, R4.reuse, R68, R20 ;  /* 0x000000440498723c */ /* 0x040ff00000041814 */
[----:B------:R-:W-:Y:S08]  /*12180*/  HMMA.16816.F32.BF16 R56, R4, R72, R16 ;  /* 0x000000480438723c */ /* 0x000ff00000041810 */
[C---:B------:R-:W-:Y:S08]  /*12190*/  HMMA.16816.F32.BF16 R20, R8.reuse, R92, RZ ;  /* 0x0000005c0814723c */ /* 0x040ff000000418ff */
[----:B------:R-:W-:Y:S08]  /*121a0*/  HMMA.16816.F32.BF16 R16, R8, R100, RZ ;  /* 0x000000640810723c */ /* 0x000ff000000418ff */
[C---:B------:R-:W-:Y:S08]  /*121b0*/  HMMA.16816.F32.BF16 R116, R4.reuse, R96, R28 ;  /* 0x000000600474723c */ /* 0x040ff0000004181c */
[C---:B------:R-:W-:Y:S08]  /*121c0*/  HMMA.16816.F32.BF16 R180, R4.reuse, R52, R24 ;  /* 0x0000003404b4723c */ /* 0x040ff00000041818 */
[C---:B------:R-:W-:Y:S08]  /*121d0*/  HMMA.16816.F32.BF16 R184, R4.reuse, R48, R20 ;  /* 0x0000003004b8723c */ /* 0x040ff00000041814 */
[----:B------:R-:W-:Y:S08]  /*121e0*/  HMMA.16816.F32.BF16 R188, R4, R40, R16 ;  /* 0x0000002804bc723c */ /* 0x000ff00000041810 */
[C---:B------:R-:W-:Y:S07]  /*121f0*/  HMMA.16816.F32.BF16 R28, R8.reuse, R78, RZ ;  /* 0x0000004e081c723c */ /* 0x040fee00000418ff */
[----:B------:R-:W-:Y:S01]  /*12200*/  IMAD.MOV.U32 R78, RZ, RZ, R113 ;  /* 0x000000ffff4e7224 */ /* 0x000fe200078e0071 */
[----:B------:R-:W-:Y:S01]  /*12210*/  HMMA.16816.F32.BF16 R24, R8, R86, RZ ;  /* 0x000000560818723c */ /* 0x000fe200000418ff */
[----:B------:R-:W-:-:S02]  /*12220*/  IMAD.MOV.U32 R79, RZ, RZ, R112 ;  /* 0x000000ffff4f7224 */ /* 0x000fc400078e0070 */
[----:B------:R-:W1:Y:S04]  /*12230*/  LDSM.16.MT88.4 R112, [R167+0x800] ;  /* 0x00080000a770783b */ /* 0x000e680000004200 */
[----:B------:R-:W-:Y:S01]  /*12240*/  IMAD.MOV.U32 R86, RZ, RZ, R157 ;  /* 0x000000ffff567224 */ /* 0x000fe200078e009d */
[----:B------:R-:W-:Y:S01]  /*12250*/  HMMA.16816.F32.BF16 R20, R8, R90, RZ ;  /* 0x0000005a0814723c */ /* 0x000fe200000418ff */
[----:B------:R-:W-:-:S06]  /*12260*/  IMAD.MOV.U32 R87, RZ, RZ, R156 ;  /* 0x000000ffff577224 */ /* 0x000fcc00078e009c */
[----:B------:R-:W-:Y:S01]  /*12270*/  IMAD.MOV.U32 R90, RZ, RZ, R149 ;  /* 0x000000ffff5a7224 */ /* 0x000fe200078e0095 */
[----:B------:R-:W-:Y:S01]  /*12280*/  HMMA.16816.F32.BF16 R16, R8, R94, RZ ;  /* 0x0000005e0810723c */ /* 0x000fe200000418ff */
[----:B------:R-:W-:-:S07]  /*12290*/  IMAD.MOV.U32 R91, RZ, RZ, R148 ;  /* 0x000000ffff5b7224 */ /* 0x000fce00078e0094 */
[----:B------:R-:W-:Y:S08]  /*122a0*/  HMMA.16816.F32.BF16 R8, R8, R102, RZ ;  /* 0x000000660808723c */ /* 0x000ff000000418ff */
[C---:B------:R-:W-:Y:S08]  /*122b0*/  HMMA.16816.F32.BF16 R32, R4.reuse, R70, R32 ;  /* 0x000000460420723c */ /* 0x040ff00000041820 */
[C---:B------:R-:W-:Y:S08]  /*122c0*/  HMMA.16816.F32.BF16 R28, R4.reuse, R74, R28 ;  /* 0x0000004a041c723c */ /* 0x040ff0000004181c */
[C---:B------:R-:W-:Y:S08]  /*122d0*/  HMMA.16816.F32.BF16 R36, R4.reuse, R98, R24 ;  /* 0x000000620424723c */ /* 0x040ff00000041818 */
[C---:B------:R-:W-:Y:S08]  /*122e0*/  HMMA.16816.F32.BF16 R68, R4.reuse, R54, R20 ;  /* 0x000000360444723c */ /* 0x040ff00000041814 */
[C---:B------:R-:W-:Y:S08]  /*122f0*/  HMMA.16816.F32.BF16 R48, R4.reuse, R50, R16 ;  /* 0x000000320430723c */ /* 0x040ff00000041810 */
[----:B------:R-:W-:Y:S07]  /*12300*/  HMMA.16816.F32.BF16 R40, R4, R42, R8 ;  /* 0x0000002a0428723c */ /* 0x000fee0000041808 */
[----:B------:R-:W-:-:S04]  /*12310*/  FFMA.FTZ R4, R83, c[0x0][0x2d0], -R2 ;  /* 0x0000b40053047a23 */ /* 0x000fc80000010802 */
[----:B------:R2:W-:Y:S02]  /*12320*/  MUFU.EX2 R21, R4 ;  /* 0x0000000400157308 */ /* 0x0005e40000000800 */
[----:B--2---:R-:W-:-:S06]  /*12330*/  FFMA.FTZ R4, R82, c[0x0][0x2d0], -R2 ;  /* 0x0000b40052047a23 */ /* 0x004fcc0000010802 */
[----:B------:R2:W3:Y:S02]  /*12340*/  MUFU.EX2 R23, R4 ;  /* 0x0000000400177308 */ /* 0x0004e40000000800 */
[--C-:B--2---:R-:W-:Y:S02]  /*12350*/  FFMA.FTZ R4, R81, c[0x0][0x2d0], -R2.reuse ;  /* 0x0000b40051047a23 */ /* 0x104fe40000010802 */
[----:B------:R-:W-:-:S04]  /*12360*/  FFMA.FTZ R2, R80, c[0x0][0x2d0], -R2 ;  /* 0x0000b40050027a23 */ /* 0x000fc80000010802 */
[----:B------:R2:W-:Y:S01]  /*12370*/  MUFU.EX2 R24, R4 ;  /* 0x0000000400187308 */ /* 0x0005e20000000800 */
[----:B------:R-:W-:Y:S07]  /*12380*/  LDSM.16.MT88.4 R80, [R166+0x2000] ;  /* 0x00200000a650783b */ /* 0x000fee0000004200 */
[----:B------:R4:W5:Y:S01]  /*12390*/  MUFU.EX2 R25, R2 ;  /* 0x0000000200197308 */ /* 0x0009620000000800 */
[----:B--2---:R-:W-:Y:S01]  /*123a0*/  LDSM.16.MT88.4 R4, [R167+0x2000] ;  /* 0x00200000a704783b */ /* 0x004fe20000004200 */
[----:B----4-:R-:W-:-:S03]  /*123b0*/  FFMA.FTZ R2, R47, c[0x0][0x2d0], -R0 ;  /* 0x0000b4002f027a23 */ /* 0x010fc60000010800 */
[----:B------:R-:W2:Y:S01]  /*123c0*/  LDL R47, [R1+0x48] ;  /* 0x00004800012f7983 */ /* 0x000ea20000100800 */
[----:B---3--:R-:W-:Y:S02]  /*123d0*/  F2FP.BF16.PACK_AB R96, R23, R21 ;  /* 0x000000151760723e */ /* 0x008fe400000010ff */
[----:B------:R3:W-:Y:S01]  /*123e0*/  MUFU.EX2 R16, R2 ;  /* 0x0000000200107308 */ /* 0x0007e20000000800 */
[----:B-----5:R-:W-:Y:S01]  /*123f0*/  F2FP.BF16.PACK_AB R98, R25, R24 ;  /* 0x000000181962723e */ /* 0x020fe200000010ff */
[----:B---3--:R-:W-:-:S06]  /*12400*/  FFMA.FTZ R2, R46, c[0x0][0x2d0], -R0 ;  /* 0x0000b4002e027a23 */ /* 0x008fcc0000010800 */
[----:B------:R3:W4:Y:S02]  /*12410*/  MUFU.EX2 R18, R2 ;  /* 0x0000000200127308 */ /* 0x0007240000000800 */
[--C-:B---3--:R-:W-:Y:S01]  /*12420*/  FFMA.FTZ R2, R45, c[0x0][0x2d0], -R0.reuse ;  /* 0x0000b4002d027a23 */ /* 0x108fe20000010800 */
[----:B----4-:R-:W-:Y:S01]  /*12430*/  F2FP.BF16.PACK_AB R97, R18, R16 ;  /* 0x000000101261723e */ /* 0x010fe200000010ff */
[----:B------:R-:W-:-:S04]  /*12440*/  FFMA.FTZ R0, R44, c[0x0][0x2d0], -R0 ;  /* 0x0000b4002c007a23 */ /* 0x000fc80000010800 */
[----:B------:R-:W-:Y:S08]  /*12450*/  MUFU.EX2 R20, R2 ;  /* 0x0000000200147308 */ /* 0x000ff00000000800 */
[----:B------:R3:W4:Y:S02]  /*12460*/  MUFU.EX2 R22, R0 ;  /* 0x0000000000167308 */ /* 0x0007240000000800 */
[----:B---3--:R-:W-:Y:S01]  /*12470*/  FFMA.FTZ R0, R130, c[0x0][0x2d0], -R12 ;  /* 0x0000b40082007a23 */ /* 0x008fe2000001080c */
[----:B----4-:R-:W-:-:S05]  /*12480*/  F2FP.BF16.PACK_AB R99, R22, R20 ;  /* 0x000000141663723e */ /* 0x010fca00000010ff */
[----:B------:R3:W-:Y:S02]  /*12490*/  MUFU.EX2 R11, R0 ;  /* 0x00000000000b7308 */ /* 0x0007e40000000800 */
[C---:B-1----:R-:W-:Y:S08]  /*124a0*/  HMMA.16816.F32.BF16 R100, R96.reuse, R112, R56 ;  /* 0x000000706064723c */ /* 0x042ff00000041838 */
[----:B------:R-:W-:Y:S01]  /*124b0*/  HMMA.16816.F32.BF16 R52, R96, R64, R180 ;  /* 0x000000406034723c */ /* 0x000fe200000418b4 */
[----:B---3--:R-:W-:-:S04]  /*124c0*/  FFMA.FTZ R0, R131, c[0x0][0x2d0], -R12 ;  /* 0x0000b40083007a23 */ /* 0x008fc8000001080c */
[----:B------:R1:W3:Y:S03]  /*124d0*/  MUFU.EX2 R10, R0 ;  /* 0x00000000000a7308 */ /* 0x0002e60000000800 */
[----:B------:R-:W-:Y:S01]  /*124e0*/  HMMA.16816.F32.BF16 R152, R96, R160, R152 ;  /* 0x000000a06098723c */ /* 0x000fe20000041898 */
[----:B-1----:R-:W-:Y:S01]  /*124f0*/  FFMA.FTZ R0, R129, c[0x0][0x2d0], -R12 ;  /* 0x0000b40081007a23 */ /* 0x002fe2000001080c */
[----:B---3--:R-:W-:-:S03]  /*12500*/  F2FP.BF16.PACK_AB R92, R10, R11 ;  /* 0x0000000b0a5c723e */ /* 0x008fc600000010ff */
[----:B------:R1:W-:Y:S02]  /*12510*/  MUFU.EX2 R17, R0 ;  /* 0x0000000000117308 */ /* 0x0003e40000000800 */
[----:B-1----:R-:W-:Y:S02]  /*12520*/  FFMA.FTZ R0, R128, c[0x0][0x2d0], -R12 ;  /* 0x0000b40080007a23 */ /* 0x002fe4000001080c */
[----:B------:R-:W1:Y:S01]  /*12530*/  LDSM.16.MT88.4 R128, [R166+0x1400] ;  /* 0x00140000a680783b */ /* 0x000e620000004200 */
[----:B------:R-:W-:-:S03]  /*12540*/  FADD.FTZ R12, R133, R132 ;  /* 0x00000084850c7221 */ /* 0x000fc60000010000 */
[----:B------:R3:W4:Y:S02]  /*12550*/  MUFU.EX2 R19, R0 ;  /* 0x0000000000137308 */ /* 0x0007240000000800 */
[----:B---3--:R-:W-:Y:S01]  /*12560*/  FFMA.FTZ R0, R124, c[0x0][0x2d0], -R3 ;  /* 0x0000b4007c007a23 */ /* 0x008fe20000010803 */
[----:B----4-:R-:W-:-:S05]  /*12570*/  F2FP.BF16.PACK_AB R94, R19, R17 ;  /* 0x00000011135e723e */ /* 0x010fca00000010ff */
[----:B------:R3:W-:Y:S02]  /*12580*/  MUFU.EX2 R9, R0 ;  /* 0x0000000000097308 */ /* 0x0007e40000000800 */
[--C-:B---3--:R-:W-:Y:S01]  /*12590*/  FFMA.FTZ R0, R127, c[0x0][0x2d0], -R3.reuse ;  /* 0x0000b4007f007a23 */ /* 0x108fe20000010803 */
[----:B-1----:R-:W-:Y:S05]  /*125a0*/  HMMA.16816.F32.BF16 R116, R96, R128, R116 ;  /* 0x000000806074723c */ /* 0x002fea0000041874 */
[----:B------:R1:W3:Y:S02]  /*125b0*/  MUFU.EX2 R8, R0 ;  /* 0x0000000000087308 */ /* 0x0002e40000000800 */
[--C-:B-1----:R-:W-:Y:S01]  /*125c0*/  FFMA.FTZ R0, R126, c[0x0][0x2d0], -R3.reuse ;  /* 0x0000b4007e007a23 */ /* 0x102fe20000010803 */
[----:B---3--:R-:W-:Y:S01]  /*125d0*/  F2FP.BF16.PACK_AB R93, R8, R9 ;  /* 0x00000009085d723e */ /* 0x008fe200000010ff */
[----:B------:R-:W-:-:S04]  /*125e0*/  FFMA.FTZ R3, R125, c[0x0][0x2d0], -R3 ;  /* 0x0000b4007d037a23 */ /* 0x000fc80000010803 */
[----:B------:R-:W-:Y:S08]  /*125f0*/  MUFU.EX2 R2, R0 ;  /* 0x0000000000027308 */ /* 0x000ff00000000800 */
[----:B------:R-:W1:Y:S02]  /*12600*/  MUFU.EX2 R15, R3 ;  /* 0x00000003000f7308 */ /* 0x000e640000000800 */
[----:B-1----:R-:W-:-:S07]  /*12610*/  F2FP.BF16.PACK_AB R95, R15, R2 ;  /* 0x000000020f5f723e */ /* 0x002fce00000010ff */
[C---:B------:R-:W-:Y:S08]  /*12620*/  HMMA.16816.F32.BF16 R56, R92.reuse, R64, R88 ;  /* 0x000000405c38723c */ /* 0x040ff00000041858 */
[C---:B------:R-:W-:Y:S08]  /*12630*/  HMMA.16816.F32.BF16 R72, R92.reuse, R80, R84 ;  /* 0x000000505c48723c */ /* 0x040ff00000041854 */
[-C--:B------:R-:W-:Y:S08]  /*12640*/  HMMA.16816.F32.BF16 R88, R92, R4.reuse, R76 ;  /* 0x000000045c58723c */ /* 0x080ff0000004184c */
[----:B------:R-:W-:Y:S07]  /*12650*/  HMMA.16816.F32.BF16 R84, R96, R4, R188 ;  /* 0x000000046054723c */ /* 0x000fee00000418bc */
[----:B------:R-:W-:Y:S01]  /*12660*/  FADD.FTZ R4, R134, R12 ;  /* 0x0000000c86047221 */ /* 0x000fe20000010000 */
[----:B------:R-:W-:Y:S03]  /*12670*/  HMMA.16816.F32.BF16 R124, R92, R130, R60 ;  /* 0x000000825c7c723c */ /* 0x000fe6000004183c */
[----:B------:R-:W-:-:S05]  /*12680*/  FADD.FTZ R12, R141, R4 ;  /* 0x000000048d0c7221 */ /* 0x000fca0000010000 */
[C---:B------:R-:W-:Y:S08]  /*12690*/  HMMA.16816.F32.BF16 R60, R92.reuse, R66, R232 ;  /* 0x000000425c3c723c */ /* 0x040ff000000418e8 */
[----:B------:R-:W-:Y:S08]  /*126a0*/  HMMA.16816.F32.BF16 R156, R92, R162, R120 ;  /* 0x000000a25c9c723c */ /* 0x000ff00000041878 */
[----:B------:R-:W-:Y:S08]  /*126b0*/  HMMA.16816.F32.BF16 R64, R96, R66, R68 ;  /* 0x000000426040723c */ /* 0x000ff00000041844 */
[C---:B------:R-:W-:Y:S08]  /*126c0*/  HMMA.16816.F32.BF16 R148, R92.reuse, R160, R220 ;  /* 0x000000a05c94723c */ /* 0x040ff000000418dc */
[----:B------:R-:W-:Y:S01]  /*126d0*/  HMMA.16816.F32.BF16 R104, R92, R112, R236 ;  /* 0x000000705c68723c */ /* 0x000fe200000418ec */
[----:B--2---:R-:W-:-:S07]  /*126e0*/  @P4 IMAD.HI.U32 R3, R47, c[0x0][0x2c8], RZ ;  /* 0x0000b2002f034a27 */ /* 0x004fce00078e00ff */
[----:B------:R-:W-:Y:S01]  /*126f0*/  HMMA.16816.F32.BF16 R108, R92, R114, R108 ;  /* 0x000000725c6c723c */ /* 0x000fe2000004186c */
[----:B------:R-:W-:Y:S01]  /*12700*/  IMAD.MOV.U32 R0, RZ, RZ, R47 ;  /* 0x000000ffff007224 */ /* 0x000fe200078e002f */
[----:B------:R-:W-:Y:S01]  /*12710*/  @P4 SHF.R.U32.HI R0, RZ, c[0x0][0x2cc], R3 ;  /* 0x0000b300ff004a19 */ /* 0x000fe20000011603 */
[----:B------:R-:W-:-:S03]  /*12720*/  FADD.FTZ R3, R172, R169 ;  /* 0x000000a9ac037221 */ /* 0x000fc60000010000 */
[----:B------:R-:W-:Y:S01]  /*12730*/  IADD3 R0, R0, R13, -R14 ;  /* 0x0000000d00007210 */ /* 0x000fe20007ffe80e */
[----:B------:R-:W-:Y:S01]  /*12740*/  FADD.FTZ R13, R173, R3 ;  /* 0x00000003ad0d7221 */ /* 0x000fe20000010000 */
[----:B------:R-:W-:Y:S01]  /*12750*/  HMMA.16816.F32.BF16 R120, R92, R128, R240 ;  /* 0x000000805c78723c */ /* 0x000fe200000418f0 */
[----:B------:R-:W-:Y:S02]  /*12760*/  FADD.FTZ R14, R213, R209 ;  /* 0x000000d1d50e7221 */ /* 0x000fe40000010000 */
[----:B------:R-:W-:-:S04]  /*12770*/  IMAD.HI R26, R0, 0x2aaaaaab, RZ ;  /* 0x2aaaaaab001a7827 */ /* 0x000fc800078e02ff */
[----:B------:R-:W-:Y:S01]  /*12780*/  FADD.FTZ R0, R208, R207 ;  /* 0x000000cfd0007221 */ /* 0x000fe20000010000 */
[----:B------:R-:W-:Y:S01]  /*12790*/  SHF.R.U32.HI R3, RZ, 0x1f, R26 ;  /* 0x0000001fff037819 */ /* 0x000fe2000001161a */
[----:B------:R-:W-:Y:S01]  /*127a0*/  FADD.FTZ R13, R174, R13 ;  /* 0x0000000dae0d7221 */ /* 0x000fe20000010000 */
[----:B------:R-:W-:Y:S01]  /*127b0*/  HMMA.16816.F32.BF16 R76, R92, R82, R228 ;  /* 0x000000525c4c723c */ /* 0x000fe200000418e4 */
[----:B------:R-:W-:Y:S01]  /*127c0*/  FADD.FTZ R0, R210, R0 ;  /* 0x00000000d2007221 */ /* 0x000fe20000010000 */
[----:B------:R-:W-:Y:S01]  /*127d0*/  LEA.HI.SX32 R26, R26, R3, 0x1d ;  /* 0x000000031a1a7211 */ /* 0x000fe200078feaff */
[----:B------:R-:W-:Y:S02]  /*127e0*/  FADD.FTZ R3, R217, R14 ;  /* 0x0000000ed9037221 */ /* 0x000fe40000010000 */
[----:B------:R-:W-:Y:S01]  /*127f0*/  FADD.FTZ R4, R211, R0 ;  /* 0x00000000d3047221 */ /* 0x000fe20000010000 */
[----:B------:R-:W-:Y:S01]  /*12800*/  IMNMX R27, R246, R26, !PT ;  /* 0x0000001af61b7217 */ /* 0x000fe20007800200 */
[----:B------:R-:W-:Y:S01]  /*12810*/  FADD.FTZ R5, R218, R3 ;  /* 0x00000003da057221 */ /* 0x000fe20000010000 */
[----:B------:R-:W-:Y:S01]  /*12820*/  HMMA.16816.F32.BF16 R68, R96, R80, R184 ;  /* 0x000000506044723c */ /* 0x000fe200000418b8 */
[----:B------:R-:W-:-:S02]  /*12830*/  FADD.FTZ R0, R176, R13 ;  /* 0x0000000db0007221 */ /* 0x000fc40000010000 */
[----:B------:R-:W-:Y:S01]  /*12840*/  FADD.FTZ R3, R142, R12 ;  /* 0x0000000c8e037221 */ /* 0x000fe20000010000 */
[----:B------:R1:W-:Y:S01]  /*12850*/  STL [R1+0x4], R27 ;  /* 0x0000041b01007387 */ /* 0x0003e20000100800 */
[----:B------:R-:W-:Y:S02]  /*12860*/  FADD.FTZ R5, R216, R5 ;  /* 0x00000005d8057221 */ /* 0x000fe40000010000 */
[----:B------:R-:W-:Y:S01]  /*12870*/  FADD.FTZ R0, R175, R0 ;  /* 0x00000000af007221 */ /* 0x000fe20000010000 */
[----:B------:R-:W-:Y:S01]  /*12880*/  HMMA.16816.F32.BF16 R160, R96, R162, R32 ;  /* 0x000000a260a0723c */ /* 0x000fe20000041820 */
[----:B------:R-:W-:Y:S02]  /*12890*/  FADD.FTZ R3, R168, R3 ;  /* 0x00000003a8037221 */ /* 0x000fe40000010000 */
[----:B------:R-:W-:Y:S02]  /*128a0*/  FADD.FTZ R5, R212, R5 ;  /* 0x00000005d4057221 */ /* 0x000fe40000010000 */
[----:B------:R-:W-:-:S02]  /*128b0*/  FADD.FTZ R0, R177, R0 ;  /* 0x00000000b1007221 */ /* 0x000fc40000010000 */
[----:B------:R-:W-:Y:S01]  /*128c0*/  FADD.FTZ R5, R215, R5 ;  /* 0x00000005d7057221 */ /* 0x000fe20000010000 */
[----:B------:R-:W-:Y:S03]  /*128d0*/  HMMA.16816.F32.BF16 R112, R96, R114, R28 ;  /* 0x000000726070723c */ /* 0x000fe6000004181c */
[----:B------:R-:W-:-:S05]  /*128e0*/  FADD.FTZ R5, R214, R5 ;  /* 0x00000005d6057221 */ /* 0x000fca0000010000 */
        /* <DEDUP_REMOVED lines=8> */
[----:B------:R-:W-:Y:S01]  /*12970*/  FADD.FTZ R7, R204, R7 ;  /* 0x00000007cc077221 */ /* 0x000fe20000010000 */
[----:B------:R-:W-:Y:S01]  /*12980*/  IADD3 R204, R219, -0x2, RZ ;  /* 0xfffffffedbcc7810 */ /* 0x000fe20007ffe0ff */
        /* <DEDUP_REMOVED lines=18> */
[----:B------:R-:W-:Y:S01]  /*12ab0*/  FADD.FTZ R243, R15, R3 ;  /* 0x000000030ff37221 */ /* 0x000fe20000010000 */
[----:B------:R-:W-:Y:S05]  /*12ac0*/  @!P0 BRA `(.L_x_1305) ;  /* 0x0000308000008947 */ /* 0x000fea0003800000 */
[----:B-1----:R-:W2:Y:S01]  /*12ad0*/  LDL R27, [R1+0x8c] ;  /* 0x00008c00011b7983 */ /* 0x002ea20000100800 */
[----:B------:R-:W-:Y:S01]  /*12ae0*/  MOV R132, R139 ;  /* 0x0000008b00847202 */ /* 0x000fe20000000f00 */
[----:B------:R-:W-:Y:S01]  /*12af0*/  IMAD.MOV.U32 R3, RZ, RZ, R140 ;  /* 0x000000ffff037224 */ /* 0x000fe200078e008c */
[----:B------:R-:W-:Y:S01]  /*12b00*/  MOV R142, R135 ;  /* 0x00000087008e7202 */ /* 0x000fe20000000f00 */
[----:B------:R-:W-:Y:S01]  /*12b10*/  IMAD.MOV.U32 R141, RZ, RZ, R138 ;  /* 0x000000ffff8d7224 */ /* 0x000fe200078e008a */
[----:B--2---:R-:W-:-:S05]  /*12b20*/  IADD3 R0, R27, R47, RZ ;  /* 0x0000002f1b007210 */ /* 0x004fca0007ffe0ff */
[----:B------:R1:W-:Y:S02]  /*12b30*/  STL [R1], R0 ;  /* 0x0000000001007387 */ /* 0x0003e40000100800 */
[----:B-1----:R-:W-:-:S05]  /*12b40*/  @P4 IMAD.HI.U32 R0, R0, c[0x0][0x2c8], RZ ;  /* 0x0000b20000004a27 */ /* 0x002fca00078e00ff */
[----:B------:R-:W-:-:S05]  /*12b50*/  @P4 SHF.R.U32.HI R0, RZ, c[0x0][0x2cc], R0 ;  /* 0x0000b300ff004a19 */ /* 0x000fca0000011600 */
[----:B------:R1:W-:Y:S02]  /*12b60*/  @P4 STL [R1+0x8], R0 ;  /* 0x0000080001004387 */ /* 0x0003e40000100800 */
.L_x_1310:
[----:B------:R-:W2:Y:S01]  /*12b70*/  LDL R134, [R1+0x10] ;  /* 0x0000100001867983 */ /* 0x000ea20000100800 */
[----:B------:R-:W-:Y:S04]  /*12b80*/  DEPBAR.LE SB0, 0x0 ;  /* 0x000080000000791a */ /* 0x000fe80000000000 */
[----:B-1----:R-:W3:Y:S01]  /*12b90*/  LDL R0, [R1+0x14] ;  /* 0x0000140001007983 */ /* 0x002ee20000100800 */
[----:B------:R-:W-:Y:S01]  /*12ba0*/  WARPSYNC 0xffffffff ;  /* 0xffffffff00007948 */ /* 0x000fe20003800000 */
[----:B------:R-:W-:Y:S02]  /*12bb0*/  BSSY B0, `(.L_x_1306) ;  /* 0x000002e000007945 */ /* 0x000fe40003800000 */
[----:B------:R-:W-:Y:S06]  /*12bc0*/  BAR.SYNC.DEFER_BLOCKING 0x0 ;  /* 0x0000000000007b1d */ /* 0x000fec0000010000 */
[----:B------:R-:W1:Y:S04]  /*12bd0*/  S2R R133, SR_TID.X ;  /* 0x0000000000857919 */ /* 0x000e680000002100 */
        /* <DEDUP_REMOVED lines=10> */
[----:B--2---:R-:W-:Y:S02]  /*12c80*/  ISETP.GT.AND P0, PT, R134, R204, PT ;  /* 0x000000cc8600720c */ /* 0x004fe40003f04270 */
[----:B---3--:R-:W-:Y:S11]  /*12c90*/  LOP3.LUT P3, RZ, R0, 0x1, RZ, 0xc0, !PT ;  /* 0x0000000100ff7812 */ /* 0x008ff6000786c0ff */
[----:B------:R-:W-:-:S05]  /*12ca0*/  @P0 BRA `(.L_x_1307) ;  /* 0x000001e000000947 */ /* 0x000fca0003800000 */
[----:B-1--4-:R-:W-:Y:S01]  /*12cb0*/  SHF.R.S32.HI R0, RZ, 0x1f, R204 ;  /* 0x0000001fff007819 */ /* 0x012fe200000114cc */
[----:B------:R-:W-:Y:S01]  /*12cc0*/  IMAD.WIDE.U32 R4, R204, c[0x0][0x208], RZ ;  /* 0x00008200cc047a25 */ /* 0x000fe200078e00ff */
[----:B------:R-:W-:Y:S03]  /*12cd0*/  ISETP.GT.AND P2, PT, R133, 0x3f, PT ;  /* 0x0000003f8500780c */ /* 0x000fe60003f44270 */
[----:B------:R-:W-:Y:S04]  /*12ce0*/  IMAD R0, R0, c[0x0][0x208], RZ ;  /* 0x0000820000007a24 */ /* 0x000fe800078e02ff */
[----:B------:R-:W-:Y:S04]  /*12cf0*/  IMAD R0, R204, c[0x0][0x20c], R0 ;  /* 0x00008300cc007a24 */ /* 0x000fe800078e0200 */
[----:B------:R-:W-:Y:S02]  /*12d00*/  IMAD.IADD R0, R5, 0x1, R0 ;  /* 0x0000000105007824 */ /* 0x000fe400078e0200 */
[----:B------:R-:W-:Y:S04]  /*12d10*/  IMAD.WIDE.U32 R4, R4, 0x30, RZ ;  /* 0x0000003004047825 */ /* 0x000fe800078e00ff */
[----:B------:R-:W-:Y:S01]  /*12d20*/  IMAD R0, R0, 0x30, RZ ;  /* 0x0000003000007824 */ /* 0x000fe200078e02ff */
[----:B------:R-:W-:Y:S01]  /*12d30*/  IADD3 R2, P1, R244, R4, RZ ;  /* 0x00000004f4027210 */ /* 0x000fe20007f3e0ff */
[----:B------:R-:W-:Y:S02]  /*12d40*/  @!P2 IMAD.MOV.U32 R7, RZ, RZ, c[0x0][0x208] ;  /* 0x00008200ff07a624 */ /* 0x000fe400078e00ff */
[----:B------:R-:W-:Y:S01]  /*12d50*/  @!P2 IMAD.MOV.U32 R8, RZ, RZ, c[0x0][0x20c] ;  /* 0x00008300ff08a624 */ /* 0x000fe200078e00ff */
[----:B------:R-:W-:Y:S02]  /*12d60*/  IADD3 R0, R5, R0, RZ ;  /* 0x0000000005007210 */ /* 0x000fe40007ffe0ff */
        /* <DEDUP_REMOVED lines=18> */
.L_x_1307:
[----:B-1--4-:R-:W-:Y:S05]  /*12e90*/  BSYNC B0 ;  /* 0x0000000000007941 */ /* 0x012fea0003800000 */
.L_x_1306:
        /* <DEDUP_REMOVED lines=103> */
[C---:B------:R-:W-:Y:S02]  /*13510*/  ISETP.GE.AND P1, PT, R0.reuse, 0x1, PT ;  /* 0x000000010000780c */ /* 0x040fe40003f26270 */
[----:B------:R-:W-:Y:S11]  /*13520*/  ISETP.GE.AND P0, PT, R0, 0x21, PT ;  /* 0x000000210000780c */ /* 0x000ff60003f06270 */
[C---:B------:R-:W-:Y:S02]  /*13530*/  @P1 IADD3 R2, R204.reuse, -0x1, RZ ;  /* 0xffffffffcc021810 */ /* 0x040fe40007ffe0ff */
[----:B------:R-:W-:Y:S01]  /*13540*/  @P0 IMAD.MOV.U32 R135, RZ, RZ, c[0x0][0x1e0] ;  /* 0x00007800ff870624 */ /* 0x000fe200078e00ff */
[----:B------:R-:W-:Y:S01]  /*13550*/  @P0 IADD3 R0, R204, -0x1, RZ ;  /* 0xffffffffcc000810 */ /* 0x000fe20007ffe0ff */
[----:B------:R-:W-:Y:S01]  /*13560*/  @P0 IMAD.MOV.U32 R138, RZ, RZ, 0x5 ;  /* 0x00000005ff8a0424 */ /* 0x000fe200078e00ff */
[----:B------:R-:W-:Y:S01]  /*13570*/  @P1 SHF.R.S32.HI R134, RZ, 0x1f, R2 ;  /* 0x0000001fff861819 */ /* 0x000fe20000011402 */
[----:B------:R-:W-:Y:S01]  /*13580*/  @P1 IMAD.WIDE.U32 R168, R2, c[0x0][0x1e0], RZ ;  /* 0x0000780002a81a25 */ /* 0x000fe200078e00ff */
[----:B------:R-:W-:Y:S02]  /*13590*/  @P0 SHF.R.S32.HI R133, RZ, 0x1f, R0 ;  /* 0x0000001fff850819 */ /* 0x000fe40000011400 */
[----:B------:R-:W-:Y:S01]  /*135a0*/  @P0 SHF.L.U64.HI R139, R135, R138, c[0x0][0x1e4] ;  /* 0x00007900878b0619 */ /* 0x000fe2000001028a */
[----:B------:R-:W-:Y:S02]  /*135b0*/  @P1 IMAD R140, R134, c[0x0][0x1e0], RZ ;  /* 0x00007800868c1a24 */ /* 0x000fe400078e02ff */
[----:B------:R-:W-:Y:S02]  /*135c0*/  @P0 IMAD R133, R133, c[0x0][0x1e0], RZ ;  /* 0x0000780085850a24 */ /* 0x000fe400078e02ff */
[----:B------:R-:W-:Y:S02]  /*135d0*/  @P0 IMAD.SHL.U32 R138, R135, 0x20, RZ ;  /* 0x00000020878a0824 */ /* 0x000fe400078e00ff */
[----:B------:R-:W-:Y:S04]  /*135e0*/  @P0 IMAD.WIDE.U32 R134, R0, c[0x0][0x1e0], RZ ;  /* 0x0000780000860a25 */ /* 0x000fe800078e00ff */
[----:B------:R-:W-:Y:S02]  /*135f0*/  @P1 IMAD R140, R2, c[0x0][0x1e4], R140 ;  /* 0x00007900028c1a24 */ /* 0x000fe400078e028c */
[----:B------:R-:W-:Y:S02]  /*13600*/  @P0 IMAD R133, R0, c[0x0][0x1e4], R133 ;  /* 0x0000790000850a24 */ /* 0x000fe400078e0285 */
[----:B------:R-:W-:Y:S04]  /*13610*/  @P0 IMAD.WIDE.U32 R138, R134, 0x30, R138 ;  /* 0x00000030868a0825 */ /* 0x000fe800078e008a */
[----:B------:R-:W-:Y:S01]  /*13620*/  @P0 IMAD.IADD R2, R135, 0x1, R133 ;  /* 0x0000000187020824 */ /* 0x000fe200078e0285 */
[----:B------:R-:W-:Y:S01]  /*13630*/  @P1 IADD3 R133, R169, R140, RZ ;  /* 0x0000008ca9851210 */ /* 0x000fe20007ffe0ff */
[----:B------:R-:W-:Y:S01]  /*13640*/  @P1 IMAD.MOV.U32 R134, RZ, RZ, R250 ;  /* 0x000000ffff861224 */ /* 0x000fe200078e00fa */
[----:B------:R-:W-:Y:S01]  /*13650*/  @P0 IADD3 R0, P2, R250, R138, RZ ;  /* 0x0000008afa000210 */ /* 0x000fe20007f5e0ff */
        /* <DEDUP_REMOVED lines=19> */
.L_x_1309:
[----:B------:R-:W-:Y:S05]  /*13790*/  BSYNC B0 ;  /* 0x0000000000007941 */ /* 0x000fea0003800000 */
.L_x_1308:
[----:B------:R-:W-:Y:S01]  /*137a0*/  MOV R0, c[0x0][0x2c4] ;  /* 0x0000b10000007a02 */ /* 0x000fe20000000f00 */
[----:B------:R-:W2:Y:S03]  /*137b0*/  LDL R2, [R1+0x8] ;  /* 0x0000080001027983 */ /* 0x000ea60000100800 */
[----:B------:R-:W-:Y:S01]  /*137c0*/  ISETP.NE.AND P0, PT, R0, 0x1, PT ;  /* 0x000000010000780c */ /* 0x000fe20003f05270 */
[----:B------:R-:W3:Y:S04]  /*137d0*/  LDL R140, [R1+0x20] ;  /* 0x00002000018c7983 */ /* 0x000ee80000100800 */
[----:B------:R4:W2:Y:S04]  /*137e0*/  LDL R0, [R1] ;  /* 0x0000000001007983 */ /* 0x0008a80000100800 */
[----:B-1----:R-:W5:Y:S04]  /*137f0*/  LDL R139, [R1+0x2c] ;  /* 0x00002c00018b7983 */ /* 0x002f680000100800 */
[----:B------:R-:W5:Y:S04]  /*13800*/  LDL R134, [R1+0x40] ;  /* 0x0000400001867983 */ /* 0x000f680000100800 */
[----:B------:R-:W0:Y:S01]  /*13810*/  LDGDEPBAR ;  /* 0x00000000000079af */ /* 0x000e220000000000 */
[----:B--2---:R-:W-:Y:S07]  /*13820*/  @P0 MOV R0, R2 ;  /* 0x0000000200000202 */ /* 0x004fee0000000f00 */
[----:B------:R-:W1:Y:S08]  /*13830*/  SHFL.IDX PT, R2, R0, RZ, 0x1c1f ;  /* 0x001c1fff00027589 */ /* 0x000e7000000e0000 */
[----:B------:R-:W2:Y:S08]  /*13840*/  SHFL.IDX PT, R133, R0, 0x1, 0x1c1f ;  /* 0x003c1f0000857f89 */ /* 0x000eb000000e0000 */
[----:B------:R-:W1:Y:S08]  /*13850*/  SHFL.IDX PT, R135, R0, 0x2, 0x1c1f ;  /* 0x005c1f0000877f89 */ /* 0x000e7000000e0000 */
[----:B------:R1:W2:Y:S02]  /*13860*/  SHFL.IDX PT, R138, R0, 0x3, 0x1c1f ;  /* 0x007c1f00008a7f89 */ /* 0x0002a400000e0000 */
[----:B-1----:R-:W-:Y:S05]  /*13870*/  IMAD R0, R204, -0x30, RZ ;  /* 0xffffffd0cc007824 */ /* 0x002fea00078e02ff */
[----:B---3--:R-:W-:Y:S04]  /*13880*/  IADD3 R0, -R140, 0x1, R0 ;  /* 0x000000018c007810 */ /* 0x008fe80007ffe100 */
[----:B-----5:R-:W-:Y:S04]  /*13890*/  IADD3 R0, -R134, R0, R139 ;  /* 0x0000000086007210 */ /* 0x020fe80007ffe18b */
[C---:B------:R-:W-:Y:S02]  /*138a0*/  IADD3 R134, R0.reuse, R2, RZ ;  /* 0x0000000200867210 */ /* 0x040fe40007ffe0ff */
[----:B--2---:R-:W-:Y:S02]  /*138b0*/  IADD3 R133, R0, R133, RZ ;  /* 0x0000008500857210 */ /* 0x004fe40007ffe0ff */
[----:B------:R-:W-:Y:S02]  /*138c0*/  ISETP.GT.AND P0, PT, R134, RZ, PT ;  /* 0x000000ff8600720c */ /* 0x000fe40003f04270 */
[----:B------:R-:W-:Y:S02]  /*138d0*/  IADD3 R2, R0, R135, RZ ;  /* 0x0000008700027210 */ /* 0x000fe40007ffe0ff */
[----:B------:R-:W-:Y:S02]  /*138e0*/  ISETP.GT.AND P2, PT, R134, 0x1, PT ;  /* 0x000000018600780c */ /* 0x000fe40003f44270 */
[----:B------:R-:W-:Y:S02]  /*138f0*/  FSEL R135, R4, -INF , P0 ;  /* 0xff80000004877808 */ /* 0x000fe40000000000 */
[----:B------:R-:W-:Y:S02]  /*13900*/  ISETP.GT.AND P0, PT, R133, 0x1, PT ;  /* 0x000000018500780c */ /* 0x000fe40003f04270 */
[----:B------:R-:W-:Y:S02]  /*13910*/  FMNMX.FTZ R4, R135, R3, !PT ;  /* 0x0000000387047209 */ /* 0x000fe40007810000 */
[----:B------:R-:W-:Y:S02]  /*13920*/  FSEL R169, R7, -INF , P0 ;  /* 0xff80000007a97808 */ /* 0x000fe40000000000 */
[----:B------:R-:W-:Y:S02]  /*13930*/  FSEL R139, R5, -INF , P2 ;  /* 0xff800000058b7808 */ /* 0x000fe40001000000 */
[C---:B------:R-:W-:Y:S02]  /*13940*/  ISETP.GT.AND P0, PT, R134.reuse, 0x8, PT ;  /* 0x000000088600780c */ /* 0x040fe40003f04270 */
[----:B------:R-:W-:Y:S02]  /*13950*/  ISETP.GT.AND P2, PT, R134, 0x9, PT ;  /* 0x000000098600780c */ /* 0x000fe40003f44270 */
[----:B------:R-:W-:Y:S02]  /*13960*/  IADD3 R0, R0, R138, RZ ;  /* 0x0000008a00007210 */ /* 0x000fe40007ffe0ff */
[----:B------:R-:W-:Y:S02]  /*13970*/  FSEL R138, R16, -INF , P0 ;  /* 0xff800000108a7808 */ /* 0x000fe40000000000 */
[----:B------:R-:W-:Y:S02]  /*13980*/  FMNMX.FTZ R4, R139, R4, !PT ;  /* 0x000000048b047209 */ /* 0x000fe40007810000 */
[----:B------:R-:W-:Y:S02]  /*13990*/  FSEL R17, R17, -INF , P2 ;  /* 0xff80000011117808 */ /* 0x000fe40001000000 */
[----:B------:R-:W-:Y:S02]  /*139a0*/  ISETP.GT.AND P1, PT, R133, RZ, PT ;  /* 0x000000ff8500720c */ /* 0x000fe40003f24270 */
[----:B------:R-:W-:Y:S02]  /*139b0*/  ISETP.GT.AND P3, PT, R134, 0x10, PT ;  /* 0x000000108600780c */ /* 0x000fe40003f64270 */
[----:B------:R-:W-:Y:S02]  /*139c0*/  FMNMX.FTZ R4, R138, R4, !PT ;  /* 0x000000048a047209 */ /* 0x000fe40007810000 */
[----:B------:R-:W-:Y:S02]  /*139d0*/  FSEL R208, R20, -INF , P3 ;  /* 0xff80000014d07808 */ /* 0x000fe40001800000 */
[----:B------:R-:W-:Y:S02]  /*139e0*/  ISETP.GT.AND P2, PT, R134, 0x11, PT ;  /* 0x000000118600780c */ /* 0x000fe40003f44270 */
[----:B------:R-:W-:Y:S02]  /*139f0*/  FMNMX.FTZ R4, R17, R4, !PT ;  /* 0x0000000411047209 */ /* 0x000fe40007810000 */
[----:B------:R-:W-:Y:S02]  /*13a00*/  FSEL R168, R6, -INF , P1 ;  /* 0xff80000006a87808 */ /* 0x000fe40000800000 */
        /* <DEDUP_REMOVED lines=8> */
[C---:B------:R-:W-:Y:S02]  /*13a90*/  ISETP.GT.AND P0, PT, R134.reuse, 0x19, PT ;  /* 0x000000198600780c */ /* 0x040fe40003f04270 */
        /* <DEDUP_REMOVED lines=8> */
[----:B------:R-:W-:Y:S02]  /*13b20*/  FMNMX.FTZ R4, R231, R4, !PT ;  /* 0x00000004e7047209 */ /* 0x000fe40007810000 */
[C---:B------:R-:W-:Y:S02]  /*13b30*/  ISETP.GT.AND P3, PT, R134.reuse, 0x28, PT ;  /* 0x000000288600780c */ /* 0x040fe40003f64270 */
        /* <DEDUP_REMOVED lines=10> */
[----:B------:R-:W-:Y:S02]  /*13be0*/  ISETP.GT.AND P1, PT, R133, 0x10, PT ;  /* 0x000000108500780c */ /* 0x000fe40003f24270 */
[----:B------:R-:W-:Y:S02]  /*13bf0*/  FSEL R209, R35, -INF , P0 ;  /* 0xff80000023d17808 */ /* 0x000fe40000000000 */
[C---:B------:R-:W-:Y:S02]  /*13c00*/  ISETP.GT.AND P0, PT, R133.reuse, 0x20, PT ;  /* 0x000000208500780c */ /* 0x040fe40003f04270 */
[----:B------:R-:W-:Y:S02]  /*13c10*/  FSEL R206, R22, -INF , P1 ;  /* 0xff80000016ce7808 */ /* 0x000fe40000800000 */
[----:B------:R-:W-:Y:S02]  /*13c20*/  FSEL R227, R38, -INF , P0 ;  /* 0xff80000026e37808 */ /* 0x000fe40000000000 */
[C---:B------:R-:W-:Y:S02]  /*13c30*/  ISETP.GT.AND P0, PT, R133.reuse, 0x29, PT ;  /* 0x000000298500780c */ /* 0x040fe40003f04270 */
[----:B------:R-:W-:Y:S02]  /*13c40*/  ISETP.GT.AND P1, PT, R133, 0x18, PT ;  /* 0x000000188500780c */ /* 0x000fe40003f24270 */
        /* <DEDUP_REMOVED lines=8> */
[----:B------:R-:W-:Y:S02]  /*13cd0*/  FSEL R225, R50, -INF , P1 ;  /* 0xff80000032e17808 */ /* 0x000fe40000800000 */
[----:B------:R-:W-:Y:S02]  /*13ce0*/  ISETP.GT.AND P1, PT, R0, RZ, PT ;  /* 0x000000ff0000720c */ /* 0x000fe40003f24270 */
[----:B------:R-:W-:Y:S02]  /*13cf0*/  FMNMX.FTZ R5, R169, R5, !PT ;  /* 0x00000005a9057209 */ /* 0x000fe40007810000 */
[----:B------:R-:W-:Y:S02]  /*13d00*/  FSEL R226, R39, -INF , P2 ;  /* 0xff80000027e27808 */ /* 0x000fe40001000000 */
[C---:B------:R-:W-:Y:S01]  /*13d10*/  ISETP.GT.AND P2, PT, R2.reuse, 0x1, PT ;  /* 0x000000010200780c */ /* 0x040fe20003f44270 */
[----:B------:R-:W-:Y:S01]  /*13d20*/  LDSM.16.MT88.4 R36, [R167] ;  /* 0x00000000a724783b */ /* 0x000fe20000004200 */
[----:B------:R-:W-:Y:S02]  /*13d30*/  FSEL R11, R11, -INF , P0 ;  /* 0xff8000000b0b7808 */ /* 0x000fe40000000000 */
[----:B------:R-:W-:Y:S02]  /*13d40*/  ISETP.GT.AND P0, PT, R2, 0x8, PT ;  /* 0x000000080200780c */ /* 0x000fe40003f04270 */
[----:B------:R-:W-:Y:S02]  /*13d50*/  FSEL R10, R10, -INF , P1 ;  /* 0xff8000000a0a7808 */ /* 0x000fe40000800000 */
[----:B------:R-:W-:Y:S02]  /*13d60*/  ISETP.GT.AND P1, PT, R0, 0x8, PT ;  /* 0x000000080000780c */ /* 0x000fe40003f24270 */
[----:B-1----:R-:W-:Y:S02]  /*13d70*/  FMNMX.FTZ R4, R4, R20, !PT ;  /* 0x0000001404047209 */ /* 0x002fe40007810000 */
[----:B------:R-:W-:Y:S01]  /*13d80*/  FMNMX.FTZ R5, R18, R5, !PT ;  /* 0x0000000512057209 */ /* 0x000fe20007810000 */
[----:B------:R-:W-:Y:S01]  /*13d90*/  LDSM.16.MT88.4 R20, [R166] ;  /* 0x00000000a614783b */ /* 0x000fe20000004200 */
[----:B------:R-:W-:Y:S02]  /*13da0*/  FSEL R16, R9, -INF , P2 ;  /* 0xff80000009107808 */ /* 0x000fe40001000000 */
        /* <DEDUP_REMOVED lines=10> */
[----:B------:R-:W-:Y:S02]  /*13e50*/  ISETP.GT.AND P0, PT, R2, 0x10, PT ;  /* 0x000000100200780c */ /* 0x000fe40003f04270 */
[----:B------:R-:W-:Y:S02]  /*13e60*/  FSEL R8, R13, -INF , P2 ;  /* 0xff8000000d087808 */ /* 0x000fe40001000000 */
        /* <DEDUP_REMOVED lines=10> */
[----:B------:R-:W-:Y:S02]  /*13f10*/  ISETP.GT.AND P0, PT, R2, 0x18, PT ;  /* 0x000000180200780c */ /* 0x000fe40003f04270 */
        /* <DEDUP_REMOVED lines=10> */
[----:B------:R-:W-:Y:S02]  /*13fc0*/  ISETP.GT.AND P2, PT, R2, 0x28, PT ;  /* 0x000000280200780c */ /* 0x000fe40003f44270 */
[----:B------:R-:W-:Y:S02]  /*13fd0*/  FSEL R223, R40, -INF , P3 ;  /* 0xff80000028df7808 */ /* 0x000fe40001800000 */
[----:B------:R-:W-:Y:S02]  /*13fe0*/  ISETP.GT.AND P3, PT, R2, 0x29, PT ;  /* 0x000000290200780c */ /* 0x000fe40003f64270 */
[----:B------:R-:W-:Y:S02]  /*13ff0*/  FMNMX.FTZ R2, R10, R142, !PT ;  /* 0x0000008e0a027209 */ /* 0x000fe40007810000 */
[----:B------:R-:W-:Y:S02]  /*14000*/  FMNMX.FTZ R12, R182, R12, !PT ;  /* 0x0000000cb60c7209 */ /* 0x000fe40007810000 */
[----:B------:R-:W-:Y:S02]  /*14010*/  FMNMX.FTZ R5, R226, R5, !PT ;  /* 0x00000005e2057209 */ /* 0x000fe40007810000 */
[----:B-1----:R-:W-:Y:S02]  /*14020*/  FMNMX.FTZ R140, R4, R14, !PT ;  /* 0x0000000e048c7209 */ /* 0x002fe40007810000 */
[----:B------:R-:W-:Y:S02]  /*14030*/  FMNMX.FTZ R4, R180, R12, !PT ;  /* 0x0000000cb4047209 */ /* 0x000fe40007810000 */
[----:B------:R-:W-:Y:S02]  /*14040*/  FMNMX.FTZ R2, R11, R2, !PT ;  /* 0x000000020b027209 */ /* 0x000fe40007810000 */
[----:B------:R-:W-:Y:S02]  /*14050*/  FMNMX.FTZ R5, R225, R5, !PT ;  /* 0x00000005e1057209 */ /* 0x000fe40007810000 */
[----:B------:R-:W-:Y:S02]  /*14060*/  FSEL R222, R41, -INF , P0 ;  /* 0xff80000029de7808 */ /* 0x000fe40000000000 */
[----:B------:R-:W-:Y:S02]  /*14070*/  FMNMX.FTZ R2, R7, R2, !PT ;  /* 0x0000000207027209 */ /* 0x000fe40007810000 */
[----:B------:R-:W-:Y:S02]  /*14080*/  FMNMX.FTZ R4, R223, R4, !PT ;  /* 0x00000004df047209 */ /* 0x000fe40007810000 */
[----:B------:R-:W-:Y:S02]  /*14090*/  FMNMX.FTZ R5, R224, R5, !PT ;  /* 0x00000005e0057209 */ /* 0x000fe40007810000 */
[----:B------:R-:W-:Y:S02]  /*140a0*/  FSEL R221, R44, -INF , P2 ;  /* 0xff8000002cdd7808 */ /* 0x000fe40001000000 */
[----:B------:R-:W-:Y:S01]  /*140b0*/  FMNMX.FTZ R2, R15, R2, !PT ;  /* 0x000000020f027209 */ /* 0x000fe20007810000 */
[----:B------:R-:W1:Y:S01]  /*140c0*/  SHFL.BFLY PT, R13, R5, 0x2, 0x1f ;  /* 0x0c401f00050d7f89 */ /* 0x000e6200000e0000 */
        /* <DEDUP_REMOVED lines=10> */
[C---:B------:R-:W-:Y:S01]  /*14170*/  ISETP.GT.AND P1, PT, R0.reuse, 0x20, PT ;  /* 0x000000200000780c */ /* 0x040fe20003f24270 */
[--C-:B------:R-:W-:Y:S01]  /*14180*/  FFMA.FTZ R12, R135, c[0x0][0x2d0], -R175.reuse ;  /* 0x0000b400870c7a23 */ /* 0x100fe200000108af */
[----:B------:R-:W-:Y:S02]  /*14190*/  FSEL R190, R45, -INF , P3 ;  /* 0xff8000002dbe7808 */ /* 0x000fe40001800000 */
[----:B------:R-:W-:Y:S01]  /*141a0*/  ISETP.GT.AND P3, PT, R0, 0x21, PT ;  /* 0x000000210000780c */ /* 0x000fe20003f64270 */
[----:B------:R2:W-:Y:S01]  /*141b0*/  MUFU.EX2 R184, R12 ;  /* 0x0000000c00b87308 */ /* 0x0005e20000000800 */
[----:B------:R-:W-:Y:S02]  /*141c0*/  FSEL R220, R42, -INF , P1 ;  /* 0xff8000002adc7808 */ /* 0x000fe40000800000 */
[C---:B------:R-:W-:Y:S02]  /*141d0*/  ISETP.GT.AND P2, PT, R0.reuse, 0x28, PT ;  /* 0x000000280000780c */ /* 0x040fe40003f44270 */
[----:B------:R-:W-:Y:S01]  /*141e0*/  ISETP.GT.AND P1, PT, R0, 0x29, PT ;  /* 0x000000290000780c */ /* 0x000fe20003f24270 */
[--C-:B------:R-:W-:Y:S01]  /*141f0*/  FFMA.FTZ R0, R139, c[0x0][0x2d0], -R175.reuse ;  /* 0x0000b4008b007a23 */ /* 0x100fe200000108af */
[----:B------:R-:W-:Y:S02]  /*14200*/  FMNMX.FTZ R2, R190, R2, !PT ;  /* 0x00000002be027209 */ /* 0x000fe40007810000 */
[----:B------:R-:W-:Y:S01]  /*14210*/  FMNMX.FTZ R4, R191, R4, !PT ;  /* 0x00000004bf047209 */ /* 0x000fe20007810000 */
[----:B------:R3:W5:Y:S01]  /*14220*/  MUFU.EX2 R219, R0 ;  /* 0x0000000000db7308 */ /* 0x0007620000000800 */
        /* <DEDUP_REMOVED lines=8> */
[--C-:B--2---:R-:W-:Y:S01]  /*142b0*/  FFMA.FTZ R12, R138, c[0x0][0x2d0], -R175.reuse ;  /* 0x0000b4008a0c7a23 */ /* 0x104fe200000108af */
[----:B------:R-:W-:Y:S02]  /*142c0*/  FSEL R135, R47, -INF , P1 ;  /* 0xff8000002f877808 */ /* 0x000fe40000800000 */
[----:B------:R-:W-:Y:S01]  /*142d0*/  FMNMX.FTZ R4, R218, R4, !PT ;  /* 0x00000004da047209 */ /* 0x000fe20007810000 */
[----:B------:R2:W-:Y:S03]  /*142e0*/  MUFU.EX2 R239, R12 ;  /* 0x0000000c00ef7308 */ /* 0x0005e60000000800 */
[----:B---3--:R-:W-:Y:S02]  /*142f0*/  FMNMX.FTZ R0, R188, R4, !PT ;  /* 0x00000004bc007209 */ /* 0x008fe40007810000 */
[----:B-1----:R-:W-:Y:S02]  /*14300*/  FMNMX.FTZ R4, R2, R13, !PT ;  /* 0x0000000d02047209 */ /* 0x002fe40007810000 */
[----:B------:R-:W-:Y:S03]  /*14310*/  FMNMX.FTZ R0, R135, R0, !PT ;  /* 0x0000000087007209 */ /* 0x000fe60007810000 */
[----:B------:R-:W1:Y:S01]  /*14320*/  SHFL.BFLY PT, R13, R4, 0x1, 0x1f ;  /* 0x0c201f00040d7f89 */ /* 0x000e6200000e0000 */
[----:B----4-:R-:W-:Y:S01]  /*14330*/  FMNMX.FTZ R139, R5, R14, !PT ;  /* 0x0000000e058b7209 */ /* 0x010fe20007810000 */
[----:B------:R-:W-:Y:S03]  /*14340*/  FFMA.FTZ R5, R17, c[0x0][0x2d0], -R175 ;  /* 0x0000b40011057a23 */ /* 0x000fe600000108af */
[C---:B------:R-:W-:Y:S03]  /*14350*/  FSETP.NEU.FTZ.AND P2, PT, R139.reuse, -INF , PT ;  /* 0xff8000008b00780b */ /* 0x040fe60003f5d000 */
[----:B------:R-:W3:Y:S01]  /*14360*/  SHFL.BFLY PT, R2, R0, 0x2, 0x1f ;  /* 0x0c401f0000027f89 */ /* 0x000ee200000e0000 */
[----:B------:R4:W4:Y:S01]  /*14370*/  MUFU.EX2 R240, R5 ;  /* 0x0000000500f07308 */ /* 0x0009220000000800 */
[----:B--2---:R-:W-:Y:S05]  /*14380*/  FMUL.FTZ R12, R139, c[0x0][0x2d0] ;  /* 0x0000b4008b0c7a20 */ /* 0x004fea0000410000 */
[----:B------:R-:W-:Y:S02]  /*14390*/  FSEL R173, R12, RZ, P2 ;  /* 0x000000ff0cad7208 */ /* 0x000fe40001000000 */
[----:B-1----:R-:W-:Y:S04]  /*143a0*/  FMNMX.FTZ R138, R4, R13, !PT ;  /* 0x0000000d048a7209 */ /* 0x002fe80007810000 */
[C---:B------:R-:W-:Y:S01]  /*143b0*/  FSETP.NEU.FTZ.AND P1, PT, R138.reuse, -INF , PT ;  /* 0xff8000008a00780b */ /* 0x040fe20003f3d000 */
[----:B------:R-:W-:Y:S01]  /*143c0*/  FMUL.FTZ R4, R138, c[0x0][0x2d0] ;  /* 0x0000b4008a047a20 */ /* 0x000fe20000410000 */
[----:B---3--:R-:W-:Y:S01]  /*143d0*/  FMNMX.FTZ R0, R0, R2, !PT ;  /* 0x0000000200007209 */ /* 0x008fe20007810000 */
[--C-:B------:R-:W-:Y:S03]  /*143e0*/  FFMA.FTZ R2, R18, c[0x0][0x2d0], -R173.reuse ;  /* 0x0000b40012027a23 */ /* 0x100fe600000108ad */
[----:B------:R-:W-:Y:S01]  /*143f0*/  FSEL R172, R4, RZ, P1 ;  /* 0x000000ff04ac7208 */ /* 0x000fe20000800000 */
[--C-:B----4-:R-:W-:Y:S01]  /*14400*/  FFMA.FTZ R5, R168, c[0x0][0x2d0], -R173.reuse ;  /* 0x0000b400a8057a23 */ /* 0x110fe200000108ad */
[----:B-----5:R-:W-:Y:S01]  /*14410*/  F2FP.BF16.PACK_AB R168, R219, R184 ;  /* 0x000000b8dba8723e */ /* 0x020fe200000010ff */
[----:B------:R1:W-:Y:S01]  /*14420*/  MUFU.EX2 R237, R2 ;  /* 0x0000000200ed7308 */ /* 0x0003e20000000800 */
[----:B------:R-:W-:Y:S01]  /*14430*/  F2FP.BF16.PACK_AB R170, R240, R239 ;  /* 0x000000eff0aa723e */ /* 0x000fe200000010ff */
[--C-:B------:R-:W-:Y:S02]  /*14440*/  FFMA.FTZ R4, R16, c[0x0][0x2d0], -R172.reuse ;  /* 0x0000b40010047a23 */ /* 0x100fe400000108ac */
[--C-:B------:R-:W-:Y:S06]  /*14450*/  FFMA.FTZ R6, R6, c[0x0][0x2d0], -R172.reuse ;  /* 0x0000b40006067a23 */ /* 0x100fec00000108ac */
[----:B------:R-:W-:Y:S10]  /*14460*/  MUFU.EX2 R179, R4 ;  /* 0x0000000400b37308 */ /* 0x000ff40000000800 */
[----:B------:R2:W-:Y:S01]  /*14470*/  MUFU.EX2 R178, R5 ;  /* 0x0000000500b27308 */ /* 0x0005e20000000800 */
[----:B-1----:R-:W1:Y:S09]  /*14480*/  SHFL.BFLY PT, R2, R0, 0x1, 0x1f ;  /* 0x0c201f0000027f89 */ /* 0x002e7200000e0000 */
[----:B------:R-:W-:Y:S01]  /*14490*/  MUFU.EX2 R177, R6 ;  /* 0x0000000600b17308 */ /* 0x000fe20000000800 */
[--C-:B--2---:R-:W-:Y:S01]  /*144a0*/  FFMA.FTZ R5, R169, c[0x0][0x2d0], -R173.reuse ;  /* 0x0000b400a9057a23 */ /* 0x104fe200000108ad */
[----:B-1----:R-:W-:Y:S01]  /*144b0*/  FMNMX.FTZ R134, R0, R2, !PT ;  /* 0x0000000200867209 */ /* 0x002fe20007810000 */
[--C-:B------:R-:W-:Y:S07]  /*144c0*/  FFMA.FTZ R0, R9, c[0x0][0x2d0], -R172.reuse ;  /* 0x0000b40009007a23 */ /* 0x100fee00000108ac */
[----:B------:R1:W2:Y:S01]  /*144d0*/  MUFU.EX2 R181, R5 ;  /* 0x0000000500b57308 */ /* 0x0002a20000000800 */
[----:B------:R-:W-:Y:S02]  /*144e0*/  FFMA.FTZ R2, R8, c[0x0][0x2d0], -R172 ;  /* 0x0000b40008027a23 */ /* 0x000fe400000108ac */
[----:B------:R-:W-:Y:S07]  /*144f0*/  FMUL.FTZ R4, R134, c[0x0][0x2d0] ;  /* 0x0000b40086047a20 */ /* 0x000fee0000410000 */
[----:B------:R3:W-:Y:S10]  /*14500*/  MUFU.EX2 R234, R0 ;  /* 0x0000000000ea7308 */ /* 0x0007f40000000800 */
[----:B------:R4:W-:Y:S01]  /*14510*/  MUFU.EX2 R236, R2 ;  /* 0x0000000200ec7308 */ /* 0x0009e20000000800 */
[----:B-1----:R-:W-:Y:S01]  /*14520*/  FFMA.FTZ R5, R19, c[0x0][0x2d0], -R173 ;  /* 0x0000b40013057a23 */ /* 0x002fe200000108ad */
[----:B--2---:R-:W-:Y:S08]  /*14530*/  F2FP.BF16.PACK_AB R169, R181, R178 ;  /* 0x000000b2b5a9723e */ /* 0x004ff000000010ff */
[----:B------:R-:W1:Y:S01]  /*14540*/  MUFU.EX2 R238, R5 ;  /* 0x0000000500ee7308 */ /* 0x000e620000000800 */
[----:B---3--:R-:W-:Y:S02]  /*14550*/  FSEL R0, R140, RZ, P0 ;  /* 0x000000ff8c007208 */ /* 0x008fe40000000000 */
[----:B------:R-:W-:Y:S03]  /*14560*/  FSETP.NEU.FTZ.AND P0, PT, R134, -INF , PT ;  /* 0xff8000008600780b */ /* 0x000fe60003f1d000 */
[----:B------:R-:W-:Y:S01]  /*14570*/  FADD.FTZ R0, -R0, R3 ;  /* 0x0000000300007221 */ /* 0x000fe20000010100 */
[----:B------:R-:W-:Y:S03]  /*14580*/  FSEL R174, R4, RZ, P0 ;  /* 0x000000ff04ae7208 */ /* 0x000fe60000000000 */
[----:B------:R-:W-:Y:S02]  /*14590*/  FMUL.FTZ R0, R0, c[0x0][0x2d0] ;  /* 0x0000b40000007a20 */ /* 0x000fe40000410000 */
[--C-:B----4-:R-:W-:Y:S02]  /*145a0*/  FFMA.FTZ R2, R10, c[0x0][0x2d0], -R174.reuse ;  /* 0x0000b4000a027a23 */ /* 0x110fe400000108ae */
[----:B------:R-:W2:Y:S01]  /*145b0*/  MUFU.EX2 R133, R0 ;  /* 0x0000000000857308 */ /* 0x000ea20000000800 */
[----:B-1----:R-:W-:Y:S09]  /*145c0*/  F2FP.BF16.PACK_AB R171, R238, R237 ;  /* 0x000000edeeab723e */ /* 0x002ff200000010ff */
[----:B------:R1:W-:Y:S01]  /*145d0*/  MUFU.EX2 R176, R2 ;  /* 0x0000000200b07308 */ /* 0x0003e20000000800 */
[C---:B--2---:R-:W-:Y:S02]  /*145e0*/  FMUL.FTZ R4, R133.reuse, R152 ;  /* 0x0000009885047220 */ /* 0x044fe40000410000 */
[C---:B------:R-:W-:Y:S02]  /*145f0*/  FMUL.FTZ R5, R133.reuse, R153 ;  /* 0x0000009985057220 */ /* 0x040fe40000410000 */
[C---:B------:R-:W-:Y:S02]  /*14600*/  FMUL.FTZ R16, R133.reuse, R160 ;  /* 0x000000a085107220 */ /* 0x040fe40000410000 */
[C---:B------:R-:W-:Y:S02]  /*14610*/  FMUL.FTZ R17, R133.reuse, R161 ;  /* 0x000000a185117220 */ /* 0x040fe40000410000 */
[----:B------:R-:W-:Y:S02]  /*14620*/  FMUL.FTZ R32, R133, R112 ;  /* 0x0000007085207220 */ /* 0x000fe40000410000 */
[--C-:B-1----:R-:W-:Y:S02]  /*14630*/  FFMA.FTZ R2, R11, c[0x0][0x2d0], -R174.reuse ;  /* 0x0000b4000b027a23 */ /* 0x102fe400000108ae */
[C---:B------:R-:W-:Y:S02]  /*14640*/  FMUL.FTZ R33, R133.reuse, R113 ;  /* 0x0000007185217220 */ /* 0x040fe40000410000 */
        /* <DEDUP_REMOVED lines=11> */
[----:B------:R-:W-:Y:S02]  /*14700*/  FFMA.FTZ R128, R231, c[0x0][0x2d0], -R175 ;  /* 0x0000b400e7807a23 */ /* 0x000fe400000108af */
[----:B------:R-:W2:Y:S01]  /*14710*/  LDL R231, [R1+0x4] ;  /* 0x0000040001e77983 */ /* 0x000ea20000100800 */
[--C-:B-1----:R-:W-:Y:S02]  /*14720*/  FFMA.FTZ R2, R7, c[0x0][0x2d0], -R174.reuse ;  /* 0x0000b40007027a23 */ /* 0x102fe400000108ae */
[----:B------:R-:W-:Y:S02]  /*14730*/  FFMA.FTZ R129, R218, c[0x0][0x2d0], -R174 ;  /* 0x0000b400da817a23 */ /* 0x000fe400000108ae */
[----:B------:R1:W-:Y:S01]  /*14740*/  MUFU.EX2 R233, R2 ;  /* 0x0000000200e97308 */ /* 0x0003e20000000800 */
[C---:B------:R-:W-:Y:S02]  /*14750*/  FMUL.FTZ R84, R133.reuse, R84 ;  /* 0x0000005485547220 */ /* 0x040fe40000410000 */
[C---:B------:R-:W-:Y:S02]  /*14760*/  FMUL.FTZ R85, R133.reuse, R85 ;  /* 0x0000005585557220 */ /* 0x040fe40000410000 */
[C---:B------:R-:W-:Y:S02]  /*14770*/  FMUL.FTZ R96, R133.reuse, R96 ;  /* 0x0000006085607220 */ /* 0x040fe40000410000 */
[----:B------:R-:W-:Y:S01]  /*14780*/  FMUL.FTZ R97, R133, R97 ;  /* 0x0000006185617220 */ /* 0x000fe20000410000 */
[----:B-1----:R-:W-:Y:S05]  /*14790*/  FSEL R2, R139, RZ, P2 ;  /* 0x000000ff8b027208 */ /* 0x002fea0001000000 */
[----:B------:R-:W-:Y:S01]  /*147a0*/  FADD.FTZ R0, -R2, R132 ;  /* 0x0000008402007221 */ /* 0x000fe20000010100 */
[----:B------:R-:W-:Y:S03]  /*147b0*/  FSEL R2, R138, RZ, P1 ;  /* 0x000000ff8a027208 */ /* 0x000fe60000800000 */
[----:B------:R-:W-:Y:S04]  /*147c0*/  FMUL.FTZ R0, R0, c[0x0][0x2d0] ;  /* 0x0000b40000007a20 */ /* 0x000fe80000410000 */
[----:B------:R1:W3:Y:S02]  /*147d0*/  MUFU.EX2 R132, R0 ;  /* 0x0000000000847308 */ /* 0x0002e40000000800 */
[----:B-1----:R-:W-:Y:S01]  /*147e0*/  FADD.FTZ R0, -R2, R141 ;  /* 0x0000008d02007221 */ /* 0x002fe20000010100 */
[----:B------:R-:W-:Y:S01]  /*147f0*/  FSEL R2, R134, RZ, P0 ;  /* 0x000000ff86027208 */ /* 0x000fe20000000000 */
[----:B---3--:R-:W-:Y:S02]  /*14800*/  FMUL.FTZ R6, R132, R154 ;  /* 0x0000009a84067220 */ /* 0x008fe40000410000 */
[----:B------:R-:W-:Y:S02]  /*14810*/  FMUL.FTZ R0, R0, c[0x0][0x2d0] ;  /* 0x0000b40000007a20 */ /* 0x000fe40000410000 */
[C---:B------:R-:W-:Y:S02]  /*14820*/  FMUL.FTZ R7, R132.reuse, R155 ;  /* 0x0000009b84077220 */ /* 0x040fe40000410000 */
[----:B------:R1:W3:Y:S01]  /*14830*/  MUFU.EX2 R3, R0 ;  /* 0x0000000000037308 */ /* 0x0002e20000000800 */
[C---:B------:R-:W-:Y:S02]  /*14840*/  FMUL.FTZ R18, R132.reuse, R162 ;  /* 0x000000a284127220 */ /* 0x040fe40000410000 */
[C---:B------:R-:W-:Y:S02]  /*14850*/  FMUL.FTZ R19, R132.reuse, R163 ;  /* 0x000000a384137220 */ /* 0x040fe40000410000 */
[-C--:B------:R-:W-:Y:S01]  /*14860*/  HMMA.16816.F32.BF16 R4, R168, R20.reuse, R4 ;  /* 0x00000014a804723c */ /* 0x080fe20000041804 */
[C---:B------:R-:W-:Y:S01]  /*14870*/  FMUL.FTZ R34, R132.reuse, R114 ;  /* 0x0000007284227220 */ /* 0x040fe20000410000 */
[----:B------:R-:W-:Y:S01]  /*14880*/  LDSM.16.MT88.4 R160, [R166+0x800] ;  /* 0x00080000a6a0783b */ /* 0x000fe20000004200 */
[C---:B------:R-:W-:Y:S02]  /*14890*/  FMUL.FTZ R35, R132.reuse, R115 ;  /* 0x0000007384237220 */ /* 0x040fe40000410000 */
[C---:B------:R-:W-:Y:S02]  /*148a0*/  FMUL.FTZ R50, R132.reuse, R130 ;  /* 0x0000008284327220 */ /* 0x040fe40000410000 */
[C---:B------:R-:W-:Y:S02]  /*148b0*/  FMUL.FTZ R51, R132.reuse, R131 ;  /* 0x0000008384337220 */ /* 0x040fe40000410000 */
[C---:B------:R-:W-:Y:S01]  /*148c0*/  FMUL.FTZ R54, R132.reuse, R54 ;  /* 0x0000003684367220 */ /* 0x040fe20000410000 */
[----:B------:R-:W-:Y:S02]  /*148d0*/  LDSM.16.MT88.4 R112, [R167+0x400] ;  /* 0x00040000a770783b */ /* 0x000fe40000004200 */
[C---:B------:R-:W-:Y:S02]  /*148e0*/  FMUL.FTZ R55, R132.reuse, R55 ;  /* 0x0000003784377220 */ /* 0x040fe40000410000 */
[C---:B------:R-:W-:Y:S02]  /*148f0*/  FMUL.FTZ R66, R132.reuse, R66 ;  /* 0x0000004284427220 */ /* 0x040fe40000410000 */
[C---:B------:R-:W-:Y:S02]  /*14900*/  FMUL.FTZ R67, R132.reuse, R67 ;  /* 0x0000004384437220 */ /* 0x040fe40000410000 */
[----:B------:R-:W-:Y:S02]  /*14910*/  FMUL.FTZ R70, R132, R70 ;  /* 0x0000004684467220 */ /* 0x000fe40000410000 */
[----:B-1----:R-:W-:Y:S02]  /*14920*/  FADD.FTZ R0, -R2, R142 ;  /* 0x0000008e02007221 */ /* 0x002fe40000010100 */
[----:B------:R-:W-:Y:S01]  /*14930*/  FFMA.FTZ R2, R15, c[0x0][0x2d0], -R174 ;  /* 0x0000b4000f027a23 */ /* 0x000fe200000108ae */
[----:B------:R-:W-:Y:S01]  /*14940*/  MUFU.EX2 R142, R129 ;  /* 0x00000081008e7308 */ /* 0x000fe20000000800 */
[----:B------:R-:W-:Y:S02]  /*14950*/  FMUL.FTZ R0, R0, c[0x0][0x2d0] ;  /* 0x0000b40000007a20 */ /* 0x000fe40000410000 */
[----:B---3--:R-:W-:Y:S01]  /*14960*/  FMUL.FTZ R8, R3, R148 ;  /* 0x0000009403087220 */ /* 0x008fe20000410000 */
[----:B------:R-:W-:Y:S01]  /*14970*/  F2FP.BF16.PACK_AB R148, R179, R177 ;  /* 0x000000b1b394723e */ /* 0x000fe200000010ff */
[C---:B------:R-:W-:Y:S01]  /*14980*/  FMUL.FTZ R9, R3.reuse, R149 ;  /* 0x0000009503097220 */ /* 0x040fe20000410000 */
[----:B------:R-:W-:Y:S01]  /*14990*/  F2FP.BF16.PACK_AB R149, R232, R176 ;  /* 0x000000b0e895723e */ /* 0x000fe200000010ff */
[C---:B------:R-:W-:Y:S02]  /*149a0*/  FMUL.FTZ R12, R3.reuse, R156 ;  /* 0x0000009c030c7220 */ /* 0x040fe40000410000 */
[C---:B------:R-:W-:Y:S01]  /*149b0*/  FMUL.FTZ R13, R3.reuse, R157 ;  /* 0x0000009d030d7220 */ /* 0x040fe20000410000 */
[----:B------:R-:W1:Y:S01]  /*149c0*/  MUFU.EX2 R0, R0 ;  /* 0x0000000000007308 */ /* 0x000e620000000800 */
[C---:B------:R-:W-:Y:S02]  /*149d0*/  FMUL.FTZ R24, R3.reuse, R104 ;  /* 0x0000006803187220 */ /* 0x040fe40000410000 */
[C---:B------:R-:W-:Y:S02]  /*149e0*/  FMUL.FTZ R25, R3.reuse, R105 ;  /* 0x0000006903197220 */ /* 0x040fe40000410000 */
[C---:B------:R-:W-:Y:S02]  /*149f0*/  FMUL.FTZ R28, R3.reuse, R108 ;  /* 0x0000006c031c7220 */ /* 0x040fe40000410000 */
[C---:B------:R-:W-:Y:S02]  /*14a00*/  FMUL.FTZ R29, R3.reuse, R109 ;  /* 0x0000006d031d7220 */ /* 0x040fe40000410000 */
[C---:B------:R-:W-:Y:S01]  /*14a10*/  FMUL.FTZ R40, R3.reuse, R120 ;  /* 0x0000007803287220 */ /* 0x040fe20000410000 */
[----:B------:R-:W3:Y:S01]  /*14a20*/  MUFU.EX2 R235, R2 ;  /* 0x0000000200eb7308 */ /* 0x000ee20000000800 */
[C---:B------:R-:W-:Y:S02]  /*14a30*/  FMUL.FTZ R41, R3.reuse, R121 ;  /* 0x0000007903297220 */ /* 0x040fe40000410000 */
[C---:B------:R-:W-:Y:S02]  /*14a40*/  FMUL.FTZ R44, R3.reuse, R124 ;  /* 0x0000007c032c7220 */ /* 0x040fe40000410000 */
[C---:B------:R-:W-:Y:S02]  /*14a50*/  FMUL.FTZ R45, R3.reuse, R125 ;  /* 0x0000007d032d7220 */ /* 0x040fe40000410000 */
[C---:B------:R-:W-:Y:S02]  /*14a60*/  FMUL.FTZ R56, R3.reuse, R56 ;  /* 0x0000003803387220 */ /* 0x040fe40000410000 */
[C---:B------:R-:W-:Y:S02]  /*14a70*/  FMUL.FTZ R57, R3.reuse, R57 ;  /* 0x0000003903397220 */ /* 0x040fe40000410000 */
[C---:B------:R-:W-:Y:S02]  /*14a80*/  FMUL.FTZ R60, R3.reuse, R60 ;  /* 0x0000003c033c7220 */ /* 0x040fe40000410000 */
[----:B------:R-:W-:Y:S02]  /*14a90*/  FMUL.FTZ R61, R3, R61 ;  /* 0x0000003d033d7220 */ /* 0x000fe40000410000 */
[----:B-1----:R-:W-:Y:S01]  /*14aa0*/  FMUL.FTZ R10, R0, R150 ;  /* 0x00000096000a7220 */ /* 0x002fe20000410000 */
[----:B------:R-:W-:Y:S01]  /*14ab0*/  F2FP.BF16.PACK_AB R150, R236, R234 ;  /* 0x000000eaec96723e */ /* 0x000fe200000010ff */
[C---:B------:R-:W-:Y:S02]  /*14ac0*/  FMUL.FTZ R11, R0.reuse, R151 ;  /* 0x00000097000b7220 */ /* 0x040fe40000410000 */
[C---:B------:R-:W-:Y:S02]  /*14ad0*/  FMUL.FTZ R14, R0.reuse, R158 ;  /* 0x0000009e000e7220 */ /* 0x040fe40000410000 */
[C---:B------:R-:W-:Y:S02]  /*14ae0*/  FMUL.FTZ R15, R0.reuse, R159 ;  /* 0x0000009f000f7220 */ /* 0x040fe40000410000 */
[C---:B------:R-:W-:Y:S01]  /*14af0*/  FMUL.FTZ R26, R0.reuse, R106 ;  /* 0x0000006a001a7220 */ /* 0x040fe20000410000 */
[----:B---3--:R-:W-:Y:S01]  /*14b00*/  F2FP.BF16.PACK_AB R151, R235, R233 ;  /* 0x000000e9eb97723e */ /* 0x008fe200000010ff */
[----:B------:R-:W-:Y:S02]  /*14b10*/  FMUL.FTZ R27, R0, R107 ;  /* 0x0000006b001b7220 */ /* 0x000fe40000410000 */
[----:B------:R-:W-:Y:S01]  /*14b20*/  LDSM.16.MT88.4 R104, [R166+0x400] ;  /* 0x00040000a668783b */ /* 0x000fe20000004200 */
[----:B------:R-:W-:Y:S02]  /*14b30*/  FFMA.FTZ R130, R221, c[0x0][0x2d0], -R172 ;  /* 0x0000b400dd827a23 */ /* 0x000fe400000108ac */
[----:B------:R-:W-:Y:S01]  /*14b40*/  FFMA.FTZ R131, R188, c[0x0][0x2d0], -R174 ;  /* 0x0000b400bc837a23 */ /* 0x000fe200000108ae */
[C---:B------:R-:W-:Y:S01]  /*14b50*/  HMMA.16816.F32.BF16 R8, R148.reuse, R20, R8 ;  /* 0x000000149408723c */ /* 0x040fe20000041808 */
[----:B------:R-:W-:Y:S01]  /*14b60*/  MUFU.EX2 R141, R130 ;  /* 0x00000082008d7308 */ /* 0x000fe20000000800 */
[C---:B------:R-:W-:Y:S02]  /*14b70*/  FMUL.FTZ R42, R0.reuse, R122 ;  /* 0x0000007a002a7220 */ /* 0x040fe40000410000 */
[C---:B------:R-:W-:Y:S02]  /*14b80*/  FMUL.FTZ R43, R0.reuse, R123 ;  /* 0x0000007b002b7220 */ /* 0x040fe40000410000 */
[C---:B------:R-:W-:Y:S02]  /*14b90*/  FMUL.FTZ R46, R0.reuse, R126 ;  /* 0x0000007e002e7220 */ /* 0x040fe40000410000 */
[-C--:B------:R-:W-:Y:S01]  /*14ba0*/  HMMA.16816.F32.BF16 R12, R148, R22.reuse, R12 ;  /* 0x00000016940c723c */ /* 0x080fe2000004180c */
[C---:B------:R-:W-:Y:S03]  /*14bb0*/  FMUL.FTZ R20, R133.reuse, R100 ;  /* 0x0000006485147220 */ /* 0x040fe60000410000 */
[----:B------:R-:W-:Y:S02]  /*14bc0*/  FMUL.FTZ R21, R133, R101 ;  /* 0x0000006585157220 */ /* 0x000fe40000410000 */
[----:B------:R-:W-:Y:S02]  /*14bd0*/  FMUL.FTZ R47, R0, R127 ;  /* 0x0000007f002f7220 */ /* 0x000fe40000410000 */
[C---:B------:R-:W-:Y:S01]  /*14be0*/  HMMA.16816.F32.BF16 R16, R168.reuse, R22, R16 ;  /* 0x00000016a810723c */ /* 0x040fe20000041810 */
[--C-:B------:R-:W-:Y:S03]  /*14bf0*/  FFMA.FTZ R2, R208, c[0x0][0x2d0], -R175.reuse ;  /* 0x0000b400d0027a23 */ /* 0x100fe600000108af */
[C---:B------:R-:W-:Y:S01]  /*14c00*/  FMUL.FTZ R30, R0.reuse, R110 ;  /* 0x0000006e001e7220 */ /* 0x040fe20000410000 */
[----:B------:R1:W-:Y:S01]  /*14c10*/  MUFU.EX2 R208, R2 ;  /* 0x0000000200d07308 */ /* 0x0003e20000000800 */
[----:B------:R-:W-:Y:S02]  /*14c20*/  FMUL.FTZ R31, R0, R111 ;  /* 0x0000006f001f7220 */ /* 0x000fe40000410000 */
[C---:B------:R-:W-:Y:S04]  /*14c30*/  FMUL.FTZ R22, R132.reuse, R102 ;  /* 0x0000006684167220 */ /* 0x040fe80000410000 */
[----:B------:R-:W-:Y:S02]  /*14c40*/  FMUL.FTZ R23, R132, R103 ;  /* 0x0000006784177220 */ /* 0x000fe40000410000 */
[----:B------:R-:W3:Y:S01]  /*14c50*/  LDSM.16.MT88.4 R100, [R166+0xc00] ;  /* 0x000c0000a664783b */ /* 0x000ee20000004200 */
[C---:B------:R-:W-:Y:S02]  /*14c60*/  FMUL.FTZ R58, R0.reuse, R58 ;  /* 0x0000003a003a7220 */ /* 0x040fe40000410000 */
[C---:B------:R-:W-:Y:S02]  /*14c70*/  FMUL.FTZ R59, R0.reuse, R59 ;  /* 0x0000003b003b7220 */ /* 0x040fe40000410000 */
[-C--:B------:R-:W-:Y:S01]  /*14c80*/  HMMA.16816.F32.BF16 R20, R168, R36.reuse, R20 ;  /* 0x00000024a814723c */ /* 0x080fe20000041814 */
[C---:B------:R-:W-:Y:S02]  /*14c90*/  FMUL.FTZ R62, R0.reuse, R62 ;  /* 0x0000003e003e7220 */ /* 0x040fe40000410000 */
[----:B------:R-:W-:Y:S02]  /*14ca0*/  FMUL.FTZ R63, R0, R63 ;  /* 0x0000003f003f7220 */ /* 0x000fe40000410000 */
[----:B------:R-:W-:Y:S02]  /*14cb0*/  FMUL.FTZ R71, R132, R71 ;  /* 0x0000004784477220 */ /* 0x000fe40000410000 */
[C---:B------:R-:W-:Y:S01]  /*14cc0*/  FMUL.FTZ R72, R3.reuse, R72 ;  /* 0x0000004803487220 */ /* 0x040fe20000410000 */
[C---:B------:R-:W-:Y:S01]  /*14cd0*/  HMMA.16816.F32.BF16 R24, R148.reuse, R36, R24 ;  /* 0x000000249418723c */ /* 0x040fe20000041818 */
[----:B------:R-:W-:Y:S03]  /*14ce0*/  FMUL.FTZ R73, R3, R73 ;  /* 0x0000004903497220 */ /* 0x000fe60000410000 */
[C---:B------:R-:W-:Y:S02]  /*14cf0*/  FMUL.FTZ R74, R0.reuse, R74 ;  /* 0x0000004a004a7220 */ /* 0x040fe40000410000 */
[C---:B------:R-:W-:Y:S02]  /*14d00*/  FMUL.FTZ R75, R0.reuse, R75 ;  /* 0x0000004b004b7220 */ /* 0x040fe40000410000 */
[-C--:B------:R-:W-:Y:S01]  /*14d10*/  HMMA.16816.F32.BF16 R28, R148, R38.reuse, R28 ;  /* 0x00000026941c723c */ /* 0x080fe2000004181c */
[----:B-1----:R-:W-:Y:S03]  /*14d20*/  FFMA.FTZ R2, R207, c[0x0][0x2d0], -R175 ;  /* 0x0000b400cf027a23 */ /* 0x002fe600000108af */
[C---:B------:R-:W-:Y:S01]  /*14d30*/  FMUL.FTZ R36, R133.reuse, R116 ;  /* 0x0000007485247220 */ /* 0x040fe20000410000 */
[----:B------:R1:W-:Y:S01]  /*14d40*/  MUFU.EX2 R212, R2 ;  /* 0x0000000200d47308 */ /* 0x0003e20000000800 */
[----:B------:R-:W-:Y:S02]  /*14d50*/  FMUL.FTZ R37, R133, R117 ;  /* 0x0000007585257220 */ /* 0x000fe40000410000 */
[C---:B------:R-:W-:Y:S01]  /*14d60*/  HMMA.16816.F32.BF16 R32, R168.reuse, R38, R32 ;  /* 0x00000026a820723c */ /* 0x040fe20000041820 */
[C---:B------:R-:W-:Y:S03]  /*14d70*/  FMUL.FTZ R76, R3.reuse, R76 ;  /* 0x0000004c034c7220 */ /* 0x040fe60000410000 */
[----:B------:R-:W-:Y:S02]  /*14d80*/  FMUL.FTZ R77, R3, R77 ;  /* 0x0000004d034d7220 */ /* 0x000fe40000410000 */
[----:B------:R-:W-:Y:S02]  /*14d90*/  FMUL.FTZ R78, R0, R78 ;  /* 0x0000004e004e7220 */ /* 0x000fe40000410000 */
[C---:B------:R-:W-:Y:S04]  /*14da0*/  FMUL.FTZ R38, R132.reuse, R118 ;  /* 0x0000007684267220 */ /* 0x040fe80000410000 */
[----:B------:R-:W-:Y:S02]  /*14db0*/  FMUL.FTZ R39, R132, R119 ;  /* 0x0000007784277220 */ /* 0x000fe40000410000 */
[----:B------:R-:W-:Y:S01]  /*14dc0*/  LDSM.16.MT88.4 R116, [R166+0x1000] ;  /* 0x00100000a674783b */ /* 0x000fe20000004200 */
[----:B------:R-:W-:Y:S02]  /*14dd0*/  FMUL.FTZ R79, R0, R79 ;  /* 0x0000004f004f7220 */ /* 0x000fe40000410000 */
[C---:B------:R-:W-:Y:S02]  /*14de0*/  FMUL.FTZ R82, R132.reuse, R82 ;  /* 0x0000005284527220 */ /* 0x040fe40000410000 */
[-C--:B---3--:R-:W-:Y:S01]  /*14df0*/  HMMA.16816.F32.BF16 R36, R168, R100.reuse, R36 ;  /* 0x00000064a824723c */ /* 0x088fe20000041824 */
[----:B------:R-:W-:Y:S02]  /*14e00*/  FMUL.FTZ R83, R132, R83 ;  /* 0x0000005384537220 */ /* 0x000fe40000410000 */
[----:B------:R-:W-:Y:S02]  /*14e10*/  FFMA.FTZ R108, R133, R242, R184 ;  /* 0x000000f2856c7223 */ /* 0x000fe400000100b8 */
[----:B------:R-:W-:Y:S01]  /*14e20*/  MUFU.EX2 R133, R131 ;  /* 0x0000008300857308 */ /* 0x000fe20000000800 */
[C---:B------:R-:W-:Y:S02]  /*14e30*/  FMUL.FTZ R88, R3.reuse, R88 ;  /* 0x0000005803587220 */ /* 0x040fe40000410000 */
[C---:B------:R-:W-:Y:S01]  /*14e40*/  HMMA.16816.F32.BF16 R40, R148.reuse, R100, R40 ;  /* 0x000000649428723c */ /* 0x040fe20000041828 */
[----:B-1----:R-:W-:Y:S03]  /*14e50*/  FFMA.FTZ R2, R206, c[0x0][0x2d0], -R173 ;  /* 0x0000b400ce027a23 */ /* 0x002fe600000108ad */
[C---:B------:R-:W-:Y:S02]  /*14e60*/  FMUL.FTZ R89, R3.reuse, R89 ;  /* 0x0000005903597220 */ /* 0x040fe40000410000 */
[C---:B------:R-:W-:Y:S01]  /*14e70*/  FMUL.FTZ R90, R0.reuse, R90 ;  /* 0x0000005a005a7220 */ /* 0x040fe20000410000 */
[----:B------:R1:W-:Y:S01]  /*14e80*/  MUFU.EX2 R207, R2 ;  /* 0x0000000200cf7308 */ /* 0x0003e20000000800 */
[-C--:B------:R-:W-:Y:S01]  /*14e90*/  HMMA.16816.F32.BF16 R44, R148, R102.reuse, R44 ;  /* 0x00000066942c723c */ /* 0x080fe2000004182c */
[C---:B------:R-:W-:Y:S03]  /*14ea0*/  FMUL.FTZ R91, R0.reuse, R91 ;  /* 0x0000005b005b7220 */ /* 0x040fe60000410000 */
[C---:B------:R-:W-:Y:S02]  /*14eb0*/  FMUL.FTZ R92, R3.reuse, R92 ;  /* 0x0000005c035c7220 */ /* 0x040fe40000410000 */
[C---:B------:R-:W-:Y:S02]  /*14ec0*/  FMUL.FTZ R93, R3.reuse, R93 ;  /* 0x0000005d035d7220 */ /* 0x040fe40000410000 */
[C---:B------:R-:W-:Y:S01]  /*14ed0*/  HMMA.16816.F32.BF16 R48, R168.reuse, R102, R48 ;  /* 0x00000066a830723c */ /* 0x040fe20000041830 */
[----:B------:R-:W3:Y:S03]  /*14ee0*/  LDSM.16.MT88.4 R100, [R167+0xc00] ;  /* 0x000c0000a764783b */ /* 0x000ee60000004200 */
[C---:B------:R-:W-:Y:S02]  /*14ef0*/  FMUL.FTZ R94, R0.reuse, R94 ;  /* 0x0000005e005e7220 */ /* 0x040fe40000410000 */
[----:B------:R-:W-:Y:S02]  /*14f00*/  FMUL.FTZ R95, R0, R95 ;  /* 0x0000005f005f7220 */ /* 0x000fe40000410000 */
[C---:B------:R-:W-:Y:S04]  /*14f10*/  FMUL.FTZ R98, R132.reuse, R98 ;  /* 0x0000006284627220 */ /* 0x040fe80000410000 */
[C---:B------:R-:W-:Y:S02]  /*14f20*/  FMUL.FTZ R99, R132.reuse, R99 ;  /* 0x0000006384637220 */ /* 0x040fe40000410000 */
[----:B------:R-:W-:Y:S02]  /*14f30*/  FFMA.FTZ R3, R3, R246, R177 ;  /* 0x000000f603037223 */ /* 0x000fe400000100b1 */
[----:B-1----:R-:W-:Y:S02]  /*14f40*/  FFMA.FTZ R2, R205, c[0x0][0x2d0], -R173 ;  /* 0x0000b400cd027a23 */ /* 0x002fe400000108ad */
[C---:B------:R-:W-:Y:S02]  /*14f50*/  FMUL.FTZ R86, R132.reuse, R86 ;  /* 0x0000005684567220 */ /* 0x040fe40000410000 */
[----:B------:R1:W-:Y:S01]  /*14f60*/  MUFU.EX2 R210, R2 ;  /* 0x0000000200d27308 */ /* 0x0003e20000000800 */
[----:B------:R-:W-:Y:S02]  /*14f70*/  FMUL.FTZ R87, R132, R87 ;  /* 0x0000005784577220 */ /* 0x000fe40000410000 */
[--C-:B------:R-:W-:Y:S02]  /*14f80*/  FFMA.FTZ R122, R223, c[0x0][0x2d0], -R172.reuse ;  /* 0x0000b400df7a7a23 */ /* 0x100fe400000108ac */
[----:B------:R-:W-:Y:S02]  /*14f90*/  FFMA.FTZ R121, R222, c[0x0][0x2d0], -R172 ;  /* 0x0000b400de797a23 */ /* 0x000fe400000108ac */
[--C-:B------:R-:W-:Y:S02]  /*14fa0*/  FFMA.FTZ R127, R230, c[0x0][0x2d0], -R175.reuse ;  /* 0x0000b400e67f7a23 */ /* 0x100fe400000108af */
[----:B------:R-:W-:Y:S01]  /*14fb0*/  FFMA.FTZ R126, R229, c[0x0][0x2d0], -R175 ;  /* 0x0000b400e57e7a23 */ /* 0x000fe200000108af */
[----:B------:R-:W-:Y:S01]  /*14fc0*/  MUFU.EX2 R177, R122 ;  /* 0x0000007a00b17308 */ /* 0x000fe20000000800 */
[--C-:B------:R-:W-:Y:S02]  /*14fd0*/  FFMA.FTZ R125, R227, c[0x0][0x2d0], -R173.reuse ;  /* 0x0000b400e37d7a23 */ /* 0x100fe400000108ad */
[--C-:B------:R-:W-:Y:S02]  /*14fe0*/  FFMA.FTZ R124, R226, c[0x0][0x2d0], -R173.reuse ;  /* 0x0000b400e27c7a23 */ /* 0x100fe400000108ad */
[--C-:B------:R-:W-:Y:S02]  /*14ff0*/  FFMA.FTZ R123, R225, c[0x0][0x2d0], -R173.reuse ;  /* 0x0000b400e17b7a23 */ /* 0x100fe400000108ad */
[----:B------:R-:W-:Y:S02]  /*15000*/  FFMA.FTZ R120, R220, c[0x0][0x2d0], -R174 ;  /* 0x0000b400dc787a23 */ /* 0x000fe400000108ae */
[----:B------:R-:W-:Y:S01]  /*15010*/  FFMA.FTZ R0, R0, R243, R176 ;  /* 0x000000f300007223 */ /* 0x000fe200000100b0 */
[----:B------:R-:W-:Y:S01]  /*15020*/  MUFU.EX2 R184, R126 ;  /* 0x0000007e00b87308 */ /* 0x000fe20000000800 */
[-C--:B---3--:R-:W-:Y:S02]  /*15030*/  HMMA.16816.F32.BF16 R52, R168, R100.reuse, R52 ;  /* 0x00000064a834723c */ /* 0x088fe40000041834 */
[----:B------:R-:W-:Y:S02]  /*15040*/  FADD.FTZ R0, R232, R0 ;  /* 0x00000000e8007221 */ /* 0x000fe40000010000 */
[--C-:B-1----:R-:W-:Y:S01]  /*15050*/  FFMA.FTZ R2, R211, c[0x0][0x2d0], -R173.reuse ;  /* 0x0000b400d3027a23 */ /* 0x102fe200000108ad */
[C---:B--2---:R-:W-:Y:S01]  /*15060*/  ISETP.GT.AND P0, PT, R204.reuse, R231, PT ;  /* 0x000000e7cc00720c */ /* 0x044fe20003f04270 */
[----:B------:R-:W-:Y:S01]  /*15070*/  FADD.FTZ R188, R233, R0 ;  /* 0x00000000e9bc7221 */ /* 0x000fe20000010000 */
[----:B------:R-:W-:Y:S01]  /*15080*/  IADD3 R204, R204, -0x1, RZ ;  /* 0xffffffffcccc7810 */ /* 0x000fe20007ffe0ff */
[C---:B------:R-:W-:Y:S01]  /*15090*/  HMMA.16816.F32.BF16 R56, R148.reuse, R100, R56 ;  /* 0x000000649438723c */ /* 0x040fe20000041838 */
[----:B------:R1:W-:Y:S07]  /*150a0*/  MUFU.EX2 R215, R2 ;  /* 0x0000000200d77308 */ /* 0x0003ee0000000800 */
[-C--:B------:R-:W-:Y:S03]  /*150b0*/  HMMA.16816.F32.BF16 R60, R148, R102.reuse, R60 ;  /* 0x00000066943c723c */ /* 0x080fe6000004183c */
[----:B------:R-:W2:Y:S05]  /*150c0*/  MUFU.EX2 R176, R120 ;  /* 0x0000007800b07308 */ /* 0x000eaa0000000800 */
[C---:B------:R-:W-:Y:S01]  /*150d0*/  HMMA.16816.F32.BF16 R64, R168.reuse, R102, R64 ;  /* 0x00000066a840723c */ /* 0x040fe20000041840 */
[----:B------:R-:W3:Y:S03]  /*150e0*/  LDSM.16.MT88.4 R100, [R166+0x1800] ;  /* 0x00180000a664783b */ /* 0x000ee60000004200 */
[--C-:B-1----:R-:W-:Y:S02]  /*150f0*/  FFMA.FTZ R2, R209, c[0x0][0x2d0], -R173.reuse ;  /* 0x0000b400d1027a23 */ /* 0x102fe400000108ad */
[----:B------:R-:W-:Y:S02]  /*15100*/  FFMA.FTZ R173, R224, c[0x0][0x2d0], -R173 ;  /* 0x0000b400e0ad7a23 */ /* 0x000fe400000108ad */
[----:B------:R1:W-:Y:S04]  /*15110*/  MUFU.EX2 R216, R2 ;  /* 0x0000000200d87308 */ /* 0x0003e80000000800 */
[--C-:B-1----:R-:W-:Y:S01]  /*15120*/  FFMA.FTZ R2, R186, c[0x0][0x2d0], -R172.reuse ;  /* 0x0000b400ba027a23 */ /* 0x102fe200000108ac */
[-C--:B---3--:R-:W-:Y:S05]  /*15130*/  HMMA.16816.F32.BF16 R68, R168, R100.reuse, R68 ;  /* 0x00000064a844723c */ /* 0x088fea0000041844 */
[----:B------:R1:W-:Y:S03]  /*15140*/  MUFU.EX2 R206, R2 ;  /* 0x0000000200ce7308 */ /* 0x0003e60000000800 */
[C---:B------:R-:W-:Y:S08]  /*15150*/  HMMA.16816.F32.BF16 R72, R148.reuse, R100, R72 ;  /* 0x000000649448723c */ /* 0x040ff00000041848 */
[-C--:B------:R-:W-:Y:S08]  /*15160*/  HMMA.16816.F32.BF16 R76, R148, R102.reuse, R76 ;  /* 0x00000066944c723c */ /* 0x080ff0000004184c */
[C---:B------:R-:W-:Y:S01]  /*15170*/  HMMA.16816.F32.BF16 R80, R168.reuse, R102, R80 ;  /* 0x00000066a850723c */ /* 0x040fe20000041850 */
[--C-:B-1----:R-:W-:Y:S01]  /*15180*/  FFMA.FTZ R2, R185, c[0x0][0x2d0], -R172.reuse ;  /* 0x0000b400b9027a23 */ /* 0x102fe200000108ac */
[----:B------:R-:W1:Y:S01]  /*15190*/  LDSM.16.MT88.4 R100, [R167+0x1800] ;  /* 0x00180000a764783b */ /* 0x000e620000004200 */
[----:B------:R2:W-:Y:S10]  /*151a0*/  MUFU.EX2 R185, R173 ;  /* 0x000000ad00b97308 */ /* 0x0005f40000000800 */
[----:B------:R3:W4:Y:S01]  /*151b0*/  MUFU.EX2 R209, R2 ;  /* 0x0000000200d17308 */ /* 0x0007220000000800 */
[----:B--2---:R-:W-:Y:S01]  /*151c0*/  F2FP.BF16.PACK_AB R173, R142, R176 ;  /* 0x000000b08ead723e */ /* 0x004fe200000010ff */
[----:B---3--:R-:W-:Y:S08]  /*151d0*/  FFMA.FTZ R2, R182, c[0x0][0x2d0], -R172 ;  /* 0x0000b400b6027a23 */ /* 0x008ff000000108ac */
[----:B------:R-:W-:Y:S01]  /*151e0*/  MUFU.EX2 R182, R127 ;  /* 0x0000007f00b67308 */ /* 0x000fe20000000800 */
[-C--:B-1----:R-:W-:Y:S09]  /*151f0*/  HMMA.16816.F32.BF16 R84, R168, R100.reuse, R84 ;  /* 0x00000064a854723c */ /* 0x082ff20000041854 */
[----:B------:R1:W-:Y:S01]  /*15200*/  MUFU.EX2 R211, R2 ;  /* 0x0000000200d37308 */ /* 0x0003e20000000800 */
[C---:B------:R-:W-:Y:S07]  /*15210*/  HMMA.16816.F32.BF16 R88, R148.reuse, R100, R88 ;  /* 0x000000649458723c */ /* 0x040fee0000041858 */
[--C-:B------:R-:W-:Y:S01]  /*15220*/  FFMA.FTZ R100, R214, c[0x0][0x2d0], -R175.reuse ;  /* 0x0000b400d6647a23 */ /* 0x100fe200000108af */
[-C--:B------:R-:W-:Y:S01]  /*15230*/  HMMA.16816.F32.BF16 R92, R148, R102.reuse, R92 ;  /* 0x00000066945c723c */ /* 0x080fe2000004185c */
[--C-:B------:R-:W-:Y:S02]  /*15240*/  FFMA.FTZ R101, R213, c[0x0][0x2d0], -R175.reuse ;  /* 0x0000b400d5657a23 */ /* 0x100fe400000108af */
[----:B------:R2:W-:Y:S01]  /*15250*/  MUFU.EX2 R217, R100 ;  /* 0x0000006400d97308 */ /* 0x0005e20000000800 */
[----:B------:R-:W-:Y:S03]  /*15260*/  FFMA.FTZ R175, R228, c[0x0][0x2d0], -R175 ;  /* 0x0000b400e4af7a23 */ /* 0x000fe600000108af */
[----:B------:R-:W-:Y:S01]  /*15270*/  FADD.FTZ R149, R219, R108 ;  /* 0x0000006cdb957221 */ /* 0x000fe20000010000 */
[----:B------:R-:W-:Y:S01]  /*15280*/  HMMA.16816.F32.BF16 R96, R168, R102, R96 ;  /* 0x00000066a860723c */ /* 0x000fe20000041860 */
[----:B----4-:R-:W-:Y:S04]  /*15290*/  F2FP.BF16.PACK_AB R108, R209, R206 ;  /* 0x000000ced16c723e */ /* 0x010fe800000010ff */
[----:B------:R3:W4:Y:S01]  /*152a0*/  MUFU.EX2 R213, R101 ;  /* 0x0000006500d57308 */ /* 0x0007220000000800 */
[--C-:B-1----:R-:W-:Y:S01]  /*152b0*/  FFMA.FTZ R2, R180, c[0x0][0x2d0], -R172.reuse ;  /* 0x0000b400b4027a23 */ /* 0x102fe200000108ac */
[----:B------:R-:W-:Y:S01]  /*152c0*/  F2FP.BF16.PACK_AB R103, R216, R215 ;  /* 0x000000d7d867723e */ /* 0x000fe200000010ff */
[----:B------:R-:W-:Y:S07]  /*152d0*/  FFMA.FTZ R172, R190, c[0x0][0x2d0], -R172 ;  /* 0x0000b400beac7a23 */ /* 0x000fee00000108ac */
[----:B------:R1:W5:Y:S01]  /*152e0*/  MUFU.EX2 R214, R2 ;  /* 0x0000000200d67308 */ /* 0x0003620000000800 */
[----:B--2---:R-:W-:Y:S09]  /*152f0*/  F2FP.BF16.PACK_AB R100, R212, R208 ;  /* 0x000000d0d464723e */ /* 0x004ff200000010ff */
[----:B------:R2:W2:Y:S01]  /*15300*/  MUFU.EX2 R180, R128 ;  /* 0x0000008000b47308 */ /* 0x0004a20000000800 */
[----:B---3--:R-:W-:Y:S02]  /*15310*/  F2FP.BF16.PACK_AB R101, R210, R207 ;  /* 0x000000cfd265723e */ /* 0x008fe400000010ff */
[----:B----4-:R-:W-:Y:S07]  /*15320*/  F2FP.BF16.PACK_AB R102, R217, R213 ;  /* 0x000000d5d966723e */ /* 0x010fee00000010ff */
[----:B------:R-:W3:Y:S01]  /*15330*/  MUFU.EX2 R186, R175 ;  /* 0x000000af00ba7308 */ /* 0x000ee20000000800 */
[-C--:B------:R-:W-:Y:S01]  /*15340*/  HMMA.16816.F32.BF16 R4, R100, R104.reuse, R4 ;  /* 0x000000686404723c */ /* 0x080fe20000041804 */
[--C-:B-1----:R-:W-:Y:S01]  /*15350*/  FFMA.FTZ R2, R189, c[0x0][0x2d0], -R174.reuse ;  /* 0x0000b400bd027a23 */ /* 0x102fe200000108ae */
[----:B-----5:R-:W-:Y:S07]  /*15360*/  F2FP.BF16.PACK_AB R110, R214, R211 ;  /* 0x000000d3d66e723e */ /* 0x020fee00000010ff */
[----:B------:R1:W-:Y:S01]  /*15370*/  MUFU.EX2 R205, R2 ;  /* 0x0000000200cd7308 */ /* 0x0003e20000000800 */
[----:B--2---:R-:W-:Y:S02]  /*15380*/  LDSM.16.MT88.4 R128, [R166+0x1400] ;  /* 0x00140000a680783b */ /* 0x004fe40000004200 */
[----:B------:R-:W-:Y:S02]  /*15390*/  F2FP.BF16.PACK_AB R168, R182, R180 ;  /* 0x000000b4b6a8723e */ /* 0x000fe400000010ff */
[----:B---3--:R-:W-:Y:S01]  /*153a0*/  F2FP.BF16.PACK_AB R170, R186, R184 ;  /* 0x000000b8baaa723e */ /* 0x008fe200000010ff */
[--C-:B-1----:R-:W-:Y:S04]  /*153b0*/  FFMA.FTZ R2, R191, c[0x0][0x2d0], -R174.reuse ;  /* 0x0000b400bf027a23 */ /* 0x102fe800000108ae */
[----:B------:R1:W2:Y:S02]  /*153c0*/  MUFU.EX2 R191, R2 ;  /* 0x0000000200bf7308 */ /* 0x0002a40000000800 */
[--C-:B-1----:R-:W-:Y:S01]  /*153d0*/  FFMA.FTZ R2, R183, c[0x0][0x2d0], -R174.reuse ;  /* 0x0000b400b7027a23 */ /* 0x102fe200000108ae */
[----:B--2---:R-:W-:Y:S07]  /*153e0*/  F2FP.BF16.PACK_AB R109, R191, R205 ;  /* 0x000000cdbf6d723e */ /* 0x004fee00000010ff */
[----:B------:R-:W1:Y:S10]  /*153f0*/  MUFU.EX2 R183, R123 ;  /* 0x0000007b00b77308 */ /* 0x000e740000000800 */
[----:B------:R2:W-:Y:S01]  /*15400*/  MUFU.EX2 R189, R2 ;  /* 0x0000000200bd7308 */ /* 0x0005e20000000800 */
[----:B-1----:R-:W-:Y:S01]  /*15410*/  F2FP.BF16.PACK_AB R171, R185, R183 ;  /* 0x000000b7b9ab723e */ /* 0x002fe200000010ff */
[--C-:B--2---:R-:W-:Y:S02]  /*15420*/  FFMA.FTZ R2, R187, c[0x0][0x2d0], -R174.reuse ;  /* 0x0000b400bb027a23 */ /* 0x104fe400000108ae */
[----:B------:R-:W-:Y:S06]  /*15430*/  FFMA.FTZ R174, R135, c[0x0][0x2d0], -R174 ;  /* 0x0000b40087ae7a23 */ /* 0x000fec00000108ae */
[----:B------:R-:W1:Y:S10]  /*15440*/  MUFU.EX2 R190, R2 ;  /* 0x0000000200be7308 */ /* 0x000e740000000800 */
[----:B------:R-:W-:Y:S01]  /*15450*/  MUFU.EX2 R135, R172 ;  /* 0x000000ac00877308 */ /* 0x000fe20000000800 */
[----:B-1----:R-:W-:Y:S01]  /*15460*/  F2FP.BF16.PACK_AB R111, R190, R189 ;  /* 0x000000bdbe6f723e */ /* 0x002fe200000010ff */
[----:B------:R-:W-:Y:S08]  /*15470*/  FFMA.FTZ R2, R132, R241, R178 ;  /* 0x000000f184027223 */ /* 0x000ff000000100b2 */
[----:B------:R-:W1:Y:S01]  /*15480*/  MUFU.EX2 R178, R121 ;  /* 0x0000007900b27308 */ /* 0x000e620000000800 */
[----:B------:R-:W-:Y:S01]  /*15490*/  FADD.FTZ R148, R181, R2 ;  /* 0x00000002b5947221 */ /* 0x000fe20000010000 */
[C---:B------:R-:W-:Y:S01]  /*154a0*/  HMMA.16816.F32.BF16 R8, R108.reuse, R104, R8 ;  /* 0x000000686c08723c */ /* 0x040fe20000041808 */
[----:B------:R-:W-:Y:S02]  /*154b0*/  FADD.FTZ R2, R179, R3 ;  /* 0x00000003b3027221 */ /* 0x000fe40000010000 */
[----:B------:R-:W-:Y:S02]  /*154c0*/  FADD.FTZ R3, R237, R148 ;  /* 0x00000094ed037221 */ /* 0x000fe40000010000 */
[----:B------:R-:W-:Y:S03]  /*154d0*/  FADD.FTZ R2, R234, R2 ;  /* 0x00000002ea027221 */ /* 0x000fe60000010000 */
[----:B------:R-:W-:Y:S01]  /*154e0*/  MUFU.EX2 R179, R125 ;  /* 0x0000007d00b37308 */ /* 0x000fe20000000800 */
[----:B------:R-:W-:Y:S01]  /*154f0*/  FADD.FTZ R3, R238, R3 ;  /* 0x00000003ee037221 */ /* 0x000fe20000010000 */
[-C--:B------:R-:W-:Y:S02]  /*15500*/  HMMA.16816.F32.BF16 R12, R108, R106.reuse, R12 ;  /* 0x0000006a6c0c723c */ /* 0x080fe4000004180c */
[----:B------:R-:W-:Y:S02]  /*15510*/  FADD.FTZ R187, R236, R2 ;  /* 0x00000002ecbb7221 */ /* 0x000fe40000010000 */
[----:B------:R-:W-:Y:S04]  /*15520*/  FADD.FTZ R2, R235, R188 ;  /* 0x000000bceb027221 */ /* 0x000fe80000010000 */
[C---:B------:R-:W-:Y:S01]  /*15530*/  HMMA.16816.F32.BF16 R16, R100.reuse, R106, R16 ;  /* 0x0000006a6410723c */ /* 0x040fe20000041810 */
[----:B------:R-:W2:Y:S01]  /*15540*/  LDSM.16.MT88.4 R104, [R167+0x1000] ;  /* 0x00100000a768783b */ /* 0x000ea20000004200 */
[----:B------:R-:W3:Y:S02]  /*15550*/  MUFU.EX2 R181, R124 ;  /* 0x0000007c00b57308 */ /* 0x000ee40000000800 */
[----:B-1----:R-:W-:Y:S01]  /*15560*/  F2FP.BF16.PACK_AB R172, R178, R177 ;  /* 0x000000b1b2ac723e */ /* 0x002fe200000010ff */
[----:B------:R-:W-:Y:S03]  /*15570*/  FADD.FTZ R2, R205, R2 ;  /* 0x00000002cd027221 */ /* 0x000fe60000010000 */
[-C--:B------:R-:W-:Y:S04]  /*15580*/  HMMA.16816.F32.BF16 R20, R100, R112.reuse, R20 ;  /* 0x000000706414723c */ /* 0x080fe80000041814 */
[----:B------:R1:W4:Y:S04]  /*15590*/  MUFU.EX2 R132, R174 ;  /* 0x000000ae00847308 */ /* 0x0003280000000800 */
[C---:B------:R-:W-:Y:S08]  /*155a0*/  HMMA.16816.F32.BF16 R24, R108.reuse, R112, R24 ;  /* 0x000000706c18723c */ /* 0x040ff00000041818 */
[-C--:B------:R-:W-:Y:S01]  /*155b0*/  HMMA.16816.F32.BF16 R28, R108, R114.reuse, R28 ;  /* 0x000000726c1c723c */ /* 0x080fe2000004181c */
[----:B---3--:R-:W-:Y:S07]  /*155c0*/  F2FP.BF16.PACK_AB R169, R181, R179 ;  /* 0x000000b3b5a9723e */ /* 0x008fee00000010ff */
[C---:B------:R-:W-:Y:S01]  /*155d0*/  HMMA.16816.F32.BF16 R32, R100.reuse, R114, R32 ;  /* 0x000000726420723c */ /* 0x040fe20000041820 */
[----:B------:R-:W3:Y:S03]  /*155e0*/  LDSM.16.MT88.4 R112, [R166+0x1c00] ;  /* 0x001c0000a670783b */ /* 0x000ee60000004200 */
[----:B-1----:R-:W-:Y:S02]  /*155f0*/  F2FP.BF16.PACK_AB R174, R135, R141 ;  /* 0x0000008d87ae723e */ /* 0x002fe400000010ff */
[----:B----4-:R-:W-:Y:S02]  /*15600*/  F2FP.BF16.PACK_AB R175, R132, R133 ;  /* 0x0000008584af723e */ /* 0x010fe400000010ff */
[-C--:B------:R-:W-:Y:S08]  /*15610*/  HMMA.16816.F32.BF16 R36, R100, R116.reuse, R36 ;  /* 0x000000746424723c */ /* 0x080ff00000041824 */
[C---:B------:R-:W-:Y:S08]  /*15620*/  HMMA.16816.F32.BF16 R40, R108.reuse, R116, R40 ;  /* 0x000000746c28723c */ /* 0x040ff00000041828 */
[-C--:B------:R-:W-:Y:S08]  /*15630*/  HMMA.16816.F32.BF16 R44, R108, R118.reuse, R44 ;  /* 0x000000766c2c723c */ /* 0x080ff0000004182c */
[C---:B------:R-:W-:Y:S01]  /*15640*/  HMMA.16816.F32.BF16 R48, R100.reuse, R118, R48 ;  /* 0x000000766430723c */ /* 0x040fe20000041830 */
[----:B------:R-:W1:Y:S07]  /*15650*/  LDSM.16.MT88.4 R116, [R167+0x1c00] ;  /* 0x001c0000a774783b */ /* 0x000e6e0000004200 */
[-C--:B--2---:R-:W-:Y:S08]  /*15660*/  HMMA.16816.F32.BF16 R52, R100, R104.reuse, R52 ;  /* 0x000000686434723c */ /* 0x084ff00000041834 */
[C---:B------:R-:W-:Y:S07]  /*15670*/  HMMA.16816.F32.BF16 R56, R108.reuse, R104, R56 ;  /* 0x000000686c38723c */ /* 0x040fee0000041838 */
[----:B------:R-:W-:Y:S01]  /*15680*/  FADD.FTZ R104, R239, R149 ;  /* 0x00000095ef687221 */ /* 0x000fe20000010000 */
[-C--:B------:R-:W-:Y:S04]  /*15690*/  HMMA.16816.F32.BF16 R60, R108, R106.reuse, R60 ;  /* 0x0000006a6c3c723c */ /* 0x080fe8000004183c */
[----:B------:R-:W-:Y:S04]  /*156a0*/  FADD.FTZ R0, R240, R104 ;  /* 0x00000068f0007221 */ /* 0x000fe80000010000 */
[C---:B------:R-:W-:Y:S01]  /*156b0*/  HMMA.16816.F32.BF16 R64, R100.reuse, R106, R64 ;  /* 0x0000006a6440723c */ /* 0x040fe20000041840 */
[----:B------:R-:W-:Y:S04]  /*156c0*/  FADD.FTZ R0, R208, R0 ;  /* 0x00000000d0007221 */ /* 0x000fe80000010000 */
[----:B------:R-:W-:Y:S03]  /*156d0*/  FADD.FTZ R0, R212, R0 ;  /* 0x00000000d4007221 */ /* 0x000fe60000010000 */
[-C--:B---3--:R-:W-:Y:S08]  /*156e0*/  HMMA.16816.F32.BF16 R68, R100, R112.reuse, R68 ;  /* 0x000000706444723c */ /* 0x088ff00000041844 */
[C---:B------:R-:W-:Y:S08]  /*156f0*/  HMMA.16816.F32.BF16 R72, R108.reuse, R112, R72 ;  /* 0x000000706c48723c */ /* 0x040ff00000041848 */
[-C--:B------:R-:W-:Y:S08]  /*15700*/  HMMA.16816.F32.BF16 R76, R108, R114.reuse, R76 ;  /* 0x000000726c4c723c */ /* 0x080ff0000004184c */
[C---:B------:R-:W-:Y:S01]  /*15710*/  HMMA.16816.F32.BF16 R80, R100.reuse, R114, R80 ;  /* 0x000000726450723c */ /* 0x040fe20000041850 */
[----:B------:R-:W2:Y:S07]  /*15720*/  LDSM.16.MT88.4 R112, [R167+0x800] ;  /* 0x00080000a770783b */ /* 0x000eae0000004200 */
[-C--:B-1----:R-:W-:Y:S08]  /*15730*/  HMMA.16816.F32.BF16 R84, R100, R116.reuse, R84 ;  /* 0x000000746454723c */ /* 0x082ff00000041854 */
[C---:B------:R-:W-:Y:S08]  /*15740*/  HMMA.16816.F32.BF16 R88, R108.reuse, R116, R88 ;  /* 0x000000746c58723c */ /* 0x040ff00000041858 */
[-C--:B------:R-:W-:Y:S08]  /*15750*/  HMMA.16816.F32.BF16 R92, R108, R118.reuse, R92 ;  /* 0x000000766c5c723c */ /* 0x080ff0000004185c */
[----:B------:R-:W-:Y:S08]  /*15760*/  HMMA.16816.F32.BF16 R96, R100, R118, R96 ;  /* 0x000000766460723c */ /* 0x000ff00000041860 */
[-C--:B------:R-:W-:Y:S01]  /*15770*/  HMMA.16816.F32.BF16 R152, R168, R160.reuse, R4 ;  /* 0x000000a0a898723c */ /* 0x080fe20000041804 */
[----:B------:R-:W1:Y:S07]  /*15780*/  LDSM.16.MT88.4 R4, [R167+0x1400] ;  /* 0x00140000a704783b */ /* 0x000e6e0000004200 */
[C---:B------:R-:W-:Y:S01]  /*15790*/  HMMA.16816.F32.BF16 R148, R172.reuse, R160, R8 ;  /* 0x000000a0ac94723c */ /* 0x040fe20000041808 */
[----:B------:R-:W3:Y:S07]  /*157a0*/  LDSM.16.MT88.4 R8, [R166+0x2000] ;  /* 0x00200000a608783b */ /* 0x000eee0000004200 */
[-C--:B------:R-:W-:Y:S01]  /*157b0*/  HMMA.16816.F32.BF16 R156, R172, R162.reuse, R12 ;  /* 0x000000a2ac9c723c */ /* 0x080fe2000004180c */
[----:B------:R-:W4:Y:S07]  /*157c0*/  LDSM.16.MT88.4 R12, [R167+0x2000] ;  /* 0x00200000a70c783b */ /* 0x000f2e0000004200 */
        /* <DEDUP_REMOVED lines=14> */
[----:B------:R-:W-:Y:S04]  /*158b0*/  FADD.FTZ R5, R191, R2 ;  /* 0x00000002bf057221 */ /* 0x000fe80000010000 */
        /* <DEDUP_REMOVED lines=41> */
.L_x_1305:
[----:B-1----:R-:W2:Y:S02]  /*15b50*/  LDL R0, [R1+0x10] ;  /* 0x0000100001007983 */ /* 0x002ea40000100800 */
[----:B--2---:R-:W-:-:S13]  /*15b60*/  ISETP.GE.AND P0, PT, R204, R0, PT ;  /* 0x00000000cc00720c */ /* 0x004fda0003f06270 */
[----:B------:R-:W-:Y:S05]  /*15b70*/  @!P0 BRA `(.L_x_1311) ;  /* 0x000029d000008947 */ /* 0x000fea0003800000 */
.L_x_1314:
[----:B------:R-:W2:Y:S01]  /*15b80*/  LDL R205, [R1+0x14] ;  /* 0x0000140001cd7983 */ /* 0x000ea20000100800 */
[----:B------:R-:W-:Y:S04]  /*15b90*/  DEPBAR.LE SB0, 0x0 ;  /* 0x000080000000791a */ /* 0x000fe80000000000 */
[----:B------:R-:W-:Y:S01]  /*15ba0*/  WARPSYNC 0xffffffff ;  /* 0xffffffff00007948 */ /* 0x000fe20003800000 */
[----:B------:R-:W-:Y:S01]  /*15bb0*/  BAR.SYNC.DEFER_BLOCKING 0x0 ;  /* 0x0000000000007b1d */ /* 0x000fe20000010000 */
[----:B------:R-:W-:Y:S01]  /*15bc0*/  SHF.R.S32.HI R0, RZ, 0x1f, R204 ;  /* 0x0000001fff007819 */ /* 0x000fe200000114cc */
[----:B------:R-:W-:Y:S04]  /*15bd0*/  IMAD.WIDE.U32 R2, R204, c[0x0][0x208], RZ ;  /* 0x00008200cc027a25 */ /* 0x000fe800078e00ff */
[----:B------:R-:W-:Y:S04]  /*15be0*/  IMAD R0, R0, c[0x0][0x208], RZ ;  /* 0x0000820000007a24 */ /* 0x000fe800078e02ff */
[----:B------:R-:W-:Y:S04]  /*15bf0*/  IMAD R0, R204, c[0x0][0x20c], R0 ;  /* 0x00008300cc007a24 */ /* 0x000fe800078e0200 */
[----:B------:R-:W-:Y:S02]  /*15c00*/  IMAD.IADD R0, R3, 0x1, R0 ;  /* 0x0000000103007824 */ /* 0x000fe400078e0200 */
[----:B------:R-:W-:Y:S04]  /*15c10*/  IMAD.WIDE.U32 R2, R2, 0x30, RZ ;  /* 0x0000003002027825 */ /* 0x000fe800078e00ff */
[----:B------:R-:W-:Y:S01]  /*15c20*/  IMAD R0, R0, 0x30, RZ ;  /* 0x0000003000007824 */ /* 0x000fe200078e02ff */
[-C--:B------:R-:W-:Y:S01]  /*15c30*/  IADD3 R12, P2, R244, R2.reuse, RZ ;  /* 0x00000002f40c7210 */ /* 0x080fe20007f5e0ff */
[----:B------:R-:W-:Y:S02]  /*15c40*/  LDSM.16.M88.4 R48, [R192] ;  /* 0x00000000c030783b */ /* 0x000fe40000000200 */
[----:B------:R-:W-:Y:S01]  /*15c50*/  IMAD.IADD R0, R3, 0x1, R0 ;  /* 0x0000000103007824 */ /* 0x000fe200078e0200 */
[----:B------:R-:W-:Y:S03]  /*15c60*/  BSSY B0, `(.L_x_1312) ;  /* 0x00000d8000007945 */ /* 0x000fe60003800000 */
[----:B------:R-:W-:Y:S01]  /*15c70*/  IMAD.X R13, R0, 0x1, R247, P2 ;  /* 0x00000001000d7824 */ /* 0x000fe200010e06f7 */
[----:B------:R-:W1:Y:S01]  /*15c80*/  S2R R134, SR_TID.X ;  /* 0x0000000000867919 */ /* 0x000e620000002100 */
[C---:B------:R-:W-:Y:S04]  /*15c90*/  LEA R26, P2, R12.reuse, c[0x0][0x1f8], 0x1 ;  /* 0x00007e000c1a7a11 */ /* 0x040fe800078408ff */
[----:B------:R-:W-:Y:S01]  /*15ca0*/  LEA.HI.X R27, R12, c[0x0][0x1fc], R13, 0x1, P2 ;  /* 0x00007f000c1b7a11 */ /* 0x000fe200010f0c0d */
[----:B------:R-:W3:Y:S06]  /*15cb0*/  LDSM.16.M88.4 R16, [R165] ;  /* 0x00000000a510783b */ /* 0x000eec0000000200 */
[----:B------:R-:W4:Y:S06]  /*15cc0*/  LDSM.16.M88.4 R44, [R192+0x1000] ;  /* 0x00100000c02c783b */ /* 0x000f2c0000000200 */
[----:B------:R-:W5:Y:S06]  /*15cd0*/  LDSM.16.M88.4 R32, [R165+0x400] ;  /* 0x00040000a520783b */ /* 0x000f6c0000000200 */
[----:B------:R-:W2:Y:S06]  /*15ce0*/  LDL R132, [R1+0x10] ;  /* 0x0000100001847983 */ /* 0x000eac0000100800 */
[----:B------:R-:W2:Y:S06]  /*15cf0*/  LDSM.16.M88.4 R168, [R165+0x800] ;  /* 0x00080000a5a8783b */ /* 0x000eac0000000200 */
[----:B------:R-:W-:Y:S06]  /*15d00*/  LDSM.16.M88.4 R172, [R193] ;  /* 0x00000000c1ac783b */ /* 0x000fec0000000200 */
[----:B------:R-:W2:Y:S01]  /*15d10*/  LDSM.16.M88.4 R176, [R194] ;  /* 0x00000000c2b0783b */ /* 0x000ea20000000200 */
[-C--:B---3--:R-:W-:Y:S05]  /*15d20*/  HMMA.16816.F32.BF16 R4, R48, R16.reuse, RZ ;  /* 0x000000103004723c */ /* 0x088fea00000418ff */
[----:B------:R-:W3:Y:S01]  /*15d30*/  LDSM.16.M88.4 R180, [R193+0x1000] ;  /* 0x00100000c1b4783b */ /* 0x000ee20000000200 */
[----:B-1----:R-:W-:Y:S05]  /*15d40*/  ISETP.GT.AND P4, PT, R134, 0x3f, PT ;  /* 0x0000003f8600780c */ /* 0x002fea0003f84270 */
[----:B------:R-:W1:Y:S06]  /*15d50*/  LDSM.16.M88.4 R184, [R202] ;  /* 0x00000000cab8783b */ /* 0x000e6c0000000200 */
[----:B------:R-:W1:Y:S02]  /*15d60*/  LDSM.16.M88.4 R188, [R201] ;  /* 0x00000000c9bc783b */ /* 0x000e640000000200 */
[----:B------:R-:W-:Y:S02]  /*15d70*/  @!P4 IMAD.MOV.U32 R8, RZ, RZ, c[0x0][0x208] ;  /* 0x00008200ff08c624 */ /* 0x000fe400078e00ff */
[----:B------:R-:W-:Y:S03]  /*15d80*/  @!P4 IMAD.MOV.U32 R9, RZ, RZ, c[0x0][0x20c] ;  /* 0x00008300ff09c624 */ /* 0x000fe600078e00ff */
[C---:B------:R-:W-:Y:S04]  /*15d90*/  @!P4 LEA R28, P0, R8.reuse, R2, 0x5 ;  /* 0x00000002081cc211 */ /* 0x040fe800078028ff */
[----:B------:R-:W-:Y:S02]  /*15da0*/  @!P4 LEA.HI.X R3, R8, R0, R9, 0x5, P0 ;  /* 0x000000000803c211 */ /* 0x000fe400000f2c09 */
[C---:B----4-:R-:W-:Y:S02]  /*15db0*/  HMMA.16816.F32.BF16 R8, R44.reuse, R16, RZ ;  /* 0x000000102c08723c */ /* 0x050fe400000418ff */
[--C-:B------:R-:W-:Y:S04]  /*15dc0*/  IADD3 R21, P1, P0, R2, 0x20, R244.reuse ;  /* 0x0000002002157810 */ /* 0x100fe8000783e0f4 */
[C---:B------:R-:W-:Y:S02]  /*15dd0*/  LEA R24, P2, R21.reuse, c[0x0][0x1f8], 0x1 ;  /* 0x00007e0015187a11 */ /* 0x040fe400078408ff */
[-C--:B------:R-:W-:Y:S01]  /*15de0*/  HMMA.16816.F32.BF16 R12, R44, R18.reuse, RZ ;  /* 0x000000122c0c723c */ /* 0x080fe200000418ff */
[----:B------:R-:W-:Y:S03]  /*15df0*/  IADD3.X R23, R0, RZ, R247, P1, P0 ;  /* 0x000000ff00177210 */ /* 0x000fe60000fe04f7 */
[----:B------:R-:W-:Y:S02]  /*15e00*/  IADD3 R20, P1, P0, R2, 0x40, R244 ;  /* 0x0000004002147810 */ /* 0x000fe4000783e0f4 */
[----:B------:R-:W-:Y:S02]  /*15e10*/  LEA.HI.X R25, R21, c[0x0][0x1fc], R23, 0x1, P2 ;  /* 0x00007f0015197a11 */ /* 0x000fe400010f0c17 */
[C---:B------:R-:W-:Y:S04]  /*15e20*/  HMMA.16816.F32.BF16 R16, R48.reuse, R18, RZ ;  /* 0x000000123010723c */ /* 0x040fe800000418ff */
[----:B------:R-:W-:Y:S02]  /*15e30*/  @!P4 IADD3 R2, P3, R28, R244, RZ ;  /* 0x000000f41c02c210 */ /* 0x000fe40007f7e0ff */
[--C-:B------:R-:W-:Y:S02]  /*15e40*/  IADD3.X R0, R0, RZ, R247.reuse, P1, P0 ;  /* 0x000000ff00007210 */ /* 0x100fe40000fe04f7 */
[----:B------:R-:W-:Y:S01]  /*15e50*/  LEA R30, P1, R20, c[0x0][0x1f8], 0x1 ;  /* 0x00007e00141e7a11 */ /* 0x000fe200078208ff */
[--C-:B------:R-:W-:Y:S03]  /*15e60*/  @!P4 IMAD.X R22, R3, 0x1, R247.reuse, P3 ;  /* 0x000000010316c824 */ /* 0x100fe600018e06f7 */
[----:B------:R-:W-:Y:S02]  /*15e70*/  @!P4 LEA R36, P0, R2, c[0x0][0x1f8], 0x1 ;  /* 0x00007e000224ca11 */ /* 0x000fe400078008ff */
[----:B------:R-:W-:Y:S02]  /*15e80*/  LEA.HI.X R31, R20, c[0x0][0x1fc], R0, 0x1, P1 ;  /* 0x00007f00141f7a11 */ /* 0x000fe400008f0c00 */
[----:B------:R-:W-:Y:S02]  /*15e90*/  @!P4 LEA.HI.X R37, R2, c[0x0][0x1fc], R22, 0x1, P0 ;  /* 0x00007f000225ca11 */ /* 0x000fe400000f0c16 */
[-C--:B-----5:R-:W-:Y:S01]  /*15ea0*/  HMMA.16816.F32.BF16 R20, R48, R32.reuse, RZ ;  /* 0x000000203014723c */ /* 0x0a0fe200000418ff */
[--C-:B------:R-:W-:Y:S02]  /*15eb0*/  @!P4 IADD3 R2, P1, P0, R28, 0x20, R244.reuse ;  /* 0x000000201c02c810 */ /* 0x100fe4000783e0f4 */
[----:B--2---:R-:W-:Y:S11]  /*15ec0*/  LOP3.LUT P2, RZ, R205, 0x1, RZ, 0xc0, !PT ;  /* 0x00000001cdff7812 */ /* 0x004ff6000784c0ff */
[----:B------:R-:W-:Y:S02]  /*15ed0*/  @!UPT UIADD3 URZ, URZ, URZ, URZ ;  /* 0x0000003f3f3ff290 */ /* 0x000fe4000fffe03f */
[----:B------:R-:W-:Y:S01]  /*15ee0*/  @!PT LDS RZ, [RZ] ;  /* 0x00000000fffff984 */ /* 0x000fe20000000800 */
[----:B------:R-:W-:Y:S01]  /*15ef0*/  @!PT LDS RZ, [RZ] ;  /* 0x00000000fffff984 */ /* 0x000fe20000000800 */
[----:B------:R-:W-:Y:S01]  /*15f00*/  @!PT LDS RZ, [RZ] ;  /* 0x00000000fffff984 */ /* 0x000fe20000000800 */
[----:B------:R2:W-:Y:S06]  /*15f10*/  LDGSTS.E.BYPASS.LTC128B.128 [R203+0x1880], [R26.64], !P2 ;  /* 0x018800001acb7fae */ /* 0x0005ec000d101d46 */
[----:B------:R2:W-:Y:S06]  /*15f20*/  LDGSTS.E.BYPASS.LTC128B.128 [R203+0x2480], [R24.64], !P6 ;  /* 0x0248000018cb7fae */ /* 0x0005ec000f101d46 */
[----:B------:R4:W-:Y:S06]  /*15f30*/  LDGSTS.E.BYPASS.LTC128B.128 [R203+0x3080], [R30.64], !P5 ;  /* 0x030800001ecb7fae */ /* 0x0009ec000e901d46 */
[----:B------:R5:W-:Y:S01]  /*15f40*/  @!P4 LDGSTS.E.BYPASS.LTC128B.128 [R203+0x2080], [R36.64], !P2 ;  /* 0x0208000024cbcfae */ /* 0x000be2000d101d46 */
[C---:B--2---:R-:W-:Y:S07]  /*15f50*/  HMMA.16816.F32.BF16 R24, R44.reuse, R32, RZ ;  /* 0x000000202c18723c */ /* 0x044fee00000418ff */
[----:B------:R-:W-:Y:S02]  /*15f60*/  @!P4 LEA R32, P3, R2, c[0x0][0x1f8], 0x1 ;  /* 0x00007e000220ca11 */ /* 0x000fe400078608ff */
[C---:B------:R-:W-:Y:S03]  /*15f70*/  @!P4 IADD3.X R33, R3.reuse, RZ, R247, P1, P0 ;  /* 0x000000ff0321c210 */ /* 0x040fe60000fe04f7 */
[----:B------:R-:W-:Y:S02]  /*15f80*/  @!P4 IADD3 R0, P2, P1, R28, 0x40, R244 ;  /* 0x000000401c00c810 */ /* 0x000fe4000795e0f4 */
[-C--:B----4-:R-:W-:Y:S01]  /*15f90*/  HMMA.16816.F32.BF16 R28, R44, R34.reuse, RZ ;  /* 0x000000222c1c723c */ /* 0x090fe200000418ff */
[----:B------:R-:W-:Y:S02]  /*15fa0*/  @!P4 LEA.HI.X R33, R2, c[0x0][0x1fc], R33, 0x1, P3 ;  /* 0x00007f000221ca11 */ /* 0x000fe400018f0c21 */
[C---:B------:R-:W-:Y:S02]  /*15fb0*/  @!P4 LEA R2, P0, R0.reuse, c[0x0][0x1f8], 0x1 ;  /* 0x00007e000002ca11 */ /* 0x040fe400078008ff */
[----:B------:R-:W-:Y:S01]  /*15fc0*/  @!P4 IADD3.X R3, R3, RZ, R247, P2, P1 ;  /* 0x000000ff0303c210 */ /* 0x000fe200017e24f7 */
[----:B------:R2:W-:Y:S03]  /*15fd0*/  @!P4 LDGSTS.E.BYPASS.LTC128B.128 [R203+0x2c80], [R32.64], !P6 ;  /* 0x02c8000020cbcfae */ /* 0x0005e6000f101d46 */
[----:B------:R-:W-:Y:S03]  /*15fe0*/  @!P4 LEA.HI.X R3, R0, c[0x0][0x1fc], R3, 0x1, P0 ;  /* 0x00007f000003ca11 */ /* 0x000fe600000f0c03 */
[----:B------:R-:W-:Y:S02]  /*15ff0*/  IMAD.MOV.U32 R0, RZ, RZ, R140 ;  /* 0x000000ffff007224 */ /* 0x000fe400078e008c */
[----:B------:R4:W-:Y:S01]  /*16000*/  @!P4 LDGSTS.E.BYPASS.LTC128B.128 [R203+0x3880], [R2.64], !P5 ;  /* 0x0388000002cbcfae */ /* 0x0009e2000e901d46 */
[----:B------:R-:W-:Y:S01]  /*16010*/  ISETP.GT.AND P4, PT, R204, R132, PT ;  /* 0x00000084cc00720c */ /* 0x000fe20003f84270 */
[----:B------:R-:W-:Y:S04]  /*16020*/  IMAD.MOV.U32 R132, RZ, RZ, R138 ;  /* 0x000000ffff847224 */ /* 0x000fe800078e008a */
[----:B------:R-:W0:Y:S01]  /*16030*/  LDGDEPBAR ;  /* 0x00000000000079af */ /* 0x000e220000000000 */
[C---:B--2---:R-:W-:Y:S08]  /*16040*/  HMMA.16816.F32.BF16 R32, R48.reuse, R34, RZ ;  /* 0x000000223020723c */ /* 0x044ff000000418ff */
[-C--:B-----5:R-:W-:Y:S01]  /*16050*/  HMMA.16816.F32.BF16 R36, R48, R168.reuse, RZ ;  /* 0x000000a83024723c */ /* 0x0a0fe200000418ff */
[----:B----4-:R-:W-:Y:S07]  /*16060*/  IMAD.MOV.U32 R2, RZ, RZ, R139 ;  /* 0x000000ffff027224 */ /* 0x010fee00078e008b */
[C---:B------:R-:W-:Y:S08]  /*16070*/  HMMA.16816.F32.BF16 R40, R44.reuse, R168, RZ ;  /* 0x000000a82c28723c */ /* 0x040ff000000418ff */
[-C--:B------:R-:W-:Y:S08]  /*16080*/  HMMA.16816.F32.BF16 R44, R44, R170.reuse, RZ ;  /* 0x000000aa2c2c723c */ /* 0x080ff000000418ff */
[----:B------:R-:W-:Y:S01]  /*16090*/  HMMA.16816.F32.BF16 R48, R48, R170, RZ ;  /* 0x000000aa3030723c */ /* 0x000fe200000418ff */
[----:B------:R-:W-:Y:S07]  /*160a0*/  LDSM.16.M88.4 R168, [R192+0x2000] ;  /* 0x00200000c0a8783b */ /* 0x000fee0000000200 */
[-C--:B------:R-:W-:Y:S08]  /*160b0*/  HMMA.16816.F32.BF16 R4, R172, R176.reuse, R4 ;  /* 0x000000b0ac04723c */ /* 0x080ff00000041804 */
[C---:B---3--:R-:W-:Y:S08]  /*160c0*/  HMMA.16816.F32.BF16 R8, R180.reuse, R176, R8 ;  /* 0x000000b0b408723c */ /* 0x048ff00000041808 */
[-C--:B------:R-:W-:Y:S08]  /*160d0*/  HMMA.16816.F32.BF16 R12, R180, R178.reuse, R12 ;  /* 0x000000b2b40c723c */ /* 0x080ff0000004180c */
[C---:B------:R-:W-:Y:S01]  /*160e0*/  HMMA.16816.F32.BF16 R16, R172.reuse, R178, R16 ;  /* 0x000000b2ac10723c */ /* 0x040fe20000041810 */
[----:B------:R-:W2:Y:S07]  /*160f0*/  LDSM.16.M88.4 R176, [R165+0xc00] ;  /* 0x000c0000a5b0783b */ /* 0x000eae0000000200 */
        /* <DEDUP_REMOVED lines=8> */
[----:B------:R-:W1:Y:S07]  /*16180*/  LDSM.16.M88.4 R180, [R192+0x3000] ;  /* 0x00300000c0b4783b */ /* 0x000e6e0000000200 */
[----:B------:R-:W-:Y:S01]  /*16190*/  HMMA.16816.F32.BF16 R48, R172, R190, R48 ;  /* 0x000000beac30723c */ /* 0x000fe20000041830 */
[----:B------:R-:W3:Y:S07]  /*161a0*/  LDSM.16.M88.4 R172, [R165+0x1000] ;  /* 0x00100000a5ac783b */ /* 0x000eee0000000200 */
[-C--:B--2---:R-:W-:Y:S08]  /*161b0*/  HMMA.16816.F32.BF16 R4, R168, R176.reuse, R4 ;  /* 0x000000b0a804723c */ /* 0x084ff00000041804 */
        /* <DEDUP_REMOVED lines=74> */
[----:B------:R-:W-:Y:S01]  /*16660*/  @P0 IMAD.MOV.U32 R142, RZ, RZ, 0x5 ;  /* 0x00000005ff8e0424 */ /* 0x000fe200078e00ff */
[----:B------:R-:W-:Y:S01]  /*16670*/  @P0 SHF.R.S32.HI R134, RZ, 0x1f, R133 ;  /* 0x0000001fff860819 */ /* 0x000fe20000011485 */
[----:B------:R-:W-:Y:S03]  /*16680*/  @P0 IMAD.WIDE.U32 R170, R133, c[0x0][0x1e0], RZ ;  /* 0x0000780085aa0a25 */ /* 0x000fe600078e00ff */
[C---:B------:R-:W-:Y:S01]  /*16690*/  @P0 SHF.L.U64.HI R169, R141.reuse, R142, c[0x0][0x1e4] ;  /* 0x000079008da90619 */ /* 0x040fe2000001028e */
[----:B------:R-:W-:Y:S02]  /*166a0*/  @P0 IMAD R134, R134, c[0x0][0x1e0], RZ ;  /* 0x0000780086860a24 */ /* 0x000fe400078e02ff */
[----:B------:R-:W-:Y:S02]  /*166b0*/  @P0 IMAD.SHL.U32 R168, R141, 0x20, RZ ;  /* 0x000000208da80824 */ /* 0x000fe400078e00ff */
[----:B------:R-:W-:Y:S02]  /*166c0*/  @P0 IMAD R134, R133, c[0x0][0x1e4], R134 ;  /* 0x0000790085860a24 */ /* 0x000fe400078e0286 */
[----:B------:R-:W-:Y:S04]  /*166d0*/  @P0 IMAD.WIDE.U32 R168, R170, 0x30, R168 ;  /* 0x00000030aaa80825 */ /* 0x000fe800078e00a8 */
[----:B------:R-:W-:Y:S01]  /*166e0*/  @P0 IMAD.IADD R134, R171, 0x1, R134 ;  /* 0x00000001ab860824 */ /* 0x000fe200078e0286 */
[----:B------:R-:W-:Y:S03]  /*166f0*/  @P0 IADD3 R142, P2, P1, R168, 0x20, R250 ;  /* 0x00000020a88e0810 */ /* 0x000fe6000795e0fa */
[----:B------:R-:W-:Y:S04]  /*16700*/  @P0 IMAD R134, R134, 0x30, RZ ;  /* 0x0000003086860824 */ /* 0x000fe800078e02ff */
[----:B------:R-:W-:Y:S05]  /*16710*/  @P0 IMAD.IADD R134, R134, 0x1, R169 ;  /* 0x0000000186860824 */ /* 0x000fea00078e02a9 */
[----:B------:R-:W-:Y:S02]  /*16720*/  @P0 IADD3.X R180, R134, RZ, R252, P2, P1 ;  /* 0x000000ff86b40210 */ /* 0x000fe400017e24fc */
        /* <DEDUP_REMOVED lines=24> */
[----:B------:R-:W-:Y:S03]  /*168b0*/  LOP3.LUT P3, RZ, R205, 0x1, RZ, 0xc0, !PT ;  /* 0x00000001cdff7812 */ /* 0x000fe6000786c0ff */
        /* <DEDUP_REMOVED lines=18> */
.L_x_1313:
[----:B------:R-:W-:Y:S05]  /*169e0*/  BSYNC B0 ;  /* 0x0000000000007941 */ /* 0x000fea0003800000 */
.L_x_1312:
        /* <DEDUP_REMOVED lines=36> */
[----:B------:R-:W-:Y:S01]  /*16c30*/  IADD3 R204, R204, -0x1, RZ ;  /* 0xffffffffcccc7810 */ /* 0x000fe20007ffe0ff */
[----:B------:R-:W3:Y:S01]  /*16c40*/  SHFL.BFLY PT, R139, R133, 0x2, 0x1f ;  /* 0x0c401f00858b7f89 */ /* 0x000ee200000e0000 */
[----:B------:R-:W-:Y:S04]  /*16c50*/  FMNMX.FTZ R134, R44, R134, !PT ;  /* 0x000000862c867209 */ /* 0x000fe80007810000 */
[----:B------:R-:W-:Y:S05]  /*16c60*/  FMNMX.FTZ R134, R45, R134, !PT ;  /* 0x000000862d867209 */ /* 0x000fea0007810000 */
[----:B------:R-:W4:Y:S01]  /*16c70*/  SHFL.BFLY PT, R140, R134, 0x2, 0x1f ;  /* 0x0c401f00868c7f89 */ /* 0x000f2200000e0000 */
[----:B--2---:R-:W-:Y:S02]  /*16c80*/  FMNMX.FTZ R3, R3, R138, !PT ;  /* 0x0000008a03037209 */ /* 0x004fe40007810000 */
[----:B------:R-:W-:Y:S05]  /*16c90*/  FMNMX.FTZ R138, R10, R135, !PT ;  /* 0x000000870a8a7209 */ /* 0x000fea0007810000 */
[----:B------:R-:W2:Y:S01]  /*16ca0*/  SHFL.BFLY PT, R141, R3, 0x1, 0x1f ;  /* 0x0c201f00038d7f89 */ /* 0x000ea200000e0000 */
[----:B------:R-:W-:Y:S02]  /*16cb0*/  FMNMX.FTZ R138, R11, R138, !PT ;  /* 0x0000008a0b8a7209 */ /* 0x000fe40007810000 */
[----:B---3--:R-:W-:Y:S02]  /*16cc0*/  FMNMX.FTZ R133, R133, R139, !PT ;  /* 0x0000008b85857209 */ /* 0x008fe40007810000 */
[----:B------:R-:W-:Y:S03]  /*16cd0*/  FMNMX.FTZ R139, R14, R138, !PT ;  /* 0x0000008a0e8b7209 */ /* 0x000fe60007810000 */
[----:B------:R-:W3:Y:S01]  /*16ce0*/  SHFL.BFLY PT, R142, R133, 0x1, 0x1f ;  /* 0x0c201f00858e7f89 */ /* 0x000ee200000e0000 */
[----:B----4-:R-:W-:Y:S02]  /*16cf0*/  FMNMX.FTZ R138, R134, R140, !PT ;  /* 0x0000008c868a7209 */ /* 0x010fe40007810000 */
[----:B------:R-:W-:Y:S05]  /*16d00*/  FMNMX.FTZ R134, R15, R139, !PT ;  /* 0x0000008b0f867209 */ /* 0x000fea0007810000 */
[----:B-1----:R-:W1:Y:S01]  /*16d10*/  SHFL.BFLY PT, R168, R138, 0x1, 0x1f ;  /* 0x0c201f008aa87f89 */ /* 0x002e6200000e0000 */
[----:B------:R-:W-:Y:S02]  /*16d20*/  FMNMX.FTZ R134, R26, R134, !PT ;  /* 0x000000861a867209 */ /* 0x000fe40007810000 */
[----:B--2---:R-:W-:Y:S02]  /*16d30*/  FMNMX.FTZ R140, R3, R141, !PT ;  /* 0x0000008d038c7209 */ /* 0x004fe40007810000 */
[----:B------:R-:W-:Y:S03]  /*16d40*/  FMNMX.FTZ R134, R27, R134, !PT ;  /* 0x000000861b867209 */ /* 0x000fe60007810000 */
[----:B------:R-:W-:Y:S01]  /*16d50*/  FADD.FTZ R0, -R140, R0 ;  /* 0x000000008c007221 */ /* 0x000fe20000010100 */
[----:B------:R-:W-:Y:S01]  /*16d60*/  FMNMX.FTZ R3, R30, R134, !PT ;  /* 0x000000861e037209 */ /* 0x000fe20007810000 */
[----:B------:R-:W-:Y:S03]  /*16d70*/  FMUL.FTZ R174, R140, c[0x0][0x2d0] ;  /* 0x0000b4008cae7a20 */ /* 0x000fe60000410000 */
[----:B------:R-:W-:Y:S01]  /*16d80*/  FMNMX.FTZ R3, R31, R3, !PT ;  /* 0x000000031f037209 */ /* 0x000fe20007810000 */
[--C-:B------:R-:W-:Y:S01]  /*16d90*/  FFMA.FTZ R4, R4, c[0x0][0x2d0], -R174.reuse ;  /* 0x0000b40004047a23 */ /* 0x100fe200000108ae */
[----:B---3--:R-:W-:Y:S01]  /*16da0*/  FMNMX.FTZ R139, R133, R142, !PT ;  /* 0x0000008e858b7209 */ /* 0x008fe20007810000 */
[----:B------:R-:W-:Y:S01]  /*16db0*/  FFMA.FTZ R20, R20, c[0x0][0x2d0], -R174 ;  /* 0x0000b40014147a23 */ /* 0x000fe200000108ae */
[----:B------:R-:W-:Y:S01]  /*16dc0*/  FMNMX.FTZ R133, R42, R3, !PT ;  /* 0x000000032a857209 */ /* 0x000fe20007810000 */
[----:B------:R-:W-:Y:S01]  /*16dd0*/  FMUL.FTZ R3, R0, c[0x0][0x2d0] ;  /* 0x0000b40000037a20 */ /* 0x000fe20000410000 */
[----:B------:R-:W-:Y:S01]  /*16de0*/  MUFU.EX2 R176, R4 ;  /* 0x0000000400b07308 */ /* 0x000fe20000000800 */
[----:B------:R-:W-:Y:S01]  /*16df0*/  FMUL.FTZ R173, R139, c[0x0][0x2d0] ;  /* 0x0000b4008bad7a20 */ /* 0x000fe20000410000 */
[----:B------:R-:W-:Y:S01]  /*16e00*/  FMNMX.FTZ R0, R43, R133, !PT ;  /* 0x000000852b007209 */ /* 0x000fe20007810000 */
[----:B------:R-:W-:Y:S01]  /*16e10*/  FADD.FTZ R2, -R139, R2 ;  /* 0x000000028b027221 */ /* 0x000fe20000010100 */
[----:B-1----:R-:W-:Y:S01]  /*16e20*/  FMNMX.FTZ R138, R138, R168, !PT ;  /* 0x000000a88a8a7209 */ /* 0x002fe20007810000 */
[----:B------:R-:W-:Y:S01]  /*16e30*/  FFMA.FTZ R21, R21, c[0x0][0x2d0], -R174 ;  /* 0x0000b40015157a23 */ /* 0x000fe200000108ae */
[----:B------:R-:W-:Y:S01]  /*16e40*/  FMNMX.FTZ R0, R46, R0, !PT ;  /* 0x000000002e007209 */ /* 0x000fe20007810000 */
[----:B------:R-:W-:Y:S01]  /*16e50*/  FMUL.FTZ R2, R2, c[0x0][0x2d0] ;  /* 0x0000b40002027a20 */ /* 0x000fe20000410000 */
[----:B------:R-:W-:Y:S01]  /*16e60*/  LDSM.16.MT88.4 R168, [R166] ;  /* 0x00000000a6a8783b */ /* 0x000fe20000004200 */
[----:B------:R-:W-:Y:S01]  /*16e70*/  FMUL.FTZ R172, R138, c[0x0][0x2d0] ;  /* 0x0000b4008aac7a20 */ /* 0x000fe20000410000 */
[----:B------:R1:W2:Y:S01]  /*16e80*/  MUFU.EX2 R134, R3 ;  /* 0x0000000300867308 */ /* 0x0002a20000000800 */
[----:B------:R-:W-:Y:S01]  /*16e90*/  FMNMX.FTZ R0, R47, R0, !PT ;  /* 0x000000002f007209 */ /* 0x000fe20007810000 */
[--C-:B------:R-:W-:Y:S02]  /*16ea0*/  FFMA.FTZ R22, R22, c[0x0][0x2d0], -R173.reuse ;  /* 0x0000b40016167a23 */ /* 0x100fe400000108ad */
[--C-:B------:R-:W-:Y:S02]  /*16eb0*/  FFMA.FTZ R23, R23, c[0x0][0x2d0], -R173.reuse ;  /* 0x0000b40017177a23 */ /* 0x100fe400000108ad */
[----:B------:R-:W-:Y:S02]  /*16ec0*/  FFMA.FTZ R25, R25, c[0x0][0x2d0], -R172 ;  /* 0x0000b40019197a23 */ /* 0x000fe400000108ac */
[--C-:B------:R-:W-:Y:S02]  /*16ed0*/  FFMA.FTZ R34, R34, c[0x0][0x2d0], -R173.reuse ;  /* 0x0000b40022227a23 */ /* 0x100fe400000108ad */
[----:B------:R3:W4:Y:S01]  /*16ee0*/  MUFU.EX2 R133, R2 ;  /* 0x0000000200857308 */ /* 0x0007220000000800 */
[--C-:B------:R-:W-:Y:S02]  /*16ef0*/  FFMA.FTZ R35, R35, c[0x0][0x2d0], -R173.reuse ;  /* 0x0000b40023237a23 */ /* 0x100fe400000108ad */
[----:B------:R-:W-:Y:S02]  /*16f00*/  FFMA.FTZ R142, R37, c[0x0][0x2d0], -R174 ;  /* 0x0000b400258e7a23 */ /* 0x000fe400000108ae */
[----:B------:R-:W-:Y:S02]  /*16f10*/  FFMA.FTZ R24, R24, c[0x0][0x2d0], -R172 ;  /* 0x0000b40018187a23 */ /* 0x000fe400000108ac */
[----:B------:R-:W-:Y:S02]  /*16f20*/  FFMA.FTZ R141, R48, c[0x0][0x2d0], -R174 ;  /* 0x0000b400308d7a23 */ /* 0x000fe400000108ae */
[--C-:B------:R-:W-:Y:S01]  /*16f30*/  FFMA.FTZ R48, R39, c[0x0][0x2d0], -R173.reuse ;  /* 0x0000b40027307a23 */ /* 0x100fe200000108ad */
[----:B------:R5:W-:Y:S01]  /*16f40*/  MUFU.EX2 R189, R20 ;  /* 0x0000001400bd7308 */ /* 0x000be20000000800 */
[--C-:B------:R-:W-:Y:S02]  /*16f50*/  FFMA.FTZ R50, R50, c[0x0][0x2d0], -R173.reuse ;  /* 0x0000b40032327a23 */ /* 0x100fe400000108ad */
[--C-:B------:R-:W-:Y:S01]  /*16f60*/  FFMA.FTZ R51, R51, c[0x0][0x2d0], -R173.reuse ;  /* 0x0000b40033337a23 */ /* 0x100fe200000108ad */
        /* <DEDUP_REMOVED lines=30> */
[----:B------:R-:W-:Y:S02]  /*17150*/  FMUL.FTZ R55, R133, R55 ;  /* 0x0000003785377220 */ /* 0x000fe40000410000 */
[--C-:B-----5:R-:W-:Y:S02]  /*17160*/  FFMA.FTZ R20, R32, c[0x0][0x2d0], -R174.reuse ;  /* 0x0000b40020147a23 */ /* 0x120fe400000108ae */
[--C-:B-1----:R-:W-:Y:S02]  /*17170*/  FFMA.FTZ R2, R5, c[0x0][0x2d0], -R174.reuse ;  /* 0x0000b40005027a23 */ /* 0x102fe400000108ae */
[----:B------:R-:W-:Y:S02]  /*17180*/  FMUL.FTZ R5, R134, R153 ;  /* 0x0000009986057220 */ /* 0x000fe40000410000 */
[C---:B--2---:R-:W-:Y:S01]  /*17190*/  FMUL.FTZ R104, R132.reuse, R104 ;  /* 0x0000006884687220 */ /* 0x044fe20000410000 */
[----:B------:R1:W-:Y:S01]  /*171a0*/  MUFU.EX2 R209, R2 ;  /* 0x0000000200d17308 */ /* 0x0003e20000000800 */
        /* <DEDUP_REMOVED lines=14> */
[--C-:B-1----:R-:W-:Y:S02]  /*17290*/  FFMA.FTZ R2, R6, c[0x0][0x2d0], -R173.reuse ;  /* 0x0000b40006027a23 */ /* 0x102fe400000108ad */
[----:B------:R-:W-:Y:S02]  /*172a0*/  FMUL.FTZ R6, R133, R154 ;  /* 0x0000009a85067220 */ /* 0x000fe40000410000 */
[----:B------:R-:W-:Y:S01]  /*172b0*/  FMUL.FTZ R61, R132, R61 ;  /* 0x0000003d843d7220 */ /* 0x000fe20000410000 */
[----:B------:R1:W4:Y:S01]  /*172c0*/  MUFU.EX2 R175, R2 ;  /* 0x0000000200af7308 */ /* 0x0003220000000800 */
[C---:B------:R-:W-:Y:S02]  /*172d0*/  FMUL.FTZ R64, R134.reuse, R64 ;  /* 0x0000004086407220 */ /* 0x040fe40000410000 */
[C---:B------:R-:W-:Y:S02]  /*172e0*/  FMUL.FTZ R65, R134.reuse, R65 ;  /* 0x0000004186417220 */ /* 0x040fe40000410000 */
[--C-:B--2---:R-:W-:Y:S02]  /*172f0*/  FFMA.FTZ R3, R17, c[0x0][0x2d0], -R174.reuse ;  /* 0x0000b40011037a23 */ /* 0x104fe400000108ae */
[C---:B------:R-:W-:Y:S02]  /*17300*/  FMUL.FTZ R17, R134.reuse, R161 ;  /* 0x000000a186117220 */ /* 0x040fe40000410000 */
[C---:B------:R-:W-:Y:S01]  /*17310*/  FMUL.FTZ R66, R133.reuse, R66 ;  /* 0x0000004285427220 */ /* 0x040fe20000410000 */
[----:B------:R-:W2:Y:S01]  /*17320*/  MUFU.EX2 R217, R3 ;  /* 0x0000000300d97308 */ /* 0x000ea20000000800 */
[----:B------:R-:W-:Y:S02]  /*17330*/  FMUL.FTZ R67, R133, R67 ;  /* 0x0000004385437220 */ /* 0x000fe40000410000 */
[C---:B------:R-:W-:Y:S02]  /*17340*/  FMUL.FTZ R68, R134.reuse, R68 ;  /* 0x0000004486447220 */ /* 0x040fe40000410000 */
[----:B---3--:R-:W-:Y:S02]  /*17350*/  FFMA.FTZ R20, R33, c[0x0][0x2d0], -R174 ;  /* 0x0000b40021147a23 */ /* 0x008fe400000108ae */
        /* <DEDUP_REMOVED lines=14> */
[C---:B------:R-:W-:Y:S02]  /*17440*/  FMUL.FTZ R18, R133.reuse, R162 ;  /* 0x000000a285127220 */ /* 0x040fe40000410000 */
[C---:B------:R-:W-:Y:S01]  /*17450*/  FMUL.FTZ R81, R134.reuse, R81 ;  /* 0x0000005186517220 */ /* 0x040fe20000410000 */
        /* <DEDUP_REMOVED lines=9> */
[C---:B------:R-:W-:Y:S02]  /*174f0*/  FMUL.FTZ R19, R133.reuse, R163 ;  /* 0x000000a385137220 */ /* 0x040fe40000410000 */
[----:B------:R-:W-:Y:S01]  /*17500*/  LDSM.16.MT88.4 R160, [R166+0x800] ;  /* 0x00080000a6a0783b */ /* 0x000fe20000004200 */
[C---:B------:R-:W-:Y:S02]  /*17510*/  FMUL.FTZ R86, R133.reuse, R86 ;  /* 0x0000005685567220 */ /* 0x040fe40000410000 */
[C---:B------:R-:W-:Y:S02]  /*17520*/  FMUL.FTZ R87, R133.reuse, R87 ;  /* 0x0000005785577220 */ /* 0x040fe40000410000 */
[C---:B------:R-:W-:Y:S02]  /*17530*/  FMUL.FTZ R88, R132.reuse, R88 ;  /* 0x0000005884587220 */ /* 0x040fe40000410000 */
[----:B------:R-:W1:Y:S01]  /*17540*/  MUFU.EX2 R216, R0 ;  /* 0x0000000000d87308 */ /* 0x000e620000000800 */
[C---:B------:R-:W-:Y:S02]  /*17550*/  FMUL.FTZ R89, R132.reuse, R89 ;  /* 0x0000005984597220 */ /* 0x040fe40000410000 */
[----:B------:R-:W-:Y:S02]  /*17560*/  FMUL.FTZ R92, R132, R92 ;  /* 0x0000005c845c7220 */ /* 0x000fe40000410000 */
[--C-:B--2---:R-:W-:Y:S02]  /*17570*/  FFMA.FTZ R3, R8, c[0x0][0x2d0], -R172.reuse ;  /* 0x0000b40008037a23 */ /* 0x104fe400000108ac */
[C---:B------:R-:W-:Y:S02]  /*17580*/  FMUL.FTZ R8, R132.reuse, R148 ;  /* 0x0000009484087220 */ /* 0x040fe40000410000 */
[----:B------:R-:W-:Y:S01]  /*17590*/  FMUL.FTZ R93, R132, R93 ;  /* 0x0000005d845d7220 */ /* 0x000fe20000410000 */
[----:B------:R2:W-:Y:S01]  /*175a0*/  MUFU.EX2 R205, R3 ;  /* 0x0000000300cd7308 */ /* 0x0005e20000000800 */
[C---:B------:R-:W-:Y:S02]  /*175b0*/  FMUL.FTZ R96, R134.reuse, R96 ;  /* 0x0000006086607220 */ /* 0x040fe40000410000 */
[----:B------:R-:W-:Y:S02]  /*175c0*/  FMUL.FTZ R97, R134, R97 ;  /* 0x0000006186617220 */ /* 0x000fe40000410000 */
[C---:B------:R-:W-:Y:S02]  /*175d0*/  FMUL.FTZ R98, R133.reuse, R98 ;  /* 0x0000006285627220 */ /* 0x040fe40000410000 */
[----:B------:R-:W-:Y:S02]  /*175e0*/  FMUL.FTZ R99, R133, R99 ;  /* 0x0000006385637220 */ /* 0x000fe40000410000 */
[--C-:B------:R-:W-:Y:S01]  /*175f0*/  FFMA.FTZ R40, R40, c[0x0][0x2d0], -R172.reuse ;  /* 0x0000b40028287a23 */ /* 0x100fe200000108ac */
[----:B------:R3:W-:Y:S01]  /*17600*/  MUFU.EX2 R184, R35 ;  /* 0x0000002300b87308 */ /* 0x0007e20000000800 */
[--C-:B------:R-:W-:Y:S02]  /*17610*/  FFMA.FTZ R41, R41, c[0x0][0x2d0], -R172.reuse ;  /* 0x0000b40029297a23 */ /* 0x100fe400000108ac */
[----:B------:R-:W-:Y:S01]  /*17620*/  FFMA.FTZ R44, R44, c[0x0][0x2d0], -R172 ;  /* 0x0000b4002c2c7a23 */ /* 0x000fe200000108ac */
[----:B-1----:R-:W-:Y:S01]  /*17630*/  F2FP.BF16.PACK_AB R155, R216, R210 ;  /* 0x000000d2d89b723e */ /* 0x002fe200000010ff */
[----:B------:R-:W-:Y:S02]  /*17640*/  FADD.FTZ R0, -R2, R135 ;  /* 0x0000008702007221 */ /* 0x000fe40000010100 */
[----:B------:R-:W-:Y:S02]  /*17650*/  FFMA.FTZ R135, R49, c[0x0][0x2d0], -R174 ;  /* 0x0000b40031877a23 */ /* 0x000fe400000108ae */
[----:B------:R-:W-:Y:S01]  /*17660*/  FMUL.FTZ R0, R0, c[0x0][0x2d0] ;  /* 0x0000b40000007a20 */ /* 0x000fe20000410000 */
[----:B------:R1:W4:Y:S01]  /*17670*/  MUFU.EX2 R181, R24 ;  /* 0x0000001800b57308 */ /* 0x0003220000000800 */
[----:B------:R-:W-:Y:S02]  /*17680*/  FFMA.FTZ R49, R38, c[0x0][0x2d0], -R173 ;  /* 0x0000b40026317a23 */ /* 0x000fe400000108ad */
[--C-:B------:R-:W-:Y:S02]  /*17690*/  FFMA.FTZ R45, R45, c[0x0][0x2d0], -R172.reuse ;  /* 0x0000b4002d2d7a23 */ /* 0x100fe400000108ac */
[--C-:B--2---:R-:W-:Y:S02]  /*176a0*/  FFMA.FTZ R3, R9, c[0x0][0x2d0], -R172.reuse ;  /* 0x0000b40009037a23 */ /* 0x104fe400000108ac */
[----:B------:R-:W-:Y:S03]  /*176b0*/  FMUL.FTZ R9, R132, R149 ;  /* 0x0000009584097220 */ /* 0x000fe60000410000 */
[----:B------:R2:W5:Y:S01]  /*176c0*/  MUFU.EX2 R206, R3 ;  /* 0x0000000300ce7308 */ /* 0x0005620000000800 */
[----:B---3--:R-:W-:Y:S09]  /*176d0*/  LDSM.16.MT88.4 R32, [R167+0x400] ;  /* 0x00040000a720783b */ /* 0x008ff20000004200 */
[----:B------:R-:W3:Y:S01]  /*176e0*/  MUFU.EX2 R0, R0 ;  /* 0x0000000000007308 */ /* 0x000ee20000000800 */
[--C-:B-1----:R-:W-:Y:S01]  /*176f0*/  FFMA.FTZ R24, R28, c[0x0][0x2d0], -R172.reuse ;  /* 0x0000b4001c187a23 */ /* 0x102fe200000108ac */
[----:B----4-:R-:W-:Y:S08]  /*17700*/  F2FP.BF16.PACK_AB R28, R182, R181 ;  /* 0x000000b5b61c723e */ /* 0x010ff000000010ff */
[----:B------:R-:W-:Y:S01]  /*17710*/  MUFU.EX2 R177, R24 ;  /* 0x0000001800b17308 */ /* 0x000fe20000000800 */
[--C-:B--2---:R-:W-:Y:S01]  /*17720*/  FFMA.FTZ R3, R12, c[0x0][0x2d0], -R172.reuse ;  /* 0x0000b4000c037a23 */ /* 0x104fe200000108ac */
[----:B-----5:R-:W-:Y:S01]  /*17730*/  F2FP.BF16.PACK_AB R148, R206, R205 ;  /* 0x000000cdce94723e */ /* 0x020fe200000010ff */
[----:B------:R-:W-:Y:S07]  /*17740*/  FMUL.FTZ R12, R132, R156 ;  /* 0x0000009c840c7220 */ /* 0x000fee0000410000 */
[----:B------:R1:W-:Y:S01]  /*17750*/  MUFU.EX2 R214, R3 ;  /* 0x0000000300d67308 */ /* 0x0003e20000000800 */
        /* <DEDUP_REMOVED lines=25> */
[----:B------:R-:W-:Y:S05]  /*178f0*/  FMUL.FTZ R95, R0, R95 ;  /* 0x0000005f005f7220 */ /* 0x000fea0000410000 */
[----:B------:R-:W-:Y:S01]  /*17900*/  MUFU.EX2 R51, R51 ;  /* 0x0000003300337308 */ /* 0x000fe20000000800 */
[----:B-1----:R-:W-:Y:S04]  /*17910*/  FMUL.FTZ R3, R2, c[0x0][0x2d0] ;  /* 0x0000b40002037a20 */ /* 0x002fe80000410000 */
[--C-:B------:R-:W-:Y:S02]  /*17920*/  FFMA.FTZ R4, R10, c[0x0][0x2d0], -R3.reuse ;  /* 0x0000b4000a047a23 */ /* 0x100fe40000010803 */
[----:B------:R-:W-:Y:S01]  /*17930*/  FMUL.FTZ R10, R0, R150 ;  /* 0x00000096000a7220 */ /* 0x000fe20000410000 */
[----:B--2---:R-:W-:Y:S02]  /*17940*/  F2FP.BF16.PACK_AB R150, R215, R214 ;  /* 0x000000d6d796723e */ /* 0x004fe400000010ff */
[----:B------:R1:W-:Y:S01]  /*17950*/  MUFU.EX2 R191, R4 ;  /* 0x0000000400bf7308 */ /* 0x0003e20000000800 */
[--C-:B------:R-:W-:Y:S02]  /*17960*/  FFMA.FTZ R26, R26, c[0x0][0x2d0], -R3.reuse ;  /* 0x0000b4001a1a7a23 */ /* 0x100fe40000010803 */
[--C-:B------:R-:W-:Y:S02]  /*17970*/  FFMA.FTZ R27, R27, c[0x0][0x2d0], -R3.reuse ;  /* 0x0000b4001b1b7a23 */ /* 0x100fe40000010803 */
[--C-:B------:R-:W-:Y:S02]  /*17980*/  FFMA.FTZ R42, R42, c[0x0][0x2d0], -R3.reuse ;  /* 0x0000b4002a2a7a23 */ /* 0x100fe40000010803 */
[--C-:B------:R-:W-:Y:S02]  /*17990*/  FFMA.FTZ R43, R43, c[0x0][0x2d0], -R3.reuse ;  /* 0x0000b4002b2b7a23 */ /* 0x100fe40000010803 */
[--C-:B------:R-:W-:Y:S01]  /*179a0*/  FFMA.FTZ R46, R46, c[0x0][0x2d0], -R3.reuse ;  /* 0x0000b4002e2e7a23 */ /* 0x100fe20000010803 */
[----:B------:R-:W-:Y:S10]  /*179b0*/  MUFU.EX2 R179, R26 ;  /* 0x0000001a00b37308 */ /* 0x000ff40000000800 */
[----:B------:R2:W-:Y:S01]  /*179c0*/  MUFU.EX2 R180, R27 ;  /* 0x0000001b00b47308 */ /* 0x0005e20000000800 */
[--C-:B-1----:R-:W-:Y:S02]  /*179d0*/  FFMA.FTZ R4, R11, c[0x0][0x2d0], -R3.reuse ;  /* 0x0000b4000b047a23 */ /* 0x102fe40000010803 */
[----:B------:R-:W-:Y:S07]  /*179e0*/  FMUL.FTZ R11, R0, R151 ;  /* 0x00000097000b7220 */ /* 0x000fee0000410000 */
[----:B------:R1:W3:Y:S10]  /*179f0*/  MUFU.EX2 R207, R4 ;  /* 0x0000000400cf7308 */ /* 0x0002f40000000800 */
[----:B------:R-:W-:Y:S01]  /*17a00*/  MUFU.EX2 R42, R42 ;  /* 0x0000002a002a7308 */ /* 0x000fe20000000800 */
[----:B--2---:R-:W-:Y:S09]  /*17a10*/  LDSM.16.MT88.4 R24, [R166+0x400] ;  /* 0x00040000a618783b */ /* 0x004ff20000004200 */
[----:B------:R-:W-:Y:S01]  /*17a20*/  MUFU.EX2 R43, R43 ;  /* 0x0000002b002b7308 */ /* 0x000fe20000000800 */
[--C-:B-1----:R-:W-:Y:S01]  /*17a30*/  FFMA.FTZ R4, R14, c[0x0][0x2d0], -R3.reuse ;  /* 0x0000b4000e047a23 */ /* 0x102fe20000010803 */
[----:B---3--:R-:W-:Y:S01]  /*17a40*/  F2FP.BF16.PACK_AB R149, R207, R191 ;  /* 0x000000bfcf95723e */ /* 0x008fe200000010ff */
[C---:B------:R-:W-:Y:S07]  /*17a50*/  FMUL.FTZ R14, R0.reuse, R158 ;  /* 0x0000009e000e7220 */ /* 0x040fee0000410000 */
[----:B------:R1:W2:Y:S02]  /*17a60*/  MUFU.EX2 R212, R4 ;  /* 0x0000000400d47308 */ /* 0x0002a40000000800 */
[----:B-1----:R-:W-:Y:S02]  /*17a70*/  FFMA.FTZ R4, R15, c[0x0][0x2d0], -R3 ;  /* 0x0000b4000f047a23 */ /* 0x002fe40000010803 */
[C---:B------:R-:W-:Y:S06]  /*17a80*/  FMUL.FTZ R15, R0.reuse, R159 ;  /* 0x0000009f000f7220 */ /* 0x040fec0000410000 */
[----:B------:R1:W3:Y:S01]  /*17a90*/  MUFU.EX2 R213, R4 ;  /* 0x0000000400d57308 */ /* 0x0002e20000000800 */
[----:B------:R-:W4:Y:S01]  /*17aa0*/  LDSM.16.MT88.4 R156, [R167] ;  /* 0x00000000a79c783b */ /* 0x000f220000004200 */
[----:B------:R-:W-:Y:S04]  /*17ab0*/  FFMA.FTZ R0, R0, R243, R191 ;  /* 0x000000f300007223 */ /* 0x000fe800000100bf */
[----:B------:R-:W-:Y:S04]  /*17ac0*/  FADD.FTZ R0, R207, R0 ;  /* 0x00000000cf007221 */ /* 0x000fe80000010000 */
[----:B--2---:R-:W-:Y:S02]  /*17ad0*/  FADD.FTZ R0, R212, R0 ;  /* 0x00000000d4007221 */ /* 0x004fe40000010000 */
[C---:B-1----:R-:W-:Y:S01]  /*17ae0*/  FMUL.FTZ R4, R134.reuse, R152 ;  /* 0x0000009886047220 */ /* 0x042fe20000410000 */
[----:B------:R-:W-:Y:S01]  /*17af0*/  F2FP.BF16.PACK_AB R152, R209, R176 ;  /* 0x000000b0d198723e */ /* 0x000fe200000010ff */
[----:B------:R-:W-:Y:S01]  /*17b00*/  FFMA.FTZ R134, R134, R242, R176 ;  /* 0x000000f286867223 */ /* 0x000fe200000100b0 */
[C---:B---3--:R-:W-:Y:S01]  /*17b10*/  F2FP.BF16.PACK_AB R151, R213.reuse, R212 ;  /* 0x000000d4d597723e */ /* 0x048fe200000010ff */
[----:B------:R-:W-:Y:S04]  /*17b20*/  FADD.FTZ R0, R213, R0 ;  /* 0x00000000d5007221 */ /* 0x000fe80000010000 */
[-C--:B------:R-:W-:Y:S08]  /*17b30*/  HMMA.16816.F32.BF16 R4, R152, R168.reuse, R4 ;  /* 0x000000a89804723c */ /* 0x080ff00000041804 */
[C---:B------:R-:W-:Y:S01]  /*17b40*/  HMMA.16816.F32.BF16 R8, R148.reuse, R168, R8 ;  /* 0x000000a89408723c */ /* 0x040fe20000041808 */
[----:B------:R-:W-:Y:S07]  /*17b50*/  MUFU.EX2 R169, R142 ;  /* 0x0000008e00a97308 */ /* 0x000fee0000000800 */
[-C--:B------:R-:W-:Y:S03]  /*17b60*/  HMMA.16816.F32.BF16 R12, R148, R170.reuse, R12 ;  /* 0x000000aa940c723c */ /* 0x080fe6000004180c */
[----:B------:R-:W-:Y:S05]  /*17b70*/  MUFU.EX2 R142, R49 ;  /* 0x00000031008e7308 */ /* 0x000fea0000000800 */
[C---:B------:R-:W-:Y:S05]  /*17b80*/  HMMA.16816.F32.BF16 R16, R152.reuse, R170, R16 ;  /* 0x000000aa9810723c */ /* 0x040fea0000041810 */
[----:B------:R-:W-:Y:S03]  /*17b90*/  MUFU.EX2 R168, R48 ;  /* 0x0000003000a87308 */ /* 0x000fe60000000800 */
[-C--:B----4-:R-:W-:Y:S07]  /*17ba0*/  HMMA.16816.F32.BF16 R100, R152, R156.reuse, R100 ;  /* 0x0000009c9864723c */ /* 0x090fee0000041864 */
[----:B------:R-:W-:Y:S01]  /*17bb0*/  MUFU.EX2 R49, R40 ;  /* 0x0000002800317308 */ /* 0x000fe20000000800 */
[C---:B------:R-:W-:Y:S08]  /*17bc0*/  HMMA.16816.F32.BF16 R104, R148.reuse, R156, R104 ;  /* 0x0000009c9468723c */ /* 0x040ff00000041868 */
[-C--:B------:R-:W-:Y:S01]  /*17bd0*/  HMMA.16816.F32.BF16 R108, R148, R158.reuse, R108 ;  /* 0x0000009e946c723c */ /* 0x080fe2000004186c */
[----:B------:R-:W-:Y:S07]  /*17be0*/  MUFU.EX2 R48, R41 ;  /* 0x0000002900307308 */ /* 0x000fee0000000800 */
[C---:B------:R-:W-:Y:S01]  /*17bf0*/  HMMA.16816.F32.BF16 R112, R152.reuse, R158, R112 ;  /* 0x0000009e9870723c */ /* 0x040fe20000041870 */
[----:B------:R-:W1:Y:S02]  /*17c00*/  LDSM.16.MT88.4 R156, [R166+0xc00] ;  /* 0x000c0000a69c783b */ /* 0x000e640000004200 */
[----:B------:R-:W-:Y:S10]  /*17c10*/  MUFU.EX2 R40, R44 ;  /* 0x0000002c00287308 */ /* 0x000ff40000000800 */
[----:B------:R-:W-:Y:S01]  /*17c20*/  MUFU.EX2 R41, R45 ;  /* 0x0000002d00297308 */ /* 0x000fe20000000800 */
        /* <DEDUP_REMOVED lines=21> */
[----:B------:R-:W-:Y:S01]  /*17d80*/  FFMA.FTZ R148, R36, c[0x0][0x2d0], -R174 ;  /* 0x0000b40024947a23 */ /* 0x000fe200000108ae */
[----:B------:R-:W-:Y:S01]  /*17d90*/  HMMA.16816.F32.BF16 R96, R152, R22, R96 ;  /* 0x000000169860723c */ /* 0x000fe20000041860 */
[----:B------:R-:W3:Y:S04]  /*17da0*/  LDSM.16.MT88.4 R36, [R166+0x1000] ;  /* 0x00100000a624783b */ /* 0x000ee80000004200 */
[----:B------:R4:W-:Y:S02]  /*17db0*/  MUFU.EX2 R170, R21 ;  /* 0x0000001500aa7308 */ /* 0x0009e40000000800 */
[----:B------:R-:W-:Y:S02]  /*17dc0*/  F2FP.BF16.PACK_AB R22, R185, R186 ;  /* 0x000000bab916723e */ /* 0x000fe400000010ff */
[----:B------:R-:W-:Y:S03]  /*17dd0*/  F2FP.BF16.PACK_AB R23, R184, R183 ;  /* 0x000000b7b817723e */ /* 0x000fe600000010ff */
[--C-:B-1----:R-:W-:Y:S01]  /*17de0*/  FFMA.FTZ R20, R30, c[0x0][0x2d0], -R3.reuse ;  /* 0x0000b4001e147a23 */ /* 0x102fe20000010803 */
[----:B--2---:R-:W-:Y:S01]  /*17df0*/  F2FP.BF16.PACK_AB R30, R178, R177 ;  /* 0x000000b1b21e723e */ /* 0x004fe200000010ff */
[----:B------:R-:W-:Y:S02]  /*17e00*/  FFMA.FTZ R3, R47, c[0x0][0x2d0], -R3 ;  /* 0x0000b4002f037a23 */ /* 0x000fe40000010803 */
[----:B------:R1:W2:Y:S01]  /*17e10*/  MUFU.EX2 R171, R20 ;  /* 0x0000001400ab7308 */ /* 0x0002a20000000800 */
[----:B------:R-:W-:Y:S01]  /*17e20*/  FFMA.FTZ R47, R133, R241, R175 ;  /* 0x000000f1852f7223 */ /* 0x000fe200000100af */
[----:B----4-:R-:W-:Y:S08]  /*17e30*/  F2FP.BF16.PACK_AB R21, R187, R188 ;  /* 0x000000bcbb15723e */ /* 0x010ff000000010ff */
[----:B------:R-:W-:Y:S01]  /*17e40*/  MUFU.EX2 R133, R148 ;  /* 0x0000009400857308 */ /* 0x000fe20000000800 */
[----:B-1----:R-:W-:Y:S02]  /*17e50*/  F2FP.BF16.PACK_AB R20, R190, R189 ;  /* 0x000000bdbe14723e */ /* 0x002fe400000010ff */
[----:B--2---:R-:W-:Y:S05]  /*17e60*/  F2FP.BF16.PACK_AB R31, R170, R171 ;  /* 0x000000abaa1f723e */ /* 0x004fea00000010ff */
[-C--:B------:R-:W-:Y:S08]  /*17e70*/  HMMA.16816.F32.BF16 R4, R20, R24.reuse, R4 ;  /* 0x000000181404723c */ /* 0x080ff00000041804 */
        /* <DEDUP_REMOVED lines=10> */
[C---:B------:R-:W-:Y:S08]  /*17f20*/  HMMA.16816.F32.BF16 R120, R28.reuse, R36, R120 ;  /* 0x000000241c78723c */ /* 0x040ff00000041878 */
[-C--:B------:R-:W-:Y:S08]  /*17f30*/  HMMA.16816.F32.BF16 R124, R28, R38.reuse, R124 ;  /* 0x000000261c7c723c */ /* 0x080ff0000004187c */
[C---:B------:R-:W-:Y:S01]  /*17f40*/  HMMA.16816.F32.BF16 R128, R20.reuse, R38, R128 ;  /* 0x000000261480723c */ /* 0x040fe20000041880 */
[----:B------:R-:W3:Y:S07]  /*17f50*/  LDSM.16.MT88.4 R36, [R167+0x1c00] ;  /* 0x001c0000a724783b */ /* 0x000eee0000004200 */
[-C--:B-1----:R-:W-:Y:S08]  /*17f60*/  HMMA.16816.F32.BF16 R52, R20, R24.reuse, R52 ;  /* 0x000000181434723c */ /* 0x082ff00000041834 */
[C---:B------:R-:W-:Y:S07]  /*17f70*/  HMMA.16816.F32.BF16 R56, R28.reuse, R24, R56 ;  /* 0x000000181c38723c */ /* 0x040fee0000041838 */
[----:B------:R-:W-:Y:S01]  /*17f80*/  FADD.FTZ R25, R209, R134 ;  /* 0x00000086d1197221 */ /* 0x000fe20000010000 */
[-C--:B------:R-:W-:Y:S04]  /*17f90*/  HMMA.16816.F32.BF16 R60, R28, R26.reuse, R60 ;  /* 0x0000001a1c3c723c */ /* 0x080fe8000004183c */
[----:B------:R-:W-:Y:S04]  /*17fa0*/  FADD.FTZ R24, R208, R47 ;  /* 0x0000002fd0187221 */ /* 0x000fe80000010000 */
[C---:B------:R-:W-:Y:S07]  /*17fb0*/  HMMA.16816.F32.BF16 R64, R20.reuse, R26, R64 ;  /* 0x0000001a1440723c */ /* 0x040fee0000041840 */
[----:B------:R-:W-:Y:S01]  /*17fc0*/  F2FP.BF16.PACK_AB R26, R41, R40 ;  /* 0x00000028291a723e */ /* 0x000fe200000010ff */
[-C--:B--2---:R-:W-:Y:S08]  /*17fd0*/  HMMA.16816.F32.BF16 R68, R20, R32.reuse, R68 ;  /* 0x000000201444723c */ /* 0x084ff00000041844 */
[C---:B------:R-:W-:Y:S07]  /*17fe0*/  HMMA.16816.F32.BF16 R72, R28.reuse, R32, R72 ;  /* 0x000000201c48723c */ /* 0x040fee0000041848 */
[----:B------:R-:W-:Y:S01]  /*17ff0*/  FADD.FTZ R32, R210, R24 ;  /* 0x00000018d2207221 */ /* 0x000fe20000010000 */
[-C--:B------:R-:W-:Y:S04]  /*18000*/  HMMA.16816.F32.BF16 R76, R28, R34.reuse, R76 ;  /* 0x000000221c4c723c */ /* 0x080fe8000004184c */
[----:B------:R-:W-:Y:S04]  /*18010*/  F2FP.BF16.PACK_AB R24, R48, R49 ;  /* 0x000000313018723e */ /* 0x000fe800000010ff */
[C---:B------:R-:W-:Y:S01]  /*18020*/  HMMA.16816.F32.BF16 R80, R20.reuse, R34, R80 ;  /* 0x000000221450723c */ /* 0x040fe20000041850 */
[----:B------:R1:W-:Y:S07]  /*18030*/  MUFU.EX2 R34, R3 ;  /* 0x0000000300227308 */ /* 0x0003ee0000000800 */
[-C--:B---3--:R-:W-:Y:S03]  /*18040*/  HMMA.16816.F32.BF16 R84, R20, R36.reuse, R84 ;  /* 0x000000241454723c */ /* 0x088fe60000041854 */
        /* <DEDUP_REMOVED lines=80> */
.L_x_1311:
[----:B------:R-:W-:Y:S07]  /*18550*/  @!UPT UIADD3 URZ, URZ, URZ, URZ ;  /* 0x0000003f3f3ff290 */ /* 0x000fee000fffe03f */
[----:B------:R-:W-:Y:S02]  /*18560*/  MOV R9, 0x1f ;  /* 0x0000001f00097802 */ /* 0x000fe40000000f00 */
[----:B------:R-:W-:Y:S01]  /*18570*/  MOV R8, 0xffffffff ;  /* 0xffffffff00087802 */ /* 0x000fe20000000f00 */
[----:B------:R-:W-:Y:S06]  /*18580*/  BRA.DIV ~URZ, `(.L_x_1315) ;  /* 0x000059a27f007947 */ /* 0x000fec000b800000 */
[----:B------:R1:W2:Y:S02]  /*18590*/  SHFL.BFLY PT, R0, R242, 0x2, 0x1f ;  /* 0x0c401f00f2007f89 */ /* 0x0002a400000e0000 */
.L_x_1395:
        /* <DEDUP_REMOVED lines=15> */
.L_x_1396:
        /* <DEDUP_REMOVED lines=13> */
[----:B------:R-:W2:Y:S01]  /*18760*/  @P3 MUFU.LG2 R8, R7 ;  /* 0x0000000700083308 */ /* 0x000ea20000000c00 */
[----:B-1----:R-:W-:-:S07]  /*18770*/  FMUL.FTZ R132, R0, R152 ;  /* 0x0000009800847220 */ /* 0x002fce0000410000 */
[----:B------:R-:W1:Y:S01]  /*18780*/  @P2 MUFU.LG2 R7, R6 ;  /* 0x0000000600072308 */ /* 0x000e620000000c00 */
[C---:B------:R-:W-:Y:S02]  /*18790*/  FMUL.FTZ R133, R0.reuse, R153 ;  /* 0x0000009900857220 */ /* 0x040fe40000410000 */
[C---:B------:R-:W-:Y:S02]  /*187a0*/  FMUL.FTZ R152, R0.reuse, R160 ;  /* 0x000000a000987220 */ /* 0x040fe40000410000 */
[C---:B------:R-:W-:Y:S02]  /*187b0*/  FMUL.FTZ R153, R0.reuse, R161 ;  /* 0x000000a100997220 */ /* 0x040fe40000410000 */
[C---:B------:R-:W-:Y:S01]  /*187c0*/  FMUL.FTZ R160, R0.reuse, R100 ;  /* 0x0000006400a07220 */ /* 0x040fe20000410000 */
[----:B------:R-:W3:Y:S01]  /*187d0*/  @P2 MUFU.RCP R3, R6 ;  /* 0x0000000600032308 */ /* 0x000ee20000001000 */
[C---:B------:R-:W-:Y:S02]  /*187e0*/  FMUL.FTZ R161, R0.reuse, R101 ;  /* 0x0000006500a17220 */ /* 0x040fe40000410000 */
[----:B------:R-:W-:-:S02]  /*187f0*/  FMUL.FTZ R170, R0, R112 ;  /* 0x0000007000aa7220 */ /* 0x000fc40000410000 */
[C---:B------:R-:W-:Y:S02]  /*18800*/  FMUL.FTZ R171, R0.reuse, R113 ;  /* 0x0000007100ab7220 */ /* 0x040fe40000410000 */
[C---:B------:R-:W-:Y:S01]  /*18810*/  FMUL.FTZ R172, R0.reuse, R116 ;  /* 0x0000007400ac7220 */ /* 0x040fe20000410000 */
[----:B------:R-:W-:Y:S01]  /*18820*/  @P1 MUFU.RCP R2, R5 ;  /* 0x0000000500021308 */ /* 0x000fe20000001000 */
        /* <DEDUP_REMOVED lines=15> */
[----:B------:R4:W5:Y:S01]  /*18920*/  @P1 MUFU.LG2 R0, R5 ;  /* 0x0000000500001308 */ /* 0x0009620000000c00 */
[----:B--2---:R-:W-:-:S02]  /*18930*/  @P3 FMUL.FTZ R9, R8, 0.69314718246459960938 ;  /* 0x3f31721808093820 */ /* 0x004fc40000410000 */
[----:B-1----:R-:W-:Y:S02]  /*18940*/  @P2 FMUL.FTZ R8, R7, 0.69314718246459960938 ;  /* 0x3f31721807082820 */ /* 0x002fe40000410000 */
[C---:B---3--:R-:W-:Y:S02]  /*18950*/  FMUL.FTZ R112, R3.reuse, R118 ;  /* 0x0000007603707220 */ /* 0x048fe40000410000 */
[C---:B------:R-:W-:Y:S02]  /*18960*/  FMUL.FTZ R113, R3.reuse, R119 ;  /* 0x0000007703717220 */ /* 0x040fe40000410000 */
[C---:B------:R-:W-:Y:S02]  /*18970*/  FMUL.FTZ R168, R3.reuse, R102 ;  /* 0x0000006603a87220 */ /* 0x040fe40000410000 */
[C---:B------:R-:W-:Y:S02]  /*18980*/  FMUL.FTZ R169, R3.reuse, R103 ;  /* 0x0000006703a97220 */ /* 0x040fe40000410000 */
[----:B------:R-:W-:-:S02]  /*18990*/  FMUL.FTZ R118, R3, R54 ;  /* 0x0000003603767220 */ /* 0x000fc40000410000 */
[C---:B------:R-:W-:Y:S01]  /*189a0*/  FMUL.FTZ R119, R3.reuse, R55 ;  /* 0x0000003703777220 */ /* 0x040fe20000410000 */
[----:B----4-:R-:W-:Y:S01]  /*189b0*/  @P2 MOV R5, 0x3f317218 ;  /* 0x3f31721800052802 */ /* 0x010fe20000000f00 */
[----:B-----5:R-:W-:Y:S01]  /*189c0*/  @P1 FMUL.FTZ R7, R0, 0.69314718246459960938 ;  /* 0x3f31721800071820 */ /* 0x020fe20000410000 */
        /* <DEDUP_REMOVED lines=45> */
[----:B------:R2:W3:Y:S01]  /*18ca0*/  @P0 MUFU.LG2 R2, R4 ;  /* 0x0000000400020308 */ /* 0x0004e20000000c00 */
[----:B------:R-:W-:Y:S02]  /*18cb0*/  @P3 FMUL.FTZ R6, R3, c[0x0][0x2d0] ;  /* 0x0000b40003063a20 */ /* 0x000fe40000410000 */
[----:B------:R-:W-:Y:S02]  /*18cc0*/  @P1 FMUL.FTZ R3, R10, c[0x0][0x2d0] ;  /* 0x0000b4000a031a20 */ /* 0x000fe40000410000 */
[----:B------:R-:W-:Y:S02]  /*18cd0*/  @P2 FMUL.FTZ R5, R5, c[0x0][0x2d0] ;  /* 0x0000b40005052a20 */ /* 0x000fe40000410000 */
[----:B------:R-:W-:Y:S01]  /*18ce0*/  @P1 FFMA.FTZ R23, R3, R138, R7 ;  /* 0x0000008a03171223 */ /* 0x000fe20000010007 */
[----:B------:R-:W-:Y:S01]  /*18cf0*/  @P0 MOV R3, 0x3f317218 ;  /* 0x3f31721800030802 */ /* 0x000fe20000000f00 */
[----:B-1----:R-:W-:-:S02]  /*18d00*/  FMUL.FTZ R84, R0, R58 ;  /* 0x0000003a00547220 */ /* 0x002fc40000410000 */
[C---:B------:R-:W-:Y:S02]  /*18d10*/  FMUL.FTZ R85, R0.reuse, R59 ;  /* 0x0000003b00557220 */ /* 0x040fe40000410000 */
[----:B------:R-:W-:Y:S02]  /*18d20*/  @P0 FMUL.FTZ R3, R3, c[0x0][0x2d0] ;  /* 0x0000b40003030a20 */ /* 0x000fe40000410000 */
[----:B------:R-:W-:Y:S01]  /*18d30*/  FMUL.FTZ R76, R0, R62 ;  /* 0x0000003e004c7220 */ /* 0x000fe20000410000 */
[----:B--2---:R-:W-:Y:S01]  /*18d40*/  MOV R4, 0x1 ;  /* 0x0000000100047802 */ /* 0x004fe20000000f00 */
[----:B---3--:R-:W-:Y:S02]  /*18d50*/  @P0 FMUL.FTZ R2, R2, 0.69314718246459960938 ;  /* 0x3f31721802020820 */ /* 0x008fe40000410000 */
        /* <DEDUP_REMOVED lines=25> */
.L_x_1246:
        /* <DEDUP_REMOVED lines=19> */
.L_x_1318:
[----:B--2---:R-:W-:Y:S05]  /*19020*/  BSYNC B0 ;  /* 0x0000000000007941 */ /* 0x004fea0003800000 */
.L_x_1317:
        /* <DEDUP_REMOVED lines=16> */
[----:B------:R-:W-:Y:S01]  /*19130*/  F2FP.BF16.PACK_AB R4, R83, R82 ;  /* 0x000000525304723e */ /* 0x000fe200000010ff */
[----:B------:R-:W4:Y:S01]  /*19140*/  LDL.LU R11, [R1+0x30] ;  /* 0x00003000010b7983 */ /* 0x000f220000300800 */
[----:B------:R-:W-:Y:S02]  /*19150*/  F2FP.BF16.PACK_AB R5, R77, R76 ;  /* 0x0000004c4d05723e */ /* 0x000fe400000010ff */
[----:B------:R-:W-:-:S04]  /*19160*/  ISETP.NE.U32.AND P0, PT, RZ, c[0x0][0x508], PT ;  /* 0x00014200ff007a0c */ /* 0x000fc80003f05070 */
[----:B------:R-:W-:Y:S02]  /*19170*/  ISETP.NE.AND.EX P1, PT, RZ, c[0x0][0x50c], PT, P0 ;  /* 0x00014300ff007a0c */ /* 0x000fe40003f25300 */
[----:B------:R-:W-:-:S04]  /*19180*/  ISETP.NE.U32.AND P2, PT, RZ, c[0x0][0x500], PT ;  /* 0x00014000ff007a0c */ /* 0x000fc80003f45070 */
[----:B------:R-:W-:Y:S01]  /*19190*/  ISETP.NE.AND.EX P2, PT, RZ, c[0x0][0x504], PT, P2 ;  /* 0x00014100ff007a0c */ /* 0x000fe20003f45320 */
        /* <DEDUP_REMOVED lines=85> */
[----:B------:R-:W-:Y:S04]  /*196f0*/  STS [R6+0x5080], R2 ;  /* 0x0050800206007388 */ /* 0x000fe80000000800 */
[----:B------:R2:W-:Y:S01]  /*19700*/  STS [R6+0x5280], R0 ;  /* 0x0052800006007388 */ /* 0x0005e20000000800 */
[----:B-1----:R-:W-:Y:S02]  /*19710*/  F2FP.BF16.PACK_AB R3, R41, R40 ;  /* 0x000000282903723e */ /* 0x002fe400000010ff */
[----:B--2---:R-:W-:-:S03]  /*19720*/  F2FP.BF16.PACK_AB R0, R39, R38 ;  /* 0x000000262700723e */ /* 0x004fc600000010ff */
[----:B------:R-:W-:Y:S04]  /*19730*/  STS [R12+0x5000], R3 ;  /* 0x005000030c007388 */ /* 0x000fe80000000800 */
[----:B------:R1:W-:Y:S04]  /*19740*/  STS [R12+0x5200], R0 ;  /* 0x005200000c007388 */ /* 0x0003e80000000800 */
[----:B------:R-:W-:Y:S01]  /*19750*/  BAR.SYNC.DEFER_BLOCKING 0x1, 0x80 ;  /* 0x0042000000007b1d */ /* 0x000fe20000010000 */
[----:B------:R-:W-:Y:S01]  /*19760*/  @P1 LEA R4, P0, R9, c[0x0][0x508], 0x2 ;  /* 0x0001420009041a11 */ /* 0x000fe200078010ff */
[----:B------:R-:W-:-:S02]  /*19770*/  IMAD.MOV.U32 R6, RZ, RZ, 0x4 ;  /* 0x00000004ff067424 */ /* 0x000fc400078e00ff */
[----:B------:R-:W-:Y:S01]  /*19780*/  IMAD.MOV.U32 R10, RZ, RZ, c[0x0][0x388] ;  /* 0x0000e200ff0a7624 */ /* 0x000fe200078e00ff */
[C---:B------:R-:W-:Y:S01]  /*19790*/  @P1 LEA.HI.X R5, R9.reuse, c[0x0][0x50c], R8, 0x2, P0 ;  /* 0x0001430009051a11 */ /* 0x040fe200000f1408 */
[----:B------:R-:W-:Y:S02]  /*197a0*/  IMAD.MOV.U32 R2, RZ, RZ, RZ ;  /* 0x000000ffff027224 */ /* 0x000fe400078e00ff */
[----:B------:R-:W-:Y:S02]  /*197b0*/  IMAD.WIDE R6, R9, R6, c[0x0][0x500] ;  /* 0x0001400009067625 */ /* 0x000fe400078e0206 */
[----:B------:R2:W5:Y:S04]  /*197c0*/  @P1 LDG.E R10, [R4.64] ;  /* 0x00000006040a1981 */ /* 0x000568000c1e1900 */
[----:B------:R2:W5:Y:S01]  /*197d0*/  @P2 LDG.E R2, [R6.64] ;  /* 0x0000000606022981 */ /* 0x000562000c1e1900 */
[----:B------:R-:W-:-:S04]  /*197e0*/  ISETP.NE.AND P0, PT, R11, RZ, PT ;  /* 0x000000ff0b00720c */ /* 0x000fc80003f05270 */
[----:B-1----:R-:W-:Y:S01]  /*197f0*/  SEL R0, R11, c[0x0][0x3d4], P0 ;  /* 0x0000f5000b007a07 */ /* 0x002fe20000000000 */
[----:B------:R-:W-:Y:S05]  /*19800*/  @P1 BRA `(.L_x_1321) ;  /* 0x0000004000001947 */ /* 0x000fea0003800000 */
[----:B------:R-:W-:Y:S05]  /*19810*/  @!P2 BRA `(.L_x_1321) ;  /* 0x000000300000a947 */ /* 0x000fea0003800000 */
[----:B-----5:R1:W3:Y:S04]  /*19820*/  LDG.E R10, [R6.64] ;  /* 0x00000006060a7981 */ /* 0x0202e8000c1e1900 */
[----:B-12---:R-:W3:Y:S02]  /*19830*/  LDG.E R6, [R6.64+0x4] ;  /* 0x0000040606067981 */ /* 0x006ee4000c1e1900 */
[----:B---3--:R-:W-:Y:S02]  /*19840*/  IADD3 R10, -R10, R6, RZ ;  /* 0x000000060a0a7210 */ /* 0x008fe40007ffe1ff */
.L_x_1321:
[----:B------:R-:W3:Y:S04]  /*19850*/  LDL R3, [R1+0x8c] ;  /* 0x00008c0001037983 */ /* 0x000ee80000100800 */
[----:B------:R-:W3:Y:S04]  /*19860*/  LDL R78, [R1+0x48] ;  /* 0x00004800014e7983 */ /* 0x000ee80000100800 */
[----:B------:R-:W4:Y:S04]  /*19870*/  LDL R24, [R1+0x44] ;  /* 0x0000440001187983 */ /* 0x000f280000100800 */
[----:B--2---:R-:W2:Y:S04]  /*19880*/  LDL R13, [R1+0x74] ;  /* 0x00007400010d7983 */ /* 0x004ea80000100800 */
[----:B------:R-:W2:Y:S04]  /*19890*/  LDL R26, [R1+0xac] ;  /* 0x0000ac00011a7983 */ /* 0x000ea80000100800 */
[----:B------:R-:W2:Y:S01]  /*198a0*/  LDL.LU R25, [R1+0x14] ;  /* 0x0000140001197983 */ /* 0x000ea20000300800 */
[----:B------:R-:W-:Y:S01]  /*198b0*/  IMAD.MOV.U32 R11, RZ, RZ, 0x368 ;  /* 0x00000368ff0b7424 */ /* 0x000fe200078e00ff */
[----:B------:R-:W-:-:S04]  /*198c0*/  ISETP.GT.AND P2, PT, R0, 0x1, PT ;  /* 0x000000010000780c */ /* 0x000fc80003f44270 */
[----:B------:R-:W-:-:S04]  /*198d0*/  SEL R11, R11, 0x328, P2 ;  /* 0x000003280b0b7807 */ /* 0x000fc80001000000 */
[----:B------:R-:W1:Y:S08]  /*198e0*/  LDC.64 R6, c[0x0][R11+0x170] ;  /* 0x00005c000b067b82 */ /* 0x000e700000000a00 */
[----:B------:R-:W4:Y:S08]  /*198f0*/  LDC.64 R14, c[0x0][R11+0x168] ;  /* 0x00005a000b0e7b82 */ /* 0x000f300000000a00 */
        /* <DEDUP_REMOVED lines=8> */
[----:B------:R-:W2:Y:S02]  /*19980*/  S2R R27, SR_TID.X ;  /* 0x00000000001b7919 */ /* 0x000ea40000002100 */
[----:B-1----:R-:W-:-:S04]  /*19990*/  IMAD R4, R7, R0, RZ ;  /* 0x0000000007047224 */ /* 0x002fc800078e02ff */
[C---:B------:R-:W-:Y:S02]  /*199a0*/  IMAD R12, R6.reuse, R5, R4 ;  /* 0x00000005060c7224 */ /* 0x040fe400078e0204 */
[----:B------:R-:W-:-:S04]  /*199b0*/  IMAD.WIDE.U32 R6, R6, R0, RZ ;  /* 0x0000000006067225 */ /* 0x000fc800078e00ff */
[----:B------:R-:W-:Y:S02]  /*199c0*/  IMAD.IADD R12, R7, 0x1, R12 ;  /* 0x00000001070c7824 */ /* 0x000fe400078e020c */
[----:B---3--:R-:W-:-:S04]  /*199d0*/  IMAD.IADD R3, R3, 0x1, R78 ;  /* 0x0000000103037824 */ /* 0x008fc800078e024e */
[----:B------:R-:W-:-:S04]  /*199e0*/  @P5 IMAD.HI.U32 R5, R3, c[0x0][0x4ec], RZ ;  /* 0x00013b0003055a27 */ /* 0x000fc800078e00ff */
[----:B----4-:R-:W-:-:S04]  /*199f0*/  IMAD.WIDE.U32 R8, R14, R24, RZ ;  /* 0x000000180e087225 */ /* 0x010fc800078e00ff */
[----:B------:R-:W-:Y:S01]  /*19a00*/  IMAD.MOV.U32 R4, RZ, RZ, R3 ;  /* 0x000000ffff047224 */ /* 0x000fe200078e0003 */
[----:B------:R-:W-:Y:S01]  /*19a10*/  @P5 SHF.R.U32.HI R4, RZ, c[0x0][0x4f0], R5 ;  /* 0x00013c00ff045a19 */ /* 0x000fe20000011605 */
[----:B------:R-:W-:Y:S01]  /*19a20*/  IMAD R11, R15, R24, RZ ;  /* 0x000000180f0b7224 */ /* 0x000fe200078e02ff */
[----:B--2---:R-:W-:Y:S02]  /*19a30*/  SEL R5, R13, RZ, P2 ;  /* 0x000000ff0d057207 */ /* 0x004fe40001000000 */
        /* <DEDUP_REMOVED lines=35> */
[----:B------:R-:W4:Y:S01]  /*19c70*/  SHFL.IDX PT, R8, R6, 0x2, 0x1c1f ;  /* 0x005c1f0006087f89 */ /* 0x000f2200000e0000 */
[----:B---3--:R-:W-:-:S05]  /*19c80*/  IMAD.IADD R5, R26, 0x1, R78 ;  /* 0x000000011a057824 */ /* 0x008fca00078e024e */
        /* <DEDUP_REMOVED lines=9> */
[----:B----4-:R-:W-:Y:S01]  /*19d20*/  @!P1 ST.E [R8.64], R23 ;  /* 0x0000001708009985 */ /* 0x010fe2000c101906 */
        /* <DEDUP_REMOVED lines=12> */
[----:B------:R-:W3:Y:S04]  /*19df0*/  LDL R18, [R1+0xc] ;  /* 0x00000c0001127983 */ /* 0x000ee80000100800 */
[----:B------:R-:W1:Y:S01]  /*19e00*/  S2R R26, SR_TID.X ;  /* 0x00000000001a7919 */ /* 0x000e620000002100 */
[----:B------:R-:W-:Y:S02]  /*19e10*/  IMAD R14, R14, c[0x0][0x3a0], RZ ;  /* 0x0000e8000e0e7a24 */ /* 0x000fe400078e02ff */
[----:B--2---:R-:W-:-:S04]  /*19e20*/  IMAD.WIDE.U32 R6, R2, c[0x0][0x3a0], RZ ;  /* 0x0000e80002067a25 */ /* 0x004fc800078e00ff */
[----:B------:R-:W-:Y:S01]  /*19e30*/  IMAD R2, R2, c[0x0][0x3a4], R14 ;  /* 0x0000e90002027a24 */ /* 0x000fe200078e020e */
[--C-:B-1----:R-:W-:Y:S02]  /*19e40*/  SHF.R.S32.HI R25, RZ, 0x1f, R26.reuse ;  /* 0x0000001fff197819 */ /* 0x102fe4000001141a */
        /* <DEDUP_REMOVED lines=26> */
[----:B---3--:R-:W-:-:S05]  /*19ff0*/  IMAD.SHL.U32 R3, R18, 0x2, RZ ;  /* 0x0000000212037824 */ /* 0x008fca00078e00ff */
        /* <DEDUP_REMOVED lines=23> */
.L_x_1397:
[----:B------:R-:W-:Y:S05]  /*1a170*/  BRA.DIV ~URZ, `(.L_x_1324) ;  /* 0x000040b27f007947 */ /* 0x000fea000b800000 */
[----:B------:R3:W4:Y:S02]  /*1a180*/  SHFL.IDX PT, R0, R13, RZ, 0x1c1f ;  /* 0x001c1fff0d007589 */ /* 0x00072400000e0000 */
.L_x_1398:
        /* <DEDUP_REMOVED lines=20> */
.L_x_1326:
[----:B------:R-:W-:Y:S05]  /*1a2d0*/  BSYNC B0 ;  /* 0x0000000000007941 */ /* 0x000fea0003800000 */
.L_x_1325:
[----:B------:R-:W-:Y:S05]  /*1a2e0*/  BRA.DIV ~URZ, `(.L_x_1327) ;  /* 0x00003fa27f007947 */ /* 0x000fea000b800000 */
[----:B--2---:R2:W1:Y:S04]  /*1a2f0*/  SHFL.IDX PT, R10, R12, 0x1, 0x1c1f ;  /* 0x003c1f000c0a7f89 */ /* 0x00446800000e0000 */
[----:B----4-:R2:W4:Y:S02]  /*1a300*/  SHFL.IDX PT, R0, R13, 0x1, 0x1c1f ;  /* 0x003c1f000d007f89 */ /* 0x01052400000e0000 */
.L_x_1399:
        /* <DEDUP_REMOVED lines=21> */
.L_x_1329:
[----:B------:R-:W-:Y:S05]  /*1a460*/  BSYNC B0 ;  /* 0x0000000000007941 */ /* 0x000fea0003800000 */
.L_x_1328:
[----:B------:R-:W-:Y:S05]  /*1a470*/  BRA.DIV ~URZ, `(.L_x_1330) ;  /* 0x00003ed27f007947 */ /* 0x000fea000b800000 */
[----:B-1----:R1:W2:Y:S02]  /*1a480*/  SHFL.IDX PT, R10, R12, 0x2, 0x1c1f ;  /* 0x005c1f000c0a7f89 */ /* 0x0022a400000e0000 */
.L_x_1400:
[----:B------:R-:W-:Y:S05]  /*1a490*/  BRA.DIV ~URZ, `(.L_x_1331) ;  /* 0x00003f227f007947 */ /* 0x000fea000b800000 */
[----:B----4-:R4:W1:Y:S02]  /*1a4a0*/  SHFL.IDX PT, R0, R13, 0x2, 0x1c1f ;  /* 0x005c1f000d007f89 */ /* 0x01086400000e0000 */
.L_x_1401:
        /* <DEDUP_REMOVED lines=21> */
.L_x_1333:
[----:B------:R-:W-:Y:S05]  /*1a600*/  BSYNC B0 ;  /* 0x0000000000007941 */ /* 0x000fea0003800000 */
.L_x_1332:
[----:B------:R-:W-:Y:S05]  /*1a610*/  BRA.DIV ~URZ, `(.L_x_1334) ;  /* 0x00003e027f007947 */ /* 0x000fea000b800000 */
[----:B-1----:R1:W3:Y:S04]  /*1a620*/  SHFL.IDX PT, R6, R12, 0x3, 0x1c1f ;  /* 0x007c1f000c067f89 */ /* 0x0022e800000e0000 */
[----:B------:R1:W4:Y:S02]  /*1a630*/  SHFL.IDX PT, R0, R13, 0x3, 0x1c1f ;  /* 0x007c1f000d007f89 */ /* 0x00032400000e0000 */
.L_x_1402:
        /* <DEDUP_REMOVED lines=22> */
.L_x_1322:
[----:B--2---:R-:W2:Y:S04]  /*1a7a0*/  LDL.LU R6, [R1+0x44] ;  /* 0x0000440001067983 */ /* 0x004ea80000300800 */
        /* <DEDUP_REMOVED lines=33> */
.L_x_1403:
[----:B------:R-:W-:Y:S05]  /*1a9c0*/  BRA.DIV ~URZ, `(.L_x_1337) ;  /* 0x00003b827f007947 */ /* 0x000fea000b800000 */
[----:B------:R3:W4:Y:S02]  /*1a9d0*/  SHFL.IDX PT, R0, R25, RZ, 0x1c1f ;  /* 0x001c1fff19007589 */ /* 0x00072400000e0000 */
.L_x_1404:
        /* <DEDUP_REMOVED lines=11> */
[C---:B------:R-:W-:Y:S02]  /*1aa90*/  IADD3 R7, R5.reuse, 0x50, RZ ;  /* 0x0000005005077810 */ /* 0x040fe40007ffe0ff */
        /* <DEDUP_REMOVED lines=14> */
[----:B------:R-:W-:Y:S02]  /*1ab80*/  ISETP.GE.AND P1, PT, R5, c[0x0][0x3c8], PT ;  /* 0x0000f20005007a0c */ /* 0x000fe40003f26270 */
[----:B------:R-:W-:-:S02]  /*1ab90*/  ISETP.GE.AND P2, PT, R16, c[0x0][0x3c8], PT ;  /* 0x0000f20010007a0c */ /* 0x000fc40003f46270 */
[----:B------:R-:W-:Y:S02]  /*1aba0*/  ISETP.GE.AND P4, PT, R15, c[0x0][0x3c8], PT ;  /* 0x0000f2000f007a0c */ /* 0x000fe40003f86270 */
[----:B------:R-:W-:-:S07]  /*1abb0*/  ISETP.GE.AND P3, PT, R14, c[0x0][0x3c8], PT ;  /* 0x0000f2000e007a0c */ /* 0x000fce0003f66270 */
[----:B----4-:R-:W-:-:S04]  /*1abc0*/  @!P1 LEA R2, P0, R5, R0, 0x2 ;  /* 0x0000000005029211 */ /* 0x010fc800078010ff */
        /* <DEDUP_REMOVED lines=12> */
[----:B------:R-:W-:-:S05]  /*1ac90*/  @!P3 LEA.HI.X R19, R14, R4, R29, 0x2, P0 ;  /* 0x000000040e13b211 */ /* 0x000fca00000f141d */
        /* <DEDUP_REMOVED lines=20> */
[----:B------:R-:W-:-:S03]  /*1ade0*/  @!P3 LEA R20, P0, R8, R0, 0x2 ;  /* 0x000000000814b211 */ /* 0x000fc600078010ff */
[----:B------:R2:W-:Y:S01]  /*1adf0*/  @!P4 ST.E.64 [R2.64], R100 ;  /* 0x000000640200c985 */ /* 0x0005e2000c101b06 */
[----:B------:R-:W-:Y:S02]  /*1ae00*/  @!P3 LEA.HI.X R21, R8, R4, R34, 0x2, P0 ;  /* 0x000000040815b211 */ /* 0x000fe400000f1422 */
[----:B----4-:R-:W-:-:S03]  /*1ae10*/  @!P2 LEA R18, P0, R7, R0, 0x2 ;  /* 0x000000000712a211 */ /* 0x010fc600078010ff */
[----:B------:R4:W-:Y:S01]  /*1ae20*/  @!P3 ST.E.64 [R20.64], R184 ;  /* 0x000000b81400b985 */ /* 0x0009e2000c101b06 */
[----:B------:R-:W-:-:S05]  /*1ae30*/  @!P2 LEA.HI.X R19, R7, R4, R35, 0x2, P0 ;  /* 0x000000040713a211 */ /* 0x000fca00000f1423 */
[----:B------:R4:W-:Y:S01]  /*1ae40*/  @!P2 ST.E.64 [R18.64], R180 ;  /* 0x000000b41200a985 */ /* 0x0009e2000c101b06 */
[----:B--2---:R-:W-:-:S04]  /*1ae50*/  @!P1 LEA R2, P0, R6, R0, 0x2 ;  /* 0x0000000006029211 */ /* 0x004fc800078010ff */
[----:B------:R-:W-:-:S05]  /*1ae60*/  @!P1 LEA.HI.X R3, R6, R4, R36, 0x2, P0 ;  /* 0x0000000406039211 */ /* 0x000fca00000f1424 */
[----:B------:R4:W-:Y:S04]  /*1ae70*/  @!P1 ST.E.64 [R2.64], R96 ;  /* 0x0000006002009985 */ /* 0x0009e8000c101b06 */
.L_x_1339:
[----:B------:R-:W-:Y:S05]  /*1ae80*/  BSYNC B0 ;  /* 0x0000000000007941 */ /* 0x000fea0003800000 */
.L_x_1338:
[----:B------:R-:W-:Y:S05]  /*1ae90*/  BRA.DIV ~URZ, `(.L_x_1340) ;  /* 0x000037127f007947 */ /* 0x000fea000b800000 */
[----:B--2---:R2:W1:Y:S04]  /*1aea0*/  SHFL.IDX PT, R4, R17, 0x1, 0x1c1f ;  /* 0x003c1f0011047f89 */ /* 0x00446800000e0000 */
[----:B----4-:R2:W4:Y:S02]  /*1aeb0*/  SHFL.IDX PT, R0, R25, 0x1, 0x1c1f ;  /* 0x003c1f0019007f89 */ /* 0x01052400000e0000 */
.L_x_1405:
[----:B------:R-:W-:Y:S01]  /*1aec0*/  BSSY B0, `(.L_x_1341) ;  /* 0x0000033000007945 */ /* 0x000fe20003800000 */
[----:B------:R-:W-:Y:S05]  /*1aed0*/  @P6 BRA `(.L_x_1342) ;  /* 0x0000031000006947 */ /* 0x000fea0003800000 */
[----:B------:R-:W5:Y:S01]  /*1aee0*/  LDL R5, [R1+0x20] ;  /* 0x0000200001057983 */ /* 0x000f620000100800 */
[----:B------:R-:W-:Y:S02]  /*1aef0*/  ISETP.GE.AND P0, PT, R16, c[0x0][0x3c8], PT ;  /* 0x0000f20010007a0c */ /* 0x000fe40003f06270 */
[----:B------:R-:W-:Y:S02]  /*1af00*/  ISETP.GE.AND P3, PT, R15, c[0x0][0x3c8], PT ;  /* 0x0000f2000f007a0c */ /* 0x000fe40003f66270 */
[----:B------:R-:W-:-:S02]  /*1af10*/  ISETP.GE.AND P5, PT, R14, c[0x0][0x3c8], PT ;  /* 0x0000f2000e007a0c */ /* 0x000fc40003fa6270 */
[----:B-----5:R-:W-:-:S13]  /*1af20*/  ISETP.GE.AND P1, PT, R5, c[0x0][0x3c8], PT ;  /* 0x0000f20005007a0c */ /* 0x020fda0003f26270 */
[----:B----4-:R-:W-:-:S04]  /*1af30*/  @!P1 LEA R2, P2, R5, R0, 0x2 ;  /* 0x0000000005029211 */ /* 0x010fc800078410ff */
[----:B-1----:R-:W-:Y:S02]  /*1af40*/  @!P1 LEA.HI.X R3, R5, R4, R27, 0x2, P2 ;  /* 0x0000000405039211 */ /* 0x002fe400010f141b */
[----:B------:R-:W-:-:S03]  /*1af50*/  @!P0 LEA R18, P2, R16, R0, 0x2 ;  /* 0x0000000010128211 */ /* 0x000fc600078410ff */
[----:B------:R1:W-:Y:S01]  /*1af60*/  @!P1 ST.E.64 [R2.64], R154 ;  /* 0x0000009a02009985 */ /* 0x0003e2000c101b06 */
[----:B------:R-:W-:Y:S02]  /*1af70*/  @!P0 LEA.HI.X R19, R16, R4, R24, 0x2, P2 ;  /* 0x0000000410138211 */ /* 0x000fe400010f1418 */
[----:B------:R-:W-:Y:S02]  /*1af80*/  ISETP.GE.AND P2, PT, R13, c[0x0][0x3c8], PT ;  /* 0x0000f2000d007a0c */ /* 0x000fe40003f46270 */
[----:B------:R-:W-:Y:S01]  /*1af90*/  ISETP.GE.AND P1, PT, R12, c[0x0][0x3c8], PT ;  /* 0x0000f2000c007a0c */ /* 0x000fe20003f26270 */
[----:B------:R4:W-:Y:S01]  /*1afa0*/  @!P0 ST.E.64 [R18.64], R162 ;  /* 0x000000a212008985 */ /* 0x0009e2000c101b06 */
[----:B-1----:R-:W-:-:S04]  /*1afb0*/  @!P3 LEA R2, P4, R15, R0, 0x2 ;  /* 0x000000000f02b211 */ /* 0x002fc800078810ff */
[----:B------:R-:W-:Y:S02]  /*1afc0*/  @!P3 LEA.HI.X R3, R15, R4, R26, 0x2, P4 ;  /* 0x000000040f03b211 */ /* 0x000fe400020f141a */
[----:B----4-:R-:W-:Y:S02]  /*1afd0*/  @!P5 LEA R18, P0, R14, R0, 0x2 ;  /* 0x000000000e12d211 */ /* 0x010fe400078010ff */
[----:B------:R-:W-:Y:S01]  /*1afe0*/  ISETP.GE.AND P4, PT, R10, c[0x0][0x3c8], PT ;  /* 0x0000f2000a007a0c */ /* 0x000fe20003f86270 */
        /* <DEDUP_REMOVED lines=9> */
[C---:B----4-:R-:W-:Y:S02]  /*1b080*/  @!P0 LEA R18, P2, R11.reuse, R0, 0x2 ;  /* 0x000000000b128211 */ /* 0x050fe400078410ff */
        /* <DEDUP_REMOVED lines=10> */
[----:B------:R-:W-:Y:S02]  /*1b130*/  ISETP.GE.AND P1, PT, R6, c[0x0][0x3c8], PT ;  /* 0x0000f20006007a0c */ /* 0x000fe40003f26270 */
[C---:B----4-:R-:W-:Y:S01]  /*1b140*/  @!P3 LEA R20, P0, R8.reuse, R0, 0x2 ;  /* 0x000000000814b211 */ /* 0x050fe200078010ff */
[----:B------:R1:W-:Y:S03]  /*1b150*/  @!P4 ST.E.64 [R2.64], R128 ;  /* 0x000000800200c985 */ /* 0x0003e6000c101b06 */
[----:B------:R-:W-:Y:S01]  /*1b160*/  @!P3 LEA.HI.X R21, R8, R4, R34, 0x2, P0 ;  /* 0x000000040815b211 */ /* 0x000fe200000f1422 */
[----:B------:R4:W-:Y:S01]  /*1b170*/  @!P5 ST.E.64 [R22.64], R186 ;  /* 0x000000ba1600d985 */ /* 0x0009e2000c101b06 */
[----:B-----5:R-:W-:-:S03]  /*1b180*/  @!P2 LEA R18, P0, R7, R0, 0x2 ;  /* 0x000000000712a211 */ /* 0x020fc600078010ff */
[----:B------:R4:W-:Y:S01]  /*1b190*/  @!P3 ST.E.64 [R20.64], R182 ;  /* 0x000000b61400b985 */ /* 0x0009e2000c101b06 */
[----:B------:R-:W-:-:S05]  /*1b1a0*/  @!P2 LEA.HI.X R19, R7, R4, R35, 0x2, P0 ;  /* 0x000000040713a211 */ /* 0x000fca00000f1423 */
[----:B------:R4:W-:Y:S01]  /*1b1b0*/  @!P2 ST.E.64 [R18.64], R102 ;  /* 0x000000661200a985 */ /* 0x0009e2000c101b06 */
[----:B-1----:R-:W-:-:S04]  /*1b1c0*/  @!P1 LEA R2, P0, R6, R0, 0x2 ;  /* 0x0000000006029211 */ /* 0x002fc800078010ff */
[----:B------:R-:W-:-:S05]  /*1b1d0*/  @!P1 LEA.HI.X R3, R6, R4, R36, 0x2, P0 ;  /* 0x0000000406039211 */ /* 0x000fca00000f1424 */
[----:B------:R4:W-:Y:S04]  /*1b1e0*/  @!P1 ST.E.64 [R2.64], R98 ;  /* 0x0000006202009985 */ /* 0x0009e8000c101b06 */
.L_x_1342:
[----:B------:R-:W-:Y:S05]  /*1b1f0*/  BSYNC B0 ;  /* 0x0000000000007941 */ /* 0x000fea0003800000 */
.L_x_1341:
[----:B------:R-:W-:Y:S05]  /*1b200*/  BRA.DIV ~URZ, `(.L_x_1343) ;  /* 0x000034627f007947 */ /* 0x000fea000b800000 */
[----:B-1----:R1:W2:Y:S02]  /*1b210*/  SHFL.IDX PT, R4, R17, 0x2, 0x1c1f ;  /* 0x005c1f0011047f89 */ /* 0x0022a400000e0000 */
.L_x_1406:
[----:B------:R-:W-:Y:S05]  /*1b220*/  BRA.DIV ~URZ, `(.L_x_1344) ;  /* 0x000034b27f007947 */ /* 0x000fea000b800000 */
[----:B----4-:R4:W1:Y:S02]  /*1b230*/  SHFL.IDX PT, R0, R25, 0x2, 0x1c1f ;  /* 0x005c1f0019007f89 */ /* 0x01086400000e0000 */
.L_x_1407:
[----:B------:R-:W5:Y:S01]  /*1b240*/  LDL R2, [R1+0x14] ;  /* 0x0000140001027983 */ /* 0x000f620000100800 */
[----:B------:R-:W-:Y:S01]  /*1b250*/  BSSY B0, `(.L_x_1345) ;  /* 0x0000034000007945 */ /* 0x000fe20003800000 */
[----:B-----5:R-:W-:-:S13]  /*1b260*/  LOP3.LUT P0, RZ, R2, 0x1, RZ, 0xc0, !PT ;  /* 0x0000000102ff7812 */ /* 0x020fda000780c0ff */
[----:B------:R-:W-:Y:S05]  /*1b270*/  @P0 BRA `(.L_x_1346) ;  /* 0x0000031000000947 */ /* 0x000fea0003800000 */
[----:B------:R-:W5:Y:S01]  /*1b280*/  LDL R5, [R1+0x20] ;  /* 0x0000200001057983 */ /* 0x000f620000100800 */
[----:B------:R-:W-:Y:S02]  /*1b290*/  ISETP.GE.AND P2, PT, R16, c[0x0][0x3c8], PT ;  /* 0x0000f20010007a0c */ /* 0x000fe40003f46270 */
[----:B------:R-:W-:Y:S02]  /*1b2a0*/  ISETP.GE.AND P4, PT, R15, c[0x0][0x3c8], PT ;  /* 0x0000f2000f007a0c */ /* 0x000fe40003f86270 */
[----:B------:R-:W-:Y:S02]  /*1b2b0*/  ISETP.GE.AND P3, PT, R14, c[0x0][0x3c8], PT ;  /* 0x0000f2000e007a0c */ /* 0x000fe40003f66270 */
[----:B------:R-:W-:-:S07]  /*1b2c0*/  ISETP.GE.AND P6, PT, R11, c[0x0][0x3c8], PT ;  /* 0x0000f2000b007a0c */ /* 0x000fce0003fc6270 */
[----:B-1----:R-:W-:-:S04]  /*1b2d0*/  @!P2 LEA R20, P1, R16, R0, 0x2 ;  /* 0x000000001014a211 */ /* 0x002fc800078210ff */
[----:B--2---:R-:W-:Y:S02]  /*1b2e0*/  @!P2 LEA.HI.X R21, R16, R4, R24, 0x2, P1 ;  /* 0x000000041015a211 */ /* 0x004fe400008f1418 */
[----:B------:R-:W-:Y:S02]  /*1b2f0*/  ISETP.GE.AND P1, PT, R13, c[0x0][0x3c8], PT ;  /* 0x0000f2000d007a0c */ /* 0x000fe40003f26270 */
[----:B-----5:R-:W-:-:S13]  /*1b300*/  ISETP.GE.AND P0, PT, R5, c[0x0][0x3c8], PT ;  /* 0x0000f20005007a0c */ /* 0x020fda0003f06270 */
[----:B------:R-:W-:-:S04]  /*1b310*/  @!P0 LEA R2, P5, R5, R0, 0x2 ;  /* 0x0000000005028211 */ /* 0x000fc800078a10ff */
[----:B------:R-:W-:Y:S02]  /*1b320*/  @!P0 LEA.HI.X R3, R5, R4, R27, 0x2, P5 ;  /* 0x0000000405038211 */ /* 0x000fe400028f141b */
[----:B------:R-:W-:-:S03]  /*1b330*/  @!P4 LEA R18, P5, R15, R0, 0x2 ;  /* 0x000000000f12c211 */ /* 0x000fc600078a10ff */
[----:B------:R1:W-:Y:S01]  /*1b340*/  @!P0 ST.E.64 [R2.64], R46 ;  /* 0x0000002e02008985 */ /* 0x0003e2000c101b06 */
[----:B------:R-:W-:Y:S02]  /*1b350*/  ISETP.GE.AND P0, PT, R12, c[0x0][0x3c8], PT ;  /* 0x0000f2000c007a0c */ /* 0x000fe40003f06270 */
[----:B------:R-:W-:Y:S01]  /*1b360*/  @!P4 LEA.HI.X R19, R15, R4, R26, 0x2, P5 ;  /* 0x000000040f13c211 */ /* 0x000fe200028f141a */
[----:B------:R2:W-:Y:S04]  /*1b370*/  @!P2 ST.E.64 [R20.64], R48 ;  /* 0x000000301400a985 */ /* 0x0005e8000c101b06 */
[----:B------:R5:W-:Y:S01]  /*1b380*/  @!P4 ST.E.64 [R18.64], R50 ;  /* 0x000000321200c985 */ /* 0x000be2000c101b06 */
[----:B------:R-:W-:Y:S02]  /*1b390*/  ISETP.GE.AND P4, PT, R10, c[0x0][0x3c8], PT ;  /* 0x0000f2000a007a0c */ /* 0x000fe40003f86270 */
[----:B-1----:R-:W-:-:S04]  /*1b3a0*/  @!P3 LEA R2, P2, R14, R0, 0x2 ;  /* 0x000000000e02b211 */ /* 0x002fc800078410ff */
[----:B------:R-:W-:Y:S02]  /*1b3b0*/  @!P3 LEA.HI.X R3, R14, R4, R29, 0x2, P2 ;  /* 0x000000040e03b211 */ /* 0x000fe400010f141d */
[----:B--2---:R-:W-:-:S03]  /*1b3c0*/  @!P1 LEA R20, P5, R13, R0, 0x2 ;  /* 0x000000000d149211 */ /* 0x004fc600078a10ff */
[----:B------:R1:W-:Y:S01]  /*1b3d0*/  @!P3 ST.E.64 [R2.64], R52 ;  /* 0x000000340200b985 */ /* 0x0003e2000c101b06 */
[----:B------:R-:W-:Y:S02]  /*1b3e0*/  @!P1 LEA.HI.X R21, R13, R4, R28, 0x2, P5 ;  /* 0x000000040d159211 */ /* 0x000fe400028f141c */
[----:B-----5:R-:W-:Y:S02]  /*1b3f0*/  @!P6 LEA R18, P5, R11, R0, 0x2 ;  /* 0x000000000b12e211 */ /* 0x020fe400078a10ff */
        /* <DEDUP_REMOVED lines=25> */
.L_x_1346:
[----:B------:R-:W-:Y:S05]  /*1b590*/  BSYNC B0 ;  /* 0x0000000000007941 */ /* 0x000fea0003800000 */
.L_x_1345:
[----:B------:R-:W-:Y:S05]  /*1b5a0*/  BRA.DIV ~URZ, `(.L_x_1347) ;  /* 0x000031927f007947 */ /* 0x000fea000b800000 */
[----:B--2---:R2:W3:Y:S04]  /*1b5b0*/  SHFL.IDX PT, R4, R17, 0x3, 0x1c1f ;  /* 0x007c1f0011047f89 */ /* 0x0044e800000e0000 */
[----:B-1----:R2:W1:Y:S02]  /*1b5c0*/  SHFL.IDX PT, R0, R25, 0x3, 0x1c1f ;  /* 0x007c1f0019007f89 */ /* 0x00246400000e0000 */
.L_x_1408:
[----:B------:R-:W5:Y:S02]  /*1b5d0*/  LDL R2, [R1+0x14] ;  /* 0x0000140001027983 */ /* 0x000f640000100800 */
        /* <DEDUP_REMOVED lines=8> */
[----:B---3--:R-:W-:Y:S02]  /*1b660*/  @!P3 LEA.HI.X R23, R16, R4, R24, 0x2, P5 ;  /* 0x000000041017b211 */ /* 0x008fe400028f1418 */
[----:B------:R-:W-:-:S04]  /*1b670*/  @!P2 LEA R18, P5, R15, R0, 0x2 ;  /* 0x000000000f12a211 */ /* 0x000fc800078a10ff */
[----:B------:R-:W-:Y:S02]  /*1b680*/  @!P2 LEA.HI.X R19, R15, R4, R26, 0x2, P5 ;  /* 0x000000040f13a211 */ /* 0x000fe400028f141a */
[----:B-----5:R-:W-:-:S13]  /*1b690*/  ISETP.GE.AND P4, PT, R2, c[0x0][0x3c8], PT ;  /* 0x0000f20002007a0c */ /* 0x020fda0003f86270 */
[----:B------:R-:W-:-:S04]  /*1b6a0*/  @!P4 LEA R20, P6, R2, R0, 0x2 ;  /* 0x000000000214c211 */ /* 0x000fc800078c10ff */
[----:B------:R-:W-:Y:S02]  /*1b6b0*/  @!P4 LEA.HI.X R21, R2, R4, R27, 0x2, P6 ;  /* 0x000000040215c211 */ /* 0x000fe400030f141b */
[CC--:B------:R-:W-:Y:S02]  /*1b6c0*/  @!P1 LEA R16, P6, R14.reuse, R0.reuse, 0x2 ;  /* 0x000000000e109211 */ /* 0x0c0fe400078c10ff */
[C---:B------:R-:W-:Y:S01]  /*1b6d0*/  @!P0 LEA R2, P5, R13.reuse, R0, 0x2 ;  /* 0x000000000d028211 */ /* 0x040fe200078a10ff */
[----:B------:R-:W-:Y:S01]  /*1b6e0*/  @!P4 ST.E.64 [R20.64], R86 ;  /* 0x000000561400c985 */ /* 0x000fe2000c101b06 */
[-C--:B--2---:R-:W-:Y:S02]  /*1b6f0*/  @!P1 LEA.HI.X R17, R14, R4.reuse, R29, 0x2, P6 ;  /* 0x000000040e119211 */ /* 0x084fe400030f141d */
[----:B------:R-:W-:Y:S01]  /*1b700*/  ISETP.GE.AND P6, PT, R12, c[0x0][0x3c8], PT ;  /* 0x0000f2000c007a0c */ /* 0x000fe20003fc6270 */
[----:B------:R-:W-:Y:S01]  /*1b710*/  @!P3 ST.E.64 [R22.64], R82 ;  /* 0x000000521600b985 */ /* 0x000fe2000c101b06 */
[----:B------:R-:W-:-:S02]  /*1b720*/  @!P0 LEA.HI.X R3, R13, R4, R28, 0x2, P5 ;  /* 0x000000040d038211 */ /* 0x000fc400028f141c */
[----:B------:R-:W-:Y:S01]  /*1b730*/  ISETP.GE.AND P5, PT, R11, c[0x0][0x3c8], PT ;  /* 0x0000f2000b007a0c */ /* 0x000fe20003fa6270 */
[----:B------:R1:W-:Y:S01]  /*1b740*/  @!P2 ST.E.64 [R18.64], R72 ;  /* 0x000000481200a985 */ /* 0x0003e2000c101b06 */
[----:B------:R-:W-:Y:S02]  /*1b750*/  ISETP.GE.AND P4, PT, R10, c[0x0][0x3c8], PT ;  /* 0x0000f2000a007a0c */ /* 0x000fe40003f86270 */
[----:B------:R-:W-:Y:S01]  /*1b760*/  ISETP.GE.AND P3, PT, R9, c[0x0][0x3c8], PT ;  /* 0x0000f20009007a0c */ /* 0x000fe20003f66270 */
[----:B------:R2:W-:Y:S01]  /*1b770*/  @!P1 ST.E.64 [R16.64], R66 ;  /* 0x0000004210009985 */ /* 0x0005e2000c101b06 */
[----:B------:R-:W-:-:S03]  /*1b780*/  ISETP.GE.AND P2, PT, R8, c[0x0][0x3c8], PT ;  /* 0x0000f20008007a0c */ /* 0x000fc60003f46270 */
[----:B------:R3:W-:Y:S01]  /*1b790*/  @!P0 ST.E.64 [R2.64], R42 ;  /* 0x0000002a02008985 */ /* 0x0007e2000c101b06 */
[----:B-1----:R-:W-:-:S03]  /*1b7a0*/  @!P6 LEA R18, P0, R12, R0, 0x2 ;  /* 0x000000000c12e211 */ /* 0x002fc600078010ff */
[C---:B--2---:R-:W-:Y:S02]  /*1b7b0*/  @!P5 LEA R16, P1, R11.reuse, R0, 0x2 ;  /* 0x000000000b10d211 */ /* 0x044fe400078210ff */
[----:B------:R-:W-:Y:S02]  /*1b7c0*/  @!P6 LEA.HI.X R19, R12, R4, R30, 0x2, P0 ;  /* 0x000000040c13e211 */ /* 0x000fe400000f141e */
[C---:B------:R-:W-:Y:S02]  /*1b7d0*/  @!P4 LEA R14, P0, R10.reuse, R0, 0x2 ;  /* 0x000000000a0ec211 */ /* 0x040fe400078010ff */
        /* <DEDUP_REMOVED lines=21> */
.L_x_1320:
        /* <DEDUP_REMOVED lines=22> */
.L_x_1348:
        /* <DEDUP_REMOVED lines=57> */
.L_x_1350:
[----:B------:R-:W-:Y:S05]  /*1be20*/  BSYNC B0 ;  /* 0x0000000000007941 */ /* 0x000fea0003800000 */
.L_x_1349:
        /* <DEDUP_REMOVED lines=47> */
.L_x_1409:
[----:B------:R-:W-:Y:S05]  /*1c120*/  BRA.DIV ~URZ, `(.L_x_1352) ;  /* 0x000027427f007947 */ /* 0x000fea000b800000 */
[----:B------:R3:W4:Y:S02]  /*1c130*/  SHFL.IDX PT, R0, R12, RZ, 0x1c1f ;  /* 0x001c1fff0c007589 */ /* 0x00072400000e0000 */
.L_x_1410:
        /* <DEDUP_REMOVED lines=21> */
.L_x_1354:
[----:B------:R-:W-:Y:S05]  /*1c290*/  BSYNC B0 ;  /* 0x0000000000007941 */ /* 0x000fea0003800000 */
.L_x_1353:
[----:B------:R-:W-:Y:S05]  /*1c2a0*/  BRA.DIV ~URZ, `(.L_x_1355) ;  /* 0x000026227f007947 */ /* 0x000fea000b800000 */
[----:B--2---:R2:W1:Y:S04]  /*1c2b0*/  SHFL.IDX PT, R8, R9, 0x1, 0x1c1f ;  /* 0x003c1f0009087f89 */ /* 0x00446800000e0000 */
[----:B----4-:R2:W4:Y:S02]  /*1c2c0*/  SHFL.IDX PT, R0, R12, 0x1, 0x1c1f ;  /* 0x003c1f000c007f89 */ /* 0x01052400000e0000 */
.L_x_1411:
        /* <DEDUP_REMOVED lines=21> */
.L_x_1357:
[----:B------:R-:W-:Y:S05]  /*1c420*/  BSYNC B0 ;  /* 0x0000000000007941 */ /* 0x000fea0003800000 */
.L_x_1356:
[----:B------:R-:W-:Y:S05]  /*1c430*/  BRA.DIV ~URZ, `(.L_x_1358) ;  /* 0x000025527f007947 */ /* 0x000fea000b800000 */
[----:B-1----:R1:W2:Y:S02]  /*1c440*/  SHFL.IDX PT, R8, R9, 0x2, 0x1c1f ;  /* 0x005c1f0009087f89 */ /* 0x0022a400000e0000 */
.L_x_1412:
[----:B------:R-:W-:Y:S05]  /*1c450*/  BRA.DIV ~URZ, `(.L_x_1359) ;  /* 0x000025a27f007947 */ /* 0x000fea000b800000 */
[----:B----4-:R4:W1:Y:S02]  /*1c460*/  SHFL.IDX PT, R0, R12, 0x2, 0x1c1f ;  /* 0x005c1f000c007f89 */ /* 0x01086400000e0000 */
.L_x_1413:
        /* <DEDUP_REMOVED lines=21> */
.L_x_1361:
[----:B------:R-:W-:Y:S05]  /*1c5c0*/  BSYNC B0 ;  /* 0x0000000000007941 */ /* 0x000fea0003800000 */
.L_x_1360:
[----:B------:R-:W-:Y:S05]  /*1c5d0*/  BRA.DIV ~URZ, `(.L_x_1362) ;  /* 0x000024827f007947 */ /* 0x000fea000b800000 */
[----:B--2---:R2:W3:Y:S04]  /*1c5e0*/  SHFL.IDX PT, R8, R9, 0x3, 0x1c1f ;  /* 0x007c1f0009087f89 */ /* 0x0044e800000e0000 */
[----:B-1----:R2:W1:Y:S02]  /*1c5f0*/  SHFL.IDX PT, R0, R12, 0x3, 0x1c1f ;  /* 0x007c1f000c007f89 */ /* 0x00246400000e0000 */
.L_x_1414:
        /* <DEDUP_REMOVED lines=20> */
.L_x_1335:
[----:B------:R-:W-:Y:S05]  /*1c740*/  BSYNC B1 ;  /* 0x0000000000017941 */ /* 0x000fea0003800000 */
.L_x_1319:
        /* <DEDUP_REMOVED lines=15> */
.L_x_1415:
[----:B------:R-:W-:Y:S05]  /*1c840*/  BRA.DIV ~URZ, `(.L_x_1365) ;  /* 0x000023427f007947 */ /* 0x000fea000b800000 */
[----:B------:R3:W4:Y:S02]  /*1c850*/  SHFL.IDX PT, R8, R74, 0x1, 0x1f ;  /* 0x00201f004a087f89 */ /* 0x00072400000e0000 */
.L_x_1416:
        /* <DEDUP_REMOVED lines=19> */
.L_x_1417:
        /* <DEDUP_REMOVED lines=16> */
.L_x_1418:
[----:B---3--:R-:W-:Y:S01]  /*1ca90*/  IMAD R0, R0, c[0x0][0x538], RZ ;  /* 0x00014e0000007a24 */ /* 0x008fe200078e02ff */
[----:B------:R-:W-:Y:S04]  /*1caa0*/  BSSY B1, `(.L_x_1368) ;  /* 0x00000ce000017945 */ /* 0x000fe80003800000 */
[----:B----4-:R-:W-:-:S04]  /*1cab0*/  IADD3 R8, R0, R8, RZ ;  /* 0x0000000800087210 */ /* 0x010fc80007ffe0ff */
[----:B--2---:R-:W-:-:S13]  /*1cac0*/  ISETP.GT.AND P0, PT, R8, R9, PT ;  /* 0x000000090800720c */ /* 0x004fda0003f04270 */
[----:B------:R-:W-:Y:S05]  /*1cad0*/  @P0 BRA `(.L_x_1369) ;  /* 0x0000025000000947 */ /* 0x000fea0003800000 */
.L_x_1373:
        /* <DEDUP_REMOVED lines=17> */
.L_x_1419:
        /* <DEDUP_REMOVED lines=16> */
.L_x_1420:
[----:B--2---:R-:W-:-:S05]  /*1ccf0*/  IMAD R0, R0, c[0x0][0x538], RZ ;  /* 0x00014e0000007a24 */ /* 0x004fca00078e02ff */
[----:B------:R-:W-:-:S04]  /*1cd00*/  IADD3 R8, R0, R8, RZ ;  /* 0x0000000800087210 */ /* 0x000fc80007ffe0ff */
[----:B------:R-:W-:-:S13]  /*1cd10*/  ISETP.GT.AND P0, PT, R8, R9, PT ;  /* 0x000000090800720c */ /* 0x000fda0003f04270 */
[----:B-1----:R-:W-:Y:S05]  /*1cd20*/  @!P0 BRA `(.L_x_1373) ;  /* 0xfffffdb000008947 */ /* 0x002fea000383ffff */
.L_x_1369:
[----:B------:R-:W-:-:S05]  /*1cd30*/  IADD3 R11, -R0, R8, RZ ;  /* 0x00000008000b7210 */ /* 0x000fca0007ffe1ff */
[----:B------:R-:W-:-:S05]  /*1cd40*/  IMAD R0, R4, c[0x0][0x538], R11 ;  /* 0x00014e0004007a24 */ /* 0x000fca00078e020b */
[----:B------:R-:W-:Y:S01]  /*1cd50*/  ISETP.GT.AND P0, PT, R0, R9, PT ;  /* 0x000000090000720c */ /* 0x000fe20003f04270 */
[----:B------:R-:W-:-:S12]  /*1cd60*/  BRA.DIV ~URZ, `(.L_x_1374) ;  /* 0x000022627f007947 */ /* 0x000fd8000b800000 */
[----:B------:R-:W-:-:S03]  /*1cd70*/  VOTE.ANY R12, PT, !P0 ;  /* 0x00000000000c7806 */ /* 0x000fc600040e0100 */
.L_x_1421:
[----:B------:R-:W2:Y:S01]  /*1cd80*/  LDL.LU R0, [R1+0x34] ;  /* 0x0000340001007983 */ /* 0x000ea20000300800 */
[----:B------:R-:W2:Y:S02]  /*1cd90*/  POPC R8, R12 ;  /* 0x0000000c00087309 */ /* 0x000ea40000000000 */
[----:B--2---:R-:W-:-:S05]  /*1cda0*/  IADD3 R0, R8, R0, RZ ;  /* 0x0000000008007210 */ /* 0x004fca0007ffe0ff */
[----:B------:R2:W-:Y:S01]  /*1cdb0*/  STL [R1+0x34], R0 ;  /* 0x0000340001007387 */ /* 0x0005e20000100800 */
[----:B------:R-:W-:Y:S05]  /*1cdc0*/  BRA.DIV ~URZ, `(.L_x_1375) ;  /* 0x000022527f007947 */ /* 0x000fea000b800000 */
[----:B------:R3:W4:Y:S04]  /*1cdd0*/  SHFL.IDX PT, R10, R6, R8, 0x1f ;  /* 0x00001f08060a7589 */ /* 0x00072800000e0000 */
[----:B------:R3:W1:Y:S02]  /*1cde0*/  SHFL.IDX PT, R7, R7, R8, 0x1f ;  /* 0x00001f0807077589 */ /* 0x00066400000e0000 */
.L_x_1422:
[----:B------:R-:W-:Y:S01]  /*1cdf0*/  ISETP.NE.AND P0, PT, R12, RZ, PT ;  /* 0x000000ff0c00720c */ /* 0x000fe20003f05270 */
[----:B------:R-:W-:-:S12]  /*1ce00*/  BSSY B0, `(.L_x_1376) ;  /* 0x0000005000007945 */ /* 0x000fd80003800000 */
[----:B------:R-:W-:Y:S05]  /*1ce10*/  @!P0 BRA `(.L_x_1377) ;  /* 0x0000003000008947 */ /* 0x000fea0003800000 */
[----:B------:R-:W-:Y:S01]  /*1ce20*/  IADD3 R3, R8, -0x1, RZ ;  /* 0xffffffff08037810 */ /* 0x000fe20007ffe0ff */
[----:B------:R-:W-:Y:S05]  /*1ce30*/  BRA.DIV ~URZ, `(.L_x_1378) ;  /* 0x000022b27f007947 */ /* 0x000fea000b800000 */
[----:B------:R2:W3:Y:S02]  /*1ce40*/  SHFL.IDX PT, R13, R4, R3, 0x1f ;  /* 0x00001f03040d7589 */ /* 0x0004e400000e0000 */
.L_x_1377:
[----:B------:R-:W-:Y:S05]  /*1ce50*/  BSYNC B0 ;  /* 0x0000000000007941 */ /* 0x000fea0003800000 */
.L_x_1376:
        /* <DEDUP_REMOVED lines=68> */
.L_x_1380:
        /* <DEDUP_REMOVED lines=68> */
.L_x_1381:
[----:B------:R-:W-:Y:S05]  /*1d6e0*/  BSYNC B0 ;  /* 0x0000000000007941 */ /* 0x000fea0003800000 */
.L_x_1379:
[----:B------:R-:W-:-:S04]  /*1d6f0*/  LOP3.LUT R2, RZ, R2, RZ, 0x33, !PT ;  /* 0x00000002ff027212 */ /* 0x000fc800078e33ff */
[----:B-1----:R-:W-:-:S05]  /*1d700*/  IADD3 R0, R2, R10, RZ ;  /* 0x0000000a02007210 */ /* 0x002fca0007ffe0ff */
[----:B------:R1:W-:Y:S01]  /*1d710*/  STL [R1+0x2c], R0 ;  /* 0x00002c0001007387 */ /* 0x0003e20000100800 */
[----:B------:R-:W-:Y:S05]  /*1d720*/  BRA `(.L_x_1382) ;  /* 0x0000005000007947 */ /* 0x000fea0003800000 */
.L_x_1370:
[----:B------:R-:W-:Y:S01]  /*1d730*/  MOV R0, c[0x0][0x53c] ;  /* 0x00014f0000007a02 */ /* 0x000fe20000000f00 */
[----:B------:R2:W-:Y:S04]  /*1d740*/  STL [R1+0x28], R9 ;  /* 0x0000280901007387 */ /* 0x0005e80000100800 */
[----:B------:R2:W-:Y:S04]  /*1d750*/  STL [R1+0x2c], RZ ;  /* 0x00002cff01007387 */ /* 0x0005e80000100800 */
[----:B------:R2:W-:Y:S04]  /*1d760*/  STL [R1+0x30], RZ ;  /* 0x000030ff01007387 */ /* 0x0005e80000100800 */
[----:B------:R2:W-:Y:S02]  /*1d770*/  STL [R1+0x34], R0 ;  /* 0x0000340001007387 */ /* 0x0005e40000100800 */
.L_x_1382:
[----:B------:R-:W-:Y:S05]  /*1d780*/  BSYNC B1 ;  /* 0x0000000000017941 */ /* 0x000fea0003800000 */
.L_x_1368:
        /* <DEDUP_REMOVED lines=9> */
.L_x_1363:
[----:B--2---:R-:W2:Y:S02]  /*1d820*/  LDL R0, [R1+0x34] ;  /* 0x0000340001007983 */ /* 0x004ea40000100800 */
[----:B--2---:R-:W-:-:S13]  /*1d830*/  ISETP.GE.AND P0, PT, R0, c[0x0][0x53c], PT ;  /* 0x00014f0000007a0c */ /* 0x004fda0003f06270 */
[----:B-1----:R-:W-:Y:S01]  /*1d840*/  @P0 CALL.REL.NOINC `(.L_x_1383) ;  /* 0x0000001000000944 */ /* 0x002fe20003c00000 */
[----:B------:R-:W-:Y:S05]  /*1d850*/  BRA `(.L_x_1384) ;  /* 0xfffe475000007947 */ /* 0x000fea000383ffff */
.L_x_1383:
[----:B------:R-:W-:Y:S05]  /*1d860*/  EXIT ;  /* 0x000000000000794d */ /* 0x000fea0003800000 */
.L_x_1199:
[----:B------:R-:W-:Y:S01]  /*1d870*/  IMAD.MOV.U32 R0, RZ, RZ, R5 ;  /* 0x000000ffff007224 */ /* 0x000fe200078e0005 */
[----:B------:R-:W-:Y:S02]  /*1d880*/  MOV R2, 0x1 ;  /* 0x0000000100027802 */ /* 0x000fe40000000f00 */
[----:B------:R-:W-:Y:S02]  /*1d890*/  MOV R3, 0x1d8b0 ;  /* 0x0001d8b000037802 */ /* 0x000fe40000000f00 */
[----:B------:R-:W-:Y:S05]  /*1d8a0*/  CALL.REL.NOINC `($__internal_24_$__cuda_sm70_shflsync_up_p) ;  /* 0x0000193000007944 */ /* 0x000fea0003c00000 */
[----:B------:R-:W-:Y:S01]  /*1d8b0*/  MOV R0, R4 ;  /* 0x0000000400007202 */ /* 0x000fe20000000f00 */
[----:B------:R-:W-:Y:S05]  /*1d8c0*/  BRA `(.L_x_1385) ;  /* 0xfffe2b9000007947 */ /* 0x000fea000383ffff */
.L_x_1200:
[----:B------:R-:W-:Y:S01]  /*1d8d0*/  IMAD.MOV.U32 R0, RZ, RZ, R5 ;  /* 0x000000ffff007224 */ /* 0x000fe200078e0005 */
[----:B------:R-:W-:Y:S02]  /*1d8e0*/  MOV R2, 0x2 ;  /* 0x0000000200027802 */ /* 0x000fe40000000f00 */
[----:B------:R-:W-:Y:S02]  /*1d8f0*/  MOV R3, 0x1d910 ;  /* 0x0001d91000037802 */ /* 0x000fe40000000f00 */
[----:B------:R-:W-:Y:S05]  /*1d900*/  CALL.REL.NOINC `($__internal_24_$__cuda_sm70_shflsync_up_p) ;  /* 0x000018d000007944 */ /* 0x000fea0003c00000 */
[----:B------:R-:W-:Y:S01]  /*1d910*/  SEL R0, R4, RZ, P4 ;  /* 0x000000ff04007207 */ /* 0x000fe20002000000 */
[----:B------:R-:W-:Y:S01]  /*1d920*/  IMAD.MOV.U32 R2, RZ, RZ, 0x4 ;  /* 0x00000004ff027424 */ /* 0x000fe200078e00ff */
[----:B------:R-:W-:-:S03]  /*1d930*/  MOV R3, 0x1d960 ;  /* 0x0001d96000037802 */ /* 0x000fc60000000f00 */
[----:B------:R-:W-:Y:S02]  /*1d940*/  IMAD.IADD R0, R5, 0x1, R0 ;  /* 0x0000000105007824 */ /* 0x000fe400078e0200 */
        /* <DEDUP_REMOVED lines=14> */
[----:B------:R-:W-:Y:S01]  /*1da30*/  IMAD.IADD R4, R0, 0x1, R4 ;  /* 0x0000000100047824 */ /* 0x000fe200078e0204 */
[----:B------:R-:W-:-:S03]  /*1da40*/  MOV R0, 0x1f ;  /* 0x0000001f00007802 */ /* 0x000fc60000000f00 */
[----:B------:R-:W-:Y:S02]  /*1da50*/  IMAD.MOV.U32 R5, RZ, RZ, R4 ;  /* 0x000000ffff057224 */ /* 0x000fe400078e0004 */
[----:B------:R-:W-:Y:S05]  /*1da60*/  CALL.REL.NOINC `($__internal_23_$__cuda_sm70_shflsync_idx_p) ;  /* 0x0000172000007944 */ /* 0x000fea0003c00000 */
[----:B------:R-:W-:Y:S05]  /*1da70*/  BRA `(.L_x_1386) ;  /* 0xfffe2ae000007947 */ /* 0x000fea000383ffff */
.L_x_1202:
[----:B------:R-:W-:Y:S02]  /*1da80*/  SEL R0, RZ, 0x1, P0 ;  /* 0x00000001ff007807 */ /* 0x000fe40000000000 */
[----:B------:R-:W-:Y:S02]  /*1da90*/  MOV R2, 0x1dab0 ;  /* 0x0001dab000027802 */ /* 0x000fe40000000f00 */
[----:B------:R-:W-:Y:S05]  /*1daa0*/  CALL.REL.NOINC `($__internal_25_$__cuda_sm70_votesync_ballot) ;  /* 0x000017a000007944 */ /* 0x000fea0003c00000 */
[----:B------:R-:W-:Y:S01]  /*1dab0*/  MOV R10, R0 ;  /* 0x00000000000a7202 */ /* 0x000fe20000000f00 */
[----:B------:R-:W-:Y:S05]  /*1dac0*/  BRA `(.L_x_1387) ;  /* 0xfffe2b2000007947 */ /* 0x000fea000383ffff */
.L_x_1203:
[----:B------:R-:W-:Y:S01]  /*1dad0*/  IMAD.MOV.U32 R5, RZ, RZ, R9 ;  /* 0x000000ffff057224 */ /* 0x000fe200078e0009 */
[----:B------:R-:W-:Y:S01]  /*1dae0*/  MOV R3, R7 ;  /* 0x0000000700037202 */ /* 0x000fe20000000f00 */
[----:B-1----:R-:W-:Y:S01]  /*1daf0*/  IMAD.MOV.U32 R0, RZ, RZ, 0x1f ;  /* 0x0000001fff007424 */ /* 0x002fe200078e00ff */
[----:B------:R-:W-:Y:S02]  /*1db00*/  MOV R2, 0x1db20 ;  /* 0x0001db2000027802 */ /* 0x000fe40000000f00 */
[----:B------:R-:W-:Y:S05]  /*1db10*/  CALL.REL.NOINC `($__internal_23_$__cuda_sm70_shflsync_idx_p) ;  /* 0x0000167000007944 */ /* 0x000fea0003c00000 */
[----:B------:R-:W-:Y:S01]  /*1db20*/  IMAD.MOV.U32 R12, RZ, RZ, R0 ;  /* 0x000000ffff0c7224 */ /* 0x000fe200078e0000 */
[----:B------:R-:W-:Y:S01]  /*1db30*/  MOV R5, R8 ;  /* 0x0000000800057202 */ /* 0x000fe20000000f00 */
[----:B------:R-:W-:Y:S01]  /*1db40*/  IMAD.MOV.U32 R6, RZ, RZ, RZ ;  /* 0x000000ffff067224 */ /* 0x000fe200078e00ff */
[----:B------:R-:W-:Y:S01]  /*1db50*/  MOV R3, R7 ;  /* 0x0000000700037202 */ /* 0x000fe20000000f00 */
[----:B------:R-:W-:Y:S01]  /*1db60*/  IMAD.MOV.U32 R0, RZ, RZ, 0x1f ;  /* 0x0000001fff007424 */ /* 0x000fe200078e00ff */
[----:B------:R-:W-:-:S02]  /*1db70*/  MOV R2, 0x1db90 ;  /* 0x0001db9000027802 */ /* 0x000fc40000000f00 */
[----:B------:R-:W-:Y:S05]  /*1db80*/  CALL.REL.NOINC `($__internal_23_$__cuda_sm70_shflsync_idx_p) ;  /* 0x0000160000007944 */ /* 0x000fea0003c00000 */
[----:B------:R-:W-:Y:S01]  /*1db90*/  MOV R9, R0 ;  /* 0x0000000000097202 */ /* 0x000fe20000000f00 */
[----:B------:R-:W-:Y:S05]  /*1dba0*/  BRA `(.L_x_1388) ;  /* 0xfffe2ab000007947 */ /* 0x000fea000383ffff */
.L_x_1206:
[----:B------:R-:W-:Y:S01]  /*1dbb0*/  IMAD.MOV.U32 R5, RZ, RZ, R4 ;  /* 0x000000ffff057224 */ /* 0x000fe200078e0004 */
[----:B-1----:R-:W-:-:S02]  /*1dbc0*/  MOV R0, 0x1f ;  /* 0x0000001f00007802 */ /* 0x002fc40000000f00 */
[----:B------:R-:W-:Y:S02]  /*1dbd0*/  MOV R2, 0x1dbf0 ;  /* 0x0001dbf000027802 */ /* 0x000fe40000000f00 */
[----:B--234-:R-:W-:Y:S05]  /*1dbe0*/  CALL.REL.NOINC `($__internal_23_$__cuda_sm70_shflsync_idx_p) ;  /* 0x000015a000007944 */ /* 0x01cfea0003c00000 */
[----:B------:R-:W-:Y:S01]  /*1dbf0*/  MOV R6, R0 ;  /* 0x0000000000067202 */ /* 0x000fe20000000f00 */
[----:B------:R-:W-:Y:S05]  /*1dc00*/  BRA `(.L_x_1205) ;  /* 0xfffe2ab000007947 */ /* 0x000fea000383ffff */
.L_x_1247:
[----:B-1----:R-:W-:Y:S01]  /*1dc10*/  IMAD.MOV.U32 R5, RZ, RZ, R10 ;  /* 0x000000ffff057224 */ /* 0x002fe200078e000a */
[----:B------:R-:W-:Y:S01]  /*1dc20*/  MOV R3, RZ ;  /* 0x000000ff00037202 */ /* 0x000fe20000000f00 */
[----:B------:R-:W-:Y:S01]  /*1dc30*/  IMAD.MOV.U32 R0, RZ, RZ, 0x1c1f ;  /* 0x00001c1fff007424 */ /* 0x000fe200078e00ff */
[----:B------:R-:W-:Y:S02]  /*1dc40*/  MOV R2, 0x1dc60 ;  /* 0x0001dc6000027802 */ /* 0x000fe40000000f00 */
[----:B-----5:R-:W-:Y:S05]  /*1dc50*/  CALL.REL.NOINC `($__internal_23_$__cuda_sm70_shflsync_idx_p) ;  /* 0x0000153000007944 */ /* 0x020fea0003c00000 */
[----:B------:R-:W-:Y:S01]  /*1dc60*/  MOV R8, R0 ;  /* 0x0000000000087202 */ /* 0x000fe20000000f00 */
[----:B------:R-:W-:Y:S05]  /*1dc70*/  BRA `(.L_x_1389) ;  /* 0xfffeabf000007947 */ /* 0x000fea000383ffff */
.L_x_1248:
[----:B------:R-:W-:Y:S01]  /*1dc80*/  IMAD.MOV.U32 R5, RZ, RZ, R11 ;  /* 0x000000ffff057224 */ /* 0x000fe200078e000b */
[----:B------:R-:W-:Y:S01]  /*1dc90*/  MOV R3, RZ ;  /* 0x000000ff00037202 */ /* 0x000fe20000000f00 */
[----:B------:R-:W-:Y:S01]  /*1dca0*/  IMAD.MOV.U32 R0, RZ, RZ, 0x1c1f ;  /* 0x00001c1fff007424 */ /* 0x000fe200078e00ff */
[----:B------:R-:W-:Y:S02]  /*1dcb0*/  MOV R2, 0x1dcd0 ;  /* 0x0001dcd000027802 */ /* 0x000fe40000000f00 */
[----:B-12--5:R-:W-:Y:S05]  /*1dcc0*/  CALL.REL.NOINC `($__internal_23_$__cuda_sm70_shflsync_idx_p) ;  /* 0x000014c000007944 */ /* 0x026fea0003c00000 */
[----:B------:R-:W-:Y:S05]  /*1dcd0*/  BRA `(.L_x_1390) ;  /* 0xfffeabb000007947 */ /* 0x000fea000383ffff */
.L_x_1251:
[----:B--2---:R-:W-:Y:S01]  /*1dce0*/  IMAD.MOV.U32 R5, RZ, RZ, R10 ;  /* 0x000000ffff057224 */ /* 0x004fe200078e000a */
[----:B------:R-:W-:Y:S01]  /*1dcf0*/  MOV R3, 0x1 ;  /* 0x0000000100037802 */ /* 0x000fe20000000f00 */
[----:B----4-:R-:W-:Y:S01]  /*1dd00*/  IMAD.MOV.U32 R0, RZ, RZ, 0x1c1f ;  /* 0x00001c1fff007424 */ /* 0x010fe200078e00ff */
[----:B------:R-:W-:-:S02]  /*1dd10*/  MOV R2, 0x1dd30 ;  /* 0x0001dd3000027802 */ /* 0x000fc40000000f00 */
[----:B-1---5:R-:W-:Y:S05]  /*1dd20*/  CALL.REL.NOINC `($__internal_23_$__cuda_sm70_shflsync_idx_p) ;  /* 0x0000146000007944 */ /* 0x022fea0003c00000 */
[----:B------:R-:W-:Y:S01]  /*1dd30*/  IMAD.MOV.U32 R8, RZ, RZ, R0 ;  /* 0x000000ffff087224 */ /* 0x000fe200078e0000 */
[----:B------:R-:W-:Y:S01]  /*1dd40*/  MOV R3, 0x1 ;  /* 0x0000000100037802 */ /* 0x000fe20000000f00 */
[----:B------:R-:W-:Y:S01]  /*1dd50*/  IMAD.MOV.U32 R5, RZ, RZ, R11 ;  /* 0x000000ffff057224 */ /* 0x000fe200078e000b */
[----:B------:R-:W-:-:S02]  /*1dd60*/  MOV R0, 0x1c1f ;  /* 0x00001c1f00007802 */ /* 0x000fc40000000f00 */
[----:B------:R-:W-:Y:S02]  /*1dd70*/  MOV R2, 0x1dd90 ;  /* 0x0001dd9000027802 */ /* 0x000fe40000000f00 */
[----:B------:R-:W-:Y:S05]  /*1dd80*/  CALL.REL.NOINC `($__internal_23_$__cuda_sm70_shflsync_idx_p) ;  /* 0x0000140000007944 */ /* 0x000fea0003c00000 */
[----:B------:R-:W-:Y:S05]  /*1dd90*/  BRA `(.L_x_1391) ;  /* 0xfffeacb000007947 */ /* 0x000fea000383ffff */
.L_x_1254:
[----:B--2---:R-:W-:Y:S01]  /*1dda0*/  IMAD.MOV.U32 R5, RZ, RZ, R10 ;  /* 0x000000ffff057224 */ /* 0x004fe200078e000a */
[----:B------:R-:W-:Y:S01]  /*1ddb0*/  MOV R3, 0x2 ;  /* 0x0000000200037802 */ /* 0x000fe20000000f00 */
[----:B----4-:R-:W-:Y:S01]  /*1ddc0*/  IMAD.MOV.U32 R0, RZ, RZ, 0x1c1f ;  /* 0x00001c1fff007424 */ /* 0x010fe200078e00ff */
[----:B------:R-:W-:Y:S02]  /*1ddd0*/  MOV R2, 0x1ddf0 ;  /* 0x0001ddf000027802 */ /* 0x000fe40000000f00 */
[----:B-1-3-5:R-:W-:Y:S05]  /*1dde0*/  CALL.REL.NOINC `($__internal_23_$__cuda_sm70_shflsync_idx_p) ;  /* 0x000013a000007944 */ /* 0x02afea0003c00000 */
[----:B------:R-:W-:Y:S01]  /*1ddf0*/  MOV R8, R0 ;  /* 0x0000000000087202 */ /* 0x000fe20000000f00 */
[----:B------:R-:W-:Y:S05]  /*1de00*/  BRA `(.L_x_1392) ;  /* 0xfffeade000007947 */ /* 0x000fea000383ffff */
.L_x_1255:
[----:B--2---:R-:W-:Y:S01]  /*1de10*/  IMAD.MOV.U32 R5, RZ, RZ, R11 ;  /* 0x000000ffff057224 */ /* 0x004fe200078e000b */
[----:B------:R-:W-:Y:S01]  /*1de20*/  MOV R3, 0x2 ;  /* 0x0000000200037802 */ /* 0x000fe20000000f00 */
[----:B----4-:R-:W-:Y:S01]  /*1de30*/  IMAD.MOV.U32 R0, RZ, RZ, 0x1c1f ;  /* 0x00001c1fff007424 */ /* 0x010fe200078e00ff */
[----:B------:R-:W-:Y:S02]  /*1de40*/  MOV R2, 0x1de60 ;  /* 0x0001de6000027802 */ /* 0x000fe40000000f00 */
[----:B-1-3-5:R-:W-:Y:S05]  /*1de50*/  CALL.REL.NOINC `($__internal_23_$__cuda_sm70_shflsync_idx_p) ;  /* 0x0000133000007944 */ /* 0x02afea0003c00000 */
[----:B------:R-:W-:Y:S05]  /*1de60*/  BRA `(.L_x_1393) ;  /* 0xfffeada000007947 */ /* 0x000fea000383ffff */
.L_x_1258:
[----:B-1----:R-:W-:Y:S01]  /*1de70*/  IMAD.MOV.U32 R5, RZ, RZ, R10 ;  /* 0x000000ffff057224 */ /* 0x002fe200078e000a */
[----:B------:R-:W-:Y:S01]  /*1de80*/  MOV R3, 0x3 ;  /* 0x0000000300037802 */ /* 0x000fe20000000f00 */
[----:B----4-:R-:W-:Y:S01]  /*1de90*/  IMAD.MOV.U32 R0, RZ, RZ, 0x1c1f ;  /* 0x00001c1fff007424 */ /* 0x010fe200078e00ff */
[----:B------:R-:W-:-:S02]  /*1dea0*/  MOV R2, 0x1dec0 ;  /* 0x0001dec000027802 */ /* 0x000fc40000000f00 */
[----:B--23-5:R-:W-:Y:S05]  /*1deb0*/  CALL.REL.NOINC `($__internal_23_$__cuda_sm70_shflsync_idx_p) ;  /* 0x000012d000007944 */ /* 0x02cfea0003c00000 */
[----:B------:R-:W-:Y:S01]  /*1dec0*/  IMAD.MOV.U32 R6, RZ, RZ, R0 ;  /* 0x000000ffff067224 */ /* 0x000fe200078e0000 */
[----:B------:R-:W-:Y:S01]  /*1ded0*/  MOV R3, 0x3 ;  /* 0x0000000300037802 */ /* 0x000fe20000000f00 */
[----:B------:R-:W-:Y:S01]  /*1dee0*/  IMAD.MOV.U32 R5, RZ, RZ, R11 ;  /* 0x000000ffff057224 */ /* 0x000fe200078e000b */
[----:B------:R-:W-:-:S02]  /*1def0*/  MOV R0, 0x1c1f ;  /* 0x00001c1f00007802 */ /* 0x000fc40000000f00 */
[----:B------:R-:W-:Y:S02]  /*1df00*/  MOV R2, 0x1df20 ;  /* 0x0001df2000027802 */ /* 0x000fe40000000f00 */
[----:B------:R-:W-:Y:S05]  /*1df10*/  CALL.REL.NOINC `($__internal_23_$__cuda_sm70_shflsync_idx_p) ;  /* 0x0000127000007944 */ /* 0x000fea0003c00000 */
[----:B------:R-:W-:Y:S05]  /*1df20*/  BRA `(.L_x_1394) ;  /* 0xfffeae9000007947 */ /* 0x000fea000383ffff */
.L_x_1315:
[----:B------:R-:W-:Y:S01]  /*1df30*/  IMAD.MOV.U32 R0, RZ, RZ, R242 ;  /* 0x000000ffff007224 */ /* 0x000fe200078e00f2 */
[----:B------:R-:W-:Y:S02]  /*1df40*/  MOV R3, 0x2 ;  /* 0x0000000200037802 */ /* 0x000fe40000000f00 */
[----:B------:R-:W-:Y:S02]  /*1df50*/  MOV R2, 0x1df70 ;  /* 0x0001df7000027802 */ /* 0x000fe40000000f00 */
[----:B------:R-:W-:Y:S05]  /*1df60*/  CALL.REL.NOINC `($__internal_22_$__cuda_sm70_shflsync_bfly_p) ;  /* 0x000011e000007944 */ /* 0x000fea0003c00000 */
[----:B------:R-:W-:Y:S05]  /*1df70*/  BRA `(.L_x_1395) ;  /* 0xffffa62000007947 */ /* 0x000fea000383ffff */
.L_x_1316:
[----:B------:R-:W-:Y:S01]  /*1df80*/  IMAD.MOV.U32 R0, RZ, RZ, R7 ;  /* 0x000000ffff007224 */ /* 0x000fe200078e0007 */
[----:B------:R-:W-:Y:S02]  /*1df90*/  MOV R3, 0x1 ;  /* 0x0000000100037802 */ /* 0x000fe40000000f00 */
[----:B------:R-:W-:Y:S02]  /*1dfa0*/  MOV R2, 0x1dfc0 ;  /* 0x0001dfc000027802 */ /* 0x000fe40000000f00 */
[----:B-1----:R-:W-:Y:S05]  /*1dfb0*/  CALL.REL.NOINC `($__internal_22_$__cuda_sm70_shflsync_bfly_p) ;  /* 0x0000119000007944 */ /* 0x002fea0003c00000 */
[----:B------:R-:W-:Y:S01]  /*1dfc0*/  FADD.FTZ R7, R7, R0 ;  /* 0x0000000007077221 */ /* 0x000fe20000010000 */
[----:B------:R-:W-:Y:S02]  /*1dfd0*/  MOV R0, R241 ;  /* 0x000000f100007202 */ /* 0x000fe40000000f00 */
[----:B------:R-:W-:Y:S02]  /*1dfe0*/  MOV R3, 0x2 ;  /* 0x0000000200037802 */ /* 0x000fe40000000f00 */
[----:B------:R-:W-:-:S02]  /*1dff0*/  MOV R2, 0x1e010 ;  /* 0x0001e01000027802 */ /* 0x000fc40000000f00 */
[----:B------:R-:W-:Y:S05]  /*1e000*/  CALL.REL.NOINC `($__internal_22_$__cuda_sm70_shflsync_bfly_p) ;  /* 0x0000114000007944 */ /* 0x000fea0003c00000 */
[----:B------:R-:W-:Y:S01]  /*1e010*/  FADD.FTZ R241, R241, R0 ;  /* 0x00000000f1f17221 */ /* 0x000fe20000010000 */
[----:B------:R-:W-:-:S02]  /*1e020*/  MOV R3, 0x1 ;  /* 0x0000000100037802 */ /* 0x000fc40000000f00 */
[----:B------:R-:W-:Y:S02]  /*1e030*/  MOV R2, 0x1e060 ;  /* 0x0001e06000027802 */ /* 0x000fe40000000f00 */
[----:B------:R-:W-:Y:S02]  /*1e040*/  MOV R0, R241 ;  /* 0x000000f100007202 */ /* 0x000fe40000000f00 */
[----:B------:R-:W-:Y:S05]  /*1e050*/  CALL.REL.NOINC `($__internal_22_$__cuda_sm70_shflsync_bfly_p) ;  /* 0x000010f000007944 */ /* 0x000fea0003c00000 */
[----:B------:R-:W-:Y:S01]  /*1e060*/  FADD.FTZ R6, R241, R0 ;  /* 0x00000000f1067221 */ /* 0x000fe20000010000 */
[----:B------:R-:W-:Y:S02]  /*1e070*/  MOV R0, R246 ;  /* 0x000000f600007202 */ /* 0x000fe40000000f00 */
[----:B------:R-:W-:Y:S02]  /*1e080*/  MOV R3, 0x2 ;  /* 0x0000000200037802 */ /* 0x000fe40000000f00 */
[----:B------:R-:W-:Y:S02]  /*1e090*/  MOV R2, 0x1e0b0 ;  /* 0x0001e0b000027802 */ /* 0x000fe40000000f00 */
[----:B------:R-:W-:Y:S05]  /*1e0a0*/  CALL.REL.NOINC `($__internal_22_$__cuda_sm70_shflsync_bfly_p) ;  /* 0x000010a000007944 */ /* 0x000fea0003c00000 */
[----:B------:R-:W-:Y:S01]  /*1e0b0*/  FADD.FTZ R5, R246, R0 ;  /* 0x00000000f6057221 */ /* 0x000fe20000010000 */
[----:B------:R-:W-:Y:S02]  /*1e0c0*/  MOV R3, 0x1 ;  /* 0x0000000100037802 */ /* 0x000fe40000000f00 */
[----:B------:R-:W-:-:S02]  /*1e0d0*/  MOV R2, 0x1e100 ;  /* 0x0001e10000027802 */ /* 0x000fc40000000f00 */
        /* <DEDUP_REMOVED lines=9> */
[----:B------:R-:W-:Y:S02]  /*1e170*/  MOV R2, 0x1e1a0 ;  /* 0x0001e1a000027802 */ /* 0x000fe40000000f00 */
[----:B------:R-:W-:-:S02]  /*1e180*/  MOV R0, R4 ;  /* 0x0000000400007202 */ /* 0x000fc40000000f00 */
[----:B------:R-:W-:Y:S05]  /*1e190*/  CALL.REL.NOINC `($__internal_22_$__cuda_sm70_shflsync_bfly_p) ;  /* 0x00000fb000007944 */ /* 0x000fea0003c00000 */
[----:B------:R-:W-:Y:S01]  /*1e1a0*/  MOV R8, R0 ;  /* 0x0000000000087202 */ /* 0x000fe20000000f00 */
[----:B------:R-:W-:Y:S05]  /*1e1b0*/  BRA `(.L_x_1396) ;  /* 0xffffa4d000007947 */ /* 0x000fea000383ffff */
.L_x_1323:
[----:B-1234-:R-:W-:Y:S01]  /*1e1c0*/  IMAD.MOV.U32 R5, RZ, RZ, R12 ;  /* 0x000000ffff057224 */ /* 0x01efe200078e000c */
[----:B------:R-:W-:Y:S01]  /*1e1d0*/  MOV R3, RZ ;  /* 0x000000ff00037202 */ /* 0x000fe20000000f00 */
[----:B------:R-:W-:Y:S01]  /*1e1e0*/  IMAD.MOV.U32 R0, RZ, RZ, 0x1c1f ;  /* 0x00001c1fff007424 */ /* 0x000fe200078e00ff */
[----:B------:R-:W-:-:S02]  /*1e1f0*/  MOV R2, 0x1e210 ;  /* 0x0001e21000027802 */ /* 0x000fc40000000f00 */
[----:B------:R-:W-:Y:S05]  /*1e200*/  CALL.REL.NOINC `($__internal_23_$__cuda_sm70_shflsync_idx_p) ;  /* 0x00000f8000007944 */ /* 0x000fea0003c00000 */
[----:B------:R-:W-:Y:S01]  /*1e210*/  MOV R10, R0 ;  /* 0x00000000000a7202 */ /* 0x000fe20000000f00 */
[----:B------:R-:W-:Y:S05]  /*1e220*/  BRA `(.L_x_1397) ;  /* 0xffffbf4000007947 */ /* 0x000fea000383ffff */
.L_x_1324:
[----:B------:R-:W-:Y:S01]  /*1e230*/  IMAD.MOV.U32 R5, RZ, RZ, R13 ;  /* 0x000000ffff057224 */ /* 0x000fe200078e000d */
[----:B------:R-:W-:Y:S01]  /*1e240*/  MOV R3, RZ ;  /* 0x000000ff00037202 */ /* 0x000fe20000000f00 */
[----:B------:R-:W-:Y:S01]  /*1e250*/  IMAD.MOV.U32 R0, RZ, RZ, 0x1c1f ;  /* 0x00001c1fff007424 */ /* 0x000fe200078e00ff */
[----:B------:R-:W-:-:S02]  /*1e260*/  MOV R2, 0x1e280 ;  /* 0x0001e28000027802 */ /* 0x000fc40000000f00 */
[----:B-12---:R-:W-:Y:S05]  /*1e270*/  CALL.REL.NOINC `($__internal_23_$__cuda_sm70_shflsync_idx_p) ;  /* 0x00000f1000007944 */ /* 0x006fea0003c00000 */
[----:B------:R-:W-:Y:S05]  /*1e280*/  BRA `(.L_x_1398) ;  /* 0xffffbf0000007947 */ /* 0x000fea000383ffff */
.L_x_1327:
[----:B------:R-:W-:Y:S01]  /*1e290*/  IMAD.MOV.U32 R5, RZ, RZ, R12 ;  /* 0x000000ffff057224 */ /* 0x000fe200078e000c */
[----:B--2---:R-:W-:Y:S01]  /*1e2a0*/  MOV R3, 0x1 ;  /* 0x0000000100037802 */ /* 0x004fe20000000f00 */
[----:B----4-:R-:W-:Y:S01]  /*1e2b0*/  IMAD.MOV.U32 R0, RZ, RZ, 0x1c1f ;  /* 0x00001c1fff007424 */ /* 0x010fe200078e00ff */
[----:B------:R-:W-:-:S02]  /*1e2c0*/  MOV R2, 0x1e2e0 ;  /* 0x0001e2e000027802 */ /* 0x000fc40000000f00 */
[----:B-1-3--:R-:W-:Y:S05]  /*1e2d0*/  CALL.REL.NOINC `($__internal_23_$__cuda_sm70_shflsync_idx_p) ;  /* 0x00000eb000007944 */ /* 0x00afea0003c00000 */
[----:B------:R-:W-:Y:S01]  /*1e2e0*/  IMAD.MOV.U32 R10, RZ, RZ, R0 ;  /* 0x000000ffff0a7224 */ /* 0x000fe200078e0000 */
[----:B------:R-:W-:Y:S01]  /*1e2f0*/  MOV R3, 0x1 ;  /* 0x0000000100037802 */ /* 0x000fe20000000f00 */
[----:B------:R-:W-:Y:S01]  /*1e300*/  IMAD.MOV.U32 R5, RZ, RZ, R13 ;  /* 0x000000ffff057224 */ /* 0x000fe200078e000d */
[----:B------:R-:W-:-:S02]  /*1e310*/  MOV R0, 0x1c1f ;  /* 0x00001c1f00007802 */ /* 0x000fc40000000f00 */
[----:B------:R-:W-:Y:S02]  /*1e320*/  MOV R2, 0x1e340 ;  /* 0x0001e34000027802 */ /* 0x000fe40000000f00 */
[----:B------:R-:W-:Y:S05]  /*1e330*/  CALL.REL.NOINC `($__internal_23_$__cuda_sm70_shflsync_idx_p) ;  /* 0x00000e5000007944 */ /* 0x000fea0003c00000 */
[----:B------:R-:W-:Y:S05]  /*1e340*/  BRA `(.L_x_1399) ;  /* 0xffffbfc000007947 */ /* 0x000fea000383ffff */
.L_x_1330:
[----:B------:R-:W-:Y:S01]  /*1e350*/  IMAD.MOV.U32 R5, RZ, RZ, R12 ;  /* 0x000000ffff057224 */ /* 0x000fe200078e000c */
[----:B-1----:R-:W-:Y:S01]  /*1e360*/  MOV R3, 0x2 ;  /* 0x0000000200037802 */ /* 0x002fe20000000f00 */
[----:B----4-:R-:W-:Y:S01]  /*1e370*/  IMAD.MOV.U32 R0, RZ, RZ, 0x1c1f ;  /* 0x00001c1fff007424 */ /* 0x010fe200078e00ff */
[----:B------:R-:W-:Y:S02]  /*1e380*/  MOV R2, 0x1e3a0 ;  /* 0x0001e3a000027802 */ /* 0x000fe40000000f00 */
[----:B--23--:R-:W-:Y:S05]  /*1e390*/  CALL.REL.NOINC `($__internal_23_$__cuda_sm70_shflsync_idx_p) ;  /* 0x00000df000007944 */ /* 0x00cfea0003c00000 */
[----:B------:R-:W-:Y:S01]  /*1e3a0*/  MOV R10, R0 ;  /* 0x00000000000a7202 */ /* 0x000fe20000000f00 */
[----:B------:R-:W-:Y:S05]  /*1e3b0*/  BRA `(.L_x_1400) ;  /* 0xffffc0d000007947 */ /* 0x000fea000383ffff */
.L_x_1331:
[----:B------:R-:W-:Y:S01]  /*1e3c0*/  IMAD.MOV.U32 R5, RZ, RZ, R13 ;  /* 0x000000ffff057224 */ /* 0x000fe200078e000d */
[----:B------:R-:W-:Y:S01]  /*1e3d0*/  MOV R3, 0x2 ;  /* 0x0000000200037802 */ /* 0x000fe20000000f00 */
[----:B----4-:R-:W-:Y:S01]  /*1e3e0*/  IMAD.MOV.U32 R0, RZ, RZ, 0x1c1f ;  /* 0x00001c1fff007424 */ /* 0x010fe200078e00ff */
[----:B------:R-:W-:Y:S02]  /*1e3f0*/  MOV R2, 0x1e410 ;  /* 0x0001e41000027802 */ /* 0x000fe40000000f00 */
[----:B-123--:R-:W-:Y:S05]  /*1e400*/  CALL.REL.NOINC `($__internal_23_$__cuda_sm70_shflsync_idx_p) ;  /* 0x00000d8000007944 */ /* 0x00efea0003c00000 */
[----:B------:R-:W-:Y:S05]  /*1e410*/  BRA `(.L_x_1401) ;  /* 0xffffc09000007947 */ /* 0x000fea000383ffff */
.L_x_1334:
[----:B------:R-:W-:Y:S01]  /*1e420*/  IMAD.MOV.U32 R5, RZ, RZ, R12 ;  /* 0x000000ffff057224 */ /* 0x000fe200078e000c */
[----:B-1----:R-:W-:Y:S01]  /*1e430*/  MOV R3, 0x3 ;  /* 0x0000000300037802 */ /* 0x002fe20000000f00 */
[----:B------:R-:W-:Y:S01]  /*1e440*/  IMAD.MOV.U32 R0, RZ, RZ, 0x1c1f ;  /* 0x00001c1fff007424 */ /* 0x000fe200078e00ff */
[----:B------:R-:W-:-:S02]  /*1e450*/  MOV R2, 0x1e470 ;  /* 0x0001e47000027802 */ /* 0x000fc40000000f00 */
[----:B--234-:R-:W-:Y:S05]  /*1e460*/  CALL.REL.NOINC `($__internal_23_$__cuda_sm70_shflsync_idx_p) ;  /* 0x00000d2000007944 */ /* 0x01cfea0003c00000 */
[----:B------:R-:W-:Y:S01]  /*1e470*/  IMAD.MOV.U32 R6, RZ, RZ, R0 ;  /* 0x000000ffff067224 */ /* 0x000fe200078e0000 */
[----:B------:R-:W-:Y:S01]  /*1e480*/  MOV R3, 0x3 ;  /* 0x0000000300037802 */ /* 0x000fe20000000f00 */
[----:B------:R-:W-:Y:S01]  /*1e490*/  IMAD.MOV.U32 R5, RZ, RZ, R13 ;  /* 0x000000ffff057224 */ /* 0x000fe200078e000d */
[----:B------:R-:W-:-:S02]  /*1e4a0*/  MOV R0, 0x1c1f ;  /* 0x00001c1f00007802 */ /* 0x000fc40000000f00 */
[----:B------:R-:W-:Y:S02]  /*1e4b0*/  MOV R2, 0x1e4d0 ;  /* 0x0001e4d000027802 */ /* 0x000fe40000000f00 */
[----:B------:R-:W-:Y:S05]  /*1e4c0*/  CALL.REL.NOINC `($__internal_23_$__cuda_sm70_shflsync_idx_p) ;  /* 0x00000cc000007944 */ /* 0x000fea0003c00000 */
[----:B------:R-:W-:Y:S05]  /*1e4d0*/  BRA `(.L_x_1402) ;  /* 0xffffc16000007947 */ /* 0x000fea000383ffff */
.L_x_1336:
[----:B------:R-:W-:Y:S01]  /*1e4e0*/  IMAD.MOV.U32 R5, RZ, RZ, R17 ;  /* 0x000000ffff057224 */ /* 0x000fe200078e0011 */
[----:B------:R-:W-:Y:S01]  /*1e4f0*/  MOV R3, RZ ;  /* 0x000000ff00037202 */ /* 0x000fe20000000f00 */
[----:B------:R-:W-:Y:S01]  /*1e500*/  IMAD.MOV.U32 R0, RZ, RZ, 0x1c1f ;  /* 0x00001c1fff007424 */ /* 0x000fe200078e00ff */
[----:B------:R-:W-:Y:S02]  /*1e510*/  MOV R2, 0x1e530 ;  /* 0x0001e53000027802 */ /* 0x000fe40000000f00 */
[----:B------:R-:W-:Y:S05]  /*1e520*/  CALL.REL.NOINC `($__internal_23_$__cuda_sm70_shflsync_idx_p) ;  /* 0x00000c6000007944 */ /* 0x000fea0003c00000 */
[----:B------:R-:W-:Y:S01]  /*1e530*/  MOV R4, R0 ;  /* 0x0000000000047202 */ /* 0x000fe20000000f00 */
[----:B------:R-:W-:Y:S05]  /*1e540*/  BRA `(.L_x_1403) ;  /* 0xffffc47000007947 */ /* 0x000fea000383ffff */
.L_x_1337:
[----:B------:R-:W-:Y:S01]  /*1e550*/  IMAD.MOV.U32 R5, RZ, RZ, R25 ;  /* 0x000000ffff057224 */ /* 0x000fe200078e0019 */
[----:B------:R-:W-:Y:S01]  /*1e560*/  MOV R3, RZ ;  /* 0x000000ff00037202 */ /* 0x000fe20000000f00 */
[----:B------:R-:W-:Y:S01]  /*1e570*/  IMAD.MOV.U32 R0, RZ, RZ, 0x1c1f ;  /* 0x00001c1fff007424 */ /* 0x000fe200078e00ff */
[----:B------:R-:W-:Y:S02]  /*1e580*/  MOV R2, 0x1e5a0 ;  /* 0x0001e5a000027802 */ /* 0x000fe40000000f00 */
[----:B-12---:R-:W-:Y:S05]  /*1e590*/  CALL.REL.NOINC `($__internal_23_$__cuda_sm70_shflsync_idx_p) ;  /* 0x00000bf000007944 */ /* 0x006fea0003c00000 */
[----:B------:R-:W-:Y:S05]  /*1e5a0*/  BRA `(.L_x_1404) ;  /* 0xffffc43000007947 */ /* 0x000fea000383ffff */
.L_x_1340:
[----:B------:R-:W-:Y:S01]  /*1e5b0*/  IMAD.MOV.U32 R5, RZ, RZ, R17 ;  /* 0x000000ffff057224 */ /* 0x000fe200078e0011 */
[----:B----4-:R-:W-:Y:S01]  /*1e5c0*/  MOV R3, 0x1 ;  /* 0x0000000100037802 */ /* 0x010fe20000000f00 */
[----:B------:R-:W-:Y:S01]  /*1e5d0*/  IMAD.MOV.U32 R0, RZ, RZ, 0x1c1f ;  /* 0x00001c1fff007424 */ /* 0x000fe200078e00ff */
[----:B------:R-:W-:-:S02]  /*1e5e0*/  MOV R2, 0x1e600 ;  /* 0x0001e60000027802 */ /* 0x000fc40000000f00 */
[----:B-123--:R-:W-:Y:S05]  /*1e5f0*/  CALL.REL.NOINC `($__internal_23_$__cuda_sm70_shflsync_idx_p) ;  /* 0x00000b9000007944 */ /* 0x00efea0003c00000 */
[----:B------:R-:W-:Y:S01]  /*1e600*/  IMAD.MOV.U32 R4, RZ, RZ, R0 ;  /* 0x000000ffff047224 */ /* 0x000fe200078e0000 */
[----:B------:R-:W-:Y:S01]  /*1e610*/  MOV R3, 0x1 ;  /* 0x0000000100037802 */ /* 0x000fe20000000f00 */
[----:B------:R-:W-:Y:S01]  /*1e620*/  IMAD.MOV.U32 R5, RZ, RZ, R25 ;  /* 0x000000ffff057224 */ /* 0x000fe200078e0019 */
[----:B------:R-:W-:-:S02]  /*1e630*/  MOV R0, 0x1c1f ;  /* 0x00001c1f00007802 */ /* 0x000fc40000000f00 */
[----:B------:R-:W-:Y:S02]  /*1e640*/  MOV R2, 0x1e660 ;  /* 0x0001e66000027802 */ /* 0x000fe40000000f00 */
[----:B------:R-:W-:Y:S05]  /*1e650*/  CALL.REL.NOINC `($__internal_23_$__cuda_sm70_shflsync_idx_p) ;  /* 0x00000b3000007944 */ /* 0x000fea0003c00000 */
[----:B------:R-:W-:Y:S05]  /*1e660*/  BRA `(.L_x_1405) ;  /* 0xffffc85000007947 */ /* 0x000fea000383ffff */
.L_x_1343:
[----:B------:R-:W-:Y:S01]  /*1e670*/  IMAD.MOV.U32 R5, RZ, RZ, R17 ;  /* 0x000000ffff057224 */ /* 0x000fe200078e0011 */
[----:B----4-:R-:W-:Y:S01]  /*1e680*/  MOV R3, 0x2 ;  /* 0x0000000200037802 */ /* 0x010fe20000000f00 */
[----:B------:R-:W-:Y:S01]  /*1e690*/  IMAD.MOV.U32 R0, RZ, RZ, 0x1c1f ;  /* 0x00001c1fff007424 */ /* 0x000fe200078e00ff */
[----:B------:R-:W-:Y:S02]  /*1e6a0*/  MOV R2, 0x1e6c0 ;  /* 0x0001e6c000027802 */ /* 0x000fe40000000f00 */
[----:B-123--:R-:W-:Y:S05]  /*1e6b0*/  CALL.REL.NOINC `($__internal_23_$__cuda_sm70_shflsync_idx_p) ;  /* 0x00000ad000007944 */ /* 0x00efea0003c00000 */
[----:B------:R-:W-:Y:S01]  /*1e6c0*/  MOV R4, R0 ;  /* 0x0000000000047202 */ /* 0x000fe20000000f00 */
[----:B------:R-:W-:Y:S05]  /*1e6d0*/  BRA `(.L_x_1406) ;  /* 0xffffcb4000007947 */ /* 0x000fea000383ffff */
.L_x_1344:
[----:B------:R-:W-:Y:S01]  /*1e6e0*/  IMAD.MOV.U32 R5, RZ, RZ, R25 ;  /* 0x000000ffff057224 */ /* 0x000fe200078e0019 */
[----:B----4-:R-:W-:Y:S01]  /*1e6f0*/  MOV R3, 0x2 ;  /* 0x0000000200037802 */ /* 0x010fe20000000f00 */
[----:B------:R-:W-:Y:S01]  /*1e700*/  IMAD.MOV.U32 R0, RZ, RZ, 0x1c1f ;  /* 0x00001c1fff007424 */ /* 0x000fe200078e00ff */
[----:B------:R-:W-:Y:S02]  /*1e710*/  MOV R2, 0x1e730 ;  /* 0x0001e73000027802 */ /* 0x000fe40000000f00 */
[----:B-123--:R-:W-:Y:S05]  /*1e720*/  CALL.REL.NOINC `($__internal_23_$__cuda_sm70_shflsync_idx_p) ;  /* 0x00000a6000007944 */ /* 0x00efea0003c00000 */
[----:B------:R-:W-:Y:S05]  /*1e730*/  BRA `(.L_x_1407) ;  /* 0xffffcb0000007947 */ /* 0x000fea000383ffff */
.L_x_1347:
[----:B------:R-:W-:Y:S01]  /*1e740*/  IMAD.MOV.U32 R5, RZ, RZ, R17 ;  /* 0x000000ffff057224 */ /* 0x000fe200078e0011 */
[----:B--2---:R-:W-:Y:S01]  /*1e750*/  MOV R3, 0x3 ;  /* 0x0000000300037802 */ /* 0x004fe20000000f00 */
[----:B-1----:R-:W-:Y:S01]  /*1e760*/  IMAD.MOV.U32 R0, RZ, RZ, 0x1c1f ;  /* 0x00001c1fff007424 */ /* 0x002fe200078e00ff */
[----:B------:R-:W-:-:S02]  /*1e770*/  MOV R2, 0x1e790 ;  /* 0x0001e79000027802 */ /* 0x000fc40000000f00 */
[----:B---34-:R-:W-:Y:S05]  /*1e780*/  CALL.REL.NOINC `($__internal_23_$__cuda_sm70_shflsync_idx_p) ;  /* 0x00000a0000007944 */ /* 0x018fea0003c00000 */
[----:B------:R-:W-:Y:S01]  /*1e790*/  IMAD.MOV.U32 R4, RZ, RZ, R0 ;  /* 0x000000ffff047224 */ /* 0x000fe200078e0000 */
[----:B------:R-:W-:Y:S01]  /*1e7a0*/  MOV R3, 0x3 ;  /* 0x0000000300037802 */ /* 0x000fe20000000f00 */
[----:B------:R-:W-:Y:S01]  /*1e7b0*/  IMAD.MOV.U32 R5, RZ, RZ, R25 ;  /* 0x000000ffff057224 */ /* 0x000fe200078e0019 */
[----:B------:R-:W-:-:S02]  /*1e7c0*/  MOV R0, 0x1c1f ;  /* 0x00001c1f00007802 */ /* 0x000fc40000000f00 */
[----:B------:R-:W-:Y:S02]  /*1e7d0*/  MOV R2, 0x1e7f0 ;  /* 0x0001e7f000027802 */ /* 0x000fe40000000f00 */
[----:B------:R-:W-:Y:S05]  /*1e7e0*/  CALL.REL.NOINC `($__internal_23_$__cuda_sm70_shflsync_idx_p) ;  /* 0x000009a000007944 */ /* 0x000fea0003c00000 */
[----:B------:R-:W-:Y:S05]  /*1e7f0*/  BRA `(.L_x_1408) ;  /* 0xffffcdd000007947 */ /* 0x000fea000383ffff */
.L_x_1351:
[----:B------:R-:W-:Y:S01]  /*1e800*/  IMAD.MOV.U32 R5, RZ, RZ, R9 ;  /* 0x000000ffff057224 */ /* 0x000fe200078e0009 */
[----:B------:R-:W-:Y:S01]  /*1e810*/  MOV R3, RZ ;  /* 0x000000ff00037202 */ /* 0x000fe20000000f00 */
[----:B------:R-:W-:Y:S01]  /*1e820*/  IMAD.MOV.U32 R0, RZ, RZ, 0x1c1f ;  /* 0x00001c1fff007424 */ /* 0x000fe200078e00ff */
[----:B------:R-:W-:Y:S02]  /*1e830*/  MOV R2, 0x1e850 ;  /* 0x0001e85000027802 */ /* 0x000fe40000000f00 */
[----:B------:R-:W-:Y:S05]  /*1e840*/  CALL.REL.NOINC `($__internal_23_$__cuda_sm70_shflsync_idx_p) ;  /* 0x0000094000007944 */ /* 0x000fea0003c00000 */
[----:B------:R-:W-:Y:S01]  /*1e850*/  MOV R8, R0 ;  /* 0x0000000000087202 */ /* 0x000fe20000000f00 */
[----:B------:R-:W-:Y:S05]  /*1e860*/  BRA `(.L_x_1409) ;  /* 0xffffd8b000007947 */ /* 0x000fea000383ffff */
.L_x_1352:
[----:B------:R-:W-:Y:S01]  /*1e870*/  IMAD.MOV.U32 R5, RZ, RZ, R12 ;  /* 0x000000ffff057224 */ /* 0x000fe200078e000c */
[----:B------:R-:W-:Y:S01]  /*1e880*/  MOV R3, RZ ;  /* 0x000000ff00037202 */ /* 0x000fe20000000f00 */
[----:B------:R-:W-:Y:S01]  /*1e890*/  IMAD.MOV.U32 R0, RZ, RZ, 0x1c1f ;  /* 0x00001c1fff007424 */ /* 0x000fe200078e00ff */
[----:B------:R-:W-:Y:S02]  /*1e8a0*/  MOV R2, 0x1e8c0 ;  /* 0x0001e8c000027802 */ /* 0x000fe40000000f00 */
[----:B-12---:R-:W-:Y:S05]  /*1e8b0*/  CALL.REL.NOINC `($__internal_23_$__cuda_sm70_shflsync_idx_p) ;  /* 0x000008d000007944 */ /* 0x006fea0003c00000 */
[----:B------:R-:W-:Y:S05]  /*1e8c0*/  BRA `(.L_x_1410) ;  /* 0xffffd87000007947 */ /* 0x000fea000383ffff */
.L_x_1355:
[----:B--2---:R-:W-:Y:S01]  /*1e8d0*/  IMAD.MOV.U32 R5, RZ, RZ, R9 ;  /* 0x000000ffff057224 */ /* 0x004fe200078e0009 */
[----:B------:R-:W-:Y:S01]  /*1e8e0*/  MOV R3, 0x1 ;  /* 0x0000000100037802 */ /* 0x000fe20000000f00 */
        /* <DEDUP_REMOVED lines=10> */
.L_x_1358:
[----:B-1----:R-:W-:Y:S01]  /*1e990*/  IMAD.MOV.U32 R5, RZ, RZ, R9 ;  /* 0x000000ffff057224 */ /* 0x002fe200078e0009 */
[----:B------:R-:W-:Y:S01]  /*1e9a0*/  MOV R3, 0x2 ;  /* 0x0000000200037802 */ /* 0x000fe20000000f00 */
[----:B----4-:R-:W-:Y:S01]  /*1e9b0*/  IMAD.MOV.U32 R0, RZ, RZ, 0x1c1f ;  /* 0x00001c1fff007424 */ /* 0x010fe200078e00ff */
[----:B------:R-:W-:Y:S02]  /*1e9c0*/  MOV R2, 0x1e9e0 ;  /* 0x0001e9e000027802 */ /* 0x000fe40000000f00 */
[----:B--23--:R-:W-:Y:S05]  /*1e9d0*/  CALL.REL.NOINC `($__internal_23_$__cuda_sm70_shflsync_idx_p) ;  /* 0x000007b000007944 */ /* 0x00cfea0003c00000 */
[----:B------:R-:W-:Y:S01]  /*1e9e0*/  MOV R8, R0 ;  /* 0x0000000000087202 */ /* 0x000fe20000000f00 */
[----:B------:R-:W-:Y:S05]  /*1e9f0*/  BRA `(.L_x_1412) ;  /* 0xffffda5000007947 */ /* 0x000fea000383ffff */
.L_x_1359:
[----:B------:R-:W-:Y:S01]  /*1ea00*/  IMAD.MOV.U32 R5, RZ, RZ, R12 ;  /* 0x000000ffff057224 */ /* 0x000fe200078e000c */
[----:B------:R-:W-:Y:S01]  /*1ea10*/  MOV R3, 0x2 ;  /* 0x0000000200037802 */ /* 0x000fe20000000f00 */
[----:B----4-:R-:W-:Y:S01]  /*1ea20*/  IMAD.MOV.U32 R0, RZ, RZ, 0x1c1f ;  /* 0x00001c1fff007424 */ /* 0x010fe200078e00ff */
[----:B------:R-:W-:Y:S02]  /*1ea30*/  MOV R2, 0x1ea50 ;  /* 0x0001ea5000027802 */ /* 0x000fe40000000f00 */
[----:B-123--:R-:W-:Y:S05]  /*1ea40*/  CALL.REL.NOINC `($__internal_23_$__cuda_sm70_shflsync_idx_p) ;  /* 0x0000074000007944 */ /* 0x00efea0003c00000 */
[----:B------:R-:W-:Y:S05]  /*1ea50*/  BRA `(.L_x_1413) ;  /* 0xffffda1000007947 */ /* 0x000fea000383ffff */
.L_x_1362:
[----:B-1----:R-:W-:Y:S01]  /*1ea60*/  IMAD.MOV.U32 R5, RZ, RZ, R9 ;  /* 0x000000ffff057224 */ /* 0x002fe200078e0009 */
[----:B------:R-:W-:Y:S01]  /*1ea70*/  MOV R3, 0x3 ;  /* 0x0000000300037802 */ /* 0x000fe20000000f00 */
        /* <DEDUP_REMOVED lines=10> */
.L_x_1364:
[----:B------:R-:W-:Y:S01]  /*1eb20*/  IMAD.MOV.U32 R5, RZ, RZ, R74 ;  /* 0x000000ffff057224 */ /* 0x000fe200078e004a */
[----:B------:R-:W-:Y:S01]  /*1eb30*/  MOV R3, RZ ;  /* 0x000000ff00037202 */ /* 0x000fe20000000f00 */
[----:B------:R-:W-:Y:S01]  /*1eb40*/  IMAD.MOV.U32 R0, RZ, RZ, 0x1f ;  /* 0x0000001fff007424 */ /* 0x000fe200078e00ff */
[----:B------:R-:W-:Y:S02]  /*1eb50*/  MOV R2, 0x1eb70 ;  /* 0x0001eb7000027802 */ /* 0x000fe40000000f00 */
[----:B--2---:R-:W-:Y:S05]  /*1eb60*/  CALL.REL.NOINC `($__internal_23_$__cuda_sm70_shflsync_idx_p) ;  /* 0x0000062000007944 */ /* 0x004fea0003c00000 */
[----:B------:R-:W-:Y:S01]  /*1eb70*/  MOV R9, R0 ;  /* 0x0000000000097202 */ /* 0x000fe20000000f00 */
[----:B------:R-:W-:Y:S05]  /*1eb80*/  BRA `(.L_x_1415) ;  /* 0xffffdcb000007947 */ /* 0x000fea000383ffff */
.L_x_1365:
[----:B------:R-:W-:Y:S01]  /*1eb90*/  IMAD.MOV.U32 R5, RZ, RZ, R74 ;  /* 0x000000ffff057224 */ /* 0x000fe200078e004a */
[----:B------:R-:W-:Y:S01]  /*1eba0*/  MOV R3, 0x1 ;  /* 0x0000000100037802 */ /* 0x000fe20000000f00 */
[----:B------:R-:W-:Y:S01]  /*1ebb0*/  IMAD.MOV.U32 R0, RZ, RZ, 0x1f ;  /* 0x0000001fff007424 */ /* 0x000fe200078e00ff */
[----:B------:R-:W-:Y:S02]  /*1ebc0*/  MOV R2, 0x1ebe0 ;  /* 0x0001ebe000027802 */ /* 0x000fe40000000f00 */
[----:B-12---:R-:W-:Y:S05]  /*1ebd0*/  CALL.REL.NOINC `($__internal_23_$__cuda_sm70_shflsync_idx_p) ;  /* 0x000005b000007944 */ /* 0x006fea0003c00000 */
[----:B------:R-:W-:Y:S01]  /*1ebe0*/  MOV R8, R0 ;  /* 0x0000000000087202 */ /* 0x000fe20000000f00 */
[----:B------:R-:W-:Y:S05]  /*1ebf0*/  BRA `(.L_x_1416) ;  /* 0xffffdc6000007947 */ /* 0x000fea000383ffff */
.L_x_1366:
[----:B------:R-:W-:Y:S02]  /*1ec00*/  MOV R2, 0x1 ;  /* 0x0000000100027802 */ /* 0x000fe40000000f00 */
[----:B------:R-:W-:-:S02]  /*1ec10*/  MOV R3, 0x1ec30 ;  /* 0x0001ec3000037802 */ /* 0x000fc40000000f00 */
[----:B-1234-:R-:W-:Y:S05]  /*1ec20*/  CALL.REL.NOINC `($__internal_24_$__cuda_sm70_shflsync_up_p) ;  /* 0x000005b000007944 */ /* 0x01efea0003c00000 */
[----:B------:R-:W-:Y:S05]  /*1ec30*/  BRA `(.L_x_1417) ;  /* 0xffffdd5000007947 */ /* 0x000fea000383ffff */
.L_x_1367:
[----:B------:R-:W-:Y:S02]  /*1ec40*/  MOV R2, 0x2 ;  /* 0x0000000200027802 */ /* 0x000fe40000000f00 */
[----:B------:R-:W-:-:S02]  /*1ec50*/  MOV R3, 0x1ec70 ;  /* 0x0001ec7000037802 */ /* 0x000fc40000000f00 */
[----:B--2-4-:R-:W-:Y:S05]  /*1ec60*/  CALL.REL.NOINC `($__internal_24_$__cuda_sm70_shflsync_up_p) ;  /* 0x0000057000007944 */ /* 0x014fea0003c00000 */
        /* <DEDUP_REMOVED lines=23> */
.L_x_1371:
[----:B------:R-:W-:Y:S02]  /*1ede0*/  MOV R2, 0x1 ;  /* 0x0000000100027802 */ /* 0x000fe40000000f00 */
[----:B------:R-:W-:Y:S02]  /*1edf0*/  MOV R3, 0x1ee10 ;  /* 0x0001ee1000037802 */ /* 0x000fe40000000f00 */
[----:B------:R-:W-:Y:S05]  /*1ee00*/  CALL.REL.NOINC `($__internal_24_$__cuda_sm70_shflsync_up_p) ;  /* 0x000003d000007944 */ /* 0x000fea0003c00000 */
[----:B------:R-:W-:Y:S01]  /*1ee10*/  MOV R2, R4 ;  /* 0x0000000400027202 */ /* 0x000fe20000000f00 */
[----:B------:R-:W-:Y:S05]  /*1ee20*/  BRA `(.L_x_1419) ;  /* 0xffffddc000007947 */ /* 0x000fea000383ffff */
.L_x_1372:
        /* <DEDUP_REMOVED lines=26> */
.L_x_1374:
[----:B------:R-:W-:Y:S02]  /*1efd0*/  SEL R0, RZ, 0x1, P0 ;  /* 0x00000001ff007807 */ /* 0x000fe40000000000 */
[----:B------:R-:W-:Y:S02]  /*1efe0*/  MOV R2, 0x1f000 ;  /* 0x0001f00000027802 */ /* 0x000fe40000000f00 */
[----:B-1----:R-:W-:Y:S05]  /*1eff0*/  CALL.REL.NOINC `($__internal_25_$__cuda_sm70_votesync_ballot) ;  /* 0x0000025000007944 */ /* 0x002fea0003c00000 */
[----:B------:R-:W-:Y:S01]  /*1f000*/  MOV R12, R0 ;  /* 0x00000000000c7202 */ /* 0x000fe20000000f00 */
[----:B------:R-:W-:Y:S05]  /*1f010*/  BRA `(.L_x_1421) ;  /* 0xffffdd6000007947 */ /* 0x000fea000383ffff */
.L_x_1375:
[----:B------:R-:W-:Y:S01]  /*1f020*/  IMAD.MOV.U32 R5, RZ, RZ, R6 ;  /* 0x000000ffff057224 */ /* 0x000fe200078e0006 */
[----:B------:R-:W-:Y:S01]  /*1f030*/  MOV R3, R8 ;  /* 0x0000000800037202 */ /* 0x000fe20000000f00 */
[----:B--2---:R-:W-:Y:S01]  /*1f040*/  IMAD.MOV.U32 R0, RZ, RZ, 0x1f ;  /* 0x0000001fff007424 */ /* 0x004fe200078e00ff */
[----:B------:R-:W-:Y:S02]  /*1f050*/  MOV R2, 0x1f070 ;  /* 0x0001f07000027802 */ /* 0x000fe40000000f00 */
[----:B-1----:R-:W-:Y:S05]  /*1f060*/  CALL.REL.NOINC `($__internal_23_$__cuda_sm70_shflsync_idx_p) ;  /* 0x0000012000007944 */ /* 0x002fea0003c00000 */
[----:B------:R-:W-:Y:S01]  /*1f070*/  IMAD.MOV.U32 R10, RZ, RZ, R0 ;  /* 0x000000ffff0a7224 */ /* 0x000fe200078e0000 */
[----:B------:R-:W-:Y:S01]  /*1f080*/  MOV R3, R8 ;  /* 0x0000000800037202 */ /* 0x000fe20000000f00 */
[----:B------:R-:W-:Y:S01]  /*1f090*/  IMAD.MOV.U32 R5, RZ, RZ, R7 ;  /* 0x000000ffff057224 */ /* 0x000fe200078e0007 */
[----:B------:R-:W-:Y:S02]  /*1f0a0*/  MOV R0, 0x1f ;  /* 0x0000001f00007802 */ /* 0x000fe40000000f00 */
[----:B------:R-:W-:-:S02]  /*1f0b0*/  MOV R2, 0x1f0d0 ;  /* 0x0001f0d000027802 */ /* 0x000fc40000000f00 */
[----:B------:R-:W-:Y:S05]  /*1f0c0*/  CALL.REL.NOINC `($__internal_23_$__cuda_sm70_shflsync_idx_p) ;  /* 0x000000c000007944 */ /* 0x000fea0003c00000 */
[----:B------:R-:W-:Y:S01]  /*1f0d0*/  MOV R7, R0 ;  /* 0x0000000000077202 */ /* 0x000fe20000000f00 */
[----:B------:R-:W-:Y:S05]  /*1f0e0*/  BRA `(.L_x_1422) ;  /* 0xffffdd0000007947 */ /* 0x000fea000383ffff */
.L_x_1378:
[----:B------:R-:W-:Y:S01]  /*1f0f0*/  IMAD.MOV.U32 R5, RZ, RZ, R4 ;  /* 0x000000ffff057224 */ /* 0x000fe200078e0004 */
[----:B--2---:R-:W-:-:S02]  /*1f100*/  MOV R0, 0x1f ;  /* 0x0000001f00007802 */ /* 0x004fc40000000f00 */
[----:B------:R-:W-:Y:S02]  /*1f110*/  MOV R2, 0x1f130 ;  /* 0x0001f13000027802 */ /* 0x000fe40000000f00 */
[----:B-1-34-:R-:W-:Y:S05]  /*1f120*/  CALL.REL.NOINC `($__internal_23_$__cuda_sm70_shflsync_idx_p) ;  /* 0x0000006000007944 */ /* 0x01afea0003c00000 */
[----:B------:R-:W-:Y:S01]  /*1f130*/  MOV R13, R0 ;  /* 0x00000000000d7202 */ /* 0x000fe20000000f00 */
[----:B------:R-:W-:Y:S05]  /*1f140*/  BRA `(.L_x_1377) ;  /* 0xffffdd0000007947 */ /* 0x000fea000383ffff */
        .weak           $__internal_22_$__cuda_sm70_shflsync_bfly_p
        .type           $__internal_22_$__cuda_sm70_shflsync_bfly_p,@function
        .size           $__internal_22_$__cuda_sm70_shflsync_bfly_p,($__internal_23_$__cuda_sm70_shflsync_idx_p - $__internal_22_$__cuda_sm70_shflsync_bfly_p)
$__internal_22_$__cuda_sm70_shflsync_bfly_p:
[----:B------:R-:W-:Y:S04]  /*1f150*/  WARPSYNC R8 ;  /* 0x0000000800007348 */ /* 0x000fe80003800000 */
[----:B------:R1:W2:Y:S02]  /*1f160*/  SHFL.BFLY PT, R0, R0, R3, R9 ;  /* 0x0c00000300007389 */ /* 0x0002a400000e0009 */
[----:B-1----:R-:W-:-:S04]  /*1f170*/  MOV R3, 0x0 ;  /* 0x0000000000037802 */ /* 0x002fc80000000f00 */
[----:B--2---:R-:W-:Y:S05]  /*1f180*/  RET.REL.NODEC R2 `(_ZN7cutlass13device_kernelIN5flash19enable_sm80_to_sm89INS1_16FlashAttnFwdSm80INS1_25CollectiveMainloopFwdSm80ILi4ELi1ELb0EN4cute5tupleIJNS5_1CILi128EEENS7_ILi48EEENS7_ILi96EEEEEELi96ENS_10bfloat16_tEfNS_4arch4Sm80ELb1ELb0ELb0ELb1ELb0ELb1ELb1ELb1EEENS1_21CollectiveEpilogueFwdINS6_IJS8_SA_S9_EEENS6_IJNS7_ILi1EEESI_SI_EEESC_SE_Li128ELb1ELb1ELb1ELb0EEENS1_36VarlenDynamicPersistentTileSchedulerILi128ELi48ELi128ELi128ELb1ELb1ELb0ELb1ELb1ELb1EEEEEEEEEvNT_6ParamsE) ;  /* 0xfffe0e7002007950 */ /* 0x004fea0003c3ffff */
        .weak           $__internal_23_$__cuda_sm70_shflsync_idx_p
        .type           $__internal_23_$__cuda_sm70_shflsync_idx_p,@function
        .size           $__internal_23_$__cuda_sm70_shflsync_idx_p,($__internal_24_$__cuda_sm70_shflsync_up_p - $__internal_23_$__cuda_sm70_shflsync_idx_p)
$__internal_23_$__cuda_sm70_shflsync_idx_p:
[----:B------:R-:W-:-:S04]  /*1f190*/  MOV R75, 0xffffffff ;  /* 0xffffffff004b7802 */ /* 0x000fc80000000f00 */
[----:B------:R-:W-:Y:S04]  /*1f1a0*/  WARPSYNC R75 ;  /* 0x0000004b00007348 */ /* 0x000fe80003800000 */
[----:B------:R1:W2:Y:S02]  /*1f1b0*/  SHFL.IDX PT, R0, R5, R3, R0 ;  /* 0x0000000305007389 */ /* 0x0002a400000e0000 */
[----:B-1----:R-:W-:-:S04]  /*1f1c0*/  MOV R3, 0x0 ;  /* 0x0000000000037802 */ /* 0x002fc80000000f00 */
[----:B--2---:R-:W-:Y:S05]  /*1f1d0*/  RET.REL.NODEC R2 `(_ZN7cutlass13device_kernelIN5flash19enable_sm80_to_sm89INS1_16FlashAttnFwdSm80INS1_25CollectiveMainloopFwdSm80ILi4ELi1ELb0EN4cute5tupleIJNS5_1CILi128EEENS7_ILi48EEENS7_ILi96EEEEEELi96ENS_10bfloat16_tEfNS_4arch4Sm80ELb1ELb0ELb0ELb1ELb0ELb1ELb1ELb1EEENS1_21CollectiveEpilogueFwdINS6_IJS8_SA_S9_EEENS6_IJNS7_ILi1EEESI_SI_EEESC_SE_Li128ELb1ELb1ELb1ELb0EEENS1_36VarlenDynamicPersistentTileSchedulerILi128ELi48ELi128ELi128ELb1ELb1ELb0ELb1ELb1ELb1EEEEEEEEEvNT_6ParamsE) ;  /* 0xfffe0e2002007950 */ /* 0x004fea0003c3ffff */
        .weak           $__internal_24_$__cuda_sm70_shflsync_up_p
        .type           $__internal_24_$__cuda_sm70_shflsync_up_p,@function
        .size           $__internal_24_$__cuda_sm70_shflsync_up_p,($__internal_25_$__cuda_sm70_votesync_ballot - $__internal_24_$__cuda_sm70_shflsync_up_p)
$__internal_24_$__cuda_sm70_shflsync_up_p:
[----:B------:R-:W-:Y:S02]  /*1f1e0*/  IMAD.MOV.U32 R4, RZ, RZ, RZ ;  /* 0x000000ffff047224 */ /* 0x000fe400078e00ff */
[----:B------:R-:W-:-:S04]  /*1f1f0*/  IMAD.MOV.U32 R10, RZ, RZ, -0x1 ;  /* 0xffffffffff0a7424 */ /* 0x000fc800078e00ff */
[----:B------:R-:W-:Y:S04]  /*1f200*/  WARPSYNC R10 ;  /* 0x0000000a00007348 */ /* 0x000fe80003800000 */
[----:B------:R1:W2:Y:S02]  /*1f210*/  SHFL.UP PT, R4, R0, R2, R4 ;  /* 0x0400000200047389 */ /* 0x0002a400000e0004 */
[----:B-1----:R-:W-:Y:S02]  /*1f220*/  MOV R2, R3 ;  /* 0x0000000300027202 */ /* 0x002fe40000000f00 */
[----:B------:R-:W-:-:S04]  /*1f230*/  MOV R3, 0x0 ;  /* 0x0000000000037802 */ /* 0x000fc80000000f00 */
[----:B--2---:R-:W-:Y:S05]  /*1f240*/  RET.REL.NODEC R2 `(_ZN7cutlass13device_kernelIN5flash19enable_sm80_to_sm89INS1_16FlashAttnFwdSm80INS1_25CollectiveMainloopFwdSm80ILi4ELi1ELb0EN4cute5tupleIJNS5_1CILi128EEENS7_ILi48EEENS7_ILi96EEEEEELi96ENS_10bfloat16_tEfNS_4arch4Sm80ELb1ELb0ELb0ELb1ELb0ELb1ELb1ELb1EEENS1_21CollectiveEpilogueFwdINS6_IJS8_SA_S9_EEENS6_IJNS7_ILi1EEESI_SI_EEESC_SE_Li128ELb1ELb1ELb1ELb0EEENS1_36VarlenDynamicPersistentTileSchedulerILi128ELi48ELi128ELi128ELb1ELb1ELb0ELb1ELb1ELb1EEEEEEEEEvNT_6ParamsE) ;  /* 0xfffe0db002007950 */ /* 0x004fea0003c3ffff */
        .weak           $__internal_25_$__cuda_sm70_votesync_ballot
        .type           $__internal_25_$__cuda_sm70_votesync_ballot,@function
        .size           $__internal_25_$__cuda_sm70_votesync_ballot,(.L_x_1454 - $__internal_25_$__cuda_sm70_votesync_ballot)
$__internal_25_$__cuda_sm70_votesync_ballot:
[----:B------:R-:W-:Y:S01]  /*1f250*/  ISETP.NE.U32.AND P0, PT, R0, 0x1, PT ;  /* 0x000000010000780c */ /* 0x000fe20003f05070 */
[----:B------:R-:W-:-:S04]  /*1f260*/  IMAD.MOV.U32 R3, RZ, RZ, -0x1 ;  /* 0xffffffffff037424 */ /* 0x000fc800078e00ff */
[----:B------:R-:W-:Y:S08]  /*1f270*/  WARPSYNC R3 ;  /* 0x0000000300007348 */ /* 0x000ff00003800000 */
[----:B------:R-:W-:-:S04]  /*1f280*/  VOTE.ANY R0, PT, !P0 ;  /* 0x0000000000007806 */ /* 0x000fc800040e0100 */
[----:B------:R-:W-:Y:S01]  /*1f290*/  LOP3.LUT R0, R0, R3, RZ, 0xc0, !PT ;  /* 0x0000000300007212 */ /* 0x000fe200078ec0ff */
[----:B------:R-:W-:-:S04]  /*1f2a0*/  IMAD.MOV.U32 R3, RZ, RZ, 0x0 ;  /* 0x00000000ff037424 */ /* 0x000fc800078e00ff */
[----:B------:R-:W-:Y:S05]  /*1f2b0*/  RET.REL.NODEC R2 `(_ZN7cutlass13device_kernelIN5flash19enable_sm80_to_sm89INS1_16FlashAttnFwdSm80INS1_25CollectiveMainloopFwdSm80ILi4ELi1ELb0EN4cute5tupleIJNS5_1CILi128EEENS7_ILi48EEENS7_ILi96EEEEEELi96ENS_10bfloat16_tEfNS_4arch4Sm80ELb1ELb0ELb0ELb1ELb0ELb1ELb1ELb1EEENS1_21CollectiveEpilogueFwdINS6_IJS8_SA_S9_EEENS6_IJNS7_ILi1EEESI_SI_EEESC_SE_Li128ELb1ELb1ELb1ELb0EEENS1_36VarlenDynamicPersistentTileSchedulerILi128ELi48ELi128ELi128ELb1ELb1ELb0ELb1ELb1ELb1EEEEEEEEEvNT_6ParamsE) ;  /* 0xfffe0d4002007950 */ /* 0x000fea0003c3ffff */
.L_x_1423:
        /* <DEDUP_REMOVED lines=12> */
.L_x_1454:


//--------------------- .nv.shared._ZN7cutlass13device_kernelIN5flash19enable_sm80_to_sm89INS1_16FlashAttnFwdSm80INS1_25CollectiveMainloopFwdSm80ILi4ELi1ELb0EN4cute5tupleIJNS5_1CILi128EEENS7_ILi64EEENS7_ILi96EEEEEELi96ENS_10bfloat16_tEfNS_4arch4Sm80ELb0ELb0ELb0ELb0ELb0ELb0ELb1ELb1EEENS1_21CollectiveEpilogueFwdINS6_IJS8_SA_S9_EEENS6_IJNS7_ILi1EEESI_SI_EEESC_SE_Li128ELb0ELb1ELb1ELb0EEENS1_19SingleTileSchedulerILb0ELb1ELb1ELi128EEEEEEEEEvNT_6ParamsE --------------------------
	.section	.nv.shared._ZN7cutlass13device_kernelIN5flash19enable_sm80_to_sm89INS1_16FlashAttnFwdSm80INS1_25CollectiveMainloopFwdSm80ILi4ELi1ELb0EN4cute5tupleIJNS5_1CILi128EEENS7_ILi64EEENS7_ILi96EEEEEELi96ENS_10bfloat16_tEfNS_4arch4Sm80ELb0ELb0ELb0ELb0ELb0ELb0ELb1ELb1EEENS1_21CollectiveEpilogueFwdINS6_IJS8_SA_S9_EEENS6_IJNS7_ILi1EEESI_SI_EEESC_SE_Li128ELb0ELb1ELb1ELb0EEENS1_19SingleTileSchedulerILb0ELb1ELb1ELi128EEEEEEEEEvNT_6ParamsE,"aw",@nobits
	.sectionflags	@""
	.align	16


//--------------------- .nv.global                --------------------------
	.section	.nv.global,"aw",@nobits
.nv.global:
	.type		_ZN71_INTERNAL_e7be270a_35_flash_fwd_hdim96_bf16_split_sm80_cu_a7f3af4d_43984cute1_E,@object
	.size		_ZN71_INTERNAL_e7be270a_35_flash_fwd_hdim96_bf16_split_sm80_cu_a7f3af4d_43984cute1_E,(_ZN71_INTERNAL_e7be270a_35_flash_fwd_hdim96_bf16_split_sm80_cu_a7f3af4d_43984cuda3std3__45__cpo6cbeginE - _ZN71_INTERNAL_e7be270a_35_flash_fwd_hdim96_bf16_split_sm80_cu_a7f3af4d_43984cute1_E)
_ZN71_INTERNAL_e7be270a_35_flash_fwd_hdim96_bf16_split_sm80_cu_a7f3af4d_43984cute1_E:
	.zero		1
	.type		_ZN71_INTERNAL_e7be270a_35_flash_fwd_hdim96_bf16_split_sm80_cu_a7f3af4d_43984cuda3std3__45__cpo6cbeginE,@object
	.size		_ZN71_INTERNAL_e7be270a_35_flash_fwd_hdim96_bf16_split_sm80_cu_a7f3af4d_43984cuda3std3__45__cpo6cbeginE,(_ZN71_INTERNAL_e7be270a_35_flash_fwd_hdim96_bf16_split_sm80_cu_a7f3af4d_43984cuda3std3__48in_placeE - _ZN71_INTERNAL_e7be270a_35_flash_fwd_hdim96_bf16_split_sm80_cu_a7f3af4d_43984cuda3std3__45__cpo6cbeginE)
_ZN71_INTERNAL_e7be270a_35_flash_fwd_hdim96_bf16_split_sm80_cu_a7f3af4d_43984cuda3std3__45__cpo6cbeginE:
	.zero		1
	.type		_ZN71_INTERNAL_e7be270a_35_flash_fwd_hdim96_bf16_split_sm80_cu_a7f3af4d_43984cuda3std3__48in_placeE,@object
	.size		_ZN71_INTERNAL_e7be270a_35_flash_fwd_hdim96_bf16_split_sm80_cu_a7f3af4d_43984cuda3std3__48in_placeE,(_ZN71_INTERNAL_e7be270a_35_flash_fwd_hdim96_bf16_split_sm80_cu_a7f3af4d_43984cuda3std6ranges3__45__cpo9iter_moveE - _ZN71_INTERNAL_e7be270a_35_flash_fwd_hdim96_bf16_split_sm80_cu_a7f3af4d_43984cuda3std3__48in_placeE)
_ZN71_INTERNAL_e7be270a_35_flash_fwd_hdim96_bf16_split_sm80_cu_a7f3af4d_43984cuda3std3__48in_placeE:
	.zero		1
	.type		_ZN71_INTERNAL_e7be270a_35_flash_fwd_hdim96_bf16_split_sm80_cu_a7f3af4d_43984cuda3std6ranges3__45__cpo9iter_moveE,@object
	.size		_ZN71_INTERNAL_e7be270a_35_flash_fwd_hdim96_bf16_split_sm80_cu_a7f3af4d_43984cuda3std6ranges3__45__cpo9iter_moveE,(_ZN71_INTERNAL_e7be270a_35_flash_fwd_hdim96_bf16_split_sm80_cu_a7f3af4d_43984cuda3std3__45__cpo5beginE - _ZN71_INTERNAL_e7be270a_35_flash_fwd_hdim96_bf16_split_sm80_cu_a7f3af4d_43984cuda3std6ranges3__45__cpo9iter_moveE)
_ZN71_INTERNAL_e7be270a_35_flash_fwd_hdim96_bf16_split_sm80_cu_a7f3af4d_43984cuda3std6ranges3__45__cpo9iter_moveE:
	.zero		1
	.type		_ZN71_INTERNAL_e7be270a_35_flash_fwd_hdim96_bf16_split_sm80_cu_a7f3af4d_43984cuda3std3__45__cpo5beginE,@object
	.size		_ZN71_INTERNAL_e7be270a_35_flash_fwd_hdim96_bf16_split_sm80_cu_a7f3af4d_43984cuda3std3__45__cpo5beginE,(_ZN71_INTERNAL_e7be270a_35_flash_fwd_hdim96_bf16_split_sm80_cu_a7f3af4d_43984cuda3std3__473_GLOBAL__N__e7be270a_35_flash_fwd_hdim96_bf16_split_sm80_cu_a7f3af4d_43986ignoreE - _ZN71_INTERNAL_e7be270a_35_flash_fwd_hdim96_bf16_split_sm80_cu_a7f3af4d_43984cuda3std3__45__cpo5beginE)
_ZN71_INTERNAL_e7be270a_35_flash_fwd_hdim96_bf16_split_sm80_cu_a7f3af4d_43984cuda3std3__45__cpo5beginE:
	.zero		1
	.type		_ZN71_INTERNAL_e7be270a_35_flash_fwd_hdim96_bf16_split_sm80_cu_a7f3af4d_43984cuda3std3__473_GLOBAL__N__e7be270a_35_flash_fwd_hdim96_bf16_split_sm80_cu_a7f3af4d_43986ignoreE,@object
	.size		_ZN71_INTERNAL_e7be270a_35_flash_fwd_hdim96_bf16_split_sm80_cu_a7f3af4d_43984cuda3std3__473_GLOBAL__N__e7be270a_35_flash_fwd_hdim96_bf16_split_sm80_cu_a7f3af4d_43986ignoreE,(_ZN71_INTERNAL_e7be270a_35_flash_fwd_hdim96_bf16_split_sm80_cu_a7f3af4d_43984cute7productE - _ZN71_INTERNAL_e7be270a_35_flash_fwd_hdim96_bf16_split_sm80_cu_a7f3af4d_43984cuda3std3__473_GLOBAL__N__e7be270a_35_flash_fwd_hdim96_bf16_split_sm80_cu_a7f3af4d_43986ignoreE)
_ZN71_INTERNAL_e7be270a_35_flash_fwd_hdim96_bf16_split_sm80_cu_a7f3af4d_43984cuda3std3__473_GLOBAL__N__e7be270a_35_flash_fwd_hdim96_bf16_split_sm80_cu_a7f3af4d_43986ignoreE:
	.zero		1
	.type		_ZN71_INTERNAL_e7be270a_35_flash_fwd_hdim96_bf16_split_sm80_cu_a7f3af4d_43984cute7productE,@object
	.size		_ZN71_INTERNAL_e7be270a_35_flash_fwd_hdim96_bf16_split_sm80_cu_a7f3af4d_43984cute7productE,(_ZN71_INTERNAL_e7be270a_35_flash_fwd_hdim96_bf16_split_sm80_cu_a7f3af4d_43984cuda3std3__45__cpo3endE - _ZN71_INTERNAL_e7be270a_35_flash_fwd_hdim96_bf16_split_sm80_cu_a7f3af4d_43984cute7productE)
_ZN71_INTERNAL_e7be270a_35_flash_fwd_hdim96_bf16_split_sm80_cu_a7f3af4d_43984cute7productE:
	.zero		1
	.type		_ZN71_INTERNAL_e7be270a_35_flash_fwd_hdim96_bf16_split_sm80_cu_a7f3af4d_43984cuda3std3__45__cpo3endE,@object
	.size		_ZN71_INTERNAL_e7be270a_35_flash_fwd_hdim96_bf16_split_sm80_cu_a7f3af4d_43984cuda3std3__45__cpo3endE,(_ZN71_INTERNAL_e7be270a_35_flash_fwd_hdim96_bf16_split_sm80_cu_a7f3af4d_43984cuda3std3__419piecewise_constructE - _ZN71_INTERNAL_e7be270a_35_flash_fwd_hdim96_bf16_split_sm80_cu_a7f3af4d_43984cuda3std3__45__cpo3endE)
_ZN71_INTERNAL_e7be270a_35_flash_fwd_hdim96_bf16_split_sm80_cu_a7f3af4d_43984cuda3std3__45__cpo3endE:
	.zero		1
	.type		_ZN71_INTERNAL_e7be270a_35_flash_fwd_hdim96_bf16_split_sm80_cu_a7f3af4d_43984cuda3std3__419piecewise_constructE,@object
	.size		_ZN71_INTERNAL_e7be270a_35_flash_fwd_hdim96_bf16_split_sm80_cu_a7f3af4d_43984cuda3std3__419piecewise_constructE,(_ZN71_INTERNAL_e7be270a_35_flash_fwd_hdim96_bf16_split_sm80_cu_a7f3af4d_43984cuda3std3__45__cpo4cendE - _ZN71_INTERNAL_e7be270a_35_flash_fwd_hdim96_bf16_split_sm80_cu_a7f3af4d_43984cuda3std3__419piecewise_constructE)
_ZN71_INTERNAL_e7be270a_35_flash_fwd_hdim96_bf16_split_sm80_cu_a7f3af4d_43984cuda3std3__419piecewise_constructE:
	.zero		1
	.type		_ZN71_INTERNAL_e7be270a_35_flash_fwd_hdim96_bf16_split_sm80_cu_a7f3af4d_43984cuda3std3__45__cpo4cendE,@object
	.size		_ZN71_INTERNAL_e7be270a_35_flash_fwd_hdim96_bf16_split_sm80_cu_a7f3af4d_43984cuda3std3__45__cpo4cendE,(_ZN71_INTERNAL_e7be270a_35_flash_fwd_hdim96_bf16_split_sm80_cu_a7f3af4d_43984cuda3std6ranges3__45__cpo4swapE - _ZN71_INTERNAL_e7be270a_35_flash_fwd_hdim96_bf16_split_sm80_cu_a7f3af4d_43984cuda3std3__45__cpo4cendE)
_ZN71_INTERNAL_e7be270a_35_flash_fwd_hdim96_bf16_split_sm80_cu_a7f3af4d_43984cuda3std3__45__cpo4cendE:
	.zero		1
	.type		_ZN71_INTERNAL_e7be270a_35_flash_fwd_hdim96_bf16_split_sm80_cu_a7f3af4d_43984cuda3std6ranges3__45__cpo4swapE,@object
	.size		_ZN71_INTERNAL_e7be270a_35_flash_fwd_hdim96_bf16_split_sm80_cu_a7f3af4d_43984cuda3std6ranges3__45__cpo4swapE,(.L_7 - _ZN71_INTERNAL_e7be270a_35_flash_fwd_hdim96_bf16_split_sm80_cu_a7f3af4d_43984cuda3std6ranges3__45__cpo4swapE)
_ZN71_INTERNAL_e7be270a_35_flash_fwd_hdim96_bf16_split_sm80_cu_a7f3af4d_43984cuda3std6ranges3__45__cpo4swapE:
	.zero		1
.L_7:


//--------------------- .nv.shared._ZN7cutlass13device_kernelIN5flash19enable_sm80_to_sm89INS1_16FlashAttnFwdSm80INS1_25CollectiveMainloopFwdSm80ILi4ELi1ELb0EN4cute5tupleIJNS5_1CILi128EEENS7_ILi48EEENS7_ILi96EEEEEELi96ENS_10bfloat16_tEfNS_4arch4Sm80ELb0ELb0ELb0ELb1ELb0ELb0ELb1ELb1EEENS1_21CollectiveEpilogueFwdINS6_IJS8_SA_S9_EEENS6_IJNS7_ILi1EEESI_SI_EEESC_SE_Li128ELb1ELb1ELb1ELb0EEENS1_36VarlenDynamicPersistentTileSchedulerILi128ELi48ELi128ELi128ELb1ELb1ELb0ELb0ELb1ELb1EEEEEEEEEvNT_6ParamsE --------------------------
	.section	.nv.shared._ZN7cutlass13device_kernelIN5flash19enable_sm80_to_sm89INS1_16FlashAttnFwdSm80INS1_25CollectiveMainloopFwdSm80ILi4ELi1ELb0EN4cute5tupleIJNS5_1CILi128EEENS7_ILi48EEENS7_ILi96EEEEEELi96ENS_10bfloat16_tEfNS_4arch4Sm80ELb0ELb0ELb0ELb1ELb0ELb0ELb1ELb1EEENS1_21CollectiveEpilogueFwdINS6_IJS8_SA_S9_EEENS6_IJNS7_ILi1EEESI_SI_EEESC_SE_Li128ELb1ELb1ELb1ELb0EEENS1_36VarlenDynamicPersistentTileSchedulerILi128ELi48ELi128ELi128ELb1ELb1ELb0ELb0ELb1ELb1EEEEEEEEEvNT_6ParamsE,"aw",@nobits
	.sectionflags	@""
	.align	16


//--------------------- .nv.shared._ZN7cutlass13device_kernelIN5flash19enable_sm80_to_sm89INS1_16FlashAttnFwdSm80INS1_25CollectiveMainloopFwdSm80ILi4ELi1ELb0EN4cute5tupleIJNS5_1CILi128EEENS7_ILi48EEENS7_ILi96EEEEEELi96ENS_10bfloat16_tEfNS_4arch4Sm80ELb0ELb0ELb0ELb1ELb0ELb1ELb1ELb1EEENS1_21CollectiveEpilogueFwdINS6_IJS8_SA_S9_EEENS6_IJNS7_ILi1EEESI_SI_EEESC_SE_Li128ELb1ELb1ELb1ELb0EEENS1_36VarlenDynamicPersistentTileSchedulerILi128ELi48ELi128ELi128ELb1ELb1ELb0ELb0ELb1ELb1EEEEEEEEEvNT_6ParamsE --------------------------
	.section	.nv.shared._ZN7cutlass13device_kernelIN5flash19enable_sm80_to_sm89INS1_16FlashAttnFwdSm80INS1_25CollectiveMainloopFwdSm80ILi4ELi1ELb0EN4cute5tupleIJNS5_1CILi128EEENS7_ILi48EEENS7_ILi96EEEEEELi96ENS_10bfloat16_tEfNS_4arch4Sm80ELb0ELb0ELb0ELb1ELb0ELb1ELb1ELb1EEENS1_21CollectiveEpilogueFwdINS6_IJS8_SA_S9_EEENS6_IJNS7_ILi1EEESI_SI_EEESC_SE_Li128ELb1ELb1ELb1ELb0EEENS1_36VarlenDynamicPersistentTileSchedulerILi128ELi48ELi128ELi128ELb1ELb1ELb0ELb0ELb1ELb1EEEEEEEEEvNT_6ParamsE,"aw",@nobits
	.sectionflags	@""
	.align	16


//--------------------- .nv.shared._ZN7cutlass13device_kernelIN5flash19enable_sm80_to_sm89INS1_16FlashAttnFwdSm80INS1_25CollectiveMainloopFwdSm80ILi4ELi1ELb0EN4cute5tupleIJNS5_1CILi128EEENS7_ILi48EEENS7_ILi96EEEEEELi96ENS_10bfloat16_tEfNS_4arch4Sm80ELb0ELb1ELb0ELb0ELb0ELb0ELb1ELb1EEENS1_21CollectiveEpilogueFwdINS6_IJS8_SA_S9_EEENS6_IJNS7_ILi1EEESI_SI_EEESC_SE_Li128ELb0ELb1ELb1ELb0EEENS1_19SingleTileSchedulerILb0ELb1ELb1ELi128EEEEEEEEEvNT_6ParamsE --------------------------
	.section	.nv.shared._ZN7cutlass13device_kernelIN5flash19enable_sm80_to_sm89INS1_16FlashAttnFwdSm80INS1_25CollectiveMainloopFwdSm80ILi4ELi1ELb0EN4cute5tupleIJNS5_1CILi128EEENS7_ILi48EEENS7_ILi96EEEEEELi96ENS_10bfloat16_tEfNS_4arch4Sm80ELb0ELb1ELb0ELb0ELb0ELb0ELb1ELb1EEENS1_21CollectiveEpilogueFwdINS6_IJS8_SA_S9_EEENS6_IJNS7_ILi1EEESI_SI_EEESC_SE_Li128ELb0ELb1ELb1ELb0EEENS1_19SingleTileSchedulerILb0ELb1ELb1ELi128EEEEEEEEEvNT_6ParamsE,"aw",@nobits
	.sectionflags	@""
	.align	16


//--------------------- .nv.shared._ZN7cutlass13device_kernelIN5flash19enable_sm80_to_sm89INS1_16FlashAttnFwdSm80INS1_25CollectiveMainloopFwdSm80ILi4ELi1ELb0EN4cute5tupleIJNS5_1CILi128EEENS7_ILi48EEENS7_ILi96EEEEEELi96ENS_10bfloat16_tEfNS_4arch4Sm80ELb0ELb1ELb0ELb1ELb0ELb0ELb1ELb1EEENS1_21CollectiveEpilogueFwdINS6_IJS8_SA_S9_EEENS6_IJNS7_ILi1EEESI_SI_EEESC_SE_Li128ELb1ELb1ELb1ELb0EEENS1_36VarlenDynamicPersistentTileSchedulerILi128ELi48ELi128ELi128ELb1ELb1ELb0ELb1ELb0ELb1EEEEEEEEEvNT_6ParamsE --------------------------
	.section	.nv.shared._ZN7cutlass13device_kernelIN5flash19enable_sm80_to_sm89INS1_16FlashAttnFwdSm80INS1_25CollectiveMainloopFwdSm80ILi4ELi1ELb0EN4cute5tupleIJNS5_1CILi128EEENS7_ILi48EEENS7_ILi96EEEEEELi96ENS_10bfloat16_tEfNS_4arch4Sm80ELb0ELb1ELb0ELb1ELb0ELb0ELb1ELb1EEENS1_21CollectiveEpilogueFwdINS6_IJS8_SA_S9_EEENS6_IJNS7_ILi1EEESI_SI_EEESC_SE_Li128ELb1ELb1ELb1ELb0EEENS1_36VarlenDynamicPersistentTileSchedulerILi128ELi48ELi128ELi128ELb1ELb1ELb0ELb1ELb0ELb1EEEEEEEEEvNT_6ParamsE,"aw",@nobits
	.sectionflags	@""
	.align	16


//--------------------- .nv.shared._ZN7cutlass13device_kernelIN5flash19enable_sm80_to_sm89INS1_16FlashAttnFwdSm80INS1_25CollectiveMainloopFwdSm80ILi4ELi1ELb0EN4cute5tupleIJNS5_1CILi128EEENS7_ILi48EEENS7_ILi96EEEEEELi96ENS_10bfloat16_tEfNS_4arch4Sm80ELb0ELb1ELb0ELb1ELb0ELb1ELb1ELb1EEENS1_21CollectiveEpilogueFwdINS6_IJS8_SA_S9_EEENS6_IJNS7_ILi1EEESI_SI_EEESC_SE_Li128ELb1ELb1ELb1ELb0EEENS1_36VarlenDynamicPersistentTileSchedulerILi128ELi48ELi128ELi128ELb1ELb1ELb0ELb1ELb0ELb1EEEEEEEEEvNT_6ParamsE --------------------------
	.section	.nv.shared._ZN7cutlass13device_kernelIN5flash19enable_sm80_to_sm89INS1_16FlashAttnFwdSm80INS1_25CollectiveMainloopFwdSm80ILi4ELi1ELb0EN4cute5tupleIJNS5_1CILi128EEENS7_ILi48EEENS7_ILi96EEEEEELi96ENS_10bfloat16_tEfNS_4arch4Sm80ELb0ELb1ELb0ELb1ELb0ELb1ELb1ELb1EEENS1_21CollectiveEpilogueFwdINS6_IJS8_SA_S9_EEENS6_IJNS7_ILi1EEESI_SI_EEESC_SE_Li128ELb1ELb1ELb1ELb0EEENS1_36VarlenDynamicPersistentTileSchedulerILi128ELi48ELi128ELi128ELb1ELb1ELb0ELb1ELb0ELb1EEEEEEEEEvNT_6ParamsE,"aw",@nobits
	.sectionflags	@""
	.align	16


//--------------------- .nv.shared._ZN7cutlass13device_kernelIN5flash19enable_sm80_to_sm89INS1_16FlashAttnFwdSm80INS1_25CollectiveMainloopFwdSm80ILi4ELi1ELb0EN4cute5tupleIJNS5_1CILi128EEENS7_ILi64EEENS7_ILi96EEEEEELi96ENS_10bfloat16_tEfNS_4arch4Sm80ELb1ELb0ELb0ELb0ELb0ELb0ELb1ELb1EEENS1_21CollectiveEpilogueFwdINS6_IJS8_SA_S9_EEENS6_IJNS7_ILi1EEESI_SI_EEESC_SE_Li128ELb0ELb1ELb1ELb0EEENS1_30DynamicPersistentTileSchedulerILi128ELi128ELb1ELb1ELb0EEEEEEEEEvNT_6ParamsE --------------------------
	.section	.nv.shared._ZN7cutlass13device_kernelIN5flash19enable_sm80_to_sm89INS1_16FlashAttnFwdSm80INS1_25CollectiveMainloopFwdSm80ILi4ELi1ELb0EN4cute5tupleIJNS5_1CILi128EEENS7_ILi64EEENS7_ILi96EEEEEELi96ENS_10bfloat16_tEfNS_4arch4Sm80ELb1ELb0ELb0ELb0ELb0ELb0ELb1ELb1EEENS1_21CollectiveEpilogueFwdINS6_IJS8_SA_S9_EEENS6_IJNS7_ILi1EEESI_SI_EEESC_SE_Li128ELb0ELb1ELb1ELb0EEENS1_30DynamicPersistentTileSchedulerILi128ELi128ELb1ELb1ELb0EEEEEEEEEvNT_6ParamsE,"aw",@nobits
	.sectionflags	@""
	.align	16


//--------------------- .nv.shared._ZN7cutlass13device_kernelIN5flash19enable_sm80_to_sm89INS1_16FlashAttnFwdSm80INS1_25CollectiveMainloopFwdSm80ILi4ELi1ELb0EN4cute5tupleIJNS5_1CILi128EEENS7_ILi48EEENS7_ILi96EEEEEELi96ENS_10bfloat16_tEfNS_4arch4Sm80ELb1ELb0ELb0ELb1ELb0ELb0ELb1ELb1EEENS1_21CollectiveEpilogueFwdINS6_IJS8_SA_S9_EEENS6_IJNS7_ILi1EEESI_SI_EEESC_SE_Li128ELb1ELb1ELb1ELb0EEENS1_36VarlenDynamicPersistentTileSchedulerILi128ELi48ELi128ELi128ELb1ELb1ELb0ELb1ELb1ELb1EEEEEEEEEvNT_6ParamsE --------------------------
	.section	.nv.shared._ZN7cutlass13device_kernelIN5flash19enable_sm80_to_sm89INS1_16FlashAttnFwdSm80INS1_25CollectiveMainloopFwdSm80ILi4ELi1ELb0EN4cute5tupleIJNS5_1CILi128EEENS7_ILi48EEENS7_ILi96EEEEEELi96ENS_10bfloat16_tEfNS_4arch4Sm80ELb1ELb0ELb0ELb1ELb0ELb0ELb1ELb1EEENS1_21CollectiveEpilogueFwdINS6_IJS8_SA_S9_EEENS6_IJNS7_ILi1EEESI_SI_EEESC_SE_Li128ELb1ELb1ELb1ELb0EEENS1_36VarlenDynamicPersistentTileSchedulerILi128ELi48ELi128ELi128ELb1ELb1ELb0ELb1ELb1ELb1EEEEEEEEEvNT_6ParamsE,"aw",@nobits
	.sectionflags	@""
	.align	16


//--------------------- .nv.shared._ZN7cutlass13device_kernelIN5flash19enable_sm80_to_sm89INS1_16FlashAttnFwdSm80INS1_25CollectiveMainloopFwdSm80ILi4ELi1ELb0EN4cute5tupleIJNS5_1CILi128EEENS7_ILi48EEENS7_ILi96EEEEEELi96ENS_10bfloat16_tEfNS_4arch4Sm80ELb1ELb0ELb0ELb1ELb0ELb1ELb1ELb1EEENS1_21CollectiveEpilogueFwdINS6_IJS8_SA_S9_EEENS6_IJNS7_ILi1EEESI_SI_EEESC_SE_Li128ELb1ELb1ELb1ELb0EEENS1_36VarlenDynamicPersistentTileSchedulerILi128ELi48ELi128ELi128ELb1ELb1ELb0ELb1ELb1ELb1EEEEEEEEEvNT_6ParamsE --------------------------
	.section	.nv.shared._ZN7cutlass13device_kernelIN5flash19enable_sm80_to_sm89INS1_16FlashAttnFwdSm80INS1_25CollectiveMainloopFwdSm80ILi4ELi1ELb0EN4cute5tupleIJNS5_1CILi128EEENS7_ILi48EEENS7_ILi96EEEEEELi96ENS_10bfloat16_tEfNS_4arch4Sm80ELb1ELb0ELb0ELb1ELb0ELb1ELb1ELb1EEENS1_21CollectiveEpilogueFwdINS6_IJS8_SA_S9_EEENS6_IJNS7_ILi1EEESI_SI_EEESC_SE_Li128ELb1ELb1ELb1ELb0EEENS1_36VarlenDynamicPersistentTileSchedulerILi128ELi48ELi128ELi128ELb1ELb1ELb0ELb1ELb1ELb1EEEEEEEEEvNT_6ParamsE,"aw",@nobits
	.sectionflags	@""
	.align	16
